	.target	sm_90a

	.elftype	@"ET_EXEC"


//--------------------- .note.nv.tkinfo           --------------------------
	.section	.note.nv.tkinfo,"",@"SHT_NOTE"
	.sectionflags	@"SHF_NOTE_NV_TKINFO"
	.tkinfo
        /*0018*/ 	.word	0x00000002
        /*0030*/ 	.string	""
        /*0030*/ 	.string	"ptxas"
        /*0030*/ 	.string	"Cuda compilation tools, release 13.0, V13.0.88"
        /*0030*/ 	.string	"Build cuda_13.0.r13.0/compiler.36424714_0"
        /*0030*/ 	.string	"-arch sm_90a -m 64 "



//--------------------- .note.nv.cuinfo           --------------------------
	.section	.note.nv.cuinfo,"",@"SHT_NOTE"
	.sectionflags	@"SHF_NOTE_NV_CUINFO"
        /*0018*/ 	.short	0x0002
        /*001a*/ 	.short	0x005a
        /*001c*/ 	.short	0x0082
	.zero		2


//--------------------- .nv.info                  --------------------------
	.section	.nv.info,"",@"SHT_CUDA_INFO"
	.align	4


	//----- nvinfo : EIATTR_REGCOUNT
	.align		4
        /*0000*/ 	.byte	0x04, 0x2f
        /*0002*/ 	.short	(.L_23 - .L_22)
	.align		4
.L_22:
        /*0004*/ 	.word	index@(_ZN7cutlass13device_kernelIN5flash11enable_sm90INS1_16FlashAttnFwdSm90INS1_25CollectiveMainloopFwdSm90ILi2EN4cute5tupleIJNS5_1CILi1EEES8_S8_EEENS6_IJNS7_ILi128EEENS7_ILi80EEENS7_ILi256EEEEEELi256ENS_6half_tEfNS_4arch4Sm90ELb1ELb0ELb1ELb1ELb1ELb1ELb0ELb1ELb1ELb1ELb1ELb0EEENS1_21CollectiveEpilogueFwdINS6_IJSA_SC_SB_EEES9_SE_SG_Li256ELb1ELb1ELb1ELb0EEENS1_36VarlenDynamicPersistentTileSchedulerILi128ELi80ELi256ELi128ELb1ELb1ELb1ELb1ELb1ELb1EEEEEEEEEvNT_6ParamsE)
        /*0008*/ 	.word	0x000000a8


	//----- nvinfo : EIATTR_FRAME_SIZE
	.align		4
.L_23:
        /*000c*/ 	.byte	0x04, 0x11
        /*000e*/ 	.short	(.L_25 - .L_24)
	.align		4
.L_24:
        /*0010*/ 	.word	index@(_ZN7cutlass13device_kernelIN5flash11enable_sm90INS1_16FlashAttnFwdSm90INS1_25CollectiveMainloopFwdSm90ILi2EN4cute5tupleIJNS5_1CILi1EEES8_S8_EEENS6_IJNS7_ILi128EEENS7_ILi80EEENS7_ILi256EEEEEELi256ENS_6half_tEfNS_4arch4Sm90ELb1ELb0ELb1ELb1ELb1ELb1ELb0ELb1ELb1ELb1ELb1ELb0EEENS1_21CollectiveEpilogueFwdINS6_IJSA_SC_SB_EEES9_SE_SG_Li256ELb1ELb1ELb1ELb0EEENS1_36VarlenDynamicPersistentTileSchedulerILi128ELi80ELi256ELi128ELb1ELb1ELb1ELb1ELb1ELb1EEEEEEEEEvNT_6ParamsE)
        /*0014*/ 	.word	0x000001d8


	//----- nvinfo : EIATTR_REGCOUNT
	.align		4
.L_25:
        /*0018*/ 	.byte	0x04, 0x2f
        /*001a*/ 	.short	(.L_27 - .L_26)
	.align		4
.L_26:
        /*001c*/ 	.word	index@(_ZN7cutlass13device_kernelIN5flash11enable_sm90INS1_16FlashAttnFwdSm90INS1_25CollectiveMainloopFwdSm90ILi2EN4cute5tupleIJNS5_1CILi1EEES8_S8_EEENS6_IJNS7_ILi128EEENS7_ILi80EEENS7_ILi256EEEEEELi256ENS_6half_tEfNS_4arch4Sm90ELb1ELb0ELb1ELb1ELb1ELb0ELb0ELb1ELb1ELb1ELb1ELb0EEENS1_21CollectiveEpilogueFwdINS6_IJSA_SC_SB_EEES9_SE_SG_Li256ELb1ELb1ELb1ELb0EEENS1_36VarlenDynamicPersistentTileSchedulerILi128ELi80ELi256ELi128ELb1ELb1ELb1ELb1ELb1ELb1EEEEEEEEEvNT_6ParamsE)
        /*0020*/ 	.word	0x000000a8


	//----- nvinfo : EIATTR_FRAME_SIZE
	.align		4
.L_27:
        /*0024*/ 	.byte	0x04, 0x11
        /*0026*/ 	.short	(.L_29 - .L_28)
	.align		4
.L_28:
        /*0028*/ 	.word	index@(_ZN7cutlass13device_kernelIN5flash11enable_sm90INS1_16FlashAttnFwdSm90INS1_25CollectiveMainloopFwdSm90ILi2EN4cute5tupleIJNS5_1CILi1EEES8_S8_EEENS6_IJNS7_ILi128EEENS7_ILi80EEENS7_ILi256EEEEEELi256ENS_6half_tEfNS_4arch4Sm90ELb1ELb0ELb1ELb1ELb1ELb0ELb0ELb1ELb1ELb1ELb1ELb0EEENS1_21CollectiveEpilogueFwdINS6_IJSA_SC_SB_EEES9_SE_SG_Li256ELb1ELb1ELb1ELb0EEENS1_36VarlenDynamicPersistentTileSchedulerILi128ELi80ELi256ELi128ELb1ELb1ELb1ELb1ELb1ELb1EEEEEEEEEvNT_6ParamsE)
        /*002c*/ 	.word	0x00000048


	//----- nvinfo : EIATTR_REGCOUNT
	.align		4
.L_29:
        /*0030*/ 	.byte	0x04, 0x2f
        /*0032*/ 	.short	(.L_31 - .L_30)
	.align		4
.L_30:
        /*0034*/ 	.word	index@(_ZN7cutlass13device_kernelIN5flash11enable_sm90INS1_16FlashAttnFwdSm90INS1_25CollectiveMainloopFwdSm90ILi2EN4cute5tupleIJNS5_1CILi1EEES8_S8_EEENS6_IJNS7_ILi128EEENS7_ILi80EEENS7_ILi256EEEEEELi256ENS_6half_tEfNS_4arch4Sm90ELb1ELb0ELb1ELb0ELb1ELb0ELb0ELb1ELb1ELb1ELb1ELb0EEENS1_21CollectiveEpilogueFwdINS6_IJSA_SC_SB_EEES9_SE_SG_Li256ELb0ELb1ELb1ELb0EEENS1_19SingleTileSchedulerILb0ELb1ELb1ELi128EEEEEEEEEvNT_6ParamsE)
        /*0038*/ 	.word	0x000000a8


	//----- nvinfo : EIATTR_FRAME_SIZE
	.align		4
.L_31:
        /*003c*/ 	.byte	0x04, 0x11
        /*003e*/ 	.short	(.L_33 - .L_32)
	.align		4
.L_32:
        /*0040*/ 	.word	index@(_ZN7cutlass13device_kernelIN5flash11enable_sm90INS1_16FlashAttnFwdSm90INS1_25CollectiveMainloopFwdSm90ILi2EN4cute5tupleIJNS5_1CILi1EEES8_S8_EEENS6_IJNS7_ILi128EEENS7_ILi80EEENS7_ILi256EEEEEELi256ENS_6half_tEfNS_4arch4Sm90ELb1ELb0ELb1ELb0ELb1ELb0ELb0ELb1ELb1ELb1ELb1ELb0EEENS1_21CollectiveEpilogueFwdINS6_IJSA_SC_SB_EEES9_SE_SG_Li256ELb0ELb1ELb1ELb0EEENS1_19SingleTileSchedulerILb0ELb1ELb1ELi128EEEEEEEEEvNT_6ParamsE)
        /*0044*/ 	.word	0x00000008


	//----- nvinfo : EIATTR_REGCOUNT
	.align		4
.L_33:
        /*0048*/ 	.byte	0x04, 0x2f
        /*004a*/ 	.short	(.L_35 - .L_34)
	.align		4
.L_34:
        /*004c*/ 	.word	index@(_ZN7cutlass13device_kernelIN5flash11enable_sm90INS1_16FlashAttnFwdSm90INS1_25CollectiveMainloopFwdSm90ILi2EN4cute5tupleIJNS5_1CILi1EEES8_S8_EEENS6_IJNS7_ILi128EEENS7_ILi64EEENS7_ILi256EEEEEELi256ENS_6half_tEfNS_4arch4Sm90ELb0ELb1ELb1ELb1ELb1ELb1ELb0ELb1ELb1ELb1ELb1ELb0EEENS1_21CollectiveEpilogueFwdINS6_IJSA_SC_SB_EEES9_SE_SG_Li256ELb1ELb1ELb1ELb0EEENS1_36VarlenDynamicPersistentTileSchedulerILi128ELi64ELi256ELi128ELb1ELb1ELb1ELb1ELb0ELb1EEEEEEEEEvNT_6ParamsE)
        /*0050*/ 	.word	0x000000a8


	//----- nvinfo : EIATTR_FRAME_SIZE
	.align		4
.L_35:
        /*0054*/ 	.byte	0x04, 0x11
        /*0056*/ 	.short	(.L_37 - .L_36)
	.align		4
.L_36:
        /*0058*/ 	.word	index@(_ZN7cutlass13device_kernelIN5flash11enable_sm90INS1_16FlashAttnFwdSm90INS1_25CollectiveMainloopFwdSm90ILi2EN4cute5tupleIJNS5_1CILi1EEES8_S8_EEENS6_IJNS7_ILi128EEENS7_ILi64EEENS7_ILi256EEEEEELi256ENS_6half_tEfNS_4arch4Sm90ELb0ELb1ELb1ELb1ELb1ELb1ELb0ELb1ELb1ELb1ELb1ELb0EEENS1_21CollectiveEpilogueFwdINS6_IJSA_SC_SB_EEES9_SE_SG_Li256ELb1ELb1ELb1ELb0EEENS1_36VarlenDynamicPersistentTileSchedulerILi128ELi64ELi256ELi128ELb1ELb1ELb1ELb1ELb0ELb1EEEEEEEEEvNT_6ParamsE)
        /*005c*/ 	.word	0x00000108


	//----- nvinfo : EIATTR_REGCOUNT
	.align		4
.L_37:
        /*0060*/ 	.byte	0x04, 0x2f
        /*0062*/ 	.short	(.L_39 - .L_38)
	.align		4
.L_38:
        /*0064*/ 	.word	index@(_ZN7cutlass13device_kernelIN5flash11enable_sm90INS1_16FlashAttnFwdSm90INS1_25CollectiveMainloopFwdSm90ILi2EN4cute5tupleIJNS5_1CILi1EEES8_S8_EEENS6_IJNS7_ILi128EEENS7_ILi64EEENS7_ILi256EEEEEELi256ENS_6half_tEfNS_4arch4Sm90ELb0ELb1ELb1ELb1ELb1ELb0ELb0ELb1ELb1ELb1ELb1ELb0EEENS1_21CollectiveEpilogueFwdINS6_IJSA_SC_SB_EEES9_SE_SG_Li256ELb1ELb1ELb1ELb0EEENS1_36VarlenDynamicPersistentTileSchedulerILi128ELi64ELi256ELi128ELb1ELb1ELb1ELb1ELb0ELb1EEEEEEEEEvNT_6ParamsE)
        /*0068*/ 	.word	0x000000a8


	//----- nvinfo : EIATTR_FRAME_SIZE
	.align		4
.L_39:
        /*006c*/ 	.byte	0x04, 0x11
        /*006e*/ 	.short	(.L_41 - .L_40)
	.align		4
.L_40:
        /*0070*/ 	.word	index@(_ZN7cutlass13device_kernelIN5flash11enable_sm90INS1_16FlashAttnFwdSm90INS1_25CollectiveMainloopFwdSm90ILi2EN4cute5tupleIJNS5_1CILi1EEES8_S8_EEENS6_IJNS7_ILi128EEENS7_ILi64EEENS7_ILi256EEEEEELi256ENS_6half_tEfNS_4arch4Sm90ELb0ELb1ELb1ELb1ELb1ELb0ELb0ELb1ELb1ELb1ELb1ELb0EEENS1_21CollectiveEpilogueFwdINS6_IJSA_SC_SB_EEES9_SE_SG_Li256ELb1ELb1ELb1ELb0EEENS1_36VarlenDynamicPersistentTileSchedulerILi128ELi64ELi256ELi128ELb1ELb1ELb1ELb1ELb0ELb1EEEEEEEEEvNT_6ParamsE)
        /*0074*/ 	.word	0x00000038


	//----- nvinfo : EIATTR_REGCOUNT
	.align		4
.L_41:
        /*0078*/ 	.byte	0x04, 0x2f
        /*007a*/ 	.short	(.L_43 - .L_42)
	.align		4
.L_42:
        /*007c*/ 	.word	index@(_ZN7cutlass13device_kernelIN5flash11enable_sm90INS1_16FlashAttnFwdSm90INS1_25CollectiveMainloopFwdSm90ILi2EN4cute5tupleIJNS5_1CILi1EEES8_S8_EEENS6_IJNS7_ILi128EEENS7_ILi64EEENS7_ILi256EEEEEELi256ENS_6half_tEfNS_4arch4Sm90ELb0ELb1ELb1ELb0ELb1ELb0ELb0ELb1ELb1ELb1ELb1ELb0EEENS1_21CollectiveEpilogueFwdINS6_IJSA_SC_SB_EEES9_SE_SG_Li256ELb0ELb1ELb1ELb0EEENS1_19SingleTileSchedulerILb0ELb1ELb1ELi128EEEEEEEEEvNT_6ParamsE)
        /*0080*/ 	.word	0x000000a8


	//----- nvinfo : EIATTR_FRAME_SIZE
	.align		4
.L_43:
        /*0084*/ 	.byte	0x04, 0x11
        /*0086*/ 	.short	(.L_45 - .L_44)
	.align		4
.L_44:
        /*0088*/ 	.word	index@(_ZN7cutlass13device_kernelIN5flash11enable_sm90INS1_16FlashAttnFwdSm90INS1_25CollectiveMainloopFwdSm90ILi2EN4cute5tupleIJNS5_1CILi1EEES8_S8_EEENS6_IJNS7_ILi128EEENS7_ILi64EEENS7_ILi256EEEEEELi256ENS_6half_tEfNS_4arch4Sm90ELb0ELb1ELb1ELb0ELb1ELb0ELb0ELb1ELb1ELb1ELb1ELb0EEENS1_21CollectiveEpilogueFwdINS6_IJSA_SC_SB_EEES9_SE_SG_Li256ELb0ELb1ELb1ELb0EEENS1_19SingleTileSchedulerILb0ELb1ELb1ELi128EEEEEEEEEvNT_6ParamsE)
        /*008c*/ 	.word	0x00000008


	//----- nvinfo : EIATTR_REGCOUNT
	.align		4
.L_45:
        /*0090*/ 	.byte	0x04, 0x2f
        /*0092*/ 	.short	(.L_47 - .L_46)
	.align		4
.L_46:
        /*0094*/ 	.word	index@(_ZN7cutlass13device_kernelIN5flash11enable_sm90INS1_16FlashAttnFwdSm90INS1_25CollectiveMainloopFwdSm90ILi2EN4cute5tupleIJNS5_1CILi1EEES8_S8_EEENS6_IJNS7_ILi128EEENS7_ILi80EEENS7_ILi256EEEEEELi256ENS_6half_tEfNS_4arch4Sm90ELb0ELb0ELb1ELb1ELb1ELb1ELb0ELb1ELb1ELb1ELb1ELb0EEENS1_21CollectiveEpilogueFwdINS6_IJSA_SC_SB_EEES9_SE_SG_Li256ELb1ELb1ELb1ELb0EEENS1_36VarlenDynamicPersistentTileSchedulerILi128ELi80ELi256ELi128ELb1ELb1ELb1ELb0ELb1ELb1EEEEEEEEEvNT_6ParamsE)
        /*0098*/ 	.word	0x000000a8


	//----- nvinfo : EIATTR_FRAME_SIZE
	.align		4
.L_47:
        /*009c*/ 	.byte	0x04, 0x11
        /*009e*/ 	.short	(.L_49 - .L_48)
	.align		4
.L_48:
        /*00a0*/ 	.word	index@(_ZN7cutlass13device_kernelIN5flash11enable_sm90INS1_16FlashAttnFwdSm90INS1_25CollectiveMainloopFwdSm90ILi2EN4cute5tupleIJNS5_1CILi1EEES8_S8_EEENS6_IJNS7_ILi128EEENS7_ILi80EEENS7_ILi256EEEEEELi256ENS_6half_tEfNS_4arch4Sm90ELb0ELb0ELb1ELb1ELb1ELb1ELb0ELb1ELb1ELb1ELb1ELb0EEENS1_21CollectiveEpilogueFwdINS6_IJSA_SC_SB_EEES9_SE_SG_Li256ELb1ELb1ELb1ELb0EEENS1_36VarlenDynamicPersistentTileSchedulerILi128ELi80ELi256ELi128ELb1ELb1ELb1ELb0ELb1ELb1EEEEEEEEEvNT_6ParamsE)
        /*00a4*/ 	.word	0x000001c8


	//----- nvinfo : EIATTR_REGCOUNT
	.align		4
.L_49:
        /*00a8*/ 	.byte	0x04, 0x2f
        /*00aa*/ 	.short	(.L_51 - .L_50)
	.align		4
.L_50:
        /*00ac*/ 	.word	index@(_ZN7cutlass13device_kernelIN5flash11enable_sm90INS1_16FlashAttnFwdSm90INS1_25CollectiveMainloopFwdSm90ILi2EN4cute5tupleIJNS5_1CILi1EEES8_S8_EEENS6_IJNS7_ILi128EEENS7_ILi80EEENS7_ILi256EEEEEELi256ENS_6half_tEfNS_4arch4Sm90ELb0ELb0ELb1ELb1ELb1ELb0ELb0ELb1ELb1ELb1ELb1ELb0EEENS1_21CollectiveEpilogueFwdINS6_IJSA_SC_SB_EEES9_SE_SG_Li256ELb1ELb1ELb1ELb0EEENS1_36VarlenDynamicPersistentTileSchedulerILi128ELi80ELi256ELi128ELb1ELb1ELb1ELb0ELb1ELb1EEEEEEEEEvNT_6ParamsE)
        /*00b0*/ 	.word	0x000000a8


	//----- nvinfo : EIATTR_FRAME_SIZE
	.align		4
.L_51:
        /*00b4*/ 	.byte	0x04, 0x11
        /*00b6*/ 	.short	(.L_53 - .L_52)
	.align		4
.L_52:
        /*00b8*/ 	.word	index@(_ZN7cutlass13device_kernelIN5flash11enable_sm90INS1_16FlashAttnFwdSm90INS1_25CollectiveMainloopFwdSm90ILi2EN4cute5tupleIJNS5_1CILi1EEES8_S8_EEENS6_IJNS7_ILi128EEENS7_ILi80EEENS7_ILi256EEEEEELi256ENS_6half_tEfNS_4arch4Sm90ELb0ELb0ELb1ELb1ELb1ELb0ELb0ELb1ELb1ELb1ELb1ELb0EEENS1_21CollectiveEpilogueFwdINS6_IJSA_SC_SB_EEES9_SE_SG_Li256ELb1ELb1ELb1ELb0EEENS1_36VarlenDynamicPersistentTileSchedulerILi128ELi80ELi256ELi128ELb1ELb1ELb1ELb0ELb1ELb1EEEEEEEEEvNT_6ParamsE)
        /*00bc*/ 	.word	0x00000058


	//----- nvinfo : EIATTR_REGCOUNT
	.align		4
.L_53:
        /*00c0*/ 	.byte	0x04, 0x2f
        /*00c2*/ 	.short	(.L_55 - .L_54)
	.align		4
.L_54:
        /*00c4*/ 	.word	index@(_ZN7cutlass13device_kernelIN5flash11enable_sm90INS1_16FlashAttnFwdSm90INS1_25CollectiveMainloopFwdSm90ILi2EN4cute5tupleIJNS5_1CILi1EEES8_S8_EEENS6_IJNS7_ILi128EEENS7_ILi80EEENS7_ILi256EEEEEELi256ENS_6half_tEfNS_4arch4Sm90ELb0ELb0ELb1ELb0ELb1ELb0ELb0ELb1ELb1ELb1ELb1ELb0EEENS1_21CollectiveEpilogueFwdINS6_IJSA_SC_SB_EEES9_SE_SG_Li256ELb0ELb1ELb1ELb0EEENS1_19SingleTileSchedulerILb0ELb1ELb1ELi128EEEEEEEEEvNT_6ParamsE)
        /*00c8*/ 	.word	0x000000a8


	//----- nvinfo : EIATTR_FRAME_SIZE
	.align		4
.L_55:
        /*00cc*/ 	.byte	0x04, 0x11
        /*00ce*/ 	.short	(.L_57 - .L_56)
	.align		4
.L_56:
        /*00d0*/ 	.word	index@(_ZN7cutlass13device_kernelIN5flash11enable_sm90INS1_16FlashAttnFwdSm90INS1_25CollectiveMainloopFwdSm90ILi2EN4cute5tupleIJNS5_1CILi1EEES8_S8_EEENS6_IJNS7_ILi128EEENS7_ILi80EEENS7_ILi256EEEEEELi256ENS_6half_tEfNS_4arch4Sm90ELb0ELb0ELb1ELb0ELb1ELb0ELb0ELb1ELb1ELb1ELb1ELb0EEENS1_21CollectiveEpilogueFwdINS6_IJSA_SC_SB_EEES9_SE_SG_Li256ELb0ELb1ELb1ELb0EEENS1_19SingleTileSchedulerILb0ELb1ELb1ELi128EEEEEEEEEvNT_6ParamsE)
        /*00d4*/ 	.word	0x00000008


	//----- nvinfo : EIATTR_MIN_STACK_SIZE
	.align		4
.L_57:
        /*00d8*/ 	.byte	0x04, 0x12
        /*00da*/ 	.short	(.L_59 - .L_58)
	.align		4
.L_58:
        /*00dc*/ 	.word	index@(_ZN7cutlass13device_kernelIN5flash11enable_sm90INS1_16FlashAttnFwdSm90INS1_25CollectiveMainloopFwdSm90ILi2EN4cute5tupleIJNS5_1CILi1EEES8_S8_EEENS6_IJNS7_ILi128EEENS7_ILi80EEENS7_ILi256EEEEEELi256ENS_6half_tEfNS_4arch4Sm90ELb0ELb0ELb1ELb0ELb1ELb0ELb0ELb1ELb1ELb1ELb1ELb0EEENS1_21CollectiveEpilogueFwdINS6_IJSA_SC_SB_EEES9_SE_SG_Li256ELb0ELb1ELb1ELb0EEENS1_19SingleTileSchedulerILb0ELb1ELb1ELi128EEEEEEEEEvNT_6ParamsE)
        /*00e0*/ 	.word	0x00000008


	//----- nvinfo : EIATTR_MIN_STACK_SIZE
	.align		4
.L_59:
        /*00e4*/ 	.byte	0x04, 0x12
        /*00e6*/ 	.short	(.L_61 - .L_60)
	.align		4
.L_60:
        /*00e8*/ 	.word	index@(_ZN7cutlass13device_kernelIN5flash11enable_sm90INS1_16FlashAttnFwdSm90INS1_25CollectiveMainloopFwdSm90ILi2EN4cute5tupleIJNS5_1CILi1EEES8_S8_EEENS6_IJNS7_ILi128EEENS7_ILi80EEENS7_ILi256EEEEEELi256ENS_6half_tEfNS_4arch4Sm90ELb0ELb0ELb1ELb1ELb1ELb0ELb0ELb1ELb1ELb1ELb1ELb0EEENS1_21CollectiveEpilogueFwdINS6_IJSA_SC_SB_EEES9_SE_SG_Li256ELb1ELb1ELb1ELb0EEENS1_36VarlenDynamicPersistentTileSchedulerILi128ELi80ELi256ELi128ELb1ELb1ELb1ELb0ELb1ELb1EEEEEEEEEvNT_6ParamsE)
        /*00ec*/ 	.word	0x00000058


	//----- nvinfo : EIATTR_MIN_STACK_SIZE
	.align		4
.L_61:
        /*00f0*/ 	.byte	0x04, 0x12
        /*00f2*/ 	.short	(.L_63 - .L_62)
	.align		4
.L_62:
        /*00f4*/ 	.word	index@(_ZN7cutlass13device_kernelIN5flash11enable_sm90INS1_16FlashAttnFwdSm90INS1_25CollectiveMainloopFwdSm90ILi2EN4cute5tupleIJNS5_1CILi1EEES8_S8_EEENS6_IJNS7_ILi128EEENS7_ILi80EEENS7_ILi256EEEEEELi256ENS_6half_tEfNS_4arch4Sm90ELb0ELb0ELb1ELb1ELb1ELb1ELb0ELb1ELb1ELb1ELb1ELb0EEENS1_21CollectiveEpilogueFwdINS6_IJSA_SC_SB_EEES9_SE_SG_Li256ELb1ELb1ELb1ELb0EEENS1_36VarlenDynamicPersistentTileSchedulerILi128ELi80ELi256ELi128ELb1ELb1ELb1ELb0ELb1ELb1EEEEEEEEEvNT_6ParamsE)
        /*00f8*/ 	.word	0x000001c8


	//----- nvinfo : EIATTR_MIN_STACK_SIZE
	.align		4
.L_63:
        /*00fc*/ 	.byte	0x04, 0x12
        /*00fe*/ 	.short	(.L_65 - .L_64)
	.align		4
.L_64:
        /*0100*/ 	.word	index@(_ZN7cutlass13device_kernelIN5flash11enable_sm90INS1_16FlashAttnFwdSm90INS1_25CollectiveMainloopFwdSm90ILi2EN4cute5tupleIJNS5_1CILi1EEES8_S8_EEENS6_IJNS7_ILi128EEENS7_ILi64EEENS7_ILi256EEEEEELi256ENS_6half_tEfNS_4arch4Sm90ELb0ELb1ELb1ELb0ELb1ELb0ELb0ELb1ELb1ELb1ELb1ELb0EEENS1_21CollectiveEpilogueFwdINS6_IJSA_SC_SB_EEES9_SE_SG_Li256ELb0ELb1ELb1ELb0EEENS1_19SingleTileSchedulerILb0ELb1ELb1ELi128EEEEEEEEEvNT_6ParamsE)
        /*0104*/ 	.word	0x00000008


	//----- nvinfo : EIATTR_MIN_STACK_SIZE
	.align		4
.L_65:
        /*0108*/ 	.byte	0x04, 0x12
        /*010a*/ 	.short	(.L_67 - .L_66)
	.align		4
.L_66:
        /*010c*/ 	.word	index@(_ZN7cutlass13device_kernelIN5flash11enable_sm90INS1_16FlashAttnFwdSm90INS1_25CollectiveMainloopFwdSm90ILi2EN4cute5tupleIJNS5_1CILi1EEES8_S8_EEENS6_IJNS7_ILi128EEENS7_ILi64EEENS7_ILi256EEEEEELi256ENS_6half_tEfNS_4arch4Sm90ELb0ELb1ELb1ELb1ELb1ELb0ELb0ELb1ELb1ELb1ELb1ELb0EEENS1_21CollectiveEpilogueFwdINS6_IJSA_SC_SB_EEES9_SE_SG_Li256ELb1ELb1ELb1ELb0EEENS1_36VarlenDynamicPersistentTileSchedulerILi128ELi64ELi256ELi128ELb1ELb1ELb1ELb1ELb0ELb1EEEEEEEEEvNT_6ParamsE)
        /*0110*/ 	.word	0x00000038


	//----- nvinfo : EIATTR_MIN_STACK_SIZE
	.align		4
.L_67:
        /*0114*/ 	.byte	0x04, 0x12
        /*0116*/ 	.short	(.L_69 - .L_68)
	.align		4
.L_68:
        /*0118*/ 	.word	index@(_ZN7cutlass13device_kernelIN5flash11enable_sm90INS1_16FlashAttnFwdSm90INS1_25CollectiveMainloopFwdSm90ILi2EN4cute5tupleIJNS5_1CILi1EEES8_S8_EEENS6_IJNS7_ILi128EEENS7_ILi64EEENS7_ILi256EEEEEELi256ENS_6half_tEfNS_4arch4Sm90ELb0ELb1ELb1ELb1ELb1ELb1ELb0ELb1ELb1ELb1ELb1ELb0EEENS1_21CollectiveEpilogueFwdINS6_IJSA_SC_SB_EEES9_SE_SG_Li256ELb1ELb1ELb1ELb0EEENS1_36VarlenDynamicPersistentTileSchedulerILi128ELi64ELi256ELi128ELb1ELb1ELb1ELb1ELb0ELb1EEEEEEEEEvNT_6ParamsE)
        /*011c*/ 	.word	0x00000108


	//----- nvinfo : EIATTR_MIN_STACK_SIZE
	.align		4
.L_69:
        /*0120*/ 	.byte	0x04, 0x12
        /*0122*/ 	.short	(.L_71 - .L_70)
	.align		4
.L_70:
        /*0124*/ 	.word	index@(_ZN7cutlass13device_kernelIN5flash11enable_sm90INS1_16FlashAttnFwdSm90INS1_25CollectiveMainloopFwdSm90ILi2EN4cute5tupleIJNS5_1CILi1EEES8_S8_EEENS6_IJNS7_ILi128EEENS7_ILi80EEENS7_ILi256EEEEEELi256ENS_6half_tEfNS_4arch4Sm90ELb1ELb0ELb1ELb0ELb1ELb0ELb0ELb1ELb1ELb1ELb1ELb0EEENS1_21CollectiveEpilogueFwdINS6_IJSA_SC_SB_EEES9_SE_SG_Li256ELb0ELb1ELb1ELb0EEENS1_19SingleTileSchedulerILb0ELb1ELb1ELi128EEEEEEEEEvNT_6ParamsE)
        /*0128*/ 	.word	0x00000008


	//----- nvinfo : EIATTR_MIN_STACK_SIZE
	.align		4
.L_71:
        /*012c*/ 	.byte	0x04, 0x12
        /*012e*/ 	.short	(.L_73 - .L_72)
	.align		4
.L_72:
        /*0130*/ 	.word	index@(_ZN7cutlass13device_kernelIN5flash11enable_sm90INS1_16FlashAttnFwdSm90INS1_25CollectiveMainloopFwdSm90ILi2EN4cute5tupleIJNS5_1CILi1EEES8_S8_EEENS6_IJNS7_ILi128EEENS7_ILi80EEENS7_ILi256EEEEEELi256ENS_6half_tEfNS_4arch4Sm90ELb1ELb0ELb1ELb1ELb1ELb0ELb0ELb1ELb1ELb1ELb1ELb0EEENS1_21CollectiveEpilogueFwdINS6_IJSA_SC_SB_EEES9_SE_SG_Li256ELb1ELb1ELb1ELb0EEENS1_36VarlenDynamicPersistentTileSchedulerILi128ELi80ELi256ELi128ELb1ELb1ELb1ELb1ELb1ELb1EEEEEEEEEvNT_6ParamsE)
        /*0134*/ 	.word	0x00000048


	//----- nvinfo : EIATTR_MIN_STACK_SIZE
	.align		4
.L_73:
        /*0138*/ 	.byte	0x04, 0x12
        /*013a*/ 	.short	(.L_75 - .L_74)
	.align		4
.L_74:
        /*013c*/ 	.word	index@(_ZN7cutlass13device_kernelIN5flash11enable_sm90INS1_16FlashAttnFwdSm90INS1_25CollectiveMainloopFwdSm90ILi2EN4cute5tupleIJNS5_1CILi1EEES8_S8_EEENS6_IJNS7_ILi128EEENS7_ILi80EEENS7_ILi256EEEEEELi256ENS_6half_tEfNS_4arch4Sm90ELb1ELb0ELb1ELb1ELb1ELb1ELb0ELb1ELb1ELb1ELb1ELb0EEENS1_21CollectiveEpilogueFwdINS6_IJSA_SC_SB_EEES9_SE_SG_Li256ELb1ELb1ELb1ELb0EEENS1_36VarlenDynamicPersistentTileSchedulerILi128ELi80ELi256ELi128ELb1ELb1ELb1ELb1ELb1ELb1EEEEEEEEEvNT_6ParamsE)
        /*0140*/ 	.word	0x000001d8
.L_75:


//--------------------- .nv.compat                --------------------------
	.section	.nv.compat,"",@"SHT_CUDA_COMPAT_INFO"
	.align	4
        /*0000*/ 	.byte	0x02, 0x09, 0x01, 0x00, 0x02, 0x02, 0x04, 0x00, 0x02, 0x05, 0x05, 0x00, 0x03, 0x07, 0x01, 0x01
        /*0010*/ 	.byte	0x02, 0x03, 0x01, 0x00, 0x02, 0x06, 0x01, 0x00, 0x04, 0x0b, 0x08, 0x00, 0x00, 0x00, 0x00, 0x00
        /*0020*/ 	.byte	0x00, 0x00, 0x00, 0x00


//--------------------- .nv.info._ZN7cutlass13device_kernelIN5flash11enable_sm90INS1_16FlashAttnFwdSm90INS1_25CollectiveMainloopFwdSm90ILi2EN4cute5tupleIJNS5_1CILi1EEES8_S8_EEENS6_IJNS7_ILi128EEENS7_ILi80EEENS7_ILi256EEEEEELi256ENS_6half_tEfNS_4arch4Sm90ELb0ELb0ELb1ELb0ELb1ELb0ELb0ELb1ELb1ELb1ELb1ELb0EEENS1_21CollectiveEpilogueFwdINS6_IJSA_SC_SB_EEES9_SE_SG_Li256ELb0ELb1ELb1ELb0EEENS1_19SingleTileSchedulerILb0ELb1ELb1ELi128EEEEEEEEEvNT_6ParamsE --------------------------
	.section	.nv.info._ZN7cutlass13device_kernelIN5flash11enable_sm90INS1_16FlashAttnFwdSm90INS1_25CollectiveMainloopFwdSm90ILi2EN4cute5tupleIJNS5_1CILi1EEES8_S8_EEENS6_IJNS7_ILi128EEENS7_ILi80EEENS7_ILi256EEEEEELi256ENS_6half_tEfNS_4arch4Sm90ELb0ELb0ELb1ELb0ELb1ELb0ELb0ELb1ELb1ELb1ELb1ELb0EEENS1_21CollectiveEpilogueFwdINS6_IJSA_SC_SB_EEES9_SE_SG_Li256ELb0ELb1ELb1ELb0EEENS1_19SingleTileSchedulerILb0ELb1ELb1ELi128EEEEEEEEEvNT_6ParamsE,"",@"SHT_CUDA_INFO"
	.sectionflags	@""
	.align	4


	//----- nvinfo : EIATTR_CUDA_API_VERSION
	.align		4
        /*0000*/ 	.byte	0x04, 0x37
        /*0002*/ 	.short	(.L_77 - .L_76)
.L_76:
        /*0004*/ 	.word	0x00000082


	//----- nvinfo : EIATTR_KPARAM_INFO
	.align		4
.L_77:
        /*0008*/ 	.byte	0x04, 0x17
        /*000a*/ 	.short	(.L_79 - .L_78)
.L_78:
        /*000c*/ 	.word	0x00000000
        /*0010*/ 	.short	0x0000
        /*0012*/ 	.short	0x0070
        /*0014*/ 	.byte	0x00, 0xf0, 0x01, 0x28


	//----- nvinfo : EIATTR_SPARSE_MMA_MASK
	.align		4
.L_79:
        /*0018*/ 	.byte	0x03, 0x50
        /*001a*/ 	.short	0x0000


	//----- nvinfo : EIATTR_MAXREG_COUNT
	.align		4
        /*001c*/ 	.byte	0x03, 0x1b
        /*001e*/ 	.short	0x00a8


	//----- nvinfo : EIATTR_NUM_BARRIERS
	.align		4
        /*0020*/ 	.byte	0x02, 0x4c
        /*0022*/ 	.byte	0x09
	.zero		1


	//----- nvinfo : EIATTR_EXTERNS
	.align		4
        /*0024*/ 	.byte	0x04, 0x0f
        /*0026*/ 	.short	(.L_81 - .L_80)


	//   ....[0]....
	.align		4
.L_80:
        /*0028*/ 	.word	index@(__assertfail)


	//----- nvinfo : EIATTR_ANNOTATIONS
	.align		4
.L_81:
        /*002c*/ 	.byte	0x04, 0x55
        /*002e*/ 	.short	(.L_83 - .L_82)


	//   ....[0]....
.L_82:
        /*0030*/ 	.word	0x00000001
        /*0034*/ 	.byte	0xa0, 0x08, 0x00, 0x00, 0x01, 0x00, 0x00, 0x00, 0x70, 0x14, 0x00, 0x00, 0x01, 0x00, 0x00, 0x00
        /*0044*/ 	.byte	0x10, 0xe3, 0x00, 0x00, 0x01, 0x00, 0x00, 0x00, 0x80, 0xe3, 0x00, 0x00, 0x01, 0x00, 0x00, 0x00
        /*0054*/ 	.byte	0xe0, 0xfa, 0x00, 0x00, 0x01, 0x00, 0x00, 0x00, 0x80, 0x13, 0x01, 0x00


	//----- nvinfo : EIATTR_MERCURY_ISA_VERSION
	.align		4
.L_83:
        /*0060*/ 	.byte	0x03, 0x5f
        /*0062*/ 	.short	0x0101


	//----- nvinfo : EIATTR_INT_WARP_WIDE_INSTR_OFFSETS
	.align		4
        /*0064*/ 	.byte	0x04, 0x31
        /*0066*/ 	.short	(.L_85 - .L_84)


	//   ....[0]....
.L_84:
        /*0068*/ 	.word	0x000000c0


	//   ....[1]....
        /*006c*/ 	.word	0x000000d0


	//   ....[2]....
        /*0070*/ 	.word	0x00000170


	//----- nvinfo : EIATTR_COOP_GROUP_MASK_REGIDS
	.align		4
.L_85:
        /*0074*/ 	.byte	0x04, 0x29
        /*0076*/ 	.short	(.L_87 - .L_86)


	//   ....[0]....
.L_86:
        /*0078*/ 	.word	0xffffffff


	//   ....[1]....
        /*007c*/ 	.word	0xffffffff


	//   ....[2]....
        /*0080*/ 	.word	0xffffffff


	//   ....[3]....
        /*0084*/ 	.word	0xffffffff


	//   ....[4]....
        /*0088*/ 	.word	0xffffffff


	//   ....[5]....
        /*008c*/ 	.word	0xffffffff


	//   ....[6]....
        /*0090*/ 	.word	0xffffffff


	//   ....[7]....
        /*0094*/ 	.word	0xffffffff


	//   ....[8]....
        /*0098*/ 	.word	0xffffffff


	//   ....[9]....
        /*009c*/ 	.word	0xffffffff


	//   ....[10]....
        /*00a0*/ 	.word	0xffffffff


	//   ....[11]....
        /*00a4*/ 	.word	0xffffffff


	//   ....[12]....
        /*00a8*/ 	.word	0xffffffff


	//   ....[13]....
        /*00ac*/ 	.word	0xffffffff


	//   ....[14]....
        /*00b0*/ 	.word	0xffffffff


	//   ....[15]....
        /*00b4*/ 	.word	0xffffffff


	//   ....[16]....
        /*00b8*/ 	.word	0xffffffff


	//   ....[17]....
        /*00bc*/ 	.word	0xffffffff


	//   ....[18]....
        /*00c0*/ 	.word	0xffffffff


	//   ....[19]....
        /*00c4*/ 	.word	0xffffffff


	//   ....[20]....
        /*00c8*/ 	.word	0xffffffff


	//   ....[21]....
        /*00cc*/ 	.word	0xffffffff


	//   ....[22]....
        /*00d0*/ 	.word	0xffffffff


	//   ....[23]....
        /*00d4*/ 	.word	0xffffffff


	//   ....[24]....
        /*00d8*/ 	.word	0xffffffff


	//   ....[25]....
        /*00dc*/ 	.word	0xffffffff


	//   ....[26]....
        /*00e0*/ 	.word	0xffffffff


	//   ....[27]....
        /*00e4*/ 	.word	0xffffffff


	//   ....[28]....
        /*00e8*/ 	.word	0xffffffff


	//   ....[29]....
        /*00ec*/ 	.word	0xffffffff


	//   ....[30]....
        /*00f0*/ 	.word	0xffffffff


	//   ....[31]....
        /*00f4*/ 	.word	0xffffffff


	//   ....[32]....
        /*00f8*/ 	.word	0xffffffff


	//   ....[33]....
        /*00fc*/ 	.word	0xffffffff


	//   ....[34]....
        /*0100*/ 	.word	0xffffffff


	//   ....[35]....
        /*0104*/ 	.word	0xffffffff


	//   ....[36]....
        /*0108*/ 	.word	0xffffffff


	//   ....[37]....
        /*010c*/ 	.word	0xffffffff


	//   ....[38]....
        /*0110*/ 	.word	0xffffffff


	//   ....[39]....
        /*0114*/ 	.word	0xffffffff


	//   ....[40]....
        /*0118*/ 	.word	0xffffffff


	//   ....[41]....
        /*011c*/ 	.word	0xffffffff


	//   ....[42]....
        /*0120*/ 	.word	0xffffffff


	//   ....[43]....
        /*0124*/ 	.word	0xffffffff


	//   ....[44]....
        /*0128*/ 	.word	0xffffffff


	//   ....[45]....
        /*012c*/ 	.word	0xffffffff


	//   ....[46]....
        /*0130*/ 	.word	0xffffffff


	//   ....[47]....
        /*0134*/ 	.word	0xffffffff


	//   ....[48]....
        /*0138*/ 	.word	0xffffffff


	//   ....[49]....
        /*013c*/ 	.word	0xffffffff


	//   ....[50]....
        /*0140*/ 	.word	0xffffffff


	//   ....[51]....
        /*0144*/ 	.word	0xffffffff


	//   ....[52]....
        /*0148*/ 	.word	0xffffffff


	//   ....[53]....
        /*014c*/ 	.word	0xffffffff


	//   ....[54]....
        /*0150*/ 	.word	0xffffffff


	//   ....[55]....
        /*0154*/ 	.word	0xffffffff


	//   ....[56]....
        /*0158*/ 	.word	0xffffffff


	//   ....[57]....
        /*015c*/ 	.word	0xffffffff


	//   ....[58]....
        /*0160*/ 	.word	0xffffffff


	//   ....[59]....
        /*0164*/ 	.word	0xffffffff


	//   ....[60]....
        /*0168*/ 	.word	0xffffffff


	//   ....[61]....
        /*016c*/ 	.word	0xffffffff


	//   ....[62]....
        /*0170*/ 	.word	0xffffffff


	//   ....[63]....
        /*0174*/ 	.word	0xffffffff


	//   ....[64]....
        /*0178*/ 	.word	0xffffffff


	//   ....[65]....
        /*017c*/ 	.word	0xffffffff


	//   ....[66]....
        /*0180*/ 	.word	0xffffffff


	//   ....[67]....
        /*0184*/ 	.word	0xffffffff


	//   ....[68]....
        /*0188*/ 	.word	0xffffffff


	//   ....[69]....
        /*018c*/ 	.word	0xffffffff


	//   ....[70]....
        /*0190*/ 	.word	0xffffffff


	//   ....[71]....
        /*0194*/ 	.word	0xffffffff


	//   ....[72]....
        /*0198*/ 	.word	0xffffffff


	//   ....[73]....
        /*019c*/ 	.word	0xffffffff


	//   ....[74]....
        /*01a0*/ 	.word	0xffffffff


	//   ....[75]....
        /*01a4*/ 	.word	0xffffffff


	//   ....[76]....
        /*01a8*/ 	.word	0xffffffff


	//   ....[77]....
        /*01ac*/ 	.word	0xffffffff


	//   ....[78]....
        /*01b0*/ 	.word	0xffffffff


	//   ....[79]....
        /*01b4*/ 	.word	0xffffffff


	//   ....[80]....
        /*01b8*/ 	.word	0xffffffff


	//   ....[81]....
        /*01bc*/ 	.word	0xffffffff


	//   ....[82]....
        /*01c0*/ 	.word	0xffffffff


	//   ....[83]....
        /*01c4*/ 	.word	0xffffffff


	//   ....[84]....
        /*01c8*/ 	.word	0xffffffff


	//   ....[85]....
        /*01cc*/ 	.word	0x0500000f


	//   ....[86]....
        /*01d0*/ 	.word	0x0500000f


	//   ....[87]....
        /*01d4*/ 	.word	0x0500000f


	//   ....[88]....
        /*01d8*/ 	.word	0x0500000f


	//   ....[89]....
        /*01dc*/ 	.word	0x0500000f


	//   ....[90]....
        /*01e0*/ 	.word	0x0500000f


	//   ....[91]....
        /*01e4*/ 	.word	0x0500000f


	//   ....[92]....
        /*01e8*/ 	.word	0x0500000f


	//   ....[93]....
        /*01ec*/ 	.word	0x0500000f


	//   ....[94]....
        /*01f0*/ 	.word	0x0500000f


	//   ....[95]....
        /*01f4*/ 	.word	0x0500000f


	//   ....[96]....
        /*01f8*/ 	.word	0x0500000f


	//   ....[97]....
        /*01fc*/ 	.word	0x0500000f


	//   ....[98]....
        /*0200*/ 	.word	0x0500000f


	//   ....[99]....
        /*0204*/ 	.word	0x0500000f


	//   ....[100]....
        /*0208*/ 	.word	0x0500000f


	//   ....[101]....
        /*020c*/ 	.word	0x0500000f


	//   ....[102]....
        /*0210*/ 	.word	0x0500000f


	//   ....[103]....
        /*0214*/ 	.word	0x0500000f


	//   ....[104]....
        /*0218*/ 	.word	0x0500000f


	//   ....[105]....
        /*021c*/ 	.word	0x0500000f


	//   ....[106]....
        /*0220*/ 	.word	0x0500000f


	//   ....[107]....
        /*0224*/ 	.word	0x0500000f


	//   ....[108]....
        /*0228*/ 	.word	0x0500000f


	//   ....[109]....
        /*022c*/ 	.word	0x0500000f


	//   ....[110]....
        /*0230*/ 	.word	0x0500000f


	//   ....[111]....
        /*0234*/ 	.word	0x0500000f


	//   ....[112]....
        /*0238*/ 	.word	0x0500000f


	//   ....[113]....
        /*023c*/ 	.word	0x0500000f


	//   ....[114]....
        /*0240*/ 	.word	0x0500000f


	//   ....[115]....
        /*0244*/ 	.word	0x0500000f


	//   ....[116]....
        /*0248*/ 	.word	0x0500000f


	//   ....[117]....
        /*024c*/ 	.word	0x0500000f


	//   ....[118]....
        /*0250*/ 	.word	0x0500000f


	//   ....[119]....
        /*0254*/ 	.word	0x0500000f


	//   ....[120]....
        /*0258*/ 	.word	0x0500000f


	//   ....[121]....
        /*025c*/ 	.word	0x0500000f


	//   ....[122]....
        /*0260*/ 	.word	0x0500000f


	//   ....[123]....
        /*0264*/ 	.word	0x0500000f


	//   ....[124]....
        /*0268*/ 	.word	0x0500000f


	//   ....[125]....
        /*026c*/ 	.word	0x0500000f


	//   ....[126]....
        /*0270*/ 	.word	0x0500000f


	//   ....[127]....
        /*0274*/ 	.word	0x0500000f


	//   ....[128]....
        /*0278*/ 	.word	0x0500000f


	//   ....[129]....
        /*027c*/ 	.word	0x0500000f


	//   ....[130]....
        /*0280*/ 	.word	0x0500000f


	//   ....[131]....
        /*0284*/ 	.word	0x0500000f


	//   ....[132]....
        /*0288*/ 	.word	0x0500000f


	//   ....[133]....
        /*028c*/ 	.word	0x0500000f


	//   ....[134]....
        /*0290*/ 	.word	0x0500000f


	//   ....[135]....
        /*0294*/ 	.word	0x0500000f


	//   ....[136]....
        /*0298*/ 	.word	0x0500000f


	//   ....[137]....
        /*029c*/ 	.word	0x0500000f


	//   ....[138]....
        /*02a0*/ 	.word	0x0500000f


	//   ....[139]....
        /*02a4*/ 	.word	0x0500000f


	//   ....[140]....
        /*02a8*/ 	.word	0x0500000f


	//   ....[141]....
        /*02ac*/ 	.word	0x0500000f


	//   ....[142]....
        /*02b0*/ 	.word	0x0500000f


	//----- nvinfo : EIATTR_COOP_GROUP_INSTR_OFFSETS
	.align		4
.L_87:
        /*02b4*/ 	.byte	0x04, 0x28
        /*02b6*/ 	.short	(.L_89 - .L_88)


	//   ....[0]....
.L_88:
        /*02b8*/ 	.word	0x00000070


	//   ....[1]....
        /*02bc*/ 	.word	0x000000b0


	//   ....[2]....
        /*02c0*/ 	.word	0x000002d0


	//   ....[3]....
        /*02c4*/ 	.word	0x00000430


	//   ....[4]....
        /*02c8*/ 	.word	0x00000550


	//   ....[5]....
        /*02cc*/ 	.word	0x000006b0


	//   ....[6]....
        /*02d0*/ 	.word	0x00001250


	//   ....[7]....
        /*02d4*/ 	.word	0x00004990


	//   ....[8]....
        /*02d8*/ 	.word	0x00004a10


	//   ....[9]....
        /*02dc*/ 	.word	0x00004da0


	//   ....[10]....
        /*02e0*/ 	.word	0x00004e50


	//   ....[11]....
        /*02e4*/ 	.word	0x00009140


	//   ....[12]....
        /*02e8*/ 	.word	0x00009170


	//   ....[13]....
        /*02ec*/ 	.word	0x00009190


	//   ....[14]....
        /*02f0*/ 	.word	0x000091b0


	//   ....[15]....
        /*02f4*/ 	.word	0x0000a580


	//   ....[16]....
        /*02f8*/ 	.word	0x0000a5b0


	//   ....[17]....
        /*02fc*/ 	.word	0x0000a650


	//   ....[18]....
        /*0300*/ 	.word	0x0000a6b0


	//   ....[19]....
        /*0304*/ 	.word	0x0000b980


	//   ....[20]....
        /*0308*/ 	.word	0x0000b9e0


	//   ....[21]....
        /*030c*/ 	.word	0x0000ba20


	//   ....[22]....
        /*0310*/ 	.word	0x0000ba60


	//   ....[23]....
        /*0314*/ 	.word	0x0000ba80


	//   ....[24]....
        /*0318*/ 	.word	0x0000bab0


	//   ....[25]....
        /*031c*/ 	.word	0x0000c700


	//   ....[26]....
        /*0320*/ 	.word	0x0000c710


	//   ....[27]....
        /*0324*/ 	.word	0x0000d780


	//   ....[28]....
        /*0328*/ 	.word	0x0000e9b0


	//   ....[29]....
        /*032c*/ 	.word	0x0000e9f0


	//   ....[30]....
        /*0330*/ 	.word	0x0000ea20


	//   ....[31]....
        /*0334*/ 	.word	0x0000ea40


	//   ....[32]....
        /*0338*/ 	.word	0x0000ea50


	//   ....[33]....
        /*033c*/ 	.word	0x0000eac0


	//   ....[34]....
        /*0340*/ 	.word	0x0000eaf0


	//   ....[35]....
        /*0344*/ 	.word	0x0000eb50


	//   ....[36]....
        /*0348*/ 	.word	0x0000eb80


	//   ....[37]....
        /*034c*/ 	.word	0x0000ebe0


	//   ....[38]....
        /*0350*/ 	.word	0x0000f2b0


	//   ....[39]....
        /*0354*/ 	.word	0x0000f2f0


	//   ....[40]....
        /*0358*/ 	.word	0x0000f320


	//   ....[41]....
        /*035c*/ 	.word	0x0000f340


	//   ....[42]....
        /*0360*/ 	.word	0x0000f350


	//   ....[43]....
        /*0364*/ 	.word	0x0000f3e0


	//   ....[44]....
        /*0368*/ 	.word	0x0000f420


	//   ....[45]....
        /*036c*/ 	.word	0x0000f480


	//   ....[46]....
        /*0370*/ 	.word	0x0000f4b0


	//   ....[47]....
        /*0374*/ 	.word	0x0000f520


	//   ....[48]....
        /*0378*/ 	.word	0x0000f560


	//   ....[49]....
        /*037c*/ 	.word	0x0000f5c0


	//   ....[50]....
        /*0380*/ 	.word	0x0000f5f0


	//   ....[51]....
        /*0384*/ 	.word	0x0000f650


	//   ....[52]....
        /*0388*/ 	.word	0x0000f690


	//   ....[53]....
        /*038c*/ 	.word	0x0000f6f0


	//   ....[54]....
        /*0390*/ 	.word	0x0000ff60


	//   ....[55]....
        /*0394*/ 	.word	0x0000ffa0


	//   ....[56]....
        /*0398*/ 	.word	0x0000ffd0


	//   ....[57]....
        /*039c*/ 	.word	0x0000fff0


	//   ....[58]....
        /*03a0*/ 	.word	0x00010010


	//   ....[59]....
        /*03a4*/ 	.word	0x00010030


	//   ....[60]....
        /*03a8*/ 	.word	0x00010060


	//   ....[61]....
        /*03ac*/ 	.word	0x00010080


	//   ....[62]....
        /*03b0*/ 	.word	0x00010090


	//   ....[63]....
        /*03b4*/ 	.word	0x00010110


	//   ....[64]....
        /*03b8*/ 	.word	0x000104b0


	//   ....[65]....
        /*03bc*/ 	.word	0x000104e0


	//   ....[66]....
        /*03c0*/ 	.word	0x00010500


	//   ....[67]....
        /*03c4*/ 	.word	0x000105a0


	//   ....[68]....
        /*03c8*/ 	.word	0x000105c0


	//   ....[69]....
        /*03cc*/ 	.word	0x00010660


	//   ....[70]....
        /*03d0*/ 	.word	0x00010680


	//   ....[71]....
        /*03d4*/ 	.word	0x00010720


	//   ....[72]....
        /*03d8*/ 	.word	0x00010740


	//   ....[73]....
        /*03dc*/ 	.word	0x00010750


	//   ....[74]....
        /*03e0*/ 	.word	0x00010c90


	//   ....[75]....
        /*03e4*/ 	.word	0x00010cd0


	//   ....[76]....
        /*03e8*/ 	.word	0x00010d00


	//   ....[77]....
        /*03ec*/ 	.word	0x00010d30


	//   ....[78]....
        /*03f0*/ 	.word	0x00010e10


	//   ....[79]....
        /*03f4*/ 	.word	0x00010e30


	//   ....[80]....
        /*03f8*/ 	.word	0x00010ee0


	//   ....[81]....
        /*03fc*/ 	.word	0x00010f00


	//   ....[82]....
        /*0400*/ 	.word	0x00010f50


	//   ....[83]....
        /*0404*/ 	.word	0x00010fc0


	//   ....[84]....
        /*0408*/ 	.word	0x00011310


	//   ....[85]....
        /*040c*/ 	.word	0x00011800


	//   ....[86]....
        /*0410*/ 	.word	0x000118f0


	//   ....[87]....
        /*0414*/ 	.word	0x000119a0


	//   ....[88]....
        /*0418*/ 	.word	0x00011ad0


	//   ....[89]....
        /*041c*/ 	.word	0x00011b30


	//   ....[90]....
        /*0420*/ 	.word	0x00011c30


	//   ....[91]....
        /*0424*/ 	.word	0x00011c90


	//   ....[92]....
        /*0428*/ 	.word	0x00011d90


	//   ....[93]....
        /*042c*/ 	.word	0x00011df0


	//   ....[94]....
        /*0430*/ 	.word	0x00011ee0


	//   ....[95]....
        /*0434*/ 	.word	0x00011f30


	//   ....[96]....
        /*0438*/ 	.word	0x00011fc0


	//   ....[97]....
        /*043c*/ 	.word	0x00012020


	//   ....[98]....
        /*0440*/ 	.word	0x00012160


	//   ....[99]....
        /*0444*/ 	.word	0x000121d0


	//   ....[100]....
        /*0448*/ 	.word	0x000122d0


	//   ....[101]....
        /*044c*/ 	.word	0x00012340


	//   ....[102]....
        /*0450*/ 	.word	0x00012440


	//   ....[103]....
        /*0454*/ 	.word	0x000124b0


	//   ....[104]....
        /*0458*/ 	.word	0x000125b0


	//   ....[105]....
        /*045c*/ 	.word	0x00012620


	//   ....[106]....
        /*0460*/ 	.word	0x00012720


	//   ....[107]....
        /*0464*/ 	.word	0x00012790


	//   ....[108]....
        /*0468*/ 	.word	0x00012890


	//   ....[109]....
        /*046c*/ 	.word	0x000128f0


	//   ....[110]....
        /*0470*/ 	.word	0x000129e0


	//   ....[111]....
        /*0474*/ 	.word	0x00012a30


	//   ....[112]....
        /*0478*/ 	.word	0x00012b70


	//   ....[113]....
        /*047c*/ 	.word	0x00012c30


	//   ....[114]....
        /*0480*/ 	.word	0x00012d70


	//   ....[115]....
        /*0484*/ 	.word	0x00012dc0


	//   ....[116]....
        /*0488*/ 	.word	0x00012ed0


	//   ....[117]....
        /*048c*/ 	.word	0x00012f20


	//   ....[118]....
        /*0490*/ 	.word	0x00013040


	//   ....[119]....
        /*0494*/ 	.word	0x00013090


	//   ....[120]....
        /*0498*/ 	.word	0x000131c0


	//   ....[121]....
        /*049c*/ 	.word	0x00013210


	//   ....[122]....
        /*04a0*/ 	.word	0x000132f0


	//   ....[123]....
        /*04a4*/ 	.word	0x00013390


	//   ....[124]....
        /*04a8*/ 	.word	0x000134c0


	//   ....[125]....
        /*04ac*/ 	.word	0x00013510


	//   ....[126]....
        /*04b0*/ 	.word	0x00013640


	//   ....[127]....
        /*04b4*/ 	.word	0x00013690


	//   ....[128]....
        /*04b8*/ 	.word	0x000137c0


	//   ....[129]....
        /*04bc*/ 	.word	0x00013810


	//   ....[130]....
        /*04c0*/ 	.word	0x00013940


	//   ....[131]....
        /*04c4*/ 	.word	0x00013990


	//   ....[132]....
        /*04c8*/ 	.word	0x00013a70


	//   ....[133]....
        /*04cc*/ 	.word	0x00013b10


	//   ....[134]....
        /*04d0*/ 	.word	0x00013cb0


	//   ....[135]....
        /*04d4*/ 	.word	0x00013d00


	//   ....[136]....
        /*04d8*/ 	.word	0x00013e40


	//   ....[137]....
        /*04dc*/ 	.word	0x00013e90


	//   ....[138]....
        /*04e0*/ 	.word	0x00013fd0


	//   ....[139]....
        /*04e4*/ 	.word	0x00014020


	//   ....[140]....
        /*04e8*/ 	.word	0x00014150


	//   ....[141]....
        /*04ec*/ 	.word	0x000141a0


	//   ....[142]....
        /*04f0*/ 	.word	0x000142b0


	//----- nvinfo : EIATTR_REG_RECONFIG
	.align		4
.L_89:
        /*04f4*/ 	.byte	0x01, 0x54
	.zero		2


	//----- nvinfo : EIATTR_SYSCALL_OFFSETS
	.align		4
        /*04f8*/ 	.byte	0x04, 0x46
        /*04fa*/ 	.short	(.L_91 - .L_90)


	//   ....[0]....
.L_90:
        /*04fc*/ 	.word	0x00001420


	//   ....[1]....
        /*0500*/ 	.word	0x0000ded0


	//   ....[2]....
        /*0504*/ 	.word	0x0000e010


	//   ....[3]....
        /*0508*/ 	.word	0x0000e100


	//   ....[4]....
        /*050c*/ 	.word	0x0000efd0


	//----- nvinfo : EIATTR_MBARRIER_INSTR_OFFSETS
	.align		4
.L_91:
        /*0510*/ 	.byte	0x04, 0x39
        /*0512*/ 	.short	(.L_93 - .L_92)


	//   ....[0]....
.L_92:
        /*0514*/ 	.word	0x00000180
        /*0518*/ 	.word	0x000000ff
        /*051c*/ 	.word	0x00038800
        /*0520*/ 	.short	0x0100
        /*0522*/ 	.byte	0x08
	.zero		1


	//   ....[1]....
        /*0524*/ 	.word	0x00000190
        /*0528*/ 	.word	0x000000ff
        /*052c*/ 	.word	0x00038820
        /*0530*/ 	.short	0x0100
        /*0532*/ 	.byte	0x08
	.zero		1


	//   ....[2]....
        /*0534*/ 	.word	0x00000280
        /*0538*/ 	.word	0x000000ff
        /*053c*/ 	.word	0x00038830
        /*0540*/ 	.short	0x0100
        /*0542*/ 	.byte	0x08
	.zero		1


	//   ....[3]....
        /*0544*/ 	.word	0x00000290
        /*0548*/ 	.word	0x000000ff
        /*054c*/ 	.word	0x00038840
        /*0550*/ 	.short	0x0100
        /*0552*/ 	.byte	0x08
	.zero		1


	//   ....[4]....
        /*0554*/ 	.word	0x000002a0
        /*0558*/ 	.word	0x000000ff
        /*055c*/ 	.word	0x00038838
        /*0560*/ 	.short	0x0100
        /*0562*/ 	.byte	0x08
	.zero		1


	//   ....[5]....
        /*0564*/ 	.word	0x000002b0
        /*0568*/ 	.word	0x000000ff
        /*056c*/ 	.word	0x00038848
        /*0570*/ 	.short	0x0100
        /*0572*/ 	.byte	0x08
	.zero		1


	//   ....[6]....
        /*0574*/ 	.word	0x000003e0
        /*0578*/ 	.word	0x000000ff
        /*057c*/ 	.word	0x00038850
        /*0580*/ 	.short	0x0100
        /*0582*/ 	.byte	0x08
	.zero		1


	//   ....[7]....
        /*0584*/ 	.word	0x000003f0
        /*0588*/ 	.word	0x000000ff
        /*058c*/ 	.word	0x00038860
        /*0590*/ 	.short	0x0100
        /*0592*/ 	.byte	0x08
	.zero		1


	//   ....[8]....
        /*0594*/ 	.word	0x00000400
        /*0598*/ 	.word	0x000000ff
        /*059c*/ 	.word	0x00038858
        /*05a0*/ 	.short	0x0100
        /*05a2*/ 	.byte	0x08
	.zero		1


	//   ....[9]....
        /*05a4*/ 	.word	0x00000410
        /*05a8*/ 	.word	0x000000ff
        /*05ac*/ 	.word	0x00038868
        /*05b0*/ 	.short	0x0100
        /*05b2*/ 	.byte	0x08
	.zero		1


	//   ....[10]....
        /*05b4*/ 	.word	0x00000500
        /*05b8*/ 	.word	0x000000ff
        /*05bc*/ 	.word	0x00038870
        /*05c0*/ 	.short	0x0100
        /*05c2*/ 	.byte	0x06
	.zero		1


	//   ....[11]....
        /*05c4*/ 	.word	0x00000510
        /*05c8*/ 	.word	0x000000ff
        /*05cc*/ 	.word	0x00038880
        /*05d0*/ 	.short	0x0100
        /*05d2*/ 	.byte	0x06
	.zero		1


	//   ....[12]....
        /*05d4*/ 	.word	0x00000520
        /*05d8*/ 	.word	0x000000ff
        /*05dc*/ 	.word	0x00038878
        /*05e0*/ 	.short	0x0100
        /*05e2*/ 	.byte	0x06
	.zero		1


	//   ....[13]....
        /*05e4*/ 	.word	0x00000530
        /*05e8*/ 	.word	0x000000ff
        /*05ec*/ 	.word	0x00038888
        /*05f0*/ 	.short	0x0100
        /*05f2*/ 	.byte	0x06
	.zero		1


	//   ....[14]....
        /*05f4*/ 	.word	0x00000660
        /*05f8*/ 	.word	0x000000ff
        /*05fc*/ 	.word	0x00038890
        /*0600*/ 	.short	0x0100
        /*0602*/ 	.byte	0x08
	.zero		1


	//   ....[15]....
        /*0604*/ 	.word	0x00000670
        /*0608*/ 	.word	0x000000ff
        /*060c*/ 	.word	0x000388a0
        /*0610*/ 	.short	0x0100
        /*0612*/ 	.byte	0x08
	.zero		1


	//   ....[16]....
        /*0614*/ 	.word	0x00000680
        /*0618*/ 	.word	0x000000ff
        /*061c*/ 	.word	0x00038898
        /*0620*/ 	.short	0x0100
        /*0622*/ 	.byte	0x08
	.zero		1


	//   ....[17]....
        /*0624*/ 	.word	0x00000690
        /*0628*/ 	.word	0x000000ff
        /*062c*/ 	.word	0x000388a8
        /*0630*/ 	.short	0x0100
        /*0632*/ 	.byte	0x08
	.zero		1


	//   ....[18]....
        /*0634*/ 	.word	0x000007d0
        /*0638*/ 	.word	0x000000ff
        /*063c*/ 	.word	0x000388b0
        /*0640*/ 	.short	0x0100
        /*0642*/ 	.byte	0x08
	.zero		1


	//   ....[19]....
        /*0644*/ 	.word	0x000007e0
        /*0648*/ 	.word	0x000000ff
        /*064c*/ 	.word	0x000388c0
        /*0650*/ 	.short	0x0100
        /*0652*/ 	.byte	0x08
	.zero		1


	//   ....[20]....
        /*0654*/ 	.word	0x000007f0
        /*0658*/ 	.word	0x000000ff
        /*065c*/ 	.word	0x000388b8
        /*0660*/ 	.short	0x0100
        /*0662*/ 	.byte	0x08
	.zero		1


	//   ....[21]....
        /*0664*/ 	.word	0x00000800
        /*0668*/ 	.word	0x000000ff
        /*066c*/ 	.word	0x000388c8
        /*0670*/ 	.short	0x0100
        /*0672*/ 	.byte	0x08
	.zero		1


	//   ....[22]....
        /*0674*/ 	.word	0x00001450
        /*0678*/ 	.word	0x000000ff
        /*067c*/ 	.word	0x00038800
        /*0680*/ 	.short	0x010a
        /*0682*/ 	.byte	0x04
	.zero		1


	//   ....[23]....
        /*0684*/ 	.word	0x000014f0
        /*0688*/ 	.word	0x000000ff
        /*068c*/ 	.word	0x00038830
        /*0690*/ 	.short	0x010a
        /*0692*/ 	.byte	0x04
	.zero		1


	//   ....[24]....
        /*0694*/ 	.word	0x00001560
        /*0698*/ 	.word	0x000000ff
        /*069c*/ 	.word	0x00038830
        /*06a0*/ 	.short	0x010a
        /*06a2*/ 	.byte	0x04
	.zero		1


	//   ....[25]....
        /*06a4*/ 	.word	0x00004090
        /*06a8*/ 	.word	0x000000ff
        /*06ac*/ 	.word	0x00000000
        /*06b0*/ 	.short	0x0101
        /*06b2*/ 	.byte	0x06
	.zero		1


	//   ....[26]....
        /*06b4*/ 	.word	0x00005d50
        /*06b8*/ 	.word	0x000000ff
        /*06bc*/ 	.word	0x00038830
        /*06c0*/ 	.short	0x010a
        /*06c2*/ 	.byte	0x07
	.zero		1


	//   ....[27]....
        /*06c4*/ 	.word	0x00005da0
        /*06c8*/ 	.word	0x000000ff
        /*06cc*/ 	.word	0x00038830
        /*06d0*/ 	.short	0x010a
        /*06d2*/ 	.byte	0x06
	.zero		1


	//   ....[28]....
        /*06d4*/ 	.word	0x000086c0
        /*06d8*/ 	.word	0x000000ff
        /*06dc*/ 	.word	0x00038850
        /*06e0*/ 	.short	0x010a
        /*06e2*/ 	.byte	0x06
	.zero		1


	//   ....[29]....
        /*06e4*/ 	.word	0x00008700
        /*06e8*/ 	.word	0x000000ff
        /*06ec*/ 	.word	0x00038850
        /*06f0*/ 	.short	0x010a
        /*06f2*/ 	.byte	0x06
	.zero		1


	//   ....[30]....
        /*06f4*/ 	.word	0x00008d50
        /*06f8*/ 	.word	0x000000ff
        /*06fc*/ 	.word	0x00000000
        /*0700*/ 	.short	0x0101
        /*0702*/ 	.byte	0x0a
	.zero		1


	//   ....[31]....
        /*0704*/ 	.word	0x00009b50
        /*0708*/ 	.word	0x000000ff
        /*070c*/ 	.word	0x00000000
        /*0710*/ 	.short	0x0101
        /*0712*/ 	.byte	0x06
	.zero		1


	//   ....[32]....
        /*0714*/ 	.word	0x0000a4e0
        /*0718*/ 	.word	0x000000ff
        /*071c*/ 	.word	0x00038850
        /*0720*/ 	.short	0x010a
        /*0722*/ 	.byte	0x05
	.zero		1


	//   ....[33]....
        /*0724*/ 	.word	0x0000a520
        /*0728*/ 	.word	0x000000ff
        /*072c*/ 	.word	0x00038850
        /*0730*/ 	.short	0x010a
        /*0732*/ 	.byte	0x05
	.zero		1


	//   ....[34]....
        /*0734*/ 	.word	0x0000ab80
        /*0738*/ 	.word	0x000000ff
        /*073c*/ 	.word	0x00000000
        /*0740*/ 	.short	0x0101
        /*0742*/ 	.byte	0x04
	.zero		1


	//   ....[35]....
        /*0744*/ 	.word	0x0000baa0
        /*0748*/ 	.word	0x000000ff
        /*074c*/ 	.word	0x00000000
        /*0750*/ 	.short	0x0101
        /*0752*/ 	.byte	0x04
	.zero		1


	//   ....[36]....
        /*0754*/ 	.word	0x0000e790
        /*0758*/ 	.word	0x000000ff
        /*075c*/ 	.word	0x00038840
        /*0760*/ 	.short	0x010a
        /*0762*/ 	.byte	0x2a
	.zero		1


	//   ....[37]....
        /*0764*/ 	.word	0x0000ed90
        /*0768*/ 	.word	0x000000ff
        /*076c*/ 	.word	0x00038830
        /*0770*/ 	.short	0x0107
        /*0772*/ 	.byte	0x2a
	.zero		1


	//   ....[38]....
        /*0774*/ 	.word	0x0000ee00
        /*0778*/ 	.word	0x000000ff
        /*077c*/ 	.word	0x00038830
        /*0780*/ 	.short	0x0101
        /*0782*/ 	.byte	0x2a
	.zero		1


	//   ....[39]....
        /*0784*/ 	.word	0x0000f870
        /*0788*/ 	.word	0x000000ff
        /*078c*/ 	.word	0x00038800
        /*0790*/ 	.short	0x0107
        /*0792*/ 	.byte	0x2a
	.zero		1


	//   ....[40]....
        /*0794*/ 	.word	0x0000f8d0
        /*0798*/ 	.word	0x000000ff
        /*079c*/ 	.word	0x00038800
        /*07a0*/ 	.short	0x0101
        /*07a2*/ 	.byte	0x2a
	.zero		1


	//   ....[41]....
        /*07a4*/ 	.word	0x0000f8e0
        /*07a8*/ 	.word	0x000000ff
        /*07ac*/ 	.word	0x00038820
        /*07b0*/ 	.short	0x010a
        /*07b2*/ 	.byte	0x2a
	.zero		1


	//   ....[42]....
        /*07b4*/ 	.word	0x0000fd60
        /*07b8*/ 	.word	0x00000013
        /*07bc*/ 	.word	0x00038840
        /*07c0*/ 	.short	0x010a
        /*07c2*/ 	.byte	0x3f
	.zero		1


	//   ....[43]....
        /*07c4*/ 	.word	0x00010330
        /*07c8*/ 	.word	0x00000013
        /*07cc*/ 	.word	0x00038830
        /*07d0*/ 	.short	0x0107
        /*07d2*/ 	.byte	0x3f
	.zero		1


	//   ....[44]....
        /*07d4*/ 	.word	0x000103e0
        /*07d8*/ 	.word	0x00000013
        /*07dc*/ 	.word	0x00038830
        /*07e0*/ 	.short	0x0101
        /*07e2*/ 	.byte	0x3f
	.zero		1


	//   ....[45]....
        /*07e4*/ 	.word	0x00010440
        /*07e8*/ 	.word	0x00000004
        /*07ec*/ 	.word	0x00038860
        /*07f0*/ 	.short	0x010a
        /*07f2*/ 	.byte	0x3f
	.zero		1


	//   ....[46]....
        /*07f4*/ 	.word	0x00010900
        /*07f8*/ 	.word	0x00000004
        /*07fc*/ 	.word	0x00038850
        /*0800*/ 	.short	0x0107
        /*0802*/ 	.byte	0x3f
	.zero		1


	//   ....[47]....
        /*0804*/ 	.word	0x00010a70
        /*0808*/ 	.word	0x00000004
        /*080c*/ 	.word	0x00038850
        /*0810*/ 	.short	0x0101
        /*0812*/ 	.byte	0x3f
	.zero		1


	//   ....[48]....
        /*0814*/ 	.word	0x00010c00
        /*0818*/ 	.word	0x00000000
        /*081c*/ 	.word	0x00038860
        /*0820*/ 	.short	0x010a
        /*0822*/ 	.byte	0x3f
	.zero		1


	//   ....[49]....
        /*0824*/ 	.word	0x00011150
        /*0828*/ 	.word	0x00000000
        /*082c*/ 	.word	0x00038850
        /*0830*/ 	.short	0x0107
        /*0832*/ 	.byte	0x3f
	.zero		1


	//   ....[50]....
        /*0834*/ 	.word	0x00011210
        /*0838*/ 	.word	0x00000000
        /*083c*/ 	.word	0x00038850
        /*0840*/ 	.short	0x0101
        /*0842*/ 	.byte	0x3f
	.zero		1


	//   ....[51]....
        /*0844*/ 	.word	0x000112a0
        /*0848*/ 	.word	0x00000007
        /*084c*/ 	.word	0x00038820
        /*0850*/ 	.short	0x010a
        /*0852*/ 	.byte	0x3f
	.zero		1


	//   ....[52]....
        /*0854*/ 	.word	0x00011420
        /*0858*/ 	.word	0x00000005
        /*085c*/ 	.word	0x00038840
        /*0860*/ 	.short	0x010a
        /*0862*/ 	.byte	0x3f
	.zero		1


	//   ....[53]....
        /*0864*/ 	.word	0x000114c0
        /*0868*/ 	.word	0x00000003
        /*086c*/ 	.word	0x00038840
        /*0870*/ 	.short	0x010a
        /*0872*/ 	.byte	0x3f
	.zero		1


	//   ....[54]....
        /*0874*/ 	.word	0x00011500
        /*0878*/ 	.word	0x00000005
        /*087c*/ 	.word	0x00038860
        /*0880*/ 	.short	0x010a
        /*0882*/ 	.byte	0x3f
	.zero		1


	//   ....[55]....
        /*0884*/ 	.word	0x00011540
        /*0888*/ 	.word	0x00000003
        /*088c*/ 	.word	0x00038860
        /*0890*/ 	.short	0x010a
        /*0892*/ 	.byte	0x3f
	.zero		1


	//   ....[56]....
        /*0894*/ 	.word	0x000115c0
        /*0898*/ 	.word	0x00000003
        /*089c*/ 	.word	0x00038800
        /*08a0*/ 	.short	0x010a
        /*08a2*/ 	.byte	0x3f
	.zero		1


	//   ....[57]....
        /*08a4*/ 	.word	0x00011630
        /*08a8*/ 	.word	0x00000003
        /*08ac*/ 	.word	0x00038830
        /*08b0*/ 	.short	0x010a
        /*08b2*/ 	.byte	0x3f
	.zero		1


	//   ....[58]....
        /*08b4*/ 	.word	0x000116a0
        /*08b8*/ 	.word	0x00000006
        /*08bc*/ 	.word	0x00038830
        /*08c0*/ 	.short	0x010a
        /*08c2*/ 	.byte	0x3f
	.zero		1


	//   ....[59]....
        /*08c4*/ 	.word	0x00011700
        /*08c8*/ 	.word	0x00000003
        /*08cc*/ 	.word	0x00038850
        /*08d0*/ 	.short	0x010a
        /*08d2*/ 	.byte	0x3f
	.zero		1


	//   ....[60]....
        /*08d4*/ 	.word	0x00011760
        /*08d8*/ 	.word	0x00000005
        /*08dc*/ 	.word	0x00038850
        /*08e0*/ 	.short	0x010a
        /*08e2*/ 	.byte	0x3f
	.zero		1


	//   ....[61]....
        /*08e4*/ 	.word	0x00011840
        /*08e8*/ 	.word	0x00000003
        /*08ec*/ 	.word	0x00038840
        /*08f0*/ 	.short	0x010a
        /*08f2*/ 	.byte	0x3f
	.zero		1


	//   ....[62]....
        /*08f4*/ 	.word	0x00012a70
        /*08f8*/ 	.word	0x00000003
        /*08fc*/ 	.word	0x00038820
        /*0900*/ 	.short	0x010a
        /*0902*/ 	.byte	0x3f
	.zero		1


	//   ....[63]....
        /*0904*/ 	.word	0x00012ac0
        /*0908*/ 	.word	0x00000013
        /*090c*/ 	.word	0x00038840
        /*0910*/ 	.short	0x010a
        /*0912*/ 	.byte	0x3f
	.zero		1


	//   ....[64]....
        /*0914*/ 	.word	0x00013240
        /*0918*/ 	.word	0x00000004
        /*091c*/ 	.word	0x00038860
        /*0920*/ 	.short	0x010a
        /*0922*/ 	.byte	0x3f
	.zero		1


	//   ....[65]....
        /*0924*/ 	.word	0x000139c0
        /*0928*/ 	.word	0x00000000
        /*092c*/ 	.word	0x00038860
        /*0930*/ 	.short	0x010a
        /*0932*/ 	.byte	0x3f
	.zero		1


	//   ....[66]....
        /*0934*/ 	.word	0x000141d0
        /*0938*/ 	.word	0x00000007
        /*093c*/ 	.word	0x00038820
        /*0940*/ 	.short	0x010a
        /*0942*/ 	.byte	0x3f
	.zero		1


	//   ....[67]....
        /*0944*/ 	.word	0x00014370
        /*0948*/ 	.word	0x00000005
        /*094c*/ 	.word	0x00038840
        /*0950*/ 	.short	0x010a
        /*0952*/ 	.byte	0x3f
	.zero		1


	//   ....[68]....
        /*0954*/ 	.word	0x000143c0
        /*0958*/ 	.word	0x00000003
        /*095c*/ 	.word	0x00038840
        /*0960*/ 	.short	0x010a
        /*0962*/ 	.byte	0x3f
	.zero		1


	//   ....[69]....
        /*0964*/ 	.word	0x00014410
        /*0968*/ 	.word	0x00000005
        /*096c*/ 	.word	0x00038860
        /*0970*/ 	.short	0x010a
        /*0972*/ 	.byte	0x3f
	.zero		1


	//----- nvinfo : EIATTR_NUM_MBARRIERS
	.align		4
.L_93:
        /*0974*/ 	.byte	0x03, 0x38
        /*0976*/ 	.short	0x0016


	//----- nvinfo : EIATTR_EXIT_INSTR_OFFSETS
	.align		4
        /*0978*/ 	.byte	0x04, 0x1c
        /*097a*/ 	.short	(.L_95 - .L_94)


	//   ....[0]....
.L_94:
        /*097c*/ 	.word	0x00011590


	//----- nvinfo : EIATTR_MAX_THREADS
	.align		4
.L_95:
        /*0980*/ 	.byte	0x04, 0x05
        /*0982*/ 	.short	(.L_97 - .L_96)
.L_96:
        /*0984*/ 	.word	0x00000180
        /*0988*/ 	.word	0x00000001
        /*098c*/ 	.word	0x00000001


	//----- nvinfo : EIATTR_CRS_STACK_SIZE
	.align		4
.L_97:
        /*0990*/ 	.byte	0x04, 0x1e
        /*0992*/ 	.short	(.L_99 - .L_98)
.L_98:
        /*0994*/ 	.word	0x00000000


	//----- nvinfo : EIATTR_CBANK_PARAM_SIZE
	.align		4
.L_99:
        /*0998*/ 	.byte	0x03, 0x19
        /*099a*/ 	.short	0x0a70


	//----- nvinfo : EIATTR_PARAM_CBANK
	.align		4
        /*099c*/ 	.byte	0x04, 0x0a
        /*099e*/ 	.short	(.L_101 - .L_100)
	.align		4
.L_100:
        /*09a0*/ 	.word	index@(.nv.constant0._ZN7cutlass13device_kernelIN5flash11enable_sm90INS1_16FlashAttnFwdSm90INS1_25CollectiveMainloopFwdSm90ILi2EN4cute5tupleIJNS5_1CILi1EEES8_S8_EEENS6_IJNS7_ILi128EEENS7_ILi80EEENS7_ILi256EEEEEELi256ENS_6half_tEfNS_4arch4Sm90ELb0ELb0ELb1ELb0ELb1ELb0ELb0ELb1ELb1ELb1ELb1ELb0EEENS1_21CollectiveEpilogueFwdINS6_IJSA_SC_SB_EEES9_SE_SG_Li256ELb0ELb1ELb1ELb0EEENS1_19SingleTileSchedulerILb0ELb1ELb1ELi128EEEEEEEEEvNT_6ParamsE)
        /*09a4*/ 	.short	0x0210
        /*09a6*/ 	.short	0x0a70


	//----- nvinfo : EIATTR_SW_WAR
	.align		4
.L_101:
        /*09a8*/ 	.byte	0x04, 0x36
        /*09aa*/ 	.short	(.L_103 - .L_102)
.L_102:
        /*09ac*/ 	.word	0x00000008
.L_103:


//--------------------- .nv.info._ZN7cutlass13device_kernelIN5flash11enable_sm90INS1_16FlashAttnFwdSm90INS1_25CollectiveMainloopFwdSm90ILi2EN4cute5tupleIJNS5_1CILi1EEES8_S8_EEENS6_IJNS7_ILi128EEENS7_ILi80EEENS7_ILi256EEEEEELi256ENS_6half_tEfNS_4arch4Sm90ELb0ELb0ELb1ELb1ELb1ELb0ELb0ELb1ELb1ELb1ELb1ELb0EEENS1_21CollectiveEpilogueFwdINS6_IJSA_SC_SB_EEES9_SE_SG_Li256ELb1ELb1ELb1ELb0EEENS1_36VarlenDynamicPersistentTileSchedulerILi128ELi80ELi256ELi128ELb1ELb1ELb1ELb0ELb1ELb1EEEEEEEEEvNT_6ParamsE --------------------------
	.section	.nv.info._ZN7cutlass13device_kernelIN5flash11enable_sm90INS1_16FlashAttnFwdSm90INS1_25CollectiveMainloopFwdSm90ILi2EN4cute5tupleIJNS5_1CILi1EEES8_S8_EEENS6_IJNS7_ILi128EEENS7_ILi80EEENS7_ILi256EEEEEELi256ENS_6half_tEfNS_4arch4Sm90ELb0ELb0ELb1ELb1ELb1ELb0ELb0ELb1ELb1ELb1ELb1ELb0EEENS1_21CollectiveEpilogueFwdINS6_IJSA_SC_SB_EEES9_SE_SG_Li256ELb1ELb1ELb1ELb0EEENS1_36VarlenDynamicPersistentTileSchedulerILi128ELi80ELi256ELi128ELb1ELb1ELb1ELb0ELb1ELb1EEEEEEEEEvNT_6ParamsE,"",@"SHT_CUDA_INFO"
	.sectionflags	@""
	.align	4


	//----- nvinfo : EIATTR_CUDA_API_VERSION
	.align		4
        /*0000*/ 	.byte	0x04, 0x37
        /*0002*/ 	.short	(.L_105 - .L_104)
.L_104:
        /*0004*/ 	.word	0x00000082


	//----- nvinfo : EIATTR_KPARAM_INFO
	.align		4
.L_105:
        /*0008*/ 	.byte	0x04, 0x17
        /*000a*/ 	.short	(.L_107 - .L_106)
.L_106:
        /*000c*/ 	.word	0x00000000
        /*0010*/ 	.short	0x0000
        /*0012*/ 	.short	0x0070
        /*0014*/ 	.byte	0x00, 0xf0, 0x01, 0x2a


	//----- nvinfo : EIATTR_SPARSE_MMA_MASK
	.align		4
.L_107:
        /*0018*/ 	.byte	0x03, 0x50
        /*001a*/ 	.short	0x0000


	//----- nvinfo : EIATTR_MAXREG_COUNT
	.align		4
        /*001c*/ 	.byte	0x03, 0x1b
        /*001e*/ 	.short	0x00a8


	//----- nvinfo : EIATTR_NUM_BARRIERS
	.align		4
        /*0020*/ 	.byte	0x02, 0x4c
        /*0022*/ 	.byte	0x09
	.zero		1


	//----- nvinfo : EIATTR_EXTERNS
	.align		4
        /*0024*/ 	.byte	0x04, 0x0f
        /*0026*/ 	.short	(.L_109 - .L_108)


	//   ....[0]....
	.align		4
.L_108:
        /*0028*/ 	.word	index@(__assertfail)


	//----- nvinfo : EIATTR_ANNOTATIONS
	.align		4
.L_109:
        /*002c*/ 	.byte	0x04, 0x55
        /*002e*/ 	.short	(.L_111 - .L_110)


	//   ....[0]....
.L_110:
        /*0030*/ 	.word	0x00000001
        /*0034*/ 	.byte	0xa0, 0x08, 0x00, 0x00, 0x01, 0x00, 0x00, 0x00, 0xa0, 0x09, 0x00, 0x00, 0x01, 0x00, 0x00, 0x00
        /* <DEDUP_REMOVED lines=28> */
        /*0204*/ 	.byte	0x00, 0x60, 0x01, 0x00


	//----- nvinfo : EIATTR_MERCURY_ISA_VERSION
	.align		4
.L_111:
        /*0208*/ 	.byte	0x03, 0x5f
        /*020a*/ 	.short	0x0101


	//----- nvinfo : EIATTR_UNUSED_LOAD_BYTE_OFFSET
	.align		4
        /*020c*/ 	.byte	0x04, 0x44
        /*020e*/ 	.short	(.L_113 - .L_112)


	//   ....[0]....
.L_112:
        /*0210*/ 	.word	0x00000950
        /*0214*/ 	.word	0x0000fff0


	//   ....[1]....
        /*0218*/ 	.word	0x0000b9f0
        /*021c*/ 	.word	0x0000fff0


	//----- nvinfo : EIATTR_INT_WARP_WIDE_INSTR_OFFSETS
	.align		4
.L_113:
        /*0220*/ 	.byte	0x04, 0x31
        /*0222*/ 	.short	(.L_115 - .L_114)


	//   ....[0]....
.L_114:
        /*0224*/ 	.word	0x000000c0


	//   ....[1]....
        /*0228*/ 	.word	0x000000d0


	//   ....[2]....
        /*022c*/ 	.word	0x00000170


	//   ....[3]....
        /*0230*/ 	.word	0x00011b50


	//   ....[4]....
        /*0234*/ 	.word	0x00011be0


	//   ....[5]....
        /*0238*/ 	.word	0x00014ac0


	//   ....[6]....
        /*023c*/ 	.word	0x00014b50


	//----- nvinfo : EIATTR_COOP_GROUP_MASK_REGIDS
	.align		4
.L_115:
        /*0240*/ 	.byte	0x04, 0x29
        /*0242*/ 	.short	(.L_117 - .L_116)


	//   ....[0]....
.L_116:
        /*0244*/ 	.word	0xffffffff


	//   ....[1]....
        /*0248*/ 	.word	0xffffffff


	//   ....[2]....
        /*024c*/ 	.word	0xffffffff


	//   ....[3]....
        /*0250*/ 	.word	0xffffffff


	//   ....[4]....
        /*0254*/ 	.word	0xffffffff


	//   ....[5]....
        /*0258*/ 	.word	0xffffffff


	//   ....[6]....
        /*025c*/ 	.word	0xffffffff


	//   ....[7]....
        /*0260*/ 	.word	0xffffffff


	//   ....[8]....
        /*0264*/ 	.word	0xffffffff


	//   ....[9]....
        /*0268*/ 	.word	0xffffffff


	//   ....[10]....
        /*026c*/ 	.word	0xffffffff


	//   ....[11]....
        /*0270*/ 	.word	0xffffffff


	//   ....[12]....
        /*0274*/ 	.word	0xffffffff


	//   ....[13]....
        /*0278*/ 	.word	0xffffffff


	//   ....[14]....
        /*027c*/ 	.word	0xffffffff


	//   ....[15]....
        /*0280*/ 	.word	0xffffffff


	//   ....[16]....
        /*0284*/ 	.word	0xffffffff


	//   ....[17]....
        /*0288*/ 	.word	0xffffffff


	//   ....[18]....
        /*028c*/ 	.word	0xffffffff


	//   ....[19]....
        /*0290*/ 	.word	0xffffffff


	//   ....[20]....
        /*0294*/ 	.word	0xffffffff


	//   ....[21]....
        /*0298*/ 	.word	0xffffffff


	//   ....[22]....
        /*029c*/ 	.word	0xffffffff


	//   ....[23]....
        /*02a0*/ 	.word	0xffffffff


	//   ....[24]....
        /*02a4*/ 	.word	0xffffffff


	//   ....[25]....
        /*02a8*/ 	.word	0xffffffff


	//   ....[26]....
        /*02ac*/ 	.word	0xffffffff


	//   ....[27]....
        /*02b0*/ 	.word	0xffffffff


	//   ....[28]....
        /*02b4*/ 	.word	0xffffffff


	//   ....[29]....
        /*02b8*/ 	.word	0xffffffff


	//   ....[30]....
        /*02bc*/ 	.word	0xffffffff


	//   ....[31]....
        /*02c0*/ 	.word	0xffffffff


	//   ....[32]....
        /*02c4*/ 	.word	0xffffffff


	//   ....[33]....
        /*02c8*/ 	.word	0xffffffff


	//   ....[34]....
        /*02cc*/ 	.word	0xffffffff


	//   ....[35]....
        /*02d0*/ 	.word	0xffffffff


	//   ....[36]....
        /*02d4*/ 	.word	0xffffffff


	//   ....[37]....
        /*02d8*/ 	.word	0xffffffff


	//   ....[38]....
        /*02dc*/ 	.word	0xffffffff


	//   ....[39]....
        /*02e0*/ 	.word	0xffffffff


	//   ....[40]....
        /*02e4*/ 	.word	0xffffffff


	//   ....[41]....
        /*02e8*/ 	.word	0xffffffff


	//   ....[42]....
        /*02ec*/ 	.word	0xffffffff


	//   ....[43]....
        /*02f0*/ 	.word	0xffffffff


	//   ....[44]....
        /*02f4*/ 	.word	0xffffffff


	//   ....[45]....
        /*02f8*/ 	.word	0xffffffff


	//   ....[46]....
        /*02fc*/ 	.word	0xffffffff


	//   ....[47]....
        /*0300*/ 	.word	0xffffffff


	//   ....[48]....
        /*0304*/ 	.word	0xffffffff


	//   ....[49]....
        /*0308*/ 	.word	0xffffffff


	//   ....[50]....
        /*030c*/ 	.word	0xffffffff


	//   ....[51]....
        /*0310*/ 	.word	0xffffffff


	//   ....[52]....
        /*0314*/ 	.word	0xffffffff


	//   ....[53]....
        /*0318*/ 	.word	0xffffffff


	//   ....[54]....
        /*031c*/ 	.word	0xffffffff


	//   ....[55]....
        /*0320*/ 	.word	0xffffffff


	//   ....[56]....
        /*0324*/ 	.word	0xffffffff


	//   ....[57]....
        /*0328*/ 	.word	0xffffffff


	//   ....[58]....
        /*032c*/ 	.word	0xffffffff


	//   ....[59]....
        /*0330*/ 	.word	0xffffffff


	//   ....[60]....
        /*0334*/ 	.word	0xffffffff


	//   ....[61]....
        /*0338*/ 	.word	0xffffffff


	//   ....[62]....
        /*033c*/ 	.word	0xffffffff


	//   ....[63]....
        /*0340*/ 	.word	0xffffffff


	//   ....[64]....
        /*0344*/ 	.word	0xffffffff


	//   ....[65]....
        /*0348*/ 	.word	0xffffffff


	//   ....[66]....
        /*034c*/ 	.word	0xffffffff


	//   ....[67]....
        /*0350*/ 	.word	0xffffffff


	//   ....[68]....
        /*0354*/ 	.word	0xffffffff


	//   ....[69]....
        /*0358*/ 	.word	0xffffffff


	//   ....[70]....
        /*035c*/ 	.word	0xffffffff


	//   ....[71]....
        /*0360*/ 	.word	0xffffffff


	//   ....[72]....
        /*0364*/ 	.word	0xffffffff


	//   ....[73]....
        /*0368*/ 	.word	0xffffffff


	//   ....[74]....
        /*036c*/ 	.word	0xffffffff


	//   ....[75]....
        /*0370*/ 	.word	0xffffffff


	//   ....[76]....
        /*0374*/ 	.word	0xffffffff


	//   ....[77]....
        /*0378*/ 	.word	0xffffffff


	//   ....[78]....
        /*037c*/ 	.word	0xffffffff


	//   ....[79]....
        /*0380*/ 	.word	0xffffffff


	//   ....[80]....
        /*0384*/ 	.word	0xffffffff


	//   ....[81]....
        /*0388*/ 	.word	0xffffffff


	//   ....[82]....
        /*038c*/ 	.word	0xffffffff


	//   ....[83]....
        /*0390*/ 	.word	0xffffffff


	//   ....[84]....
        /*0394*/ 	.word	0xffffffff


	//   ....[85]....
        /*0398*/ 	.word	0xffffffff


	//   ....[86]....
        /*039c*/ 	.word	0xffffffff


	//   ....[87]....
        /*03a0*/ 	.word	0xffffffff


	//   ....[88]....
        /*03a4*/ 	.word	0xffffffff


	//   ....[89]....
        /*03a8*/ 	.word	0xffffffff


	//   ....[90]....
        /*03ac*/ 	.word	0xffffffff


	//   ....[91]....
        /*03b0*/ 	.word	0xffffffff


	//   ....[92]....
        /*03b4*/ 	.word	0xffffffff


	//   ....[93]....
        /*03b8*/ 	.word	0xffffffff


	//   ....[94]....
        /*03bc*/ 	.word	0xffffffff


	//   ....[95]....
        /*03c0*/ 	.word	0xffffffff


	//   ....[96]....
        /*03c4*/ 	.word	0xffffffff


	//   ....[97]....
        /*03c8*/ 	.word	0xffffffff


	//   ....[98]....
        /*03cc*/ 	.word	0xffffffff


	//   ....[99]....
        /*03d0*/ 	.word	0xffffffff


	//   ....[100]....
        /*03d4*/ 	.word	0xffffffff


	//   ....[101]....
        /*03d8*/ 	.word	0xffffffff


	//   ....[102]....
        /*03dc*/ 	.word	0xffffffff


	//   ....[103]....
        /*03e0*/ 	.word	0xffffffff


	//   ....[104]....
        /*03e4*/ 	.word	0xffffffff


	//   ....[105]....
        /*03e8*/ 	.word	0xffffffff


	//   ....[106]....
        /*03ec*/ 	.word	0xffffffff


	//   ....[107]....
        /*03f0*/ 	.word	0xffffffff


	//   ....[108]....
        /*03f4*/ 	.word	0xffffffff


	//   ....[109]....
        /*03f8*/ 	.word	0xffffffff


	//   ....[110]....
        /*03fc*/ 	.word	0xffffffff


	//   ....[111]....
        /*0400*/ 	.word	0xffffffff


	//   ....[112]....
        /*0404*/ 	.word	0xffffffff


	//   ....[113]....
        /*0408*/ 	.word	0xffffffff


	//   ....[114]....
        /*040c*/ 	.word	0xffffffff


	//   ....[115]....
        /*0410*/ 	.word	0xffffffff


	//   ....[116]....
        /*0414*/ 	.word	0xffffffff


	//   ....[117]....
        /*0418*/ 	.word	0xffffffff


	//   ....[118]....
        /*041c*/ 	.word	0xffffffff


	//   ....[119]....
        /*0420*/ 	.word	0xffffffff


	//   ....[120]....
        /*0424*/ 	.word	0xffffffff


	//   ....[121]....
        /*0428*/ 	.word	0xffffffff


	//   ....[122]....
        /*042c*/ 	.word	0xffffffff


	//   ....[123]....
        /*0430*/ 	.word	0xffffffff


	//   ....[124]....
        /*0434*/ 	.word	0xffffffff


	//   ....[125]....
        /*0438*/ 	.word	0xffffffff


	//   ....[126]....
        /*043c*/ 	.word	0xffffffff


	//   ....[127]....
        /*0440*/ 	.word	0xffffffff


	//   ....[128]....
        /*0444*/ 	.word	0xffffffff


	//   ....[129]....
        /*0448*/ 	.word	0xffffffff


	//   ....[130]....
        /*044c*/ 	.word	0xffffffff


	//   ....[131]....
        /*0450*/ 	.word	0xffffffff


	//   ....[132]....
        /*0454*/ 	.word	0xffffffff


	//   ....[133]....
        /*0458*/ 	.word	0xffffffff


	//   ....[134]....
        /*045c*/ 	.word	0xffffffff


	//   ....[135]....
        /*0460*/ 	.word	0x0500000f


	//   ....[136]....
        /*0464*/ 	.word	0x0500000f


	//   ....[137]....
        /*0468*/ 	.word	0x0500000f


	//   ....[138]....
        /*046c*/ 	.word	0x0500000f


	//   ....[139]....
        /*0470*/ 	.word	0x0500000f


	//   ....[140]....
        /*0474*/ 	.word	0x0500000f


	//   ....[141]....
        /*0478*/ 	.word	0x0500000f


	//   ....[142]....
        /*047c*/ 	.word	0x0500000f


	//   ....[143]....
        /*0480*/ 	.word	0x0500000f


	//   ....[144]....
        /*0484*/ 	.word	0x0500000f


	//   ....[145]....
        /*0488*/ 	.word	0x0500000f


	//   ....[146]....
        /*048c*/ 	.word	0x0500000f


	//   ....[147]....
        /*0490*/ 	.word	0x0500000f


	//   ....[148]....
        /*0494*/ 	.word	0x0500000f


	//   ....[149]....
        /*0498*/ 	.word	0x0500000f


	//   ....[150]....
        /*049c*/ 	.word	0x0500000f


	//   ....[151]....
        /*04a0*/ 	.word	0x0500000f


	//   ....[152]....
        /*04a4*/ 	.word	0x0500000f


	//   ....[153]....
        /*04a8*/ 	.word	0x0500000f


	//   ....[154]....
        /*04ac*/ 	.word	0x0500000f


	//   ....[155]....
        /*04b0*/ 	.word	0x0500000f


	//   ....[156]....
        /*04b4*/ 	.word	0x0500000f


	//   ....[157]....
        /*04b8*/ 	.word	0x0500000f


	//   ....[158]....
        /*04bc*/ 	.word	0x0500000f


	//   ....[159]....
        /*04c0*/ 	.word	0x0500000f


	//   ....[160]....
        /*04c4*/ 	.word	0x0500000f


	//   ....[161]....
        /*04c8*/ 	.word	0x0500000f


	//   ....[162]....
        /*04cc*/ 	.word	0x0500000f


	//   ....[163]....
        /*04d0*/ 	.word	0x0500000f


	//   ....[164]....
        /*04d4*/ 	.word	0x0500000f


	//   ....[165]....
        /*04d8*/ 	.word	0x0500000f


	//   ....[166]....
        /*04dc*/ 	.word	0x0500000f


	//   ....[167]....
        /*04e0*/ 	.word	0x0500000f


	//   ....[168]....
        /*04e4*/ 	.word	0x0500000f


	//   ....[169]....
        /*04e8*/ 	.word	0x0500000f


	//   ....[170]....
        /*04ec*/ 	.word	0x0500000f


	//   ....[171]....
        /*04f0*/ 	.word	0x0500000f


	//   ....[172]....
        /*04f4*/ 	.word	0x0500000f


	//   ....[173]....
        /*04f8*/ 	.word	0x0500000f


	//   ....[174]....
        /*04fc*/ 	.word	0x0500000f


	//   ....[175]....
        /*0500*/ 	.word	0x0500000f


	//   ....[176]....
        /*0504*/ 	.word	0x0500000f


	//   ....[177]....
        /*0508*/ 	.word	0x0500000f


	//   ....[178]....
        /*050c*/ 	.word	0x0500000f


	//   ....[179]....
        /*0510*/ 	.word	0x0500000f


	//   ....[180]....
        /*0514*/ 	.word	0x0500000f


	//   ....[181]....
        /*0518*/ 	.word	0x0500000f


	//   ....[182]....
        /*051c*/ 	.word	0x0500000f


	//   ....[183]....
        /*0520*/ 	.word	0x0500000f


	//   ....[184]....
        /*0524*/ 	.word	0x0500000f


	//   ....[185]....
        /*0528*/ 	.word	0x0500000f


	//   ....[186]....
        /*052c*/ 	.word	0x0500000f


	//   ....[187]....
        /*0530*/ 	.word	0x0500000f


	//   ....[188]....
        /*0534*/ 	.word	0x0500000f


	//   ....[189]....
        /*0538*/ 	.word	0x0500000f


	//   ....[190]....
        /*053c*/ 	.word	0x0500000f


	//   ....[191]....
        /*0540*/ 	.word	0x0500000f


	//   ....[192]....
        /*0544*/ 	.word	0x0500000f


	//   ....[193]....
        /*0548*/ 	.word	0x0500000f


	//   ....[194]....
        /*054c*/ 	.word	0x0500000f


	//   ....[195]....
        /*0550*/ 	.word	0x0500000f


	//   ....[196]....
        /*0554*/ 	.word	0x0500000f


	//   ....[197]....
        /*0558*/ 	.word	0x0500000f


	//   ....[198]....
        /*055c*/ 	.word	0x0500000f


	//   ....[199]....
        /*0560*/ 	.word	0x0500000f


	//   ....[200]....
        /*0564*/ 	.word	0x0500000f


	//   ....[201]....
        /*0568*/ 	.word	0x0500000f


	//   ....[202]....
        /*056c*/ 	.word	0x0500000f


	//   ....[203]....
        /*0570*/ 	.word	0x0500000f


	//   ....[204]....
        /*0574*/ 	.word	0x0500000f


	//   ....[205]....
        /*0578*/ 	.word	0x0500000f


	//   ....[206]....
        /*057c*/ 	.word	0x0500000f


	//   ....[207]....
        /*0580*/ 	.word	0x0500000f


	//   ....[208]....
        /*0584*/ 	.word	0x0500000f


	//   ....[209]....
        /*0588*/ 	.word	0x0500000f


	//   ....[210]....
        /*058c*/ 	.word	0x0500000f


	//----- nvinfo : EIATTR_COOP_GROUP_INSTR_OFFSETS
	.align		4
.L_117:
        /*0590*/ 	.byte	0x04, 0x28
        /*0592*/ 	.short	(.L_119 - .L_118)


	//   ....[0]....
.L_118:
        /*0594*/ 	.word	0x00000070


	//   ....[1]....
        /*0598*/ 	.word	0x000000b0


	//   ....[2]....
        /*059c*/ 	.word	0x000002d0


	//   ....[3]....
        /*05a0*/ 	.word	0x00000430


	//   ....[4]....
        /*05a4*/ 	.word	0x00000550


	//   ....[5]....
        /*05a8*/ 	.word	0x000006b0


	//   ....[6]....
        /*05ac*/ 	.word	0x00001d10


	//   ....[7]....
        /*05b0*/ 	.word	0x00005470


	//   ....[8]....
        /*05b4*/ 	.word	0x000054b0


	//   ....[9]....
        /*05b8*/ 	.word	0x00005860


	//   ....[10]....
        /*05bc*/ 	.word	0x000058c0


	//   ....[11]....
        /*05c0*/ 	.word	0x00009620


	//   ....[12]....
        /*05c4*/ 	.word	0x00009680


	//   ....[13]....
        /*05c8*/ 	.word	0x000098e0


	//   ....[14]....
        /*05cc*/ 	.word	0x00009900


	//   ....[15]....
        /*05d0*/ 	.word	0x0000acf0


	//   ....[16]....
        /*05d4*/ 	.word	0x0000ad30


	//   ....[17]....
        /*05d8*/ 	.word	0x0000adc0


	//   ....[18]....
        /*05dc*/ 	.word	0x0000af70


	//   ....[19]....
        /*05e0*/ 	.word	0x0000cc00


	//   ....[20]....
        /*05e4*/ 	.word	0x0000cc10


	//   ....[21]....
        /*05e8*/ 	.word	0x0000cc20


	//   ....[22]....
        /*05ec*/ 	.word	0x0000cc40


	//   ....[23]....
        /*05f0*/ 	.word	0x0000d740


	//   ....[24]....
        /*05f4*/ 	.word	0x0000d770


	//   ....[25]....
        /*05f8*/ 	.word	0x0000d910


	//   ....[26]....
        /*05fc*/ 	.word	0x0000d930


	//   ....[27]....
        /*0600*/ 	.word	0x0000da70


	//   ....[28]....
        /*0604*/ 	.word	0x0000da90


	//   ....[29]....
        /*0608*/ 	.word	0x0000dbe0


	//   ....[30]....
        /*060c*/ 	.word	0x0000dc00


	//   ....[31]....
        /*0610*/ 	.word	0x0000e1d0


	//   ....[32]....
        /*0614*/ 	.word	0x0000e210


	//   ....[33]....
        /*0618*/ 	.word	0x0000eca0


	//   ....[34]....
        /*061c*/ 	.word	0x0000ecb0


	//   ....[35]....
        /*0620*/ 	.word	0x00010040


	//   ....[36]....
        /*0624*/ 	.word	0x00010070


	//   ....[37]....
        /*0628*/ 	.word	0x000101e0


	//   ....[38]....
        /*062c*/ 	.word	0x00010200


	//   ....[39]....
        /*0630*/ 	.word	0x00010340


	//   ....[40]....
        /*0634*/ 	.word	0x00010360


	//   ....[41]....
        /*0638*/ 	.word	0x000104b0


	//   ....[42]....
        /*063c*/ 	.word	0x000104d0


	//   ....[43]....
        /*0640*/ 	.word	0x000106b0


	//   ....[44]....
        /*0644*/ 	.word	0x000108a0


	//   ....[45]....
        /*0648*/ 	.word	0x000108d0


	//   ....[46]....
        /*064c*/ 	.word	0x00010900


	//   ....[47]....
        /*0650*/ 	.word	0x00010930


	//   ....[48]....
        /*0654*/ 	.word	0x00010960


	//   ....[49]....
        /*0658*/ 	.word	0x00010990


	//   ....[50]....
        /*065c*/ 	.word	0x00010b00


	//   ....[51]....
        /*0660*/ 	.word	0x00010b30


	//   ....[52]....
        /*0664*/ 	.word	0x00010b60


	//   ....[53]....
        /*0668*/ 	.word	0x00010b90


	//   ....[54]....
        /*066c*/ 	.word	0x00010bc0


	//   ....[55]....
        /*0670*/ 	.word	0x00010bf0


	//   ....[56]....
        /*0674*/ 	.word	0x00010c80


	//   ....[57]....
        /*0678*/ 	.word	0x00010cb0


	//   ....[58]....
        /*067c*/ 	.word	0x00010cc0


	//   ....[59]....
        /*0680*/ 	.word	0x00010d50


	//   ....[60]....
        /*0684*/ 	.word	0x00012710


	//   ....[61]....
        /*0688*/ 	.word	0x00012750


	//   ....[62]....
        /*068c*/ 	.word	0x00012780


	//   ....[63]....
        /*0690*/ 	.word	0x00012830


	//   ....[64]....
        /*0694*/ 	.word	0x00012870


	//   ....[65]....
        /*0698*/ 	.word	0x000128d0


	//   ....[66]....
        /*069c*/ 	.word	0x00012910


	//   ....[67]....
        /*06a0*/ 	.word	0x00012970


	//   ....[68]....
        /*06a4*/ 	.word	0x00012990


	//   ....[69]....
        /*06a8*/ 	.word	0x000129c0


	//   ....[70]....
        /*06ac*/ 	.word	0x00013190


	//   ....[71]....
        /*06b0*/ 	.word	0x000131c0


	//   ....[72]....
        /*06b4*/ 	.word	0x00013220


	//   ....[73]....
        /*06b8*/ 	.word	0x00013280


	//   ....[74]....
        /*06bc*/ 	.word	0x000132d0


	//   ....[75]....
        /*06c0*/ 	.word	0x00013340


	//   ....[76]....
        /*06c4*/ 	.word	0x00013390


	//   ....[77]....
        /*06c8*/ 	.word	0x00013400


	//   ....[78]....
        /*06cc*/ 	.word	0x00013450


	//   ....[79]....
        /*06d0*/ 	.word	0x000134c0


	//   ....[80]....
        /*06d4*/ 	.word	0x00013510


	//   ....[81]....
        /*06d8*/ 	.word	0x00013580


	//   ....[82]....
        /*06dc*/ 	.word	0x000135d0


	//   ....[83]....
        /*06e0*/ 	.word	0x00013640


	//   ....[84]....
        /*06e4*/ 	.word	0x00013690


	//   ....[85]....
        /*06e8*/ 	.word	0x000136e0


	//   ....[86]....
        /*06ec*/ 	.word	0x00013e70


	//   ....[87]....
        /*06f0*/ 	.word	0x00013eb0


	//   ....[88]....
        /*06f4*/ 	.word	0x00013ed0


	//   ....[89]....
        /*06f8*/ 	.word	0x00013f90


	//   ....[90]....
        /*06fc*/ 	.word	0x00013fc0


	//   ....[91]....
        /*0700*/ 	.word	0x00014010


	//   ....[92]....
        /*0704*/ 	.word	0x00014040


	//   ....[93]....
        /*0708*/ 	.word	0x00014090


	//   ....[94]....
        /*070c*/ 	.word	0x000140c0


	//   ....[95]....
        /*0710*/ 	.word	0x00014130


	//   ....[96]....
        /*0714*/ 	.word	0x00014410


	//   ....[97]....
        /*0718*/ 	.word	0x00014430


	//   ....[98]....
        /*071c*/ 	.word	0x00014440


	//   ....[99]....
        /*0720*/ 	.word	0x000144f0


	//   ....[100]....
        /*0724*/ 	.word	0x00014500


	//   ....[101]....
        /*0728*/ 	.word	0x000145b0


	//   ....[102]....
        /*072c*/ 	.word	0x000145c0


	//   ....[103]....
        /*0730*/ 	.word	0x00014670


	//   ....[104]....
        /*0734*/ 	.word	0x00014680


	//   ....[105]....
        /*0738*/ 	.word	0x00014690


	//   ....[106]....
        /*073c*/ 	.word	0x00014ca0


	//   ....[107]....
        /*0740*/ 	.word	0x00014ce0


	//   ....[108]....
        /*0744*/ 	.word	0x00014d20


	//   ....[109]....
        /*0748*/ 	.word	0x00014d40


	//   ....[110]....
        /*074c*/ 	.word	0x00014d60


	//   ....[111]....
        /*0750*/ 	.word	0x00014e10


	//   ....[112]....
        /*0754*/ 	.word	0x00014ec0


	//   ....[113]....
        /*0758*/ 	.word	0x00014ef0


	//   ....[114]....
        /*075c*/ 	.word	0x00014f00


	//   ....[115]....
        /*0760*/ 	.word	0x00014f90


	//   ....[116]....
        /*0764*/ 	.word	0x00015400


	//   ....[117]....
        /*0768*/ 	.word	0x00015430


	//   ....[118]....
        /*076c*/ 	.word	0x00015490


	//   ....[119]....
        /*0770*/ 	.word	0x000154c0


	//   ....[120]....
        /*0774*/ 	.word	0x000154f0


	//   ....[121]....
        /*0778*/ 	.word	0x00015520


	//   ....[122]....
        /*077c*/ 	.word	0x00015550


	//   ....[123]....
        /*0780*/ 	.word	0x00015580


	//   ....[124]....
        /*0784*/ 	.word	0x00015720


	//   ....[125]....
        /*0788*/ 	.word	0x00015750


	//   ....[126]....
        /*078c*/ 	.word	0x00015780


	//   ....[127]....
        /*0790*/ 	.word	0x000157b0


	//   ....[128]....
        /*0794*/ 	.word	0x000157e0


	//   ....[129]....
        /*0798*/ 	.word	0x00015810


	//   ....[130]....
        /*079c*/ 	.word	0x000158d0


	//   ....[131]....
        /*07a0*/ 	.word	0x000158f0


	//   ....[132]....
        /*07a4*/ 	.word	0x00015900


	//   ....[133]....
        /*07a8*/ 	.word	0x00015960


	//   ....[134]....
        /*07ac*/ 	.word	0x00015f80


	//   ....[135]....
        /*07b0*/ 	.word	0x00016470


	//   ....[136]....
        /*07b4*/ 	.word	0x00016560


	//   ....[137]....
        /*07b8*/ 	.word	0x00016640


	//   ....[138]....
        /*07bc*/ 	.word	0x000166a0


	//   ....[139]....
        /*07c0*/ 	.word	0x00016740


	//   ....[140]....
        /*07c4*/ 	.word	0x00016820


	//   ....[141]....
        /*07c8*/ 	.word	0x00016920


	//   ....[142]....
        /*07cc*/ 	.word	0x00016990


	//   ....[143]....
        /*07d0*/ 	.word	0x00016a80


	//   ....[144]....
        /*07d4*/ 	.word	0x00016af0


	//   ....[145]....
        /*07d8*/ 	.word	0x00016bd0


	//   ....[146]....
        /*07dc*/ 	.word	0x00016c80


	//   ....[147]....
        /*07e0*/ 	.word	0x00016cf0


	//   ....[148]....
        /*07e4*/ 	.word	0x00016d70


	//   ....[149]....
        /*07e8*/ 	.word	0x00016e40


	//   ....[150]....
        /*07ec*/ 	.word	0x00016ec0


	//   ....[151]....
        /*07f0*/ 	.word	0x00016fb0


	//   ....[152]....
        /*07f4*/ 	.word	0x00017030


	//   ....[153]....
        /*07f8*/ 	.word	0x00017120


	//   ....[154]....
        /*07fc*/ 	.word	0x000171a0


	//   ....[155]....
        /*0800*/ 	.word	0x00017290


	//   ....[156]....
        /*0804*/ 	.word	0x00017310


	//   ....[157]....
        /*0808*/ 	.word	0x00017400


	//   ....[158]....
        /*080c*/ 	.word	0x00017480


	//   ....[159]....
        /*0810*/ 	.word	0x00017570


	//   ....[160]....
        /*0814*/ 	.word	0x000175f0


	//   ....[161]....
        /*0818*/ 	.word	0x000176c0


	//   ....[162]....
        /*081c*/ 	.word	0x000177f0


	//   ....[163]....
        /*0820*/ 	.word	0x000178c0


	//   ....[164]....
        /*0824*/ 	.word	0x00017990


	//   ....[165]....
        /*0828*/ 	.word	0x00017a70


	//   ....[166]....
        /*082c*/ 	.word	0x00017ad0


	//   ....[167]....
        /*0830*/ 	.word	0x00017bb0


	//   ....[168]....
        /*0834*/ 	.word	0x00017c10


	//   ....[169]....
        /*0838*/ 	.word	0x00017cf0


	//   ....[170]....
        /*083c*/ 	.word	0x00017d50


	//   ....[171]....
        /*0840*/ 	.word	0x00017e60


	//   ....[172]....
        /*0844*/ 	.word	0x00017f50


	//   ....[173]....
        /*0848*/ 	.word	0x00017ff0


	//   ....[174]....
        /*084c*/ 	.word	0x00018050


	//   ....[175]....
        /*0850*/ 	.word	0x00018170


	//   ....[176]....
        /*0854*/ 	.word	0x000181d0


	//   ....[177]....
        /*0858*/ 	.word	0x000182f0


	//   ....[178]....
        /*085c*/ 	.word	0x00018350


	//   ....[179]....
        /*0860*/ 	.word	0x00018470


	//   ....[180]....
        /*0864*/ 	.word	0x000184d0


	//   ....[181]....
        /*0868*/ 	.word	0x000185a0


	//   ....[182]....
        /*086c*/ 	.word	0x00018700


	//   ....[183]....
        /*0870*/ 	.word	0x000187a0


	//   ....[184]....
        /*0874*/ 	.word	0x000188f0


	//   ....[185]....
        /*0878*/ 	.word	0x000189a0


	//   ....[186]....
        /*087c*/ 	.word	0x00018a00


	//   ....[187]....
        /*0880*/ 	.word	0x00018ac0


	//   ....[188]....
        /*0884*/ 	.word	0x00018ba0


	//   ....[189]....
        /*0888*/ 	.word	0x00018c60


	//   ....[190]....
        /*088c*/ 	.word	0x00018d40


	//   ....[191]....
        /*0890*/ 	.word	0x00018e00


	//   ....[192]....
        /*0894*/ 	.word	0x00018f10


	//   ....[193]....
        /*0898*/ 	.word	0x00018fb0


	//   ....[194]....
        /*089c*/ 	.word	0x00019130


	//   ....[195]....
        /*08a0*/ 	.word	0x000191a0


	//   ....[196]....
        /*08a4*/ 	.word	0x00019210


	//   ....[197]....
        /*08a8*/ 	.word	0x00019280


	//   ....[198]....
        /*08ac*/ 	.word	0x000192f0


	//   ....[199]....
        /*08b0*/ 	.word	0x00019370


	//   ....[200]....
        /*08b4*/ 	.word	0x000193f0


	//   ....[201]....
        /*08b8*/ 	.word	0x00019480


	//   ....[202]....
        /*08bc*/ 	.word	0x000194f0


	//   ....[203]....
        /*08c0*/ 	.word	0x00019560


	//   ....[204]....
        /*08c4*/ 	.word	0x000195d0


	//   ....[205]....
        /*08c8*/ 	.word	0x00019650


	//   ....[206]....
        /*08cc*/ 	.word	0x000196c0


	//   ....[207]....
        /*08d0*/ 	.word	0x00019760


	//   ....[208]....
        /*08d4*/ 	.word	0x000197b0


	//   ....[209]....
        /*08d8*/ 	.word	0x00019840


	//   ....[210]....
        /*08dc*/ 	.word	0x00019970


	//----- nvinfo : EIATTR_REG_RECONFIG
	.align		4
.L_119:
        /*08e0*/ 	.byte	0x01, 0x54
	.zero		2


	//----- nvinfo : EIATTR_SYSCALL_OFFSETS
	.align		4
        /*08e4*/ 	.byte	0x04, 0x46
        /*08e6*/ 	.short	(.L_121 - .L_120)


	//   ....[0]....
.L_120:
        /*08e8*/ 	.word	0x00001e90


	//   ....[1]....
        /*08ec*/ 	.word	0x00011d40


	//   ....[2]....
        /*08f0*/ 	.word	0x00011e90


	//   ....[3]....
        /*08f4*/ 	.word	0x00011f80


	//   ....[4]....
        /*08f8*/ 	.word	0x00012e10


	//----- nvinfo : EIATTR_MBARRIER_INSTR_OFFSETS
	.align		4
.L_121:
        /*08fc*/ 	.byte	0x04, 0x39
        /*08fe*/ 	.short	(.L_123 - .L_122)


	//   ....[0]....
.L_122:
        /*0900*/ 	.word	0x00000180
        /*0904*/ 	.word	0x000000ff
        /*0908*/ 	.word	0x00038800
        /*090c*/ 	.short	0x0100
        /*090e*/ 	.byte	0x08
	.zero		1


	//   ....[1]....
        /*0910*/ 	.word	0x00000190
        /*0914*/ 	.word	0x000000ff
        /*0918*/ 	.word	0x00038820
        /*091c*/ 	.short	0x0100
        /*091e*/ 	.byte	0x08
	.zero		1


	//   ....[2]....
        /*0920*/ 	.word	0x00000280
        /*0924*/ 	.word	0x000000ff
        /*0928*/ 	.word	0x00038830
        /*092c*/ 	.short	0x0100
        /*092e*/ 	.byte	0x08
	.zero		1


	//   ....[3]....
        /*0930*/ 	.word	0x00000290
        /*0934*/ 	.word	0x000000ff
        /*0938*/ 	.word	0x00038840
        /*093c*/ 	.short	0x0100
        /*093e*/ 	.byte	0x08
	.zero		1


	//   ....[4]....
        /*0940*/ 	.word	0x000002a0
        /*0944*/ 	.word	0x000000ff
        /*0948*/ 	.word	0x00038838
        /*094c*/ 	.short	0x0100
        /*094e*/ 	.byte	0x08
	.zero		1


	//   ....[5]....
        /*0950*/ 	.word	0x000002b0
        /*0954*/ 	.word	0x000000ff
        /*0958*/ 	.word	0x00038848
        /*095c*/ 	.short	0x0100
        /*095e*/ 	.byte	0x08
	.zero		1


	//   ....[6]....
        /*0960*/ 	.word	0x000003e0
        /*0964*/ 	.word	0x000000ff
        /*0968*/ 	.word	0x00038850
        /*096c*/ 	.short	0x0100
        /*096e*/ 	.byte	0x08
	.zero		1


	//   ....[7]....
        /*0970*/ 	.word	0x000003f0
        /*0974*/ 	.word	0x000000ff
        /*0978*/ 	.word	0x00038860
        /*097c*/ 	.short	0x0100
        /*097e*/ 	.byte	0x08
	.zero		1


	//   ....[8]....
        /*0980*/ 	.word	0x00000400
        /*0984*/ 	.word	0x000000ff
        /*0988*/ 	.word	0x00038858
        /*098c*/ 	.short	0x0100
        /*098e*/ 	.byte	0x08
	.zero		1


	//   ....[9]....
        /*0990*/ 	.word	0x00000410
        /*0994*/ 	.word	0x000000ff
        /*0998*/ 	.word	0x00038868
        /*099c*/ 	.short	0x0100
        /*099e*/ 	.byte	0x08
	.zero		1


	//   ....[10]....
        /*09a0*/ 	.word	0x00000500
        /*09a4*/ 	.word	0x000000ff
        /*09a8*/ 	.word	0x00038870
        /*09ac*/ 	.short	0x0100
        /*09ae*/ 	.byte	0x06
	.zero		1


	//   ....[11]....
        /*09b0*/ 	.word	0x00000510
        /*09b4*/ 	.word	0x000000ff
        /*09b8*/ 	.word	0x00038880
        /*09bc*/ 	.short	0x0100
        /*09be*/ 	.byte	0x06
	.zero		1


	//   ....[12]....
        /*09c0*/ 	.word	0x00000520
        /*09c4*/ 	.word	0x000000ff
        /*09c8*/ 	.word	0x00038878
        /*09cc*/ 	.short	0x0100
        /*09ce*/ 	.byte	0x06
	.zero		1


	//   ....[13]....
        /*09d0*/ 	.word	0x00000530
        /*09d4*/ 	.word	0x000000ff
        /*09d8*/ 	.word	0x00038888
        /*09dc*/ 	.short	0x0100
        /*09de*/ 	.byte	0x06
	.zero		1


	//   ....[14]....
        /*09e0*/ 	.word	0x00000660
        /*09e4*/ 	.word	0x000000ff
        /*09e8*/ 	.word	0x00038890
        /*09ec*/ 	.short	0x0100
        /*09ee*/ 	.byte	0x08
	.zero		1


	//   ....[15]....
        /*09f0*/ 	.word	0x00000670
        /*09f4*/ 	.word	0x000000ff
        /*09f8*/ 	.word	0x000388a0
        /*09fc*/ 	.short	0x0100
        /*09fe*/ 	.byte	0x08
	.zero		1


	//   ....[16]....
        /*0a00*/ 	.word	0x00000680
        /*0a04*/ 	.word	0x000000ff
        /*0a08*/ 	.word	0x00038898
        /*0a0c*/ 	.short	0x0100
        /*0a0e*/ 	.byte	0x08
	.zero		1


	//   ....[17]....
        /*0a10*/ 	.word	0x00000690
        /*0a14*/ 	.word	0x000000ff
        /*0a18*/ 	.word	0x000388a8
        /*0a1c*/ 	.short	0x0100
        /*0a1e*/ 	.byte	0x08
	.zero		1


	//   ....[18]....
        /*0a20*/ 	.word	0x000007d0
        /*0a24*/ 	.word	0x000000ff
        /*0a28*/ 	.word	0x000388b0
        /*0a2c*/ 	.short	0x0100
        /*0a2e*/ 	.byte	0x08
	.zero		1


	//   ....[19]....
        /*0a30*/ 	.word	0x000007e0
        /*0a34*/ 	.word	0x000000ff
        /*0a38*/ 	.word	0x000388c0
        /*0a3c*/ 	.short	0x0100
        /*0a3e*/ 	.byte	0x08
	.zero		1


	//   ....[20]....
        /*0a40*/ 	.word	0x000007f0
        /*0a44*/ 	.word	0x000000ff
        /*0a48*/ 	.word	0x000388b8
        /*0a4c*/ 	.short	0x0100
        /*0a4e*/ 	.byte	0x08
	.zero		1


	//   ....[21]....
        /*0a50*/ 	.word	0x00000800
        /*0a54*/ 	.word	0x000000ff
        /*0a58*/ 	.word	0x000388c8
        /*0a5c*/ 	.short	0x0100
        /*0a5e*/ 	.byte	0x08
	.zero		1


	//   ....[22]....
        /*0a60*/ 	.word	0x00001f90
        /*0a64*/ 	.word	0x00000005
        /*0a68*/ 	.word	0x00038800
        /*0a6c*/ 	.short	0x010a
        /*0a6e*/ 	.byte	0x3f
	.zero		1


	//   ....[23]....
        /*0a70*/ 	.word	0x00002020
        /*0a74*/ 	.word	0x00000000
        /*0a78*/ 	.word	0x00038830
        /*0a7c*/ 	.short	0x010a
        /*0a7e*/ 	.byte	0x3f
	.zero		1


	//   ....[24]....
        /*0a80*/ 	.word	0x00002070
        /*0a84*/ 	.word	0x00000000
        /*0a88*/ 	.word	0x00038830
        /*0a8c*/ 	.short	0x010a
        /*0a8e*/ 	.byte	0x3f
	.zero		1


	//   ....[25]....
        /*0a90*/ 	.word	0x00005cf0
        /*0a94*/ 	.word	0x00000007
        /*0a98*/ 	.word	0x00000000
        /*0a9c*/ 	.short	0x0101
        /*0a9e*/ 	.byte	0x3f
	.zero		1


	//   ....[26]....
        /*0aa0*/ 	.word	0x00006830
        /*0aa4*/ 	.word	0x000000ff
        /*0aa8*/ 	.word	0x00038830
        /*0aac*/ 	.short	0x010a
        /*0aae*/ 	.byte	0x05
	.zero		1


	//   ....[27]....
        /*0ab0*/ 	.word	0x00006880
        /*0ab4*/ 	.word	0x000000ff
        /*0ab8*/ 	.word	0x00038830
        /*0abc*/ 	.short	0x010a
        /*0abe*/ 	.byte	0x04
	.zero		1


	//   ....[28]....
        /*0ac0*/ 	.word	0x00008df0
        /*0ac4*/ 	.word	0x000000ff
        /*0ac8*/ 	.word	0x00038850
        /*0acc*/ 	.short	0x010a
        /*0ace*/ 	.byte	0x04
	.zero		1


	//   ....[29]....
        /*0ad0*/ 	.word	0x00008e30
        /*0ad4*/ 	.word	0x000000ff
        /*0ad8*/ 	.word	0x00038850
        /*0adc*/ 	.short	0x010a
        /*0ade*/ 	.byte	0x04
	.zero		1


	//   ....[30]....
        /*0ae0*/ 	.word	0x00009470
        /*0ae4*/ 	.word	0x000000ff
        /*0ae8*/ 	.word	0x00000000
        /*0aec*/ 	.short	0x0101
        /*0aee*/ 	.byte	0x06
	.zero		1


	//   ....[31]....
        /*0af0*/ 	.word	0x0000a250
        /*0af4*/ 	.word	0x000000ff
        /*0af8*/ 	.word	0x00000000
        /*0afc*/ 	.short	0x0101
        /*0afe*/ 	.byte	0x04
	.zero		1


	//   ....[32]....
        /*0b00*/ 	.word	0x0000abe0
        /*0b04*/ 	.word	0x0000000c
        /*0b08*/ 	.word	0x00038850
        /*0b0c*/ 	.short	0x010a
        /*0b0e*/ 	.byte	0x3f
	.zero		1


	//   ....[33]....
        /*0b10*/ 	.word	0x0000ac50
        /*0b14*/ 	.word	0x0000000c
        /*0b18*/ 	.word	0x00038850
        /*0b1c*/ 	.short	0x010a
        /*0b1e*/ 	.byte	0x3f
	.zero		1


	//   ....[34]....
        /*0b20*/ 	.word	0x0000b930
        /*0b24*/ 	.word	0x00000003
        /*0b28*/ 	.word	0x00000000
        /*0b2c*/ 	.short	0x0101
        /*0b2e*/ 	.byte	0x3f
	.zero		1


	//   ....[35]....
        /*0b30*/ 	.word	0x0000d750
        /*0b34*/ 	.word	0x000000ff
        /*0b38*/ 	.word	0x00000000
        /*0b3c*/ 	.short	0x0101
        /*0b3e*/ 	.byte	0x08
	.zero		1


	//   ....[36]....
        /*0b40*/ 	.word	0x0000dff0
        /*0b44*/ 	.word	0x000000ff
        /*0b48*/ 	.word	0x00000000
        /*0b4c*/ 	.short	0x0101
        /*0b4e*/ 	.byte	0x08
	.zero		1


	//   ....[37]....
        /*0b50*/ 	.word	0x00012540
        /*0b54*/ 	.word	0x00000005
        /*0b58*/ 	.word	0x00038840
        /*0b5c*/ 	.short	0x010a
        /*0b5e*/ 	.byte	0x3f
	.zero		1


	//   ....[38]....
        /*0b60*/ 	.word	0x00012b30
        /*0b64*/ 	.word	0x00000005
        /*0b68*/ 	.word	0x00038830
        /*0b6c*/ 	.short	0x0107
        /*0b6e*/ 	.byte	0x3f
	.zero		1


	//   ....[39]....
        /*0b70*/ 	.word	0x00012c10
        /*0b74*/ 	.word	0x00000005
        /*0b78*/ 	.word	0x00038830
        /*0b7c*/ 	.short	0x0101
        /*0b7e*/ 	.byte	0x3f
	.zero		1


	//   ....[40]....
        /*0b80*/ 	.word	0x000137d0
        /*0b84*/ 	.word	0x00000016
        /*0b88*/ 	.word	0x00038800
        /*0b8c*/ 	.short	0x0107
        /*0b8e*/ 	.byte	0x3f
	.zero		1


	//   ....[41]....
        /*0b90*/ 	.word	0x000138f0
        /*0b94*/ 	.word	0x00000016
        /*0b98*/ 	.word	0x00038800
        /*0b9c*/ 	.short	0x0101
        /*0b9e*/ 	.byte	0x3f
	.zero		1


	//   ....[42]....
        /*0ba0*/ 	.word	0x00013910
        /*0ba4*/ 	.word	0x00000016
        /*0ba8*/ 	.word	0x00038820
        /*0bac*/ 	.short	0x010a
        /*0bae*/ 	.byte	0x3f
	.zero		1


	//   ....[43]....
        /*0bb0*/ 	.word	0x00013ce0
        /*0bb4*/ 	.word	0x00000006
        /*0bb8*/ 	.word	0x00038840
        /*0bbc*/ 	.short	0x010a
        /*0bbe*/ 	.byte	0x3f
	.zero		1


	//   ....[44]....
        /*0bc0*/ 	.word	0x00014240
        /*0bc4*/ 	.word	0x00000006
        /*0bc8*/ 	.word	0x00038830
        /*0bcc*/ 	.short	0x0107
        /*0bce*/ 	.byte	0x3f
	.zero		1


	//   ....[45]....
        /*0bd0*/ 	.word	0x000142f0
        /*0bd4*/ 	.word	0x00000006
        /*0bd8*/ 	.word	0x00038830
        /*0bdc*/ 	.short	0x0101
        /*0bde*/ 	.byte	0x3f
	.zero		1


	//   ....[46]....
        /*0be0*/ 	.word	0x00014350
        /*0be4*/ 	.word	0x00000006
        /*0be8*/ 	.word	0x00038860
        /*0bec*/ 	.short	0x010a
        /*0bee*/ 	.byte	0x3f
	.zero		1


	//   ....[47]....
        /*0bf0*/ 	.word	0x00014850
        /*0bf4*/ 	.word	0x00000006
        /*0bf8*/ 	.word	0x00038850
        /*0bfc*/ 	.short	0x0107
        /*0bfe*/ 	.byte	0x3f
	.zero		1


	//   ....[48]....
        /*0c00*/ 	.word	0x000149e0
        /*0c04*/ 	.word	0x00000006
        /*0c08*/ 	.word	0x00038850
        /*0c0c*/ 	.short	0x0101
        /*0c0e*/ 	.byte	0x3f
	.zero		1


	//   ....[49]....
        /*0c10*/ 	.word	0x00014bf0
        /*0c14*/ 	.word	0x00000004
        /*0c18*/ 	.word	0x00038860
        /*0c1c*/ 	.short	0x010a
        /*0c1e*/ 	.byte	0x3f
	.zero		1


	//   ....[50]....
        /*0c20*/ 	.word	0x00015110
        /*0c24*/ 	.word	0x00000004
        /*0c28*/ 	.word	0x00038850
        /*0c2c*/ 	.short	0x0107
        /*0c2e*/ 	.byte	0x3f
	.zero		1


	//   ....[51]....
        /*0c30*/ 	.word	0x000151c0
        /*0c34*/ 	.word	0x00000004
        /*0c38*/ 	.word	0x00038850
        /*0c3c*/ 	.short	0x0101
        /*0c3e*/ 	.byte	0x3f
	.zero		1


	//   ....[52]....
        /*0c40*/ 	.word	0x00015f00
        /*0c44*/ 	.word	0x00000004
        /*0c48*/ 	.word	0x00038820
        /*0c4c*/ 	.short	0x010a
        /*0c4e*/ 	.byte	0x3f
	.zero		1


	//   ....[53]....
        /*0c50*/ 	.word	0x000160a0
        /*0c54*/ 	.word	0x00000005
        /*0c58*/ 	.word	0x00038840
        /*0c5c*/ 	.short	0x010a
        /*0c5e*/ 	.byte	0x3f
	.zero		1


	//   ....[54]....
        /*0c60*/ 	.word	0x00016140
        /*0c64*/ 	.word	0x0000001b
        /*0c68*/ 	.word	0x00038840
        /*0c6c*/ 	.short	0x010a
        /*0c6e*/ 	.byte	0x3f
	.zero		1


	//   ....[55]....
        /*0c70*/ 	.word	0x00016180
        /*0c74*/ 	.word	0x00000005
        /*0c78*/ 	.word	0x00038860
        /*0c7c*/ 	.short	0x010a
        /*0c7e*/ 	.byte	0x3f
	.zero		1


	//   ....[56]....
        /*0c80*/ 	.word	0x000161c0
        /*0c84*/ 	.word	0x0000001b
        /*0c88*/ 	.word	0x00038860
        /*0c8c*/ 	.short	0x010a
        /*0c8e*/ 	.byte	0x3f
	.zero		1


	//   ....[57]....
        /*0c90*/ 	.word	0x00016220
        /*0c94*/ 	.word	0x00000005
        /*0c98*/ 	.word	0x00038800
        /*0c9c*/ 	.short	0x010a
        /*0c9e*/ 	.byte	0x3f
	.zero		1


	//   ....[58]....
        /*0ca0*/ 	.word	0x00016270
        /*0ca4*/ 	.word	0x00000000
        /*0ca8*/ 	.word	0x00038830
        /*0cac*/ 	.short	0x010a
        /*0cae*/ 	.byte	0x3f
	.zero		1


	//   ....[59]....
        /*0cb0*/ 	.word	0x000162e0
        /*0cb4*/ 	.word	0x00000004
        /*0cb8*/ 	.word	0x00038830
        /*0cbc*/ 	.short	0x010a
        /*0cbe*/ 	.byte	0x3f
	.zero		1


	//   ....[60]....
        /*0cc0*/ 	.word	0x00016340
        /*0cc4*/ 	.word	0x00000002
        /*0cc8*/ 	.word	0x00038850
        /*0ccc*/ 	.short	0x010a
        /*0cce*/ 	.byte	0x3f
	.zero		1


	//   ....[61]....
        /*0cd0*/ 	.word	0x00016390
        /*0cd4*/ 	.word	0x0000000c
        /*0cd8*/ 	.word	0x00038850
        /*0cdc*/ 	.short	0x010a
        /*0cde*/ 	.byte	0x3f
	.zero		1


	//   ....[62]....
        /*0ce0*/ 	.word	0x000164b0
        /*0ce4*/ 	.word	0x00000005
        /*0ce8*/ 	.word	0x00038840
        /*0cec*/ 	.short	0x010a
        /*0cee*/ 	.byte	0x3f
	.zero		1


	//   ....[63]....
        /*0cf0*/ 	.word	0x000176f0
        /*0cf4*/ 	.word	0x00000016
        /*0cf8*/ 	.word	0x00038820
        /*0cfc*/ 	.short	0x010a
        /*0cfe*/ 	.byte	0x3f
	.zero		1


	//   ....[64]....
        /*0d00*/ 	.word	0x00017740
        /*0d04*/ 	.word	0x00000006
        /*0d08*/ 	.word	0x00038840
        /*0d0c*/ 	.short	0x010a
        /*0d0e*/ 	.byte	0x3f
	.zero		1


	//   ....[65]....
        /*0d10*/ 	.word	0x00017ea0
        /*0d14*/ 	.word	0x00000006
        /*0d18*/ 	.word	0x00038860
        /*0d1c*/ 	.short	0x010a
        /*0d1e*/ 	.byte	0x3f
	.zero		1


	//   ....[66]....
        /*0d20*/ 	.word	0x00018650
        /*0d24*/ 	.word	0x00000004
        /*0d28*/ 	.word	0x00038860
        /*0d2c*/ 	.short	0x010a
        /*0d2e*/ 	.byte	0x3f
	.zero		1


	//   ....[67]....
        /*0d30*/ 	.word	0x00019890
        /*0d34*/ 	.word	0x00000004
        /*0d38*/ 	.word	0x00038820
        /*0d3c*/ 	.short	0x010a
        /*0d3e*/ 	.byte	0x3f
	.zero		1


	//   ....[68]....
        /*0d40*/ 	.word	0x00019a30
        /*0d44*/ 	.word	0x00000005
        /*0d48*/ 	.word	0x00038840
        /*0d4c*/ 	.short	0x010a
        /*0d4e*/ 	.byte	0x3f
	.zero		1


	//   ....[69]....
        /*0d50*/ 	.word	0x00019a80
        /*0d54*/ 	.word	0x0000001b
        /*0d58*/ 	.word	0x00038840
        /*0d5c*/ 	.short	0x010a
        /*0d5e*/ 	.byte	0x3f
	.zero		1


	//   ....[70]....
        /*0d60*/ 	.word	0x00019ad0
        /*0d64*/ 	.word	0x00000005
        /*0d68*/ 	.word	0x00038860
        /*0d6c*/ 	.short	0x010a
        /*0d6e*/ 	.byte	0x3f
	.zero		1


	//----- nvinfo : EIATTR_NUM_MBARRIERS
	.align		4
.L_123:
        /*0d70*/ 	.byte	0x03, 0x38
        /*0d72*/ 	.short	0x0016


	//----- nvinfo : EIATTR_EXIT_INSTR_OFFSETS
	.align		4
        /*0d74*/ 	.byte	0x04, 0x1c
        /*0d76*/ 	.short	(.L_125 - .L_124)


	//   ....[0]....
.L_124:
        /*0d78*/ 	.word	0x00000990


	//   ....[1]....
        /*0d7c*/ 	.word	0x00010650


	//   ....[2]....
        /*0d80*/ 	.word	0x00016210


	//----- nvinfo : EIATTR_MAX_THREADS
	.align		4
.L_125:
        /*0d84*/ 	.byte	0x04, 0x05
        /*0d86*/ 	.short	(.L_127 - .L_126)
.L_126:
        /*0d88*/ 	.word	0x00000180
        /*0d8c*/ 	.word	0x00000001
        /*0d90*/ 	.word	0x00000001


	//----- nvinfo : EIATTR_CRS_STACK_SIZE
	.align		4
.L_127:
        /*0d94*/ 	.byte	0x04, 0x1e
        /*0d96*/ 	.short	(.L_129 - .L_128)
.L_128:
        /*0d98*/ 	.word	0x00000000


	//----- nvinfo : EIATTR_CBANK_PARAM_SIZE
	.align		4
.L_129:
        /*0d9c*/ 	.byte	0x03, 0x19
        /*0d9e*/ 	.short	0x0af0


	//----- nvinfo : EIATTR_PARAM_CBANK
	.align		4
        /*0da0*/ 	.byte	0x04, 0x0a
        /*0da2*/ 	.short	(.L_131 - .L_130)
	.align		4
.L_130:
        /*0da4*/ 	.word	index@(.nv.constant0._ZN7cutlass13device_kernelIN5flash11enable_sm90INS1_16FlashAttnFwdSm90INS1_25CollectiveMainloopFwdSm90ILi2EN4cute5tupleIJNS5_1CILi1EEES8_S8_EEENS6_IJNS7_ILi128EEENS7_ILi80EEENS7_ILi256EEEEEELi256ENS_6half_tEfNS_4arch4Sm90ELb0ELb0ELb1ELb1ELb1ELb0ELb0ELb1ELb1ELb1ELb1ELb0EEENS1_21CollectiveEpilogueFwdINS6_IJSA_SC_SB_EEES9_SE_SG_Li256ELb1ELb1ELb1ELb0EEENS1_36VarlenDynamicPersistentTileSchedulerILi128ELi80ELi256ELi128ELb1ELb1ELb1ELb0ELb1ELb1EEEEEEEEEvNT_6ParamsE)
        /*0da8*/ 	.short	0x0210
        /*0daa*/ 	.short	0x0af0


	//----- nvinfo : EIATTR_SW_WAR
	.align		4
.L_131:
        /*0dac*/ 	.byte	0x04, 0x36
        /*0dae*/ 	.short	(.L_133 - .L_132)
.L_132:
        /*0db0*/ 	.word	0x00000008
.L_133:


//--------------------- .nv.info._ZN7cutlass13device_kernelIN5flash11enable_sm90INS1_16FlashAttnFwdSm90INS1_25CollectiveMainloopFwdSm90ILi2EN4cute5tupleIJNS5_1CILi1EEES8_S8_EEENS6_IJNS7_ILi128EEENS7_ILi80EEENS7_ILi256EEEEEELi256ENS_6half_tEfNS_4arch4Sm90ELb0ELb0ELb1ELb1ELb1ELb1ELb0ELb1ELb1ELb1ELb1ELb0EEENS1_21CollectiveEpilogueFwdINS6_IJSA_SC_SB_EEES9_SE_SG_Li256ELb1ELb1ELb1ELb0EEENS1_36VarlenDynamicPersistentTileSchedulerILi128ELi80ELi256ELi128ELb1ELb1ELb1ELb0ELb1ELb1EEEEEEEEEvNT_6ParamsE --------------------------
	.section	.nv.info._ZN7cutlass13device_kernelIN5flash11enable_sm90INS1_16FlashAttnFwdSm90INS1_25CollectiveMainloopFwdSm90ILi2EN4cute5tupleIJNS5_1CILi1EEES8_S8_EEENS6_IJNS7_ILi128EEENS7_ILi80EEENS7_ILi256EEEEEELi256ENS_6half_tEfNS_4arch4Sm90ELb0ELb0ELb1ELb1ELb1ELb1ELb0ELb1ELb1ELb1ELb1ELb0EEENS1_21CollectiveEpilogueFwdINS6_IJSA_SC_SB_EEES9_SE_SG_Li256ELb1ELb1ELb1ELb0EEENS1_36VarlenDynamicPersistentTileSchedulerILi128ELi80ELi256ELi128ELb1ELb1ELb1ELb0ELb1ELb1EEEEEEEEEvNT_6ParamsE,"",@"SHT_CUDA_INFO"
	.sectionflags	@""
	.align	4


	//----- nvinfo : EIATTR_CUDA_API_VERSION
	.align		4
        /*0000*/ 	.byte	0x04, 0x37
        /*0002*/ 	.short	(.L_135 - .L_134)
.L_134:
        /*0004*/ 	.word	0x00000082


	//----- nvinfo : EIATTR_KPARAM_INFO
	.align		4
.L_135:
        /*0008*/ 	.byte	0x04, 0x17
        /*000a*/ 	.short	(.L_137 - .L_136)
.L_136:
        /*000c*/ 	.word	0x00000000
        /*0010*/ 	.short	0x0000
        /*0012*/ 	.short	0x0070
        /*0014*/ 	.byte	0x00, 0xf0, 0x01, 0x2a


	//----- nvinfo : EIATTR_SPARSE_MMA_MASK
	.align		4
.L_137:
        /*0018*/ 	.byte	0x03, 0x50
        /*001a*/ 	.short	0x0000


	//----- nvinfo : EIATTR_MAXREG_COUNT
	.align		4
        /*001c*/ 	.byte	0x03, 0x1b
        /*001e*/ 	.short	0x00a8


	//----- nvinfo : EIATTR_NUM_BARRIERS
	.align		4
        /*0020*/ 	.byte	0x02, 0x4c
        /*0022*/ 	.byte	0x10
	.zero		1


	//----- nvinfo : EIATTR_EXTERNS
	.align		4
        /*0024*/ 	.byte	0x04, 0x0f
        /*0026*/ 	.short	(.L_139 - .L_138)


	//   ....[0]....
	.align		4
.L_138:
        /*0028*/ 	.word	index@(__assertfail)


	//----- nvinfo : EIATTR_ANNOTATIONS
	.align		4
.L_139:
        /*002c*/ 	.byte	0x04, 0x55
        /*002e*/ 	.short	(.L_141 - .L_140)


	//   ....[0]....
.L_140:
        /* <DEDUP_REMOVED lines=142> */


	//----- nvinfo : EIATTR_MERCURY_ISA_VERSION
	.align		4
.L_141:
        /*08f8*/ 	.byte	0x03, 0x5f
        /*08fa*/ 	.short	0x0101


	//----- nvinfo : EIATTR_UNUSED_LOAD_BYTE_OFFSET
	.align		4
        /*08fc*/ 	.byte	0x04, 0x44
        /*08fe*/ 	.short	(.L_143 - .L_142)


	//   ....[0]....
.L_142:
        /*0900*/ 	.word	0x00000a30
        /*0904*/ 	.word	0x0000fff0


	//   ....[1]....
        /*0908*/ 	.word	0x0001ec20
        /*090c*/ 	.word	0x0000fff0


	//----- nvinfo : EIATTR_INT_WARP_WIDE_INSTR_OFFSETS
	.align		4
.L_143:
        /*0910*/ 	.byte	0x04, 0x31
        /*0912*/ 	.short	(.L_145 - .L_144)


	//   ....[0]....
.L_144:
        /*0914*/ 	.word	0x00000130


	//   ....[1]....
        /*0918*/ 	.word	0x00000170


	//   ....[2]....
        /*091c*/ 	.word	0x000001e0


	//   ....[3]....
        /*0920*/ 	.word	0x00026560


	//   ....[4]....
        /*0924*/ 	.word	0x00026600


	//   ....[5]....
        /*0928*/ 	.word	0x00029610


	//   ....[6]....
        /*092c*/ 	.word	0x000296b0


	//----- nvinfo : EIATTR_COOP_GROUP_MASK_REGIDS
	.align		4
.L_145:
        /*0930*/ 	.byte	0x04, 0x29
        /*0932*/ 	.short	(.L_147 - .L_146)


	//   ....[0]....
.L_146:
        /*0934*/ 	.word	0xffffffff


	//   ....[1]....
        /*0938*/ 	.word	0xffffffff


	//   ....[2]....
        /*093c*/ 	.word	0xffffffff


	//   ....[3]....
        /*0940*/ 	.word	0xffffffff


	//   ....[4]....
        /*0944*/ 	.word	0xffffffff


	//   ....[5]....
        /*0948*/ 	.word	0xffffffff


	//   ....[6]....
        /*094c*/ 	.word	0xffffffff


	//   ....[7]....
        /*0950*/ 	.word	0xffffffff


	//   ....[8]....
        /*0954*/ 	.word	0xffffffff


	//   ....[9]....
        /*0958*/ 	.word	0xffffffff


	//   ....[10]....
        /*095c*/ 	.word	0xffffffff


	//   ....[11]....
        /*0960*/ 	.word	0xffffffff


	//   ....[12]....
        /*0964*/ 	.word	0xffffffff


	//   ....[13]....
        /*0968*/ 	.word	0xffffffff


	//   ....[14]....
        /*096c*/ 	.word	0xffffffff


	//   ....[15]....
        /*0970*/ 	.word	0xffffffff


	//   ....[16]....
        /*0974*/ 	.word	0xffffffff


	//   ....[17]....
        /*0978*/ 	.word	0xffffffff


	//   ....[18]....
        /*097c*/ 	.word	0xffffffff


	//   ....[19]....
        /*0980*/ 	.word	0xffffffff


	//   ....[20]....
        /*0984*/ 	.word	0xffffffff


	//   ....[21]....
        /*0988*/ 	.word	0xffffffff


	//   ....[22]....
        /*098c*/ 	.word	0xffffffff


	//   ....[23]....
        /*0990*/ 	.word	0xffffffff


	//   ....[24]....
        /*0994*/ 	.word	0xffffffff


	//   ....[25]....
        /*0998*/ 	.word	0xffffffff


	//   ....[26]....
        /*099c*/ 	.word	0xffffffff


	//   ....[27]....
        /*09a0*/ 	.word	0xffffffff


	//   ....[28]....
        /*09a4*/ 	.word	0xffffffff


	//   ....[29]....
        /*09a8*/ 	.word	0xffffffff


	//   ....[30]....
        /*09ac*/ 	.word	0xffffffff


	//   ....[31]....
        /*09b0*/ 	.word	0xffffffff


	//   ....[32]....
        /*09b4*/ 	.word	0xffffffff


	//   ....[33]....
        /*09b8*/ 	.word	0xffffffff


	//   ....[34]....
        /*09bc*/ 	.word	0xffffffff


	//   ....[35]....
        /*09c0*/ 	.word	0xffffffff


	//   ....[36]....
        /*09c4*/ 	.word	0xffffffff


	//   ....[37]....
        /*09c8*/ 	.word	0xffffffff


	//   ....[38]....
        /*09cc*/ 	.word	0xffffffff


	//   ....[39]....
        /*09d0*/ 	.word	0xffffffff


	//   ....[40]....
        /*09d4*/ 	.word	0xffffffff


	//   ....[41]....
        /*09d8*/ 	.word	0xffffffff


	//   ....[42]....
        /*09dc*/ 	.word	0xffffffff


	//   ....[43]....
        /*09e0*/ 	.word	0xffffffff


	//   ....[44]....
        /*09e4*/ 	.word	0xffffffff


	//   ....[45]....
        /*09e8*/ 	.word	0xffffffff


	//   ....[46]....
        /*09ec*/ 	.word	0xffffffff


	//   ....[47]....
        /*09f0*/ 	.word	0xffffffff


	//   ....[48]....
        /*09f4*/ 	.word	0xffffffff


	//   ....[49]....
        /*09f8*/ 	.word	0xffffffff


	//   ....[50]....
        /*09fc*/ 	.word	0xffffffff


	//   ....[51]....
        /*0a00*/ 	.word	0xffffffff


	//   ....[52]....
        /*0a04*/ 	.word	0xffffffff


	//   ....[53]....
        /*0a08*/ 	.word	0xffffffff


	//   ....[54]....
        /*0a0c*/ 	.word	0xffffffff


	//   ....[55]....
        /*0a10*/ 	.word	0xffffffff


	//   ....[56]....
        /*0a14*/ 	.word	0xffffffff


	//   ....[57]....
        /*0a18*/ 	.word	0xffffffff


	//   ....[58]....
        /*0a1c*/ 	.word	0xffffffff


	//   ....[59]....
        /*0a20*/ 	.word	0xffffffff


	//   ....[60]....
        /*0a24*/ 	.word	0xffffffff


	//   ....[61]....
        /*0a28*/ 	.word	0xffffffff


	//   ....[62]....
        /*0a2c*/ 	.word	0xffffffff


	//   ....[63]....
        /*0a30*/ 	.word	0xffffffff


	//   ....[64]....
        /*0a34*/ 	.word	0xffffffff


	//   ....[65]....
        /*0a38*/ 	.word	0xffffffff


	//   ....[66]....
        /*0a3c*/ 	.word	0xffffffff


	//   ....[67]....
        /*0a40*/ 	.word	0xffffffff


	//   ....[68]....
        /*0a44*/ 	.word	0xffffffff


	//   ....[69]....
        /*0a48*/ 	.word	0xffffffff


	//   ....[70]....
        /*0a4c*/ 	.word	0xffffffff


	//   ....[71]....
        /*0a50*/ 	.word	0xffffffff


	//   ....[72]....
        /*0a54*/ 	.word	0xffffffff


	//   ....[73]....
        /*0a58*/ 	.word	0xffffffff


	//   ....[74]....
        /*0a5c*/ 	.word	0xffffffff


	//   ....[75]....
        /*0a60*/ 	.word	0xffffffff


	//   ....[76]....
        /*0a64*/ 	.word	0xffffffff


	//   ....[77]....
        /*0a68*/ 	.word	0xffffffff


	//   ....[78]....
        /*0a6c*/ 	.word	0xffffffff


	//   ....[79]....
        /*0a70*/ 	.word	0xffffffff


	//   ....[80]....
        /*0a74*/ 	.word	0xffffffff


	//   ....[81]....
        /*0a78*/ 	.word	0xffffffff


	//   ....[82]....
        /*0a7c*/ 	.word	0xffffffff


	//   ....[83]....
        /*0a80*/ 	.word	0xffffffff


	//   ....[84]....
        /*0a84*/ 	.word	0xffffffff


	//   ....[85]....
        /*0a88*/ 	.word	0xffffffff


	//   ....[86]....
        /*0a8c*/ 	.word	0xffffffff


	//   ....[87]....
        /*0a90*/ 	.word	0xffffffff


	//   ....[88]....
        /*0a94*/ 	.word	0xffffffff


	//   ....[89]....
        /*0a98*/ 	.word	0xffffffff


	//   ....[90]....
        /*0a9c*/ 	.word	0xffffffff


	//   ....[91]....
        /*0aa0*/ 	.word	0xffffffff


	//   ....[92]....
        /*0aa4*/ 	.word	0xffffffff


	//   ....[93]....
        /*0aa8*/ 	.word	0xffffffff


	//   ....[94]....
        /*0aac*/ 	.word	0xffffffff


	//   ....[95]....
        /*0ab0*/ 	.word	0xffffffff


	//   ....[96]....
        /*0ab4*/ 	.word	0xffffffff


	//   ....[97]....
        /*0ab8*/ 	.word	0xffffffff


	//   ....[98]....
        /*0abc*/ 	.word	0xffffffff


	//   ....[99]....
        /*0ac0*/ 	.word	0xffffffff


	//   ....[100]....
        /*0ac4*/ 	.word	0xffffffff


	//   ....[101]....
        /*0ac8*/ 	.word	0xffffffff


	//   ....[102]....
        /*0acc*/ 	.word	0xffffffff


	//   ....[103]....
        /*0ad0*/ 	.word	0xffffffff


	//   ....[104]....
        /*0ad4*/ 	.word	0xffffffff


	//   ....[105]....
        /*0ad8*/ 	.word	0xffffffff


	//   ....[106]....
        /*0adc*/ 	.word	0xffffffff


	//   ....[107]....
        /*0ae0*/ 	.word	0xffffffff


	//   ....[108]....
        /*0ae4*/ 	.word	0xffffffff


	//   ....[109]....
        /*0ae8*/ 	.word	0xffffffff


	//   ....[110]....
        /*0aec*/ 	.word	0xffffffff


	//   ....[111]....
        /*0af0*/ 	.word	0xffffffff


	//   ....[112]....
        /*0af4*/ 	.word	0xffffffff


	//   ....[113]....
        /*0af8*/ 	.word	0xffffffff


	//   ....[114]....
        /*0afc*/ 	.word	0xffffffff


	//   ....[115]....
        /*0b00*/ 	.word	0xffffffff


	//   ....[116]....
        /*0b04*/ 	.word	0xffffffff


	//   ....[117]....
        /*0b08*/ 	.word	0xffffffff


	//   ....[118]....
        /*0b0c*/ 	.word	0xffffffff


	//   ....[119]....
        /*0b10*/ 	.word	0xffffffff


	//   ....[120]....
        /*0b14*/ 	.word	0xffffffff


	//   ....[121]....
        /*0b18*/ 	.word	0xffffffff


	//   ....[122]....
        /*0b1c*/ 	.word	0xffffffff


	//   ....[123]....
        /*0b20*/ 	.word	0xffffffff


	//   ....[124]....
        /*0b24*/ 	.word	0xffffffff


	//   ....[125]....
        /*0b28*/ 	.word	0xffffffff


	//   ....[126]....
        /*0b2c*/ 	.word	0xffffffff


	//   ....[127]....
        /*0b30*/ 	.word	0xffffffff


	//   ....[128]....
        /*0b34*/ 	.word	0xffffffff


	//   ....[129]....
        /*0b38*/ 	.word	0xffffffff


	//   ....[130]....
        /*0b3c*/ 	.word	0xffffffff


	//   ....[131]....
        /*0b40*/ 	.word	0xffffffff


	//   ....[132]....
        /*0b44*/ 	.word	0xffffffff


	//   ....[133]....
        /*0b48*/ 	.word	0xffffffff


	//   ....[134]....
        /*0b4c*/ 	.word	0xffffffff


	//   ....[135]....
        /*0b50*/ 	.word	0xffffffff


	//   ....[136]....
        /*0b54*/ 	.word	0xffffffff


	//   ....[137]....
        /*0b58*/ 	.word	0xffffffff


	//   ....[138]....
        /*0b5c*/ 	.word	0xffffffff


	//   ....[139]....
        /*0b60*/ 	.word	0xffffffff


	//   ....[140]....
        /*0b64*/ 	.word	0xffffffff


	//   ....[141]....
        /*0b68*/ 	.word	0xffffffff


	//   ....[142]....
        /*0b6c*/ 	.word	0xffffffff


	//   ....[143]....
        /*0b70*/ 	.word	0xffffffff


	//   ....[144]....
        /*0b74*/ 	.word	0xffffffff


	//   ....[145]....
        /*0b78*/ 	.word	0xffffffff


	//   ....[146]....
        /*0b7c*/ 	.word	0xffffffff


	//   ....[147]....
        /*0b80*/ 	.word	0xffffffff


	//   ....[148]....
        /*0b84*/ 	.word	0xffffffff


	//   ....[149]....
        /*0b88*/ 	.word	0xffffffff


	//   ....[150]....
        /*0b8c*/ 	.word	0xffffffff


	//   ....[151]....
        /*0b90*/ 	.word	0xffffffff


	//   ....[152]....
        /*0b94*/ 	.word	0xffffffff


	//   ....[153]....
        /*0b98*/ 	.word	0xffffffff


	//   ....[154]....
        /*0b9c*/ 	.word	0xffffffff


	//   ....[155]....
        /*0ba0*/ 	.word	0xffffffff


	//   ....[156]....
        /*0ba4*/ 	.word	0xffffffff


	//   ....[157]....
        /*0ba8*/ 	.word	0xffffffff


	//   ....[158]....
        /*0bac*/ 	.word	0xffffffff


	//   ....[159]....
        /*0bb0*/ 	.word	0xffffffff


	//   ....[160]....
        /*0bb4*/ 	.word	0xffffffff


	//   ....[161]....
        /*0bb8*/ 	.word	0xffffffff


	//   ....[162]....
        /*0bbc*/ 	.word	0xffffffff


	//   ....[163]....
        /*0bc0*/ 	.word	0xffffffff


	//   ....[164]....
        /*0bc4*/ 	.word	0xffffffff


	//   ....[165]....
        /*0bc8*/ 	.word	0xffffffff


	//   ....[166]....
        /*0bcc*/ 	.word	0xffffffff


	//   ....[167]....
        /*0bd0*/ 	.word	0xffffffff


	//   ....[168]....
        /*0bd4*/ 	.word	0xffffffff


	//   ....[169]....
        /*0bd8*/ 	.word	0x0500000f


	//   ....[170]....
        /*0bdc*/ 	.word	0x0500000f


	//   ....[171]....
        /*0be0*/ 	.word	0x0500000f


	//   ....[172]....
        /*0be4*/ 	.word	0x0500000f


	//   ....[173]....
        /*0be8*/ 	.word	0x0500000f


	//   ....[174]....
        /*0bec*/ 	.word	0x0500000f


	//   ....[175]....
        /*0bf0*/ 	.word	0x0500000f


	//   ....[176]....
        /*0bf4*/ 	.word	0x0500000f


	//   ....[177]....
        /*0bf8*/ 	.word	0x0500000f


	//   ....[178]....
        /*0bfc*/ 	.word	0x0500000f


	//   ....[179]....
        /*0c00*/ 	.word	0x0500000f


	//   ....[180]....
        /*0c04*/ 	.word	0x0500000f


	//   ....[181]....
        /*0c08*/ 	.word	0x0500000f


	//   ....[182]....
        /*0c0c*/ 	.word	0x0500000f


	//   ....[183]....
        /*0c10*/ 	.word	0x0500000f


	//   ....[184]....
        /*0c14*/ 	.word	0x0500000f


	//   ....[185]....
        /*0c18*/ 	.word	0x0500000f


	//   ....[186]....
        /*0c1c*/ 	.word	0x0500000f


	//   ....[187]....
        /*0c20*/ 	.word	0x0500000f


	//   ....[188]....
        /*0c24*/ 	.word	0x0500000f


	//   ....[189]....
        /*0c28*/ 	.word	0x0500000f


	//   ....[190]....
        /*0c2c*/ 	.word	0x0500000f


	//   ....[191]....
        /*0c30*/ 	.word	0x0500000f


	//   ....[192]....
        /*0c34*/ 	.word	0x0500000f


	//   ....[193]....
        /*0c38*/ 	.word	0x0500000f


	//   ....[194]....
        /*0c3c*/ 	.word	0x0500000f


	//   ....[195]....
        /*0c40*/ 	.word	0x0500000f


	//   ....[196]....
        /*0c44*/ 	.word	0x0500000f


	//   ....[197]....
        /*0c48*/ 	.word	0x0500000f


	//   ....[198]....
        /*0c4c*/ 	.word	0x0500000f


	//   ....[199]....
        /*0c50*/ 	.word	0x0500000f


	//   ....[200]....
        /*0c54*/ 	.word	0x0500000f


	//   ....[201]....
        /*0c58*/ 	.word	0x0500000f


	//   ....[202]....
        /*0c5c*/ 	.word	0x0500000f


	//   ....[203]....
        /*0c60*/ 	.word	0x0500000f


	//   ....[204]....
        /*0c64*/ 	.word	0x0500000f


	//   ....[205]....
        /*0c68*/ 	.word	0x0500000f


	//   ....[206]....
        /*0c6c*/ 	.word	0x0500000f


	//   ....[207]....
        /*0c70*/ 	.word	0x0500000f


	//   ....[208]....
        /*0c74*/ 	.word	0x0500000f


	//   ....[209]....
        /*0c78*/ 	.word	0x0500000f


	//   ....[210]....
        /*0c7c*/ 	.word	0x0500000f


	//   ....[211]....
        /*0c80*/ 	.word	0x0500000f


	//   ....[212]....
        /*0c84*/ 	.word	0x0500000f


	//   ....[213]....
        /*0c88*/ 	.word	0x0500000f


	//   ....[214]....
        /*0c8c*/ 	.word	0x0500000f


	//   ....[215]....
        /*0c90*/ 	.word	0x0500000f


	//   ....[216]....
        /*0c94*/ 	.word	0x0500000f


	//   ....[217]....
        /*0c98*/ 	.word	0x0500000f


	//   ....[218]....
        /*0c9c*/ 	.word	0x0500000f


	//   ....[219]....
        /*0ca0*/ 	.word	0x0500000f


	//   ....[220]....
        /*0ca4*/ 	.word	0x0500000f


	//   ....[221]....
        /*0ca8*/ 	.word	0x0500000f


	//   ....[222]....
        /*0cac*/ 	.word	0x0500000f


	//   ....[223]....
        /*0cb0*/ 	.word	0x0500000f


	//   ....[224]....
        /*0cb4*/ 	.word	0x0500000f


	//   ....[225]....
        /*0cb8*/ 	.word	0x0500000f


	//   ....[226]....
        /*0cbc*/ 	.word	0x0500000f


	//   ....[227]....
        /*0cc0*/ 	.word	0x0500000f


	//   ....[228]....
        /*0cc4*/ 	.word	0x0500000f


	//   ....[229]....
        /*0cc8*/ 	.word	0x0500000f


	//   ....[230]....
        /*0ccc*/ 	.word	0x0500000f


	//   ....[231]....
        /*0cd0*/ 	.word	0x0500000f


	//   ....[232]....
        /*0cd4*/ 	.word	0x0500000f


	//   ....[233]....
        /*0cd8*/ 	.word	0x0500000f


	//   ....[234]....
        /*0cdc*/ 	.word	0x0500000f


	//   ....[235]....
        /*0ce0*/ 	.word	0x0500000f


	//   ....[236]....
        /*0ce4*/ 	.word	0x0500000f


	//   ....[237]....
        /*0ce8*/ 	.word	0x0500000f


	//   ....[238]....
        /*0cec*/ 	.word	0x0500000f


	//   ....[239]....
        /*0cf0*/ 	.word	0x0500000f


	//   ....[240]....
        /*0cf4*/ 	.word	0x0500000f


	//   ....[241]....
        /*0cf8*/ 	.word	0x0500000f


	//   ....[242]....
        /*0cfc*/ 	.word	0x0500000f


	//   ....[243]....
        /*0d00*/ 	.word	0x0500000f


	//   ....[244]....
        /*0d04*/ 	.word	0x0500000f


	//   ....[245]....
        /*0d08*/ 	.word	0x0500000f


	//   ....[246]....
        /*0d0c*/ 	.word	0x0500000f


	//   ....[247]....
        /*0d10*/ 	.word	0x0500000f


	//   ....[248]....
        /*0d14*/ 	.word	0x0500000f


	//   ....[249]....
        /*0d18*/ 	.word	0x0500000f


	//   ....[250]....
        /*0d1c*/ 	.word	0x0500000f


	//   ....[251]....
        /*0d20*/ 	.word	0x0500000f


	//   ....[252]....
        /*0d24*/ 	.word	0x0500000f


	//   ....[253]....
        /*0d28*/ 	.word	0x0500000f


	//   ....[254]....
        /*0d2c*/ 	.word	0x0500000f


	//   ....[255]....
        /*0d30*/ 	.word	0x0500000f


	//   ....[0]....
        /*0d34*/ 	.word	0x0500000f


	//   ....[1]....
        /*0d38*/ 	.word	0x0500000f


	//   ....[2]....
        /*0d3c*/ 	.word	0x0500000f


	//   ....[3]....
        /*0d40*/ 	.word	0x0500000f


	//   ....[4]....
        /*0d44*/ 	.word	0x0500000f


	//   ....[5]....
        /*0d48*/ 	.word	0x0500000f


	//   ....[6]....
        /*0d4c*/ 	.word	0x0500000f


	//   ....[7]....
        /*0d50*/ 	.word	0x0500000f


	//   ....[8]....
        /*0d54*/ 	.word	0x0500000f


	//   ....[9]....
        /*0d58*/ 	.word	0x0500000f


	//   ....[10]....
        /*0d5c*/ 	.word	0x0500000f


	//   ....[11]....
        /*0d60*/ 	.word	0x0500000f


	//   ....[12]....
        /*0d64*/ 	.word	0x0500000f


	//   ....[13]....
        /*0d68*/ 	.word	0x0500000f


	//   ....[14]....
        /*0d6c*/ 	.word	0x0500000f


	//   ....[15]....
        /*0d70*/ 	.word	0x0500000f


	//----- nvinfo : EIATTR_COOP_GROUP_INSTR_OFFSETS
	.align		4
.L_147:
        /*0d74*/ 	.byte	0x04, 0x28
        /*0d76*/ 	.short	(.L_149 - .L_148)


	//   ....[0]....
.L_148:
        /*0d78*/ 	.word	0x00000060


	//   ....[1]....
        /*0d7c*/ 	.word	0x00000140


	//   ....[2]....
        /*0d80*/ 	.word	0x00000190


	//   ....[3]....
        /*0d84*/ 	.word	0x000003c0


	//   ....[4]....
        /*0d88*/ 	.word	0x00000520


	//   ....[5]....
        /*0d8c*/ 	.word	0x00000640


	//   ....[6]....
        /*0d90*/ 	.word	0x000007a0


	//   ....[7]....
        /*0d94*/ 	.word	0x00004310


	//   ....[8]....
        /*0d98*/ 	.word	0x00004320


	//   ....[9]....
        /*0d9c*/ 	.word	0x00005130


	//   ....[10]....
        /*0da0*/ 	.word	0x00005140


	//   ....[11]....
        /*0da4*/ 	.word	0x00005fd0


	//   ....[12]....
        /*0da8*/ 	.word	0x00005fe0


	//   ....[13]....
        /*0dac*/ 	.word	0x00007b00


	//   ....[14]....
        /*0db0*/ 	.word	0x00007b10


	//   ....[15]....
        /*0db4*/ 	.word	0x00008b60


	//   ....[16]....
        /*0db8*/ 	.word	0x00008b70


	//   ....[17]....
        /*0dbc*/ 	.word	0x00009be0


	//   ....[18]....
        /*0dc0*/ 	.word	0x00009bf0


	//   ....[19]....
        /*0dc4*/ 	.word	0x0000ae60


	//   ....[20]....
        /*0dc8*/ 	.word	0x0000ae70


	//   ....[21]....
        /*0dcc*/ 	.word	0x0000b030


	//   ....[22]....
        /*0dd0*/ 	.word	0x0000b040


	//   ....[23]....
        /*0dd4*/ 	.word	0x0000b210


	//   ....[24]....
        /*0dd8*/ 	.word	0x0000b220


	//   ....[25]....
        /*0ddc*/ 	.word	0x0000b660


	//   ....[26]....
        /*0de0*/ 	.word	0x0000b670


	//   ....[27]....
        /*0de4*/ 	.word	0x0000b800


	//   ....[28]....
        /*0de8*/ 	.word	0x0000b820


	//   ....[29]....
        /*0dec*/ 	.word	0x0000b9b0


	//   ....[30]....
        /*0df0*/ 	.word	0x0000b9d0


	//   ....[31]....
        /*0df4*/ 	.word	0x0000c400


	//   ....[32]....
        /*0df8*/ 	.word	0x0000c980


	//   ....[33]....
        /*0dfc*/ 	.word	0x0000c990


	//   ....[34]....
        /*0e00*/ 	.word	0x0000c9a0


	//   ....[35]....
        /*0e04*/ 	.word	0x0000c9b0


	//   ....[36]....
        /*0e08*/ 	.word	0x0000fca0


	//   ....[37]....
        /*0e0c*/ 	.word	0x0000fcb0


	//   ....[38]....
        /*0e10*/ 	.word	0x0000fcc0


	//   ....[39]....
        /*0e14*/ 	.word	0x0000fcd0


	//   ....[40]....
        /*0e18*/ 	.word	0x00016f90


	//   ....[41]....
        /*0e1c*/ 	.word	0x00016fd0


	//   ....[42]....
        /*0e20*/ 	.word	0x00017270


	//   ....[43]....
        /*0e24*/ 	.word	0x000172a0


	//   ....[44]....
        /*0e28*/ 	.word	0x0001c8a0


	//   ....[45]....
        /*0e2c*/ 	.word	0x0001c900


	//   ....[46]....
        /*0e30*/ 	.word	0x0001cb70


	//   ....[47]....
        /*0e34*/ 	.word	0x0001cb90


	//   ....[48]....
        /*0e38*/ 	.word	0x0001dee0


	//   ....[49]....
        /*0e3c*/ 	.word	0x0001e150


	//   ....[50]....
        /*0e40*/ 	.word	0x0001e160


	//   ....[51]....
        /*0e44*/ 	.word	0x0001e190


	//   ....[52]....
        /*0e48*/ 	.word	0x0001fd00


	//   ....[53]....
        /*0e4c*/ 	.word	0x0001fd20


	//   ....[54]....
        /*0e50*/ 	.word	0x0001fd30


	//   ....[55]....
        /*0e54*/ 	.word	0x0001fd40


	//   ....[56]....
        /*0e58*/ 	.word	0x00020750


	//   ....[57]....
        /*0e5c*/ 	.word	0x00020760


	//   ....[58]....
        /*0e60*/ 	.word	0x000208c0


	//   ....[59]....
        /*0e64*/ 	.word	0x000208e0


	//   ....[60]....
        /*0e68*/ 	.word	0x00020a30


	//   ....[61]....
        /*0e6c*/ 	.word	0x00020a50


	//   ....[62]....
        /*0e70*/ 	.word	0x00020bb0


	//   ....[63]....
        /*0e74*/ 	.word	0x00020bd0


	//   ....[64]....
        /*0e78*/ 	.word	0x000213d0


	//   ....[65]....
        /*0e7c*/ 	.word	0x00021400


	//   ....[66]....
        /*0e80*/ 	.word	0x00021c50


	//   ....[67]....
        /*0e84*/ 	.word	0x00021c60


	//   ....[68]....
        /*0e88*/ 	.word	0x00022da0


	//   ....[69]....
        /*0e8c*/ 	.word	0x00022dc0


	//   ....[70]....
        /*0e90*/ 	.word	0x00022f10


	//   ....[71]....
        /*0e94*/ 	.word	0x00022f30


	//   ....[72]....
        /*0e98*/ 	.word	0x00023080


	//   ....[73]....
        /*0e9c*/ 	.word	0x000230a0


	//   ....[74]....
        /*0ea0*/ 	.word	0x00023200


	//   ....[75]....
        /*0ea4*/ 	.word	0x00023220


	//   ....[76]....
        /*0ea8*/ 	.word	0x00023400


	//   ....[77]....
        /*0eac*/ 	.word	0x00023600


	//   ....[78]....
        /*0eb0*/ 	.word	0x00023630


	//   ....[79]....
        /*0eb4*/ 	.word	0x00023660


	//   ....[80]....
        /*0eb8*/ 	.word	0x00023690


	//   ....[81]....
        /*0ebc*/ 	.word	0x000236c0


	//   ....[82]....
        /*0ec0*/ 	.word	0x000236f0


	//   ....[83]....
        /*0ec4*/ 	.word	0x00023890


	//   ....[84]....
        /*0ec8*/ 	.word	0x000238c0


	//   ....[85]....
        /*0ecc*/ 	.word	0x000238f0


	//   ....[86]....
        /*0ed0*/ 	.word	0x00023920


	//   ....[87]....
        /*0ed4*/ 	.word	0x00023950


	//   ....[88]....
        /*0ed8*/ 	.word	0x00023980


	//   ....[89]....
        /*0edc*/ 	.word	0x00023a10


	//   ....[90]....
        /*0ee0*/ 	.word	0x00023a40


	//   ....[91]....
        /*0ee4*/ 	.word	0x00023a50


	//   ....[92]....
        /*0ee8*/ 	.word	0x00023ae0


	//   ....[93]....
        /*0eec*/ 	.word	0x00024ad0


	//   ....[94]....
        /*0ef0*/ 	.word	0x00027130


	//   ....[95]....
        /*0ef4*/ 	.word	0x00027170


	//   ....[96]....
        /*0ef8*/ 	.word	0x000271b0


	//   ....[97]....
        /*0efc*/ 	.word	0x00027270


	//   ....[98]....
        /*0f00*/ 	.word	0x000272a0


	//   ....[99]....
        /*0f04*/ 	.word	0x00027300


	//   ....[100]....
        /*0f08*/ 	.word	0x00027340


	//   ....[101]....
        /*0f0c*/ 	.word	0x000273a0


	//   ....[102]....
        /*0f10*/ 	.word	0x000273c0


	//   ....[103]....
        /*0f14*/ 	.word	0x000273f0


	//   ....[104]....
        /*0f18*/ 	.word	0x00027c20


	//   ....[105]....
        /*0f1c*/ 	.word	0x00027c60


	//   ....[106]....
        /*0f20*/ 	.word	0x00027c80


	//   ....[107]....
        /*0f24*/ 	.word	0x00027d20


	//   ....[108]....
        /*0f28*/ 	.word	0x00027d30


	//   ....[109]....
        /*0f2c*/ 	.word	0x00027de0


	//   ....[110]....
        /*0f30*/ 	.word	0x00027df0


	//   ....[111]....
        /*0f34*/ 	.word	0x00027ea0


	//   ....[112]....
        /*0f38*/ 	.word	0x00027eb0


	//   ....[113]....
        /*0f3c*/ 	.word	0x00027f60


	//   ....[114]....
        /*0f40*/ 	.word	0x00027f70


	//   ....[115]....
        /*0f44*/ 	.word	0x00028020


	//   ....[116]....
        /*0f48*/ 	.word	0x00028030


	//   ....[117]....
        /*0f4c*/ 	.word	0x000280e0


	//   ....[118]....
        /*0f50*/ 	.word	0x000280f0


	//   ....[119]....
        /*0f54*/ 	.word	0x00028130


	//   ....[120]....
        /*0f58*/ 	.word	0x00028950


	//   ....[121]....
        /*0f5c*/ 	.word	0x00028990


	//   ....[122]....
        /*0f60*/ 	.word	0x000289c0


	//   ....[123]....
        /*0f64*/ 	.word	0x00028a80


	//   ....[124]....
        /*0f68*/ 	.word	0x00028ab0


	//   ....[125]....
        /*0f6c*/ 	.word	0x00028b00


	//   ....[126]....
        /*0f70*/ 	.word	0x00028b30


	//   ....[127]....
        /*0f74*/ 	.word	0x00028b80


	//   ....[128]....
        /*0f78*/ 	.word	0x00028bb0


	//   ....[129]....
        /*0f7c*/ 	.word	0x00028c20


	//   ....[130]....
        /*0f80*/ 	.word	0x00028f20


	//   ....[131]....
        /*0f84*/ 	.word	0x00028f50


	//   ....[132]....
        /*0f88*/ 	.word	0x00029010


	//   ....[133]....
        /*0f8c*/ 	.word	0x00029020


	//   ....[134]....
        /*0f90*/ 	.word	0x000290d0


	//   ....[135]....
        /*0f94*/ 	.word	0x000290e0


	//   ....[136]....
        /*0f98*/ 	.word	0x00029190


	//   ....[137]....
        /*0f9c*/ 	.word	0x000291a0


	//   ....[138]....
        /*0fa0*/ 	.word	0x000291b0


	//   ....[139]....
        /*0fa4*/ 	.word	0x00029260


	//   ....[140]....
        /*0fa8*/ 	.word	0x00029810


	//   ....[141]....
        /*0fac*/ 	.word	0x00029850


	//   ....[142]....
        /*0fb0*/ 	.word	0x000298e0


	//   ....[143]....
        /*0fb4*/ 	.word	0x00029910


	//   ....[144]....
        /*0fb8*/ 	.word	0x000299a0


	//   ....[145]....
        /*0fbc*/ 	.word	0x000299d0


	//   ....[146]....
        /*0fc0*/ 	.word	0x00029a60


	//   ....[147]....
        /*0fc4*/ 	.word	0x00029a90


	//   ....[148]....
        /*0fc8*/ 	.word	0x00029aa0


	//   ....[149]....
        /*0fcc*/ 	.word	0x00029b30


	//   ....[150]....
        /*0fd0*/ 	.word	0x00029fc0


	//   ....[151]....
        /*0fd4*/ 	.word	0x00029ff0


	//   ....[152]....
        /*0fd8*/ 	.word	0x0002a060


	//   ....[153]....
        /*0fdc*/ 	.word	0x0002a090


	//   ....[154]....
        /*0fe0*/ 	.word	0x0002a0c0


	//   ....[155]....
        /*0fe4*/ 	.word	0x0002a0f0


	//   ....[156]....
        /*0fe8*/ 	.word	0x0002a120


	//   ....[157]....
        /*0fec*/ 	.word	0x0002a150


	//   ....[158]....
        /*0ff0*/ 	.word	0x0002a300


	//   ....[159]....
        /*0ff4*/ 	.word	0x0002a330


	//   ....[160]....
        /*0ff8*/ 	.word	0x0002a360


	//   ....[161]....
        /*0ffc*/ 	.word	0x0002a390


	//   ....[162]....
        /*1000*/ 	.word	0x0002a3c0


	//   ....[163]....
        /*1004*/ 	.word	0x0002a3f0


	//   ....[164]....
        /*1008*/ 	.word	0x0002a4b0


	//   ....[165]....
        /*100c*/ 	.word	0x0002a4d0


	//   ....[166]....
        /*1010*/ 	.word	0x0002a4e0


	//   ....[167]....
        /*1014*/ 	.word	0x0002a540


	//   ....[168]....
        /*1018*/ 	.word	0x0002ab60


	//   ....[169]....
        /*101c*/ 	.word	0x0002ae80


	//   ....[170]....
        /*1020*/ 	.word	0x0002af10


	//   ....[171]....
        /*1024*/ 	.word	0x0002afb0


	//   ....[172]....
        /*1028*/ 	.word	0x0002b040


	//   ....[173]....
        /*102c*/ 	.word	0x0002b0e0


	//   ....[174]....
        /*1030*/ 	.word	0x0002b170


	//   ....[175]....
        /*1034*/ 	.word	0x0002b260


	//   ....[176]....
        /*1038*/ 	.word	0x0002b2f0


	//   ....[177]....
        /*103c*/ 	.word	0x0002b390


	//   ....[178]....
        /*1040*/ 	.word	0x0002b420


	//   ....[179]....
        /*1044*/ 	.word	0x0002b4c0


	//   ....[180]....
        /*1048*/ 	.word	0x0002b550


	//   ....[181]....
        /*104c*/ 	.word	0x0002b640


	//   ....[182]....
        /*1050*/ 	.word	0x0002b6d0


	//   ....[183]....
        /*1054*/ 	.word	0x0002b770


	//   ....[184]....
        /*1058*/ 	.word	0x0002b800


	//   ....[185]....
        /*105c*/ 	.word	0x0002b8a0


	//   ....[186]....
        /*1060*/ 	.word	0x0002b930


	//   ....[187]....
        /*1064*/ 	.word	0x0002ba20


	//   ....[188]....
        /*1068*/ 	.word	0x0002bab0


	//   ....[189]....
        /*106c*/ 	.word	0x0002bb00


	//   ....[190]....
        /*1070*/ 	.word	0x0002bb50


	//   ....[191]....
        /*1074*/ 	.word	0x0002bc40


	//   ....[192]....
        /*1078*/ 	.word	0x0002bcd0


	//   ....[193]....
        /*107c*/ 	.word	0x0002bd20


	//   ....[194]....
        /*1080*/ 	.word	0x0002bd70


	//   ....[195]....
        /*1084*/ 	.word	0x0002bfd0


	//   ....[196]....
        /*1088*/ 	.word	0x0002c2b0


	//   ....[197]....
        /*108c*/ 	.word	0x0002c3a0


	//   ....[198]....
        /*1090*/ 	.word	0x0002c460


	//   ....[199]....
        /*1094*/ 	.word	0x0002c5d0


	//   ....[200]....
        /*1098*/ 	.word	0x0002c620


	//   ....[201]....
        /*109c*/ 	.word	0x0002c730


	//   ....[202]....
        /*10a0*/ 	.word	0x0002c790


	//   ....[203]....
        /*10a4*/ 	.word	0x0002c8a0


	//   ....[204]....
        /*10a8*/ 	.word	0x0002c900


	//   ....[205]....
        /*10ac*/ 	.word	0x0002ca00


	//   ....[206]....
        /*10b0*/ 	.word	0x0002ca50


	//   ....[207]....
        /*10b4*/ 	.word	0x0002cb00


	//   ....[208]....
        /*10b8*/ 	.word	0x0002cb60


	//   ....[209]....
        /*10bc*/ 	.word	0x0002cc90


	//   ....[210]....
        /*10c0*/ 	.word	0x0002cce0


	//   ....[211]....
        /*10c4*/ 	.word	0x0002ce20


	//   ....[212]....
        /*10c8*/ 	.word	0x0002ce70


	//   ....[213]....
        /*10cc*/ 	.word	0x0002cfb0


	//   ....[214]....
        /*10d0*/ 	.word	0x0002d000


	//   ....[215]....
        /*10d4*/ 	.word	0x0002d140


	//   ....[216]....
        /*10d8*/ 	.word	0x0002d190


	//   ....[217]....
        /*10dc*/ 	.word	0x0002d2d0


	//   ....[218]....
        /*10e0*/ 	.word	0x0002d320


	//   ....[219]....
        /*10e4*/ 	.word	0x0002d460


	//   ....[220]....
        /*10e8*/ 	.word	0x0002d4b0


	//   ....[221]....
        /*10ec*/ 	.word	0x0002d5d0


	//   ....[222]....
        /*10f0*/ 	.word	0x0002d620


	//   ....[223]....
        /*10f4*/ 	.word	0x0002d750


	//   ....[224]....
        /*10f8*/ 	.word	0x0002d820


	//   ....[225]....
        /*10fc*/ 	.word	0x0002d990


	//   ....[226]....
        /*1100*/ 	.word	0x0002d9e0


	//   ....[227]....
        /*1104*/ 	.word	0x0002dae0


	//   ....[228]....
        /*1108*/ 	.word	0x0002db30


	//   ....[229]....
        /*110c*/ 	.word	0x0002dc30


	//   ....[230]....
        /*1110*/ 	.word	0x0002dc80


	//   ....[231]....
        /*1114*/ 	.word	0x0002ddb0


	//   ....[232]....
        /*1118*/ 	.word	0x0002de00


	//   ....[233]....
        /*111c*/ 	.word	0x0002def0


	//   ....[234]....
        /*1120*/ 	.word	0x0002df90


	//   ....[235]....
        /*1124*/ 	.word	0x0002e0d0


	//   ....[236]....
        /*1128*/ 	.word	0x0002e120


	//   ....[237]....
        /*112c*/ 	.word	0x0002e260


	//   ....[238]....
        /*1130*/ 	.word	0x0002e2b0


	//   ....[239]....
        /*1134*/ 	.word	0x0002e3f0


	//   ....[240]....
        /*1138*/ 	.word	0x0002e440


	//   ....[241]....
        /*113c*/ 	.word	0x0002e580


	//   ....[242]....
        /*1140*/ 	.word	0x0002e5d0


	//   ....[243]....
        /*1144*/ 	.word	0x0002e6c0


	//   ....[244]....
        /*1148*/ 	.word	0x0002e780


	//   ....[245]....
        /*114c*/ 	.word	0x0002e910


	//   ....[246]....
        /*1150*/ 	.word	0x0002e960


	//   ....[247]....
        /*1154*/ 	.word	0x0002ea90


	//   ....[248]....
        /*1158*/ 	.word	0x0002eae0


	//   ....[249]....
        /*115c*/ 	.word	0x0002ec10


	//   ....[250]....
        /*1160*/ 	.word	0x0002ec60


	//   ....[251]....
        /*1164*/ 	.word	0x0002ed90


	//   ....[252]....
        /*1168*/ 	.word	0x0002ede0


	//   ....[253]....
        /*116c*/ 	.word	0x0002ee70


	//   ....[254]....
        /*1170*/ 	.word	0x0002ef10


	//   ....[255]....
        /*1174*/ 	.word	0x0002f0a0


	//   ....[0]....
        /*1178*/ 	.word	0x0002f110


	//   ....[1]....
        /*117c*/ 	.word	0x0002f180


	//   ....[2]....
        /*1180*/ 	.word	0x0002f1f0


	//   ....[3]....
        /*1184*/ 	.word	0x0002f260


	//   ....[4]....
        /*1188*/ 	.word	0x0002f2e0


	//   ....[5]....
        /*118c*/ 	.word	0x0002f360


	//   ....[6]....
        /*1190*/ 	.word	0x0002f3f0


	//   ....[7]....
        /*1194*/ 	.word	0x0002f460


	//   ....[8]....
        /*1198*/ 	.word	0x0002f4d0


	//   ....[9]....
        /*119c*/ 	.word	0x0002f540


	//   ....[10]....
        /*11a0*/ 	.word	0x0002f5c0


	//   ....[11]....
        /*11a4*/ 	.word	0x0002f630


	//   ....[12]....
        /*11a8*/ 	.word	0x0002f6d0


	//   ....[13]....
        /*11ac*/ 	.word	0x0002f720


	//   ....[14]....
        /*11b0*/ 	.word	0x0002f7b0


	//   ....[15]....
        /*11b4*/ 	.word	0x0002f8e0


	//----- nvinfo : EIATTR_REG_RECONFIG
	.align		4
.L_149:
        /*11b8*/ 	.byte	0x01, 0x54
	.zero		2


	//----- nvinfo : EIATTR_SYSCALL_OFFSETS
	.align		4
        /*11bc*/ 	.byte	0x04, 0x46
        /*11be*/ 	.short	(.L_151 - .L_150)


	//   ....[0]....
.L_150:
        /*11c0*/ 	.word	0x00002640


	//   ....[1]....
        /*11c4*/ 	.word	0x00002790


	//   ....[2]....
        /*11c8*/ 	.word	0x0000c570


	//   ....[3]....
        /*11cc*/ 	.word	0x0000c900


	//   ....[4]....
        /*11d0*/ 	.word	0x00026760


	//   ....[5]....
        /*11d4*/ 	.word	0x000268b0


	//   ....[6]....
        /*11d8*/ 	.word	0x000269a0


	//   ....[7]....
        /*11dc*/ 	.word	0x00027880


	//----- nvinfo : EIATTR_MBARRIER_INSTR_OFFSETS
	.align		4
.L_151:
        /*11e0*/ 	.byte	0x04, 0x39
        /*11e2*/ 	.short	(.L_153 - .L_152)


	//   ....[0]....
.L_152:
        /*11e4*/ 	.word	0x00000270
        /*11e8*/ 	.word	0x000000ff
        /*11ec*/ 	.word	0x00038800
        /*11f0*/ 	.short	0x0100
        /*11f2*/ 	.byte	0x08
	.zero		1


	//   ....[1]....
        /*11f4*/ 	.word	0x00000280
        /*11f8*/ 	.word	0x000000ff
        /*11fc*/ 	.word	0x00038820
        /*1200*/ 	.short	0x0100
        /*1202*/ 	.byte	0x08
	.zero		1


	//   ....[2]....
        /*1204*/ 	.word	0x00000370
        /*1208*/ 	.word	0x000000ff
        /*120c*/ 	.word	0x00038830
        /*1210*/ 	.short	0x0100
        /*1212*/ 	.byte	0x08
	.zero		1


	//   ....[3]....
        /*1214*/ 	.word	0x00000380
        /*1218*/ 	.word	0x000000ff
        /*121c*/ 	.word	0x00038840
        /*1220*/ 	.short	0x0100
        /*1222*/ 	.byte	0x08
	.zero		1


	//   ....[4]....
        /*1224*/ 	.word	0x00000390
        /*1228*/ 	.word	0x000000ff
        /*122c*/ 	.word	0x00038838
        /*1230*/ 	.short	0x0100
        /*1232*/ 	.byte	0x08
	.zero		1


	//   ....[5]....
        /*1234*/ 	.word	0x000003a0
        /*1238*/ 	.word	0x000000ff
        /*123c*/ 	.word	0x00038848
        /*1240*/ 	.short	0x0100
        /*1242*/ 	.byte	0x08
	.zero		1


	//   ....[6]....
        /*1244*/ 	.word	0x000004d0
        /*1248*/ 	.word	0x000000ff
        /*124c*/ 	.word	0x00038850
        /*1250*/ 	.short	0x0100
        /*1252*/ 	.byte	0x08
	.zero		1


	//   ....[7]....
        /*1254*/ 	.word	0x000004e0
        /*1258*/ 	.word	0x000000ff
        /*125c*/ 	.word	0x00038860
        /*1260*/ 	.short	0x0100
        /*1262*/ 	.byte	0x08
	.zero		1


	//   ....[8]....
        /*1264*/ 	.word	0x000004f0
        /*1268*/ 	.word	0x000000ff
        /*126c*/ 	.word	0x00038858
        /*1270*/ 	.short	0x0100
        /*1272*/ 	.byte	0x08
	.zero		1


	//   ....[9]....
        /*1274*/ 	.word	0x00000500
        /*1278*/ 	.word	0x000000ff
        /*127c*/ 	.word	0x00038868
        /*1280*/ 	.short	0x0100
        /*1282*/ 	.byte	0x08
	.zero		1


	//   ....[10]....
        /*1284*/ 	.word	0x000005f0
        /*1288*/ 	.word	0x000000ff
        /*128c*/ 	.word	0x00038870
        /*1290*/ 	.short	0x0100
        /*1292*/ 	.byte	0x06
	.zero		1


	//   ....[11]....
        /*1294*/ 	.word	0x00000600
        /*1298*/ 	.word	0x000000ff
        /*129c*/ 	.word	0x00038880
        /*12a0*/ 	.short	0x0100
        /*12a2*/ 	.byte	0x06
	.zero		1


	//   ....[12]....
        /*12a4*/ 	.word	0x00000610
        /*12a8*/ 	.word	0x000000ff
        /*12ac*/ 	.word	0x00038878
        /*12b0*/ 	.short	0x0100
        /*12b2*/ 	.byte	0x06
	.zero		1


	//   ....[13]....
        /*12b4*/ 	.word	0x00000620
        /*12b8*/ 	.word	0x000000ff
        /*12bc*/ 	.word	0x00038888
        /*12c0*/ 	.short	0x0100
        /*12c2*/ 	.byte	0x06
	.zero		1


	//   ....[14]....
        /*12c4*/ 	.word	0x00000750
        /*12c8*/ 	.word	0x000000ff
        /*12cc*/ 	.word	0x00038890
        /*12d0*/ 	.short	0x0100
        /*12d2*/ 	.byte	0x08
	.zero		1


	//   ....[15]....
        /*12d4*/ 	.word	0x00000760
        /*12d8*/ 	.word	0x000000ff
        /*12dc*/ 	.word	0x000388a0
        /*12e0*/ 	.short	0x0100
        /*12e2*/ 	.byte	0x08
	.zero		1


	//   ....[16]....
        /*12e4*/ 	.word	0x00000770
        /*12e8*/ 	.word	0x000000ff
        /*12ec*/ 	.word	0x00038898
        /*12f0*/ 	.short	0x0100
        /*12f2*/ 	.byte	0x08
	.zero		1


	//   ....[17]....
        /*12f4*/ 	.word	0x00000780
        /*12f8*/ 	.word	0x000000ff
        /*12fc*/ 	.word	0x000388a8
        /*1300*/ 	.short	0x0100
        /*1302*/ 	.byte	0x08
	.zero		1


	//   ....[18]....
        /*1304*/ 	.word	0x000008b0
        /*1308*/ 	.word	0x000000ff
        /*130c*/ 	.word	0x000388b0
        /*1310*/ 	.short	0x0100
        /*1312*/ 	.byte	0x08
	.zero		1


	//   ....[19]....
        /*1314*/ 	.word	0x000008c0
        /*1318*/ 	.word	0x000000ff
        /*131c*/ 	.word	0x000388c0
        /*1320*/ 	.short	0x0100
        /*1322*/ 	.byte	0x08
	.zero		1


	//   ....[20]....
        /*1324*/ 	.word	0x000008d0
        /*1328*/ 	.word	0x000000ff
        /*132c*/ 	.word	0x000388b8
        /*1330*/ 	.short	0x0100
        /*1332*/ 	.byte	0x08
	.zero		1


	//   ....[21]....
        /*1334*/ 	.word	0x000008e0
        /*1338*/ 	.word	0x000000ff
        /*133c*/ 	.word	0x000388c8
        /*1340*/ 	.short	0x0100
        /*1342*/ 	.byte	0x08
	.zero		1


	//   ....[22]....
        /*1344*/ 	.word	0x000042c0
        /*1348*/ 	.word	0x00000056
        /*134c*/ 	.word	0x00038890
        /*1350*/ 	.short	0x010a
        /*1352*/ 	.byte	0x3f
	.zero		1


	//   ....[23]....
        /*1354*/ 	.word	0x00007a90
        /*1358*/ 	.word	0x00000056
        /*135c*/ 	.word	0x00038890
        /*1360*/ 	.short	0x010a
        /*1362*/ 	.byte	0x3f
	.zero		1


	//   ....[24]....
        /*1364*/ 	.word	0x0000acc0
        /*1368*/ 	.word	0x00000056
        /*136c*/ 	.word	0x00038890
        /*1370*/ 	.short	0x010a
        /*1372*/ 	.byte	0x3f
	.zero		1


	//   ....[25]....
        /*1374*/ 	.word	0x0000b4a0
        /*1378*/ 	.word	0x0000000b
        /*137c*/ 	.word	0x00000000
        /*1380*/ 	.short	0x0101
        /*1382*/ 	.byte	0x3f
	.zero		1


	//   ....[26]....
        /*1384*/ 	.word	0x0000b4e0
        /*1388*/ 	.word	0x00000056
        /*138c*/ 	.word	0x000388b0
        /*1390*/ 	.short	0x010a
        /*1392*/ 	.byte	0x3f
	.zero		1


	//   ....[27]....
        /*1394*/ 	.word	0x0000bc10
        /*1398*/ 	.word	0x00000056
        /*139c*/ 	.word	0x00000000
        /*13a0*/ 	.short	0x0101
        /*13a2*/ 	.byte	0x3f
	.zero		1


	//   ....[28]....
        /*13a4*/ 	.word	0x0000c600
        /*13a8*/ 	.word	0x00000017
        /*13ac*/ 	.word	0x00038800
        /*13b0*/ 	.short	0x010a
        /*13b2*/ 	.byte	0x3f
	.zero		1


	//   ....[29]....
        /*13b4*/ 	.word	0x0000c650
        /*13b8*/ 	.word	0x00000017
        /*13bc*/ 	.word	0x00038800
        /*13c0*/ 	.short	0x010a
        /*13c2*/ 	.byte	0x3f
	.zero		1


	//   ....[30]....
        /*13c4*/ 	.word	0x0000d100
        /*13c8*/ 	.word	0x00000017
        /*13cc*/ 	.word	0x00038800
        /*13d0*/ 	.short	0x010a
        /*13d2*/ 	.byte	0x3f
	.zero		1


	//   ....[31]....
        /*13d4*/ 	.word	0x000102c0
        /*13d8*/ 	.word	0x00000017
        /*13dc*/ 	.word	0x00038800
        /*13e0*/ 	.short	0x010a
        /*13e2*/ 	.byte	0x3f
	.zero		1


	//   ....[32]....
        /*13e4*/ 	.word	0x00013560
        /*13e8*/ 	.word	0x00000000
        /*13ec*/ 	.word	0x00038830
        /*13f0*/ 	.short	0x010a
        /*13f2*/ 	.byte	0x3f
	.zero		1


	//   ....[33]....
        /*13f4*/ 	.word	0x000135b0
        /*13f8*/ 	.word	0x00000000
        /*13fc*/ 	.word	0x00038830
        /*1400*/ 	.short	0x010a
        /*1402*/ 	.byte	0x3f
	.zero		1


	//   ....[34]....
        /*1404*/ 	.word	0x00017770
        /*1408*/ 	.word	0x00000000
        /*140c*/ 	.word	0x00000000
        /*1410*/ 	.short	0x0101
        /*1412*/ 	.byte	0x3f
	.zero		1


	//   ....[35]....
        /*1414*/ 	.word	0x00018890
        /*1418*/ 	.word	0x00000009
        /*141c*/ 	.word	0x00038830
        /*1420*/ 	.short	0x010a
        /*1422*/ 	.byte	0x3f
	.zero		1


	//   ....[36]....
        /*1424*/ 	.word	0x00018920
        /*1428*/ 	.word	0x00000009
        /*142c*/ 	.word	0x00038830
        /*1430*/ 	.short	0x010a
        /*1432*/ 	.byte	0x3f
	.zero		1


	//   ....[37]....
        /*1434*/ 	.word	0x0001c010
        /*1438*/ 	.word	0x00000006
        /*143c*/ 	.word	0x00038850
        /*1440*/ 	.short	0x010a
        /*1442*/ 	.byte	0x3f
	.zero		1


	//   ....[38]....
        /*1444*/ 	.word	0x0001c060
        /*1448*/ 	.word	0x00000006
        /*144c*/ 	.word	0x00038850
        /*1450*/ 	.short	0x010a
        /*1452*/ 	.byte	0x3f
	.zero		1


	//   ....[39]....
        /*1454*/ 	.word	0x0001cb00
        /*1458*/ 	.word	0x00000004
        /*145c*/ 	.word	0x00000000
        /*1460*/ 	.short	0x0101
        /*1462*/ 	.byte	0x3f
	.zero		1


	//   ....[40]....
        /*1464*/ 	.word	0x0001d450
        /*1468*/ 	.word	0x00000006
        /*146c*/ 	.word	0x00000000
        /*1470*/ 	.short	0x0101
        /*1472*/ 	.byte	0x3f
	.zero		1


	//   ....[41]....
        /*1474*/ 	.word	0x0001de20
        /*1478*/ 	.word	0x00000002
        /*147c*/ 	.word	0x00038850
        /*1480*/ 	.short	0x010a
        /*1482*/ 	.byte	0x3f
	.zero		1


	//   ....[42]....
        /*1484*/ 	.word	0x0001de70
        /*1488*/ 	.word	0x00000002
        /*148c*/ 	.word	0x00038850
        /*1490*/ 	.short	0x010a
        /*1492*/ 	.byte	0x3f
	.zero		1


	//   ....[43]....
        /*1494*/ 	.word	0x0001eb10
        /*1498*/ 	.word	0x00000002
        /*149c*/ 	.word	0x00000000
        /*14a0*/ 	.short	0x0101
        /*14a2*/ 	.byte	0x3f
	.zero		1


	//   ....[44]....
        /*14a4*/ 	.word	0x00020740
        /*14a8*/ 	.word	0x00000014
        /*14ac*/ 	.word	0x00000000
        /*14b0*/ 	.short	0x0101
        /*14b2*/ 	.byte	0x3f
	.zero		1


	//   ....[45]....
        /*14b4*/ 	.word	0x000213f0
        /*14b8*/ 	.word	0x00000038
        /*14bc*/ 	.word	0x00000000
        /*14c0*/ 	.short	0x0101
        /*14c2*/ 	.byte	0x3f
	.zero		1


	//   ....[46]....
        /*14c4*/ 	.word	0x00024bb0
        /*14c8*/ 	.word	0x00000010
        /*14cc*/ 	.word	0x00038820
        /*14d0*/ 	.short	0x010a
        /*14d2*/ 	.byte	0x3f
	.zero		1


	//   ....[47]....
        /*14d4*/ 	.word	0x00024c40
        /*14d8*/ 	.word	0x0000000c
        /*14dc*/ 	.word	0x000388a0
        /*14e0*/ 	.short	0x010a
        /*14e2*/ 	.byte	0x3f
	.zero		1


	//   ....[48]....
        /*14e4*/ 	.word	0x00025190
        /*14e8*/ 	.word	0x0000000c
        /*14ec*/ 	.word	0x000388c0
        /*14f0*/ 	.short	0x010a
        /*14f2*/ 	.byte	0x3f
	.zero		1


	//   ....[49]....
        /*14f4*/ 	.word	0x000257a0
        /*14f8*/ 	.word	0x0000000b
        /*14fc*/ 	.word	0x000388a0
        /*1500*/ 	.short	0x010a
        /*1502*/ 	.byte	0x3f
	.zero		1


	//   ....[50]....
        /*1504*/ 	.word	0x00025ce0
        /*1508*/ 	.word	0x0000000b
        /*150c*/ 	.word	0x000388c0
        /*1510*/ 	.short	0x010a
        /*1512*/ 	.byte	0x3f
	.zero		1


	//   ....[51]....
        /*1514*/ 	.word	0x00026f60
        /*1518*/ 	.word	0x00000005
        /*151c*/ 	.word	0x00038840
        /*1520*/ 	.short	0x010a
        /*1522*/ 	.byte	0x3f
	.zero		1


	//   ....[52]....
        /*1524*/ 	.word	0x00027570
        /*1528*/ 	.word	0x00000005
        /*152c*/ 	.word	0x00038830
        /*1530*/ 	.short	0x0107
        /*1532*/ 	.byte	0x3f
	.zero		1


	//   ....[53]....
        /*1534*/ 	.word	0x00027650
        /*1538*/ 	.word	0x00000005
        /*153c*/ 	.word	0x00038830
        /*1540*/ 	.short	0x0101
        /*1542*/ 	.byte	0x3f
	.zero		1


	//   ....[54]....
        /*1544*/ 	.word	0x00028280
        /*1548*/ 	.word	0x00000010
        /*154c*/ 	.word	0x00038800
        /*1550*/ 	.short	0x0107
        /*1552*/ 	.byte	0x3f
	.zero		1


	//   ....[55]....
        /*1554*/ 	.word	0x000283a0
        /*1558*/ 	.word	0x00000010
        /*155c*/ 	.word	0x00038800
        /*1560*/ 	.short	0x0101
        /*1562*/ 	.byte	0x3f
	.zero		1


	//   ....[56]....
        /*1564*/ 	.word	0x000283c0
        /*1568*/ 	.word	0x00000010
        /*156c*/ 	.word	0x00038820
        /*1570*/ 	.short	0x010a
        /*1572*/ 	.byte	0x3f
	.zero		1


	//   ....[57]....
        /*1574*/ 	.word	0x000287c0
        /*1578*/ 	.word	0x00000006
        /*157c*/ 	.word	0x00038840
        /*1580*/ 	.short	0x010a
        /*1582*/ 	.byte	0x3f
	.zero		1


	//   ....[58]....
        /*1584*/ 	.word	0x00028d40
        /*1588*/ 	.word	0x00000006
        /*158c*/ 	.word	0x00038830
        /*1590*/ 	.short	0x0107
        /*1592*/ 	.byte	0x3f
	.zero		1


	//   ....[59]....
        /*1594*/ 	.word	0x00028e00
        /*1598*/ 	.word	0x00000006
        /*159c*/ 	.word	0x00038830
        /*15a0*/ 	.short	0x0101
        /*15a2*/ 	.byte	0x3f
	.zero		1


	//   ....[60]....
        /*15a4*/ 	.word	0x00028e60
        /*15a8*/ 	.word	0x00000006
        /*15ac*/ 	.word	0x00038860
        /*15b0*/ 	.short	0x010a
        /*15b2*/ 	.byte	0x3f
	.zero		1


	//   ....[61]....
        /*15b4*/ 	.word	0x00029390
        /*15b8*/ 	.word	0x00000006
        /*15bc*/ 	.word	0x00038850
        /*15c0*/ 	.short	0x0107
        /*15c2*/ 	.byte	0x3f
	.zero		1


	//   ....[62]....
        /*15c4*/ 	.word	0x00029530
        /*15c8*/ 	.word	0x00000006
        /*15cc*/ 	.word	0x00038850
        /*15d0*/ 	.short	0x0101
        /*15d2*/ 	.byte	0x3f
	.zero		1


	//   ....[63]....
        /*15d4*/ 	.word	0x00029760
        /*15d8*/ 	.word	0x00000004
        /*15dc*/ 	.word	0x00038860
        /*15e0*/ 	.short	0x010a
        /*15e2*/ 	.byte	0x3f
	.zero		1


	//   ....[64]....
        /*15e4*/ 	.word	0x00029cc0
        /*15e8*/ 	.word	0x00000004
        /*15ec*/ 	.word	0x00038850
        /*15f0*/ 	.short	0x0107
        /*15f2*/ 	.byte	0x3f
	.zero		1


	//   ....[65]....
        /*15f4*/ 	.word	0x00029d80
        /*15f8*/ 	.word	0x00000004
        /*15fc*/ 	.word	0x00038850
        /*1600*/ 	.short	0x0101
        /*1602*/ 	.byte	0x3f
	.zero		1


	//   ....[66]....
        /*1604*/ 	.word	0x0002aae0
        /*1608*/ 	.word	0x00000005
        /*160c*/ 	.word	0x00038820
        /*1610*/ 	.short	0x010a
        /*1612*/ 	.byte	0x3f
	.zero		1


	//   ....[67]....
        /*1614*/ 	.word	0x0002ac50
        /*1618*/ 	.word	0x00000003
        /*161c*/ 	.word	0x00038840
        /*1620*/ 	.short	0x010a
        /*1622*/ 	.byte	0x3f
	.zero		1


	//   ....[68]....
        /*1624*/ 	.word	0x0002acf0
        /*1628*/ 	.word	0x00000017
        /*162c*/ 	.word	0x00038840
        /*1630*/ 	.short	0x010a
        /*1632*/ 	.byte	0x3f
	.zero		1


	//   ....[69]....
        /*1634*/ 	.word	0x0002ad30
        /*1638*/ 	.word	0x00000003
        /*163c*/ 	.word	0x00038860
        /*1640*/ 	.short	0x010a
        /*1642*/ 	.byte	0x3f
	.zero		1


	//   ....[70]....
        /*1644*/ 	.word	0x0002ad70
        /*1648*/ 	.word	0x00000017
        /*164c*/ 	.word	0x00038860
        /*1650*/ 	.short	0x010a
        /*1652*/ 	.byte	0x3f
	.zero		1


	//   ....[71]....
        /*1654*/ 	.word	0x0002add0
        /*1658*/ 	.word	0x00000056
        /*165c*/ 	.word	0x00038890
        /*1660*/ 	.short	0x010a
        /*1662*/ 	.byte	0x3f
	.zero		1


	//   ....[72]....
        /*1664*/ 	.word	0x0002b1b0
        /*1668*/ 	.word	0x00000056
        /*166c*/ 	.word	0x00038890
        /*1670*/ 	.short	0x010a
        /*1672*/ 	.byte	0x3f
	.zero		1


	//   ....[73]....
        /*1674*/ 	.word	0x0002b590
        /*1678*/ 	.word	0x00000056
        /*167c*/ 	.word	0x00038890
        /*1680*/ 	.short	0x010a
        /*1682*/ 	.byte	0x3f
	.zero		1


	//   ....[74]....
        /*1684*/ 	.word	0x0002b970
        /*1688*/ 	.word	0x00000056
        /*168c*/ 	.word	0x000388b0
        /*1690*/ 	.short	0x010a
        /*1692*/ 	.byte	0x3f
	.zero		1


	//   ....[75]....
        /*1694*/ 	.word	0x0002bb90
        /*1698*/ 	.word	0x00000017
        /*169c*/ 	.word	0x00038800
        /*16a0*/ 	.short	0x010a
        /*16a2*/ 	.byte	0x3f
	.zero		1


	//   ....[76]....
        /*16a4*/ 	.word	0x0002bdb0
        /*16a8*/ 	.word	0x00000017
        /*16ac*/ 	.word	0x00038800
        /*16b0*/ 	.short	0x010a
        /*16b2*/ 	.byte	0x3f
	.zero		1


	//   ....[77]....
        /*16b4*/ 	.word	0x0002be00
        /*16b8*/ 	.word	0x00000000
        /*16bc*/ 	.word	0x00038830
        /*16c0*/ 	.short	0x010a
        /*16c2*/ 	.byte	0x3f
	.zero		1


	//   ....[78]....
        /*16c4*/ 	.word	0x0002be50
        /*16c8*/ 	.word	0x00000009
        /*16cc*/ 	.word	0x00038830
        /*16d0*/ 	.short	0x010a
        /*16d2*/ 	.byte	0x3f
	.zero		1


	//   ....[79]....
        /*16d4*/ 	.word	0x0002bea0
        /*16d8*/ 	.word	0x00000006
        /*16dc*/ 	.word	0x00038850
        /*16e0*/ 	.short	0x010a
        /*16e2*/ 	.byte	0x3f
	.zero		1


	//   ....[80]....
        /*16e4*/ 	.word	0x0002bef0
        /*16e8*/ 	.word	0x00000002
        /*16ec*/ 	.word	0x00038850
        /*16f0*/ 	.short	0x010a
        /*16f2*/ 	.byte	0x3f
	.zero		1


	//   ....[81]....
        /*16f4*/ 	.word	0x0002c090
        /*16f8*/ 	.word	0x00000010
        /*16fc*/ 	.word	0x00038820
        /*1700*/ 	.short	0x010a
        /*1702*/ 	.byte	0x3f
	.zero		1


	//   ....[82]....
        /*1704*/ 	.word	0x0002c0e0
        /*1708*/ 	.word	0x0000000c
        /*170c*/ 	.word	0x000388a0
        /*1710*/ 	.short	0x010a
        /*1712*/ 	.byte	0x3f
	.zero		1


	//   ....[83]....
        /*1714*/ 	.word	0x0002c130
        /*1718*/ 	.word	0x0000000c
        /*171c*/ 	.word	0x000388c0
        /*1720*/ 	.short	0x010a
        /*1722*/ 	.byte	0x3f
	.zero		1


	//   ....[84]....
        /*1724*/ 	.word	0x0002c180
        /*1728*/ 	.word	0x0000000b
        /*172c*/ 	.word	0x000388a0
        /*1730*/ 	.short	0x010a
        /*1732*/ 	.byte	0x3f
	.zero		1


	//   ....[85]....
        /*1734*/ 	.word	0x0002c1d0
        /*1738*/ 	.word	0x0000000b
        /*173c*/ 	.word	0x000388c0
        /*1740*/ 	.short	0x010a
        /*1742*/ 	.byte	0x3f
	.zero		1


	//   ....[86]....
        /*1744*/ 	.word	0x0002c2f0
        /*1748*/ 	.word	0x00000005
        /*174c*/ 	.word	0x00038840
        /*1750*/ 	.short	0x010a
        /*1752*/ 	.byte	0x3f
	.zero		1


	//   ....[87]....
        /*1754*/ 	.word	0x0002d650
        /*1758*/ 	.word	0x00000010
        /*175c*/ 	.word	0x00038820
        /*1760*/ 	.short	0x010a
        /*1762*/ 	.byte	0x3f
	.zero		1


	//   ....[88]....
        /*1764*/ 	.word	0x0002d6a0
        /*1768*/ 	.word	0x00000006
        /*176c*/ 	.word	0x00038840
        /*1770*/ 	.short	0x010a
        /*1772*/ 	.byte	0x3f
	.zero		1


	//   ....[89]....
        /*1774*/ 	.word	0x0002de40
        /*1778*/ 	.word	0x00000006
        /*177c*/ 	.word	0x00038860
        /*1780*/ 	.short	0x010a
        /*1782*/ 	.byte	0x3f
	.zero		1


	//   ....[90]....
        /*1784*/ 	.word	0x0002e610
        /*1788*/ 	.word	0x00000004
        /*178c*/ 	.word	0x00038860
        /*1790*/ 	.short	0x010a
        /*1792*/ 	.byte	0x3f
	.zero		1


	//   ....[91]....
        /*1794*/ 	.word	0x0002f800
        /*1798*/ 	.word	0x00000005
        /*179c*/ 	.word	0x00038820
        /*17a0*/ 	.short	0x010a
        /*17a2*/ 	.byte	0x3f
	.zero		1


	//   ....[92]....
        /*17a4*/ 	.word	0x0002f9a0
        /*17a8*/ 	.word	0x00000003
        /*17ac*/ 	.word	0x00038840
        /*17b0*/ 	.short	0x010a
        /*17b2*/ 	.byte	0x3f
	.zero		1


	//   ....[93]....
        /*17b4*/ 	.word	0x0002f9f0
        /*17b8*/ 	.word	0x00000017
        /*17bc*/ 	.word	0x00038840
        /*17c0*/ 	.short	0x010a
        /*17c2*/ 	.byte	0x3f
	.zero		1


	//   ....[94]....
        /*17c4*/ 	.word	0x0002fa40
        /*17c8*/ 	.word	0x00000003
        /*17cc*/ 	.word	0x00038860
        /*17d0*/ 	.short	0x010a
        /*17d2*/ 	.byte	0x3f
	.zero		1


	//----- nvinfo : EIATTR_NUM_MBARRIERS
	.align		4
.L_153:
        /*17d4*/ 	.byte	0x03, 0x38
        /*17d6*/ 	.short	0x0016


	//----- nvinfo : EIATTR_EXIT_INSTR_OFFSETS
	.align		4
        /*17d8*/ 	.byte	0x04, 0x1c
        /*17da*/ 	.short	(.L_155 - .L_154)


	//   ....[0]....
.L_154:
        /*17dc*/ 	.word	0x0002adc0


	//----- nvinfo : EIATTR_MAX_THREADS
	.align		4
.L_155:
        /*17e0*/ 	.byte	0x04, 0x05
        /*17e2*/ 	.short	(.L_157 - .L_156)
.L_156:
        /*17e4*/ 	.word	0x00000180
        /*17e8*/ 	.word	0x00000001
        /*17ec*/ 	.word	0x00000001


	//----- nvinfo : EIATTR_CRS_STACK_SIZE
	.align		4
.L_157:
        /*17f0*/ 	.byte	0x04, 0x1e
        /*17f2*/ 	.short	(.L_159 - .L_158)
.L_158:
        /*17f4*/ 	.word	0x00000000


	//----- nvinfo : EIATTR_CBANK_PARAM_SIZE
	.align		4
.L_159:
        /*17f8*/ 	.byte	0x03, 0x19
        /*17fa*/ 	.short	0x0af0


	//----- nvinfo : EIATTR_PARAM_CBANK
	.align		4
        /*17fc*/ 	.byte	0x04, 0x0a
        /*17fe*/ 	.short	(.L_161 - .L_160)
	.align		4
.L_160:
        /*1800*/ 	.word	index@(.nv.constant0._ZN7cutlass13device_kernelIN5flash11enable_sm90INS1_16FlashAttnFwdSm90INS1_25CollectiveMainloopFwdSm90ILi2EN4cute5tupleIJNS5_1CILi1EEES8_S8_EEENS6_IJNS7_ILi128EEENS7_ILi80EEENS7_ILi256EEEEEELi256ENS_6half_tEfNS_4arch4Sm90ELb0ELb0ELb1ELb1ELb1ELb1ELb0ELb1ELb1ELb1ELb1ELb0EEENS1_21CollectiveEpilogueFwdINS6_IJSA_SC_SB_EEES9_SE_SG_Li256ELb1ELb1ELb1ELb0EEENS1_36VarlenDynamicPersistentTileSchedulerILi128ELi80ELi256ELi128ELb1ELb1ELb1ELb0ELb1ELb1EEEEEEEEEvNT_6ParamsE)
        /*1804*/ 	.short	0x0210
        /*1806*/ 	.short	0x0af0


	//----- nvinfo : EIATTR_SW_WAR
	.align		4
.L_161:
        /*1808*/ 	.byte	0x04, 0x36
        /*180a*/ 	.short	(.L_163 - .L_162)
.L_162:
        /*180c*/ 	.word	0x00000008
.L_163:


//--------------------- .nv.info._ZN7cutlass13device_kernelIN5flash11enable_sm90INS1_16FlashAttnFwdSm90INS1_25CollectiveMainloopFwdSm90ILi2EN4cute5tupleIJNS5_1CILi1EEES8_S8_EEENS6_IJNS7_ILi128EEENS7_ILi64EEENS7_ILi256EEEEEELi256ENS_6half_tEfNS_4arch4Sm90ELb0ELb1ELb1ELb0ELb1ELb0ELb0ELb1ELb1ELb1ELb1ELb0EEENS1_21CollectiveEpilogueFwdINS6_IJSA_SC_SB_EEES9_SE_SG_Li256ELb0ELb1ELb1ELb0EEENS1_19SingleTileSchedulerILb0ELb1ELb1ELi128EEEEEEEEEvNT_6ParamsE --------------------------
	.section	.nv.info._ZN7cutlass13device_kernelIN5flash11enable_sm90INS1_16FlashAttnFwdSm90INS1_25CollectiveMainloopFwdSm90ILi2EN4cute5tupleIJNS5_1CILi1EEES8_S8_EEENS6_IJNS7_ILi128EEENS7_ILi64EEENS7_ILi256EEEEEELi256ENS_6half_tEfNS_4arch4Sm90ELb0ELb1ELb1ELb0ELb1ELb0ELb0ELb1ELb1ELb1ELb1ELb0EEENS1_21CollectiveEpilogueFwdINS6_IJSA_SC_SB_EEES9_SE_SG_Li256ELb0ELb1ELb1ELb0EEENS1_19SingleTileSchedulerILb0ELb1ELb1ELi128EEEEEEEEEvNT_6ParamsE,"",@"SHT_CUDA_INFO"
	.sectionflags	@""
	.align	4


	//----- nvinfo : EIATTR_CUDA_API_VERSION
	.align		4
        /*0000*/ 	.byte	0x04, 0x37
        /*0002*/ 	.short	(.L_165 - .L_164)
.L_164:
        /*0004*/ 	.word	0x00000082


	//----- nvinfo : EIATTR_KPARAM_INFO
	.align		4
.L_165:
        /*0008*/ 	.byte	0x04, 0x17
        /*000a*/ 	.short	(.L_167 - .L_166)
.L_166:
        /*000c*/ 	.word	0x00000000
        /*0010*/ 	.short	0x0000
        /*0012*/ 	.short	0x0070
        /*0014*/ 	.byte	0x00, 0xf0, 0x01, 0x28


	//----- nvinfo : EIATTR_SPARSE_MMA_MASK
	.align		4
.L_167:
        /*0018*/ 	.byte	0x03, 0x50
        /*001a*/ 	.short	0x0000


	//----- nvinfo : EIATTR_MAXREG_COUNT
	.align		4
        /*001c*/ 	.byte	0x03, 0x1b
        /*001e*/ 	.short	0x00a8


	//----- nvinfo : EIATTR_NUM_BARRIERS
	.align		4
        /*0020*/ 	.byte	0x02, 0x4c
        /*0022*/ 	.byte	0x09
	.zero		1


	//----- nvinfo : EIATTR_EXTERNS
	.align		4
        /*0024*/ 	.byte	0x04, 0x0f
        /*0026*/ 	.short	(.L_169 - .L_168)


	//   ....[0]....
	.align		4
.L_168:
        /*0028*/ 	.word	index@(__assertfail)


	//----- nvinfo : EIATTR_ANNOTATIONS
	.align		4
.L_169:
        /*002c*/ 	.byte	0x04, 0x55
        /*002e*/ 	.short	(.L_171 - .L_170)


	//   ....[0]....
.L_170:
        /*0030*/ 	.word	0x00000001
        /*0034*/ 	.byte	0xb0, 0x08, 0x00, 0x00, 0x01, 0x00, 0x00, 0x00, 0xe0, 0x09, 0x00, 0x00, 0x01, 0x00, 0x00, 0x00
        /*0044*/ 	.byte	0x90, 0x19, 0x00, 0x00, 0x01, 0x00, 0x00, 0x00, 0xe0, 0xdd, 0x00, 0x00, 0x01, 0x00, 0x00, 0x00
        /*0054*/ 	.byte	0xf0, 0xff, 0x00, 0x00, 0x01, 0x00, 0x00, 0x00, 0x80, 0x13, 0x01, 0x00, 0x01, 0x00, 0x00, 0x00
        /*0064*/ 	.byte	0x20, 0x15, 0x01, 0x00, 0x01, 0x00, 0x00, 0x00, 0xb0, 0x29, 0x01, 0x00, 0x01, 0x00, 0x00, 0x00
        /*0074*/ 	.byte	0x50, 0x3f, 0x01, 0x00


	//----- nvinfo : EIATTR_MERCURY_ISA_VERSION
	.align		4
.L_171:
        /*0078*/ 	.byte	0x03, 0x5f
        /*007a*/ 	.short	0x0101


	//----- nvinfo : EIATTR_INT_WARP_WIDE_INSTR_OFFSETS
	.align		4
        /*007c*/ 	.byte	0x04, 0x31
        /*007e*/ 	.short	(.L_173 - .L_172)


	//   ....[0]....
.L_172:
        /*0080*/ 	.word	0x000000c0


	//   ....[1]....
        /*0084*/ 	.word	0x000000d0


	//   ....[2]....
        /*0088*/ 	.word	0x00000170


	//----- nvinfo : EIATTR_COOP_GROUP_MASK_REGIDS
	.align		4
.L_173:
        /*008c*/ 	.byte	0x04, 0x29
        /*008e*/ 	.short	(.L_175 - .L_174)


	//   ....[0]....
.L_174:
        /*0090*/ 	.word	0xffffffff


	//   ....[1]....
        /*0094*/ 	.word	0xffffffff


	//   ....[2]....
        /*0098*/ 	.word	0xffffffff


	//   ....[3]....
        /*009c*/ 	.word	0xffffffff


	//   ....[4]....
        /*00a0*/ 	.word	0xffffffff


	//   ....[5]....
        /*00a4*/ 	.word	0xffffffff


	//   ....[6]....
        /*00a8*/ 	.word	0xffffffff


	//   ....[7]....
        /*00ac*/ 	.word	0xffffffff


	//   ....[8]....
        /*00b0*/ 	.word	0xffffffff


	//   ....[9]....
        /*00b4*/ 	.word	0xffffffff


	//   ....[10]....
        /*00b8*/ 	.word	0xffffffff


	//   ....[11]....
        /*00bc*/ 	.word	0xffffffff


	//   ....[12]....
        /*00c0*/ 	.word	0xffffffff


	//   ....[13]....
        /*00c4*/ 	.word	0xffffffff


	//   ....[14]....
        /*00c8*/ 	.word	0xffffffff


	//   ....[15]....
        /*00cc*/ 	.word	0xffffffff


	//   ....[16]....
        /*00d0*/ 	.word	0xffffffff


	//   ....[17]....
        /*00d4*/ 	.word	0xffffffff


	//   ....[18]....
        /*00d8*/ 	.word	0xffffffff


	//   ....[19]....
        /*00dc*/ 	.word	0xffffffff


	//   ....[20]....
        /*00e0*/ 	.word	0xffffffff


	//   ....[21]....
        /*00e4*/ 	.word	0xffffffff


	//   ....[22]....
        /*00e8*/ 	.word	0xffffffff


	//   ....[23]....
        /*00ec*/ 	.word	0xffffffff


	//   ....[24]....
        /*00f0*/ 	.word	0xffffffff


	//   ....[25]....
        /*00f4*/ 	.word	0xffffffff


	//   ....[26]....
        /*00f8*/ 	.word	0xffffffff


	//   ....[27]....
        /*00fc*/ 	.word	0xffffffff


	//   ....[28]....
        /*0100*/ 	.word	0xffffffff


	//   ....[29]....
        /*0104*/ 	.word	0xffffffff


	//   ....[30]....
        /*0108*/ 	.word	0xffffffff


	//   ....[31]....
        /*010c*/ 	.word	0xffffffff


	//   ....[32]....
        /*0110*/ 	.word	0xffffffff


	//   ....[33]....
        /*0114*/ 	.word	0xffffffff


	//   ....[34]....
        /*0118*/ 	.word	0xffffffff


	//   ....[35]....
        /*011c*/ 	.word	0xffffffff


	//   ....[36]....
        /*0120*/ 	.word	0xffffffff


	//   ....[37]....
        /*0124*/ 	.word	0xffffffff


	//   ....[38]....
        /*0128*/ 	.word	0xffffffff


	//   ....[39]....
        /*012c*/ 	.word	0xffffffff


	//   ....[40]....
        /*0130*/ 	.word	0xffffffff


	//   ....[41]....
        /*0134*/ 	.word	0xffffffff


	//   ....[42]....
        /*0138*/ 	.word	0xffffffff


	//   ....[43]....
        /*013c*/ 	.word	0xffffffff


	//   ....[44]....
        /*0140*/ 	.word	0xffffffff


	//   ....[45]....
        /*0144*/ 	.word	0xffffffff


	//   ....[46]....
        /*0148*/ 	.word	0xffffffff


	//   ....[47]....
        /*014c*/ 	.word	0xffffffff


	//   ....[48]....
        /*0150*/ 	.word	0xffffffff


	//   ....[49]....
        /*0154*/ 	.word	0xffffffff


	//   ....[50]....
        /*0158*/ 	.word	0xffffffff


	//   ....[51]....
        /*015c*/ 	.word	0xffffffff


	//   ....[52]....
        /*0160*/ 	.word	0xffffffff


	//   ....[53]....
        /*0164*/ 	.word	0xffffffff


	//   ....[54]....
        /*0168*/ 	.word	0xffffffff


	//   ....[55]....
        /*016c*/ 	.word	0xffffffff


	//   ....[56]....
        /*0170*/ 	.word	0xffffffff


	//   ....[57]....
        /*0174*/ 	.word	0xffffffff


	//   ....[58]....
        /*0178*/ 	.word	0xffffffff


	//   ....[59]....
        /*017c*/ 	.word	0xffffffff


	//   ....[60]....
        /*0180*/ 	.word	0xffffffff


	//   ....[61]....
        /*0184*/ 	.word	0xffffffff


	//   ....[62]....
        /*0188*/ 	.word	0xffffffff


	//   ....[63]....
        /*018c*/ 	.word	0xffffffff


	//   ....[64]....
        /*0190*/ 	.word	0xffffffff


	//   ....[65]....
        /*0194*/ 	.word	0xffffffff


	//   ....[66]....
        /*0198*/ 	.word	0xffffffff


	//   ....[67]....
        /*019c*/ 	.word	0xffffffff


	//   ....[68]....
        /*01a0*/ 	.word	0xffffffff


	//   ....[69]....
        /*01a4*/ 	.word	0xffffffff


	//   ....[70]....
        /*01a8*/ 	.word	0xffffffff


	//   ....[71]....
        /*01ac*/ 	.word	0xffffffff


	//   ....[72]....
        /*01b0*/ 	.word	0xffffffff


	//   ....[73]....
        /*01b4*/ 	.word	0xffffffff


	//   ....[74]....
        /*01b8*/ 	.word	0xffffffff


	//   ....[75]....
        /*01bc*/ 	.word	0xffffffff


	//   ....[76]....
        /*01c0*/ 	.word	0xffffffff


	//   ....[77]....
        /*01c4*/ 	.word	0xffffffff


	//   ....[78]....
        /*01c8*/ 	.word	0xffffffff


	//   ....[79]....
        /*01cc*/ 	.word	0xffffffff


	//   ....[80]....
        /*01d0*/ 	.word	0xffffffff


	//   ....[81]....
        /*01d4*/ 	.word	0xffffffff


	//   ....[82]....
        /*01d8*/ 	.word	0xffffffff


	//   ....[83]....
        /*01dc*/ 	.word	0xffffffff


	//   ....[84]....
        /*01e0*/ 	.word	0xffffffff


	//   ....[85]....
        /*01e4*/ 	.word	0xffffffff


	//   ....[86]....
        /*01e8*/ 	.word	0xffffffff


	//   ....[87]....
        /*01ec*/ 	.word	0xffffffff


	//   ....[88]....
        /*01f0*/ 	.word	0xffffffff


	//   ....[89]....
        /*01f4*/ 	.word	0xffffffff


	//   ....[90]....
        /*01f8*/ 	.word	0xffffffff


	//   ....[91]....
        /*01fc*/ 	.word	0x0500000f


	//   ....[92]....
        /*0200*/ 	.word	0x0500000f


	//   ....[93]....
        /*0204*/ 	.word	0x0500000f


	//   ....[94]....
        /*0208*/ 	.word	0x0500000f


	//   ....[95]....
        /*020c*/ 	.word	0x0500000f


	//   ....[96]....
        /*0210*/ 	.word	0x0500000f


	//   ....[97]....
        /*0214*/ 	.word	0x0500000f


	//   ....[98]....
        /*0218*/ 	.word	0x0500000f


	//   ....[99]....
        /*021c*/ 	.word	0x0500000f


	//   ....[100]....
        /*0220*/ 	.word	0x0500000f


	//   ....[101]....
        /*0224*/ 	.word	0x0500000f


	//   ....[102]....
        /*0228*/ 	.word	0x0500000f


	//   ....[103]....
        /*022c*/ 	.word	0x0500000f


	//   ....[104]....
        /*0230*/ 	.word	0x0500000f


	//   ....[105]....
        /*0234*/ 	.word	0x0500000f


	//   ....[106]....
        /*0238*/ 	.word	0x0500000f


	//   ....[107]....
        /*023c*/ 	.word	0x0500000f


	//   ....[108]....
        /*0240*/ 	.word	0x0500000f


	//   ....[109]....
        /*0244*/ 	.word	0x0500000f


	//   ....[110]....
        /*0248*/ 	.word	0x0500000f


	//   ....[111]....
        /*024c*/ 	.word	0x0500000f


	//   ....[112]....
        /*0250*/ 	.word	0x0500000f


	//   ....[113]....
        /*0254*/ 	.word	0x0500000f


	//   ....[114]....
        /*0258*/ 	.word	0x0500000f


	//   ....[115]....
        /*025c*/ 	.word	0x0500000f


	//   ....[116]....
        /*0260*/ 	.word	0x0500000f


	//   ....[117]....
        /*0264*/ 	.word	0x0500000f


	//   ....[118]....
        /*0268*/ 	.word	0x0500000f


	//   ....[119]....
        /*026c*/ 	.word	0x0500000f


	//   ....[120]....
        /*0270*/ 	.word	0x0500000f


	//   ....[121]....
        /*0274*/ 	.word	0x0500000f


	//   ....[122]....
        /*0278*/ 	.word	0x0500000f


	//   ....[123]....
        /*027c*/ 	.word	0x0500000f


	//   ....[124]....
        /*0280*/ 	.word	0x0500000f


	//   ....[125]....
        /*0284*/ 	.word	0x0500000f


	//   ....[126]....
        /*0288*/ 	.word	0x0500000f


	//   ....[127]....
        /*028c*/ 	.word	0x0500000f


	//   ....[128]....
        /*0290*/ 	.word	0x0500000f


	//   ....[129]....
        /*0294*/ 	.word	0x0500000f


	//   ....[130]....
        /*0298*/ 	.word	0x0500000f


	//   ....[131]....
        /*029c*/ 	.word	0x0500000f


	//   ....[132]....
        /*02a0*/ 	.word	0x0500000f


	//   ....[133]....
        /*02a4*/ 	.word	0x0500000f


	//   ....[134]....
        /*02a8*/ 	.word	0x0500000f


	//   ....[135]....
        /*02ac*/ 	.word	0x0500000f


	//   ....[136]....
        /*02b0*/ 	.word	0x0500000f


	//   ....[137]....
        /*02b4*/ 	.word	0x0500000f


	//   ....[138]....
        /*02b8*/ 	.word	0x0500000f


	//   ....[139]....
        /*02bc*/ 	.word	0x0500000f


	//   ....[140]....
        /*02c0*/ 	.word	0x0500000f


	//----- nvinfo : EIATTR_COOP_GROUP_INSTR_OFFSETS
	.align		4
.L_175:
        /*02c4*/ 	.byte	0x04, 0x28
        /*02c6*/ 	.short	(.L_177 - .L_176)


	//   ....[0]....
.L_176:
        /*02c8*/ 	.word	0x00000070


	//   ....[1]....
        /*02cc*/ 	.word	0x000000b0


	//   ....[2]....
        /*02d0*/ 	.word	0x000002d0


	//   ....[3]....
        /*02d4*/ 	.word	0x00000430


	//   ....[4]....
        /*02d8*/ 	.word	0x00000550


	//   ....[5]....
        /*02dc*/ 	.word	0x000006b0


	//   ....[6]....
        /*02e0*/ 	.word	0x00001770


	//   ....[7]....
        /*02e4*/ 	.word	0x00002830


	//   ....[8]....
        /*02e8*/ 	.word	0x00002e30


	//   ....[9]....
        /*02ec*/ 	.word	0x00003760


	//   ....[10]....
        /*02f0*/ 	.word	0x00003890


	//   ....[11]....
        /*02f4*/ 	.word	0x00003c30


	//   ....[12]....
        /*02f8*/ 	.word	0x00003d20


	//   ....[13]....
        /*02fc*/ 	.word	0x00005e90


	//   ....[14]....
        /*0300*/ 	.word	0x00006390


	//   ....[15]....
        /*0304*/ 	.word	0x00006ac0


	//   ....[16]....
        /*0308*/ 	.word	0x00006bc0


	//   ....[17]....
        /*030c*/ 	.word	0x00006f90


	//   ....[18]....
        /*0310*/ 	.word	0x00006fe0


	//   ....[19]....
        /*0314*/ 	.word	0x00009280


	//   ....[20]....
        /*0318*/ 	.word	0x00009290


	//   ....[21]....
        /*031c*/ 	.word	0x000092c0


	//   ....[22]....
        /*0320*/ 	.word	0x000092d0


	//   ....[23]....
        /*0324*/ 	.word	0x0000b060


	//   ....[24]....
        /*0328*/ 	.word	0x0000b580


	//   ....[25]....
        /*032c*/ 	.word	0x0000bcd0


	//   ....[26]....
        /*0330*/ 	.word	0x0000bdd0


	//   ....[27]....
        /*0334*/ 	.word	0x0000c150


	//   ....[28]....
        /*0338*/ 	.word	0x0000c1e0


	//   ....[29]....
        /*033c*/ 	.word	0x0000d220


	//   ....[30]....
        /*0340*/ 	.word	0x0000d240


	//   ....[31]....
        /*0344*/ 	.word	0x0000d2c0


	//   ....[32]....
        /*0348*/ 	.word	0x0000d2f0


	//   ....[33]....
        /*034c*/ 	.word	0x0000e580


	//   ....[34]....
        /*0350*/ 	.word	0x0000e5d0


	//   ....[35]....
        /*0354*/ 	.word	0x0000e610


	//   ....[36]....
        /*0358*/ 	.word	0x0000e640


	//   ....[37]....
        /*035c*/ 	.word	0x0000e680


	//   ....[38]....
        /*0360*/ 	.word	0x0000e6a0


	//   ....[39]....
        /*0364*/ 	.word	0x0000f300


	//   ....[40]....
        /*0368*/ 	.word	0x0000f310


	//   ....[41]....
        /*036c*/ 	.word	0x00010360


	//   ....[42]....
        /*0370*/ 	.word	0x00011a10


	//   ....[43]....
        /*0374*/ 	.word	0x00011a30


	//   ....[44]....
        /*0378*/ 	.word	0x00011a40


	//   ....[45]....
        /*037c*/ 	.word	0x00011a50


	//   ....[46]....
        /*0380*/ 	.word	0x00011a60


	//   ....[47]....
        /*0384*/ 	.word	0x00011ad0


	//   ....[48]....
        /*0388*/ 	.word	0x00011b00


	//   ....[49]....
        /*038c*/ 	.word	0x00011b60


	//   ....[50]....
        /*0390*/ 	.word	0x00012190


	//   ....[51]....
        /*0394*/ 	.word	0x000121c0


	//   ....[52]....
        /*0398*/ 	.word	0x000121f0


	//   ....[53]....
        /*039c*/ 	.word	0x00012210


	//   ....[54]....
        /*03a0*/ 	.word	0x00012220


	//   ....[55]....
        /*03a4*/ 	.word	0x000122b0


	//   ....[56]....
        /*03a8*/ 	.word	0x000122e0


	//   ....[57]....
        /*03ac*/ 	.word	0x00012350


	//   ....[58]....
        /*03b0*/ 	.word	0x00012380


	//   ....[59]....
        /*03b4*/ 	.word	0x000123f0


	//   ....[60]....
        /*03b8*/ 	.word	0x00012420


	//   ....[61]....
        /*03bc*/ 	.word	0x00012490


	//   ....[62]....
        /*03c0*/ 	.word	0x000124c0


	//   ....[63]....
        /*03c4*/ 	.word	0x00012530


	//   ....[64]....
        /*03c8*/ 	.word	0x00012560


	//   ....[65]....
        /*03cc*/ 	.word	0x000125c0


	//   ....[66]....
        /*03d0*/ 	.word	0x00012db0


	//   ....[67]....
        /*03d4*/ 	.word	0x00012de0


	//   ....[68]....
        /*03d8*/ 	.word	0x00012e10


	//   ....[69]....
        /*03dc*/ 	.word	0x00012e50


	//   ....[70]....
        /*03e0*/ 	.word	0x00012e70


	//   ....[71]....
        /*03e4*/ 	.word	0x00012e90


	//   ....[72]....
        /*03e8*/ 	.word	0x00012ec0


	//   ....[73]....
        /*03ec*/ 	.word	0x00012ee0


	//   ....[74]....
        /*03f0*/ 	.word	0x00013250


	//   ....[75]....
        /*03f4*/ 	.word	0x00013270


	//   ....[76]....
        /*03f8*/ 	.word	0x00013290


	//   ....[77]....
        /*03fc*/ 	.word	0x00013330


	//   ....[78]....
        /*0400*/ 	.word	0x00013350


	//   ....[79]....
        /*0404*/ 	.word	0x000133f0


	//   ....[80]....
        /*0408*/ 	.word	0x00013410


	//   ....[81]....
        /*040c*/ 	.word	0x00013420


	//   ....[82]....
        /*0410*/ 	.word	0x00013950


	//   ....[83]....
        /*0414*/ 	.word	0x00013980


	//   ....[84]....
        /*0418*/ 	.word	0x000139b0


	//   ....[85]....
        /*041c*/ 	.word	0x000139e0


	//   ....[86]....
        /*0420*/ 	.word	0x00013ac0


	//   ....[87]....
        /*0424*/ 	.word	0x00013ae0


	//   ....[88]....
        /*0428*/ 	.word	0x00013b30


	//   ....[89]....
        /*042c*/ 	.word	0x00013ba0


	//   ....[90]....
        /*0430*/ 	.word	0x00013ee0


	//   ....[91]....
        /*0434*/ 	.word	0x00014560


	//   ....[92]....
        /*0438*/ 	.word	0x00014650


	//   ....[93]....
        /*043c*/ 	.word	0x000146f0


	//   ....[94]....
        /*0440*/ 	.word	0x00014750


	//   ....[95]....
        /*0444*/ 	.word	0x00014830


	//   ....[96]....
        /*0448*/ 	.word	0x000148a0


	//   ....[97]....
        /*044c*/ 	.word	0x00014980


	//   ....[98]....
        /*0450*/ 	.word	0x000149f0


	//   ....[99]....
        /*0454*/ 	.word	0x00014ac0


	//   ....[100]....
        /*0458*/ 	.word	0x00014b60


	//   ....[101]....
        /*045c*/ 	.word	0x00014bb0


	//   ....[102]....
        /*0460*/ 	.word	0x00014c50


	//   ....[103]....
        /*0464*/ 	.word	0x00014d30


	//   ....[104]....
        /*0468*/ 	.word	0x00014db0


	//   ....[105]....
        /*046c*/ 	.word	0x00014e90


	//   ....[106]....
        /*0470*/ 	.word	0x00014f10


	//   ....[107]....
        /*0474*/ 	.word	0x00014ff0


	//   ....[108]....
        /*0478*/ 	.word	0x00015070


	//   ....[109]....
        /*047c*/ 	.word	0x00015150


	//   ....[110]....
        /*0480*/ 	.word	0x000151d0


	//   ....[111]....
        /*0484*/ 	.word	0x000152b0


	//   ....[112]....
        /*0488*/ 	.word	0x00015330


	//   ....[113]....
        /*048c*/ 	.word	0x00015410


	//   ....[114]....
        /*0490*/ 	.word	0x00015480


	//   ....[115]....
        /*0494*/ 	.word	0x00015550


	//   ....[116]....
        /*0498*/ 	.word	0x00015690


	//   ....[117]....
        /*049c*/ 	.word	0x00015750


	//   ....[118]....
        /*04a0*/ 	.word	0x00015800


	//   ....[119]....
        /*04a4*/ 	.word	0x000158d0


	//   ....[120]....
        /*04a8*/ 	.word	0x00015930


	//   ....[121]....
        /*04ac*/ 	.word	0x00015a10


	//   ....[122]....
        /*04b0*/ 	.word	0x00015a70


	//   ....[123]....
        /*04b4*/ 	.word	0x00015b80


	//   ....[124]....
        /*04b8*/ 	.word	0x00015c60


	//   ....[125]....
        /*04bc*/ 	.word	0x00015d00


	//   ....[126]....
        /*04c0*/ 	.word	0x00015d60


	//   ....[127]....
        /*04c4*/ 	.word	0x00015e70


	//   ....[128]....
        /*04c8*/ 	.word	0x00015ed0


	//   ....[129]....
        /*04cc*/ 	.word	0x00015fe0


	//   ....[130]....
        /*04d0*/ 	.word	0x00016040


	//   ....[131]....
        /*04d4*/ 	.word	0x00016100


	//   ....[132]....
        /*04d8*/ 	.word	0x00016260


	//   ....[133]....
        /*04dc*/ 	.word	0x00016300


	//   ....[134]....
        /*04e0*/ 	.word	0x000163d0


	//   ....[135]....
        /*04e4*/ 	.word	0x000164e0


	//   ....[136]....
        /*04e8*/ 	.word	0x00016550


	//   ....[137]....
        /*04ec*/ 	.word	0x00016660


	//   ....[138]....
        /*04f0*/ 	.word	0x000166e0


	//   ....[139]....
        /*04f4*/ 	.word	0x000167d0


	//   ....[140]....
        /*04f8*/ 	.word	0x000168e0


	//----- nvinfo : EIATTR_REG_RECONFIG
	.align		4
.L_177:
        /*04fc*/ 	.byte	0x01, 0x54
	.zero		2


	//----- nvinfo : EIATTR_SYSCALL_OFFSETS
	.align		4
        /*0500*/ 	.byte	0x04, 0x46
        /*0502*/ 	.short	(.L_179 - .L_178)


	//   ....[0]....
.L_178:
        /*0504*/ 	.word	0x00001940


	//   ....[1]....
        /*0508*/ 	.word	0x00010f20


	//   ....[2]....
        /*050c*/ 	.word	0x00011060


	//   ....[3]....
        /*0510*/ 	.word	0x00011150


	//   ....[4]....
        /*0514*/ 	.word	0x00011ed0


	//----- nvinfo : EIATTR_MBARRIER_INSTR_OFFSETS
	.align		4
.L_179:
        /*0518*/ 	.byte	0x04, 0x39
        /*051a*/ 	.short	(.L_181 - .L_180)


	//   ....[0]....
.L_180:
        /*051c*/ 	.word	0x00000180
        /*0520*/ 	.word	0x000000ff
        /*0524*/ 	.word	0x00030800
        /*0528*/ 	.short	0x0100
        /*052a*/ 	.byte	0x08
	.zero		1


	//   ....[1]....
        /*052c*/ 	.word	0x00000190
        /*0530*/ 	.word	0x000000ff
        /*0534*/ 	.word	0x00030820
        /*0538*/ 	.short	0x0100
        /*053a*/ 	.byte	0x08
	.zero		1


	//   ....[2]....
        /*053c*/ 	.word	0x00000280
        /*0540*/ 	.word	0x000000ff
        /*0544*/ 	.word	0x00030830
        /*0548*/ 	.short	0x0100
        /*054a*/ 	.byte	0x08
	.zero		1


	//   ....[3]....
        /*054c*/ 	.word	0x00000290
        /*0550*/ 	.word	0x000000ff
        /*0554*/ 	.word	0x00030840
        /*0558*/ 	.short	0x0100
        /*055a*/ 	.byte	0x08
	.zero		1


	//   ....[4]....
        /*055c*/ 	.word	0x000002a0
        /*0560*/ 	.word	0x000000ff
        /*0564*/ 	.word	0x00030838
        /*0568*/ 	.short	0x0100
        /*056a*/ 	.byte	0x08
	.zero		1


	//   ....[5]....
        /*056c*/ 	.word	0x000002b0
        /*0570*/ 	.word	0x000000ff
        /*0574*/ 	.word	0x00030848
        /*0578*/ 	.short	0x0100
        /*057a*/ 	.byte	0x08
	.zero		1


	//   ....[6]....
        /*057c*/ 	.word	0x000003e0
        /*0580*/ 	.word	0x000000ff
        /*0584*/ 	.word	0x00030850
        /*0588*/ 	.short	0x0100
        /*058a*/ 	.byte	0x08
	.zero		1


	//   ....[7]....
        /*058c*/ 	.word	0x000003f0
        /*0590*/ 	.word	0x000000ff
        /*0594*/ 	.word	0x00030860
        /*0598*/ 	.short	0x0100
        /*059a*/ 	.byte	0x08
	.zero		1


	//   ....[8]....
        /*059c*/ 	.word	0x00000400
        /*05a0*/ 	.word	0x000000ff
        /*05a4*/ 	.word	0x00030858
        /*05a8*/ 	.short	0x0100
        /*05aa*/ 	.byte	0x08
	.zero		1


	//   ....[9]....
        /*05ac*/ 	.word	0x00000410
        /*05b0*/ 	.word	0x000000ff
        /*05b4*/ 	.word	0x00030868
        /*05b8*/ 	.short	0x0100
        /*05ba*/ 	.byte	0x08
	.zero		1


	//   ....[10]....
        /*05bc*/ 	.word	0x00000500
        /*05c0*/ 	.word	0x000000ff
        /*05c4*/ 	.word	0x00030870
        /*05c8*/ 	.short	0x0100
        /*05ca*/ 	.byte	0x06
	.zero		1


	//   ....[11]....
        /*05cc*/ 	.word	0x00000510
        /*05d0*/ 	.word	0x000000ff
        /*05d4*/ 	.word	0x00030880
        /*05d8*/ 	.short	0x0100
        /*05da*/ 	.byte	0x06
	.zero		1


	//   ....[12]....
        /*05dc*/ 	.word	0x00000520
        /*05e0*/ 	.word	0x000000ff
        /*05e4*/ 	.word	0x00030878
        /*05e8*/ 	.short	0x0100
        /*05ea*/ 	.byte	0x06
	.zero		1


	//   ....[13]....
        /*05ec*/ 	.word	0x00000530
        /*05f0*/ 	.word	0x000000ff
        /*05f4*/ 	.word	0x00030888
        /*05f8*/ 	.short	0x0100
        /*05fa*/ 	.byte	0x06
	.zero		1


	//   ....[14]....
        /*05fc*/ 	.word	0x00000660
        /*0600*/ 	.word	0x000000ff
        /*0604*/ 	.word	0x00030890
        /*0608*/ 	.short	0x0100
        /*060a*/ 	.byte	0x08
	.zero		1


	//   ....[15]....
        /*060c*/ 	.word	0x00000670
        /*0610*/ 	.word	0x000000ff
        /*0614*/ 	.word	0x000308a0
        /*0618*/ 	.short	0x0100
        /*061a*/ 	.byte	0x08
	.zero		1


	//   ....[16]....
        /*061c*/ 	.word	0x00000680
        /*0620*/ 	.word	0x000000ff
        /*0624*/ 	.word	0x00030898
        /*0628*/ 	.short	0x0100
        /*062a*/ 	.byte	0x08
	.zero		1


	//   ....[17]....
        /*062c*/ 	.word	0x00000690
        /*0630*/ 	.word	0x000000ff
        /*0634*/ 	.word	0x000308a8
        /*0638*/ 	.short	0x0100
        /*063a*/ 	.byte	0x08
	.zero		1


	//   ....[18]....
        /*063c*/ 	.word	0x000007d0
        /*0640*/ 	.word	0x000000ff
        /*0644*/ 	.word	0x000308b0
        /*0648*/ 	.short	0x0100
        /*064a*/ 	.byte	0x08
	.zero		1


	//   ....[19]....
        /*064c*/ 	.word	0x000007e0
        /*0650*/ 	.word	0x000000ff
        /*0654*/ 	.word	0x000308c0
        /*0658*/ 	.short	0x0100
        /*065a*/ 	.byte	0x08
	.zero		1


	//   ....[20]....
        /*065c*/ 	.word	0x000007f0
        /*0660*/ 	.word	0x000000ff
        /*0664*/ 	.word	0x000308b8
        /*0668*/ 	.short	0x0100
        /*066a*/ 	.byte	0x08
	.zero		1


	//   ....[21]....
        /*066c*/ 	.word	0x00000800
        /*0670*/ 	.word	0x000000ff
        /*0674*/ 	.word	0x000308c8
        /*0678*/ 	.short	0x0100
        /*067a*/ 	.byte	0x08
	.zero		1


	//   ....[22]....
        /*067c*/ 	.word	0x00001970
        /*0680*/ 	.word	0x000000ff
        /*0684*/ 	.word	0x00030800
        /*0688*/ 	.short	0x010a
        /*068a*/ 	.byte	0x04
	.zero		1


	//   ....[23]....
        /*068c*/ 	.word	0x00001a10
        /*0690*/ 	.word	0x000000ff
        /*0694*/ 	.word	0x00030830
        /*0698*/ 	.short	0x010a
        /*069a*/ 	.byte	0x04
	.zero		1


	//   ....[24]....
        /*069c*/ 	.word	0x00001a80
        /*06a0*/ 	.word	0x000000ff
        /*06a4*/ 	.word	0x00030830
        /*06a8*/ 	.short	0x010a
        /*06aa*/ 	.byte	0x04
	.zero		1


	//   ....[25]....
        /*06ac*/ 	.word	0x000029e0
        /*06b0*/ 	.word	0x000000ff
        /*06b4*/ 	.word	0x00000000
        /*06b8*/ 	.short	0x0101
        /*06ba*/ 	.byte	0x04
	.zero		1


	//   ....[26]....
        /*06bc*/ 	.word	0x00004ab0
        /*06c0*/ 	.word	0x000000ff
        /*06c4*/ 	.word	0x00030830
        /*06c8*/ 	.short	0x010a
        /*06ca*/ 	.byte	0x06
	.zero		1


	//   ....[27]....
        /*06cc*/ 	.word	0x00004b00
        /*06d0*/ 	.word	0x000000ff
        /*06d4*/ 	.word	0x00030830
        /*06d8*/ 	.short	0x010a
        /*06da*/ 	.byte	0x06
	.zero		1


	//   ....[28]....
        /*06dc*/ 	.word	0x000059a0
        /*06e0*/ 	.word	0x000000ff
        /*06e4*/ 	.word	0x00030850
        /*06e8*/ 	.short	0x010a
        /*06ea*/ 	.byte	0x06
	.zero		1


	//   ....[29]....
        /*06ec*/ 	.word	0x000059e0
        /*06f0*/ 	.word	0x000000ff
        /*06f4*/ 	.word	0x00030850
        /*06f8*/ 	.short	0x010a
        /*06fa*/ 	.byte	0x06
	.zero		1


	//   ....[30]....
        /*06fc*/ 	.word	0x00005fb0
        /*0700*/ 	.word	0x000000ff
        /*0704*/ 	.word	0x00000000
        /*0708*/ 	.short	0x0101
        /*070a*/ 	.byte	0x05
	.zero		1


	//   ....[31]....
        /*070c*/ 	.word	0x00007680
        /*0710*/ 	.word	0x000000ff
        /*0714*/ 	.word	0x00000000
        /*0718*/ 	.short	0x0101
        /*071a*/ 	.byte	0x06
	.zero		1


	//   ....[32]....
        /*071c*/ 	.word	0x00007b40
        /*0720*/ 	.word	0x000000ff
        /*0724*/ 	.word	0x00030830
        /*0728*/ 	.short	0x010a
        /*072a*/ 	.byte	0x05
	.zero		1


	//   ....[33]....
        /*072c*/ 	.word	0x00007b80
        /*0730*/ 	.word	0x000000ff
        /*0734*/ 	.word	0x00030830
        /*0738*/ 	.short	0x010a
        /*073a*/ 	.byte	0x05
	.zero		1


	//   ....[34]....
        /*073c*/ 	.word	0x000089b0
        /*0740*/ 	.word	0x000000ff
        /*0744*/ 	.word	0x00030850
        /*0748*/ 	.short	0x010a
        /*074a*/ 	.byte	0x05
	.zero		1


	//   ....[35]....
        /*074c*/ 	.word	0x000089f0
        /*0750*/ 	.word	0x000000ff
        /*0754*/ 	.word	0x00030850
        /*0758*/ 	.short	0x010a
        /*075a*/ 	.byte	0x05
	.zero		1


	//   ....[36]....
        /*075c*/ 	.word	0x00008f60
        /*0760*/ 	.word	0x000000ff
        /*0764*/ 	.word	0x00000000
        /*0768*/ 	.short	0x0101
        /*076a*/ 	.byte	0x07
	.zero		1


	//   ....[37]....
        /*076c*/ 	.word	0x00009af0
        /*0770*/ 	.word	0x000000ff
        /*0774*/ 	.word	0x00000000
        /*0778*/ 	.short	0x0101
        /*077a*/ 	.byte	0x05
	.zero		1


	//   ....[38]....
        /*077c*/ 	.word	0x00009cf0
        /*0780*/ 	.word	0x000000ff
        /*0784*/ 	.word	0x00030830
        /*0788*/ 	.short	0x010a
        /*078a*/ 	.byte	0x05
	.zero		1


	//   ....[39]....
        /*078c*/ 	.word	0x00009d40
        /*0790*/ 	.word	0x000000ff
        /*0794*/ 	.word	0x00030830
        /*0798*/ 	.short	0x010a
        /*079a*/ 	.byte	0x05
	.zero		1


	//   ....[40]....
        /*079c*/ 	.word	0x0000ab70
        /*07a0*/ 	.word	0x000000ff
        /*07a4*/ 	.word	0x00030850
        /*07a8*/ 	.short	0x010a
        /*07aa*/ 	.byte	0x05
	.zero		1


	//   ....[41]....
        /*07ac*/ 	.word	0x0000abb0
        /*07b0*/ 	.word	0x000000ff
        /*07b4*/ 	.word	0x00030850
        /*07b8*/ 	.short	0x010a
        /*07ba*/ 	.byte	0x05
	.zero		1


	//   ....[42]....
        /*07bc*/ 	.word	0x0000b180
        /*07c0*/ 	.word	0x000000ff
        /*07c4*/ 	.word	0x00000000
        /*07c8*/ 	.short	0x0101
        /*07ca*/ 	.byte	0x07
	.zero		1


	//   ....[43]....
        /*07cc*/ 	.word	0x0000c890
        /*07d0*/ 	.word	0x000000ff
        /*07d4*/ 	.word	0x00000000
        /*07d8*/ 	.short	0x0101
        /*07da*/ 	.byte	0x05
	.zero		1


	//   ....[44]....
        /*07dc*/ 	.word	0x0000d190
        /*07e0*/ 	.word	0x000000ff
        /*07e4*/ 	.word	0x00030850
        /*07e8*/ 	.short	0x010a
        /*07ea*/ 	.byte	0x05
	.zero		1


	//   ....[45]....
        /*07ec*/ 	.word	0x0000d1d0
        /*07f0*/ 	.word	0x000000ff
        /*07f4*/ 	.word	0x00030850
        /*07f8*/ 	.short	0x010a
        /*07fa*/ 	.byte	0x05
	.zero		1


	//   ....[46]....
        /*07fc*/ 	.word	0x0000d790
        /*0800*/ 	.word	0x000000ff
        /*0804*/ 	.word	0x00000000
        /*0808*/ 	.short	0x0101
        /*080a*/ 	.byte	0x04
	.zero		1


	//   ....[47]....
        /*080c*/ 	.word	0x0000e6c0
        /*0810*/ 	.word	0x000000ff
        /*0814*/ 	.word	0x00000000
        /*0818*/ 	.short	0x0101
        /*081a*/ 	.byte	0x04
	.zero		1


	//   ....[48]....
        /*081c*/ 	.word	0x000117b0
        /*0820*/ 	.word	0x000000ff
        /*0824*/ 	.word	0x00030840
        /*0828*/ 	.short	0x010a
        /*082a*/ 	.byte	0x2d
	.zero		1


	//   ....[49]....
        /*082c*/ 	.word	0x00011c90
        /*0830*/ 	.word	0x000000ff
        /*0834*/ 	.word	0x00030830
        /*0838*/ 	.short	0x0107
        /*083a*/ 	.byte	0x2d
	.zero		1


	//   ....[50]....
        /*083c*/ 	.word	0x00011d00
        /*0840*/ 	.word	0x000000ff
        /*0844*/ 	.word	0x00030830
        /*0848*/ 	.short	0x0101
        /*084a*/ 	.byte	0x2d
	.zero		1


	//   ....[51]....
        /*084c*/ 	.word	0x00012730
        /*0850*/ 	.word	0x000000ff
        /*0854*/ 	.word	0x00030800
        /*0858*/ 	.short	0x0107
        /*085a*/ 	.byte	0x2d
	.zero		1


	//   ....[52]....
        /*085c*/ 	.word	0x000127b0
        /*0860*/ 	.word	0x000000ff
        /*0864*/ 	.word	0x00030800
        /*0868*/ 	.short	0x0101
        /*086a*/ 	.byte	0x2d
	.zero		1


	//   ....[53]....
        /*086c*/ 	.word	0x000127c0
        /*0870*/ 	.word	0x000000ff
        /*0874*/ 	.word	0x00030820
        /*0878*/ 	.short	0x010a
        /*087a*/ 	.byte	0x2d
	.zero		1


	//   ....[54]....
        /*087c*/ 	.word	0x00012bb0
        /*0880*/ 	.word	0x00000015
        /*0884*/ 	.word	0x00030840
        /*0888*/ 	.short	0x010a
        /*088a*/ 	.byte	0x3f
	.zero		1


	//   ....[55]....
        /*088c*/ 	.word	0x000130d0
        /*0890*/ 	.word	0x00000015
        /*0894*/ 	.word	0x00030830
        /*0898*/ 	.short	0x0107
        /*089a*/ 	.byte	0x3f
	.zero		1


	//   ....[56]....
        /*089c*/ 	.word	0x00013180
        /*08a0*/ 	.word	0x00000015
        /*08a4*/ 	.word	0x00030830
        /*08a8*/ 	.short	0x0101
        /*08aa*/ 	.byte	0x3f
	.zero		1


	//   ....[57]....
        /*08ac*/ 	.word	0x000131e0
        /*08b0*/ 	.word	0x00000004
        /*08b4*/ 	.word	0x00030860
        /*08b8*/ 	.short	0x010a
        /*08ba*/ 	.byte	0x3f
	.zero		1


	//   ....[58]....
        /*08bc*/ 	.word	0x000135d0
        /*08c0*/ 	.word	0x00000004
        /*08c4*/ 	.word	0x00030850
        /*08c8*/ 	.short	0x0107
        /*08ca*/ 	.byte	0x3f
	.zero		1


	//   ....[59]....
        /*08cc*/ 	.word	0x00013720
        /*08d0*/ 	.word	0x00000004
        /*08d4*/ 	.word	0x00030850
        /*08d8*/ 	.short	0x0101
        /*08da*/ 	.byte	0x3f
	.zero		1


	//   ....[60]....
        /*08dc*/ 	.word	0x000138c0
        /*08e0*/ 	.word	0x00000000
        /*08e4*/ 	.word	0x00030860
        /*08e8*/ 	.short	0x010a
        /*08ea*/ 	.byte	0x3f
	.zero		1


	//   ....[61]....
        /*08ec*/ 	.word	0x00013d20
        /*08f0*/ 	.word	0x00000000
        /*08f4*/ 	.word	0x00030850
        /*08f8*/ 	.short	0x0107
        /*08fa*/ 	.byte	0x3f
	.zero		1


	//   ....[62]....
        /*08fc*/ 	.word	0x00013de0
        /*0900*/ 	.word	0x00000000
        /*0904*/ 	.word	0x00030850
        /*0908*/ 	.short	0x0101
        /*090a*/ 	.byte	0x3f
	.zero		1


	//   ....[63]....
        /*090c*/ 	.word	0x00013e70
        /*0910*/ 	.word	0x00000007
        /*0914*/ 	.word	0x00030820
        /*0918*/ 	.short	0x010a
        /*091a*/ 	.byte	0x3f
	.zero		1


	//   ....[64]....
        /*091c*/ 	.word	0x00013ff0
        /*0920*/ 	.word	0x00000005
        /*0924*/ 	.word	0x00030840
        /*0928*/ 	.short	0x010a
        /*092a*/ 	.byte	0x3f
	.zero		1


	//   ....[65]....
        /*092c*/ 	.word	0x00014090
        /*0930*/ 	.word	0x00000003
        /*0934*/ 	.word	0x00030840
        /*0938*/ 	.short	0x010a
        /*093a*/ 	.byte	0x3f
	.zero		1


	//   ....[66]....
        /*093c*/ 	.word	0x000140d0
        /*0940*/ 	.word	0x00000005
        /*0944*/ 	.word	0x00030860
        /*0948*/ 	.short	0x010a
        /*094a*/ 	.byte	0x3f
	.zero		1


	//   ....[67]....
        /*094c*/ 	.word	0x00014110
        /*0950*/ 	.word	0x00000003
        /*0954*/ 	.word	0x00030860
        /*0958*/ 	.short	0x010a
        /*095a*/ 	.byte	0x3f
	.zero		1


	//   ....[68]....
        /*095c*/ 	.word	0x00014190
        /*0960*/ 	.word	0x00000003
        /*0964*/ 	.word	0x00030800
        /*0968*/ 	.short	0x010a
        /*096a*/ 	.byte	0x3f
	.zero		1


	//   ....[69]....
        /*096c*/ 	.word	0x00014200
        /*0970*/ 	.word	0x00000003
        /*0974*/ 	.word	0x00030830
        /*0978*/ 	.short	0x010a
        /*097a*/ 	.byte	0x3f
	.zero		1


	//   ....[70]....
        /*097c*/ 	.word	0x00014270
        /*0980*/ 	.word	0x00000004
        /*0984*/ 	.word	0x00030830
        /*0988*/ 	.short	0x010a
        /*098a*/ 	.byte	0x3f
	.zero		1


	//   ....[71]....
        /*098c*/ 	.word	0x000142d0
        /*0990*/ 	.word	0x00000003
        /*0994*/ 	.word	0x00030850
        /*0998*/ 	.short	0x010a
        /*099a*/ 	.byte	0x3f
	.zero		1


	//   ....[72]....
        /*099c*/ 	.word	0x00014330
        /*09a0*/ 	.word	0x00000004
        /*09a4*/ 	.word	0x00030830
        /*09a8*/ 	.short	0x010a
        /*09aa*/ 	.byte	0x3f
	.zero		1


	//   ....[73]....
        /*09ac*/ 	.word	0x00014390
        /*09b0*/ 	.word	0x00000003
        /*09b4*/ 	.word	0x00030850
        /*09b8*/ 	.short	0x010a
        /*09ba*/ 	.byte	0x3f
	.zero		1


	//   ....[74]....
        /*09bc*/ 	.word	0x00014400
        /*09c0*/ 	.word	0x00000004
        /*09c4*/ 	.word	0x00030830
        /*09c8*/ 	.short	0x010a
        /*09ca*/ 	.byte	0x3f
	.zero		1


	//   ....[75]....
        /*09cc*/ 	.word	0x00014460
        /*09d0*/ 	.word	0x00000003
        /*09d4*/ 	.word	0x00030850
        /*09d8*/ 	.short	0x010a
        /*09da*/ 	.byte	0x3f
	.zero		1


	//   ....[76]....
        /*09dc*/ 	.word	0x000144c0
        /*09e0*/ 	.word	0x00000005
        /*09e4*/ 	.word	0x00030850
        /*09e8*/ 	.short	0x010a
        /*09ea*/ 	.byte	0x3f
	.zero		1


	//   ....[77]....
        /*09ec*/ 	.word	0x000145a0
        /*09f0*/ 	.word	0x00000003
        /*09f4*/ 	.word	0x00030840
        /*09f8*/ 	.short	0x010a
        /*09fa*/ 	.byte	0x3f
	.zero		1


	//   ....[78]....
        /*09fc*/ 	.word	0x00015590
        /*0a00*/ 	.word	0x00000003
        /*0a04*/ 	.word	0x00030820
        /*0a08*/ 	.short	0x010a
        /*0a0a*/ 	.byte	0x3f
	.zero		1


	//   ....[79]....
        /*0a0c*/ 	.word	0x000155e0
        /*0a10*/ 	.word	0x00000015
        /*0a14*/ 	.word	0x00030840
        /*0a18*/ 	.short	0x010a
        /*0a1a*/ 	.byte	0x3f
	.zero		1


	//   ....[80]....
        /*0a1c*/ 	.word	0x00015bb0
        /*0a20*/ 	.word	0x00000004
        /*0a24*/ 	.word	0x00030860
        /*0a28*/ 	.short	0x010a
        /*0a2a*/ 	.byte	0x3f
	.zero		1


	//   ....[81]....
        /*0a2c*/ 	.word	0x000161b0
        /*0a30*/ 	.word	0x00000000
        /*0a34*/ 	.word	0x00030860
        /*0a38*/ 	.short	0x010a
        /*0a3a*/ 	.byte	0x3f
	.zero		1


	//   ....[82]....
        /*0a3c*/ 	.word	0x00016800
        /*0a40*/ 	.word	0x00000007
        /*0a44*/ 	.word	0x00030820
        /*0a48*/ 	.short	0x010a
        /*0a4a*/ 	.byte	0x3f
	.zero		1


	//   ....[83]....
        /*0a4c*/ 	.word	0x000169a0
        /*0a50*/ 	.word	0x00000005
        /*0a54*/ 	.word	0x00030840
        /*0a58*/ 	.short	0x010a
        /*0a5a*/ 	.byte	0x3f
	.zero		1


	//   ....[84]....
        /*0a5c*/ 	.word	0x000169f0
        /*0a60*/ 	.word	0x00000003
        /*0a64*/ 	.word	0x00030840
        /*0a68*/ 	.short	0x010a
        /*0a6a*/ 	.byte	0x3f
	.zero		1


	//   ....[85]....
        /*0a6c*/ 	.word	0x00016a40
        /*0a70*/ 	.word	0x00000005
        /*0a74*/ 	.word	0x00030860
        /*0a78*/ 	.short	0x010a
        /*0a7a*/ 	.byte	0x3f
	.zero		1


	//----- nvinfo : EIATTR_NUM_MBARRIERS
	.align		4
.L_181:
        /*0a7c*/ 	.byte	0x03, 0x38
        /*0a7e*/ 	.short	0x0016


	//----- nvinfo : EIATTR_EXIT_INSTR_OFFSETS
	.align		4
        /*0a80*/ 	.byte	0x04, 0x1c
        /*0a82*/ 	.short	(.L_183 - .L_182)


	//   ....[0]....
.L_182:
        /*0a84*/ 	.word	0x00014160


	//----- nvinfo : EIATTR_MAX_THREADS
	.align		4
.L_183:
        /*0a88*/ 	.byte	0x04, 0x05
        /*0a8a*/ 	.short	(.L_185 - .L_184)
.L_184:
        /*0a8c*/ 	.word	0x00000180
        /*0a90*/ 	.word	0x00000001
        /*0a94*/ 	.word	0x00000001


	//----- nvinfo : EIATTR_CRS_STACK_SIZE
	.align		4
.L_185:
        /*0a98*/ 	.byte	0x04, 0x1e
        /*0a9a*/ 	.short	(.L_187 - .L_186)
.L_186:
        /*0a9c*/ 	.word	0x00000000


	//----- nvinfo : EIATTR_CBANK_PARAM_SIZE
	.align		4
.L_187:
        /*0aa0*/ 	.byte	0x03, 0x19
        /*0aa2*/ 	.short	0x0a70


	//----- nvinfo : EIATTR_PARAM_CBANK
	.align		4
        /*0aa4*/ 	.byte	0x04, 0x0a
        /*0aa6*/ 	.short	(.L_189 - .L_188)
	.align		4
.L_188:
        /*0aa8*/ 	.word	index@(.nv.constant0._ZN7cutlass13device_kernelIN5flash11enable_sm90INS1_16FlashAttnFwdSm90INS1_25CollectiveMainloopFwdSm90ILi2EN4cute5tupleIJNS5_1CILi1EEES8_S8_EEENS6_IJNS7_ILi128EEENS7_ILi64EEENS7_ILi256EEEEEELi256ENS_6half_tEfNS_4arch4Sm90ELb0ELb1ELb1ELb0ELb1ELb0ELb0ELb1ELb1ELb1ELb1ELb0EEENS1_21CollectiveEpilogueFwdINS6_IJSA_SC_SB_EEES9_SE_SG_Li256ELb0ELb1ELb1ELb0EEENS1_19SingleTileSchedulerILb0ELb1ELb1ELi128EEEEEEEEEvNT_6ParamsE)
        /*0aac*/ 	.short	0x0210
        /*0aae*/ 	.short	0x0a70


	//----- nvinfo : EIATTR_SW_WAR
	.align		4
.L_189:
        /*0ab0*/ 	.byte	0x04, 0x36
        /*0ab2*/ 	.short	(.L_191 - .L_190)
.L_190:
        /*0ab4*/ 	.word	0x00000008
.L_191:


//--------------------- .nv.info._ZN7cutlass13device_kernelIN5flash11enable_sm90INS1_16FlashAttnFwdSm90INS1_25CollectiveMainloopFwdSm90ILi2EN4cute5tupleIJNS5_1CILi1EEES8_S8_EEENS6_IJNS7_ILi128EEENS7_ILi64EEENS7_ILi256EEEEEELi256ENS_6half_tEfNS_4arch4Sm90ELb0ELb1ELb1ELb1ELb1ELb0ELb0ELb1ELb1ELb1ELb1ELb0EEENS1_21CollectiveEpilogueFwdINS6_IJSA_SC_SB_EEES9_SE_SG_Li256ELb1ELb1ELb1ELb0EEENS1_36VarlenDynamicPersistentTileSchedulerILi128ELi64ELi256ELi128ELb1ELb1ELb1ELb1ELb0ELb1EEEEEEEEEvNT_6ParamsE --------------------------
	.section	.nv.info._ZN7cutlass13device_kernelIN5flash11enable_sm90INS1_16FlashAttnFwdSm90INS1_25CollectiveMainloopFwdSm90ILi2EN4cute5tupleIJNS5_1CILi1EEES8_S8_EEENS6_IJNS7_ILi128EEENS7_ILi64EEENS7_ILi256EEEEEELi256ENS_6half_tEfNS_4arch4Sm90ELb0ELb1ELb1ELb1ELb1ELb0ELb0ELb1ELb1ELb1ELb1ELb0EEENS1_21CollectiveEpilogueFwdINS6_IJSA_SC_SB_EEES9_SE_SG_Li256ELb1ELb1ELb1ELb0EEENS1_36VarlenDynamicPersistentTileSchedulerILi128ELi64ELi256ELi128ELb1ELb1ELb1ELb1ELb0ELb1EEEEEEEEEvNT_6ParamsE,"",@"SHT_CUDA_INFO"
	.sectionflags	@""
	.align	4


	//----- nvinfo : EIATTR_CUDA_API_VERSION
	.align		4
        /*0000*/ 	.byte	0x04, 0x37
        /*0002*/ 	.short	(.L_193 - .L_192)
.L_192:
        /*0004*/ 	.word	0x00000082


	//----- nvinfo : EIATTR_KPARAM_INFO
	.align		4
.L_193:
        /*0008*/ 	.byte	0x04, 0x17
        /*000a*/ 	.short	(.L_195 - .L_194)
.L_194:
        /*000c*/ 	.word	0x00000000
        /*0010*/ 	.short	0x0000
        /*0012*/ 	.short	0x0070
        /*0014*/ 	.byte	0x00, 0xf0, 0x01, 0x2a


	//----- nvinfo : EIATTR_SPARSE_MMA_MASK
	.align		4
.L_195:
        /*0018*/ 	.byte	0x03, 0x50
        /*001a*/ 	.short	0x0000


	//----- nvinfo : EIATTR_MAXREG_COUNT
	.align		4
        /*001c*/ 	.byte	0x03, 0x1b
        /*001e*/ 	.short	0x00a8


	//----- nvinfo : EIATTR_NUM_BARRIERS
	.align		4
        /*0020*/ 	.byte	0x02, 0x4c
        /*0022*/ 	.byte	0x09
	.zero		1


	//----- nvinfo : EIATTR_EXTERNS
	.align		4
        /*0024*/ 	.byte	0x04, 0x0f
        /*0026*/ 	.short	(.L_197 - .L_196)


	//   ....[0]....
	.align		4
.L_196:
        /*0028*/ 	.word	index@(__assertfail)


	//----- nvinfo : EIATTR_ANNOTATIONS
	.align		4
.L_197:
        /*002c*/ 	.byte	0x04, 0x55
        /*002e*/ 	.short	(.L_199 - .L_198)


	//   ....[0]....
.L_198:
        /* <DEDUP_REMOVED lines=21> */
        /*0174*/ 	.byte	0x30, 0x93, 0x01, 0x00, 0x01, 0x00, 0x00, 0x00, 0xd0, 0x94, 0x01, 0x00


	//----- nvinfo : EIATTR_MERCURY_ISA_VERSION
	.align		4
.L_199:
        /*0180*/ 	.byte	0x03, 0x5f
        /*0182*/ 	.short	0x0101


	//----- nvinfo : EIATTR_UNUSED_LOAD_BYTE_OFFSET
	.align		4
        /*0184*/ 	.byte	0x04, 0x44
        /*0186*/ 	.short	(.L_201 - .L_200)


	//   ....[0]....
.L_200:
        /*0188*/ 	.word	0x00000950
        /*018c*/ 	.word	0x0000fff0


	//   ....[1]....
        /*0190*/ 	.word	0x0000e8f0
        /*0194*/ 	.word	0x0000fff0


	//----- nvinfo : EIATTR_INT_WARP_WIDE_INSTR_OFFSETS
	.align		4
.L_201:
        /*0198*/ 	.byte	0x04, 0x31
        /*019a*/ 	.short	(.L_203 - .L_202)


	//   ....[0]....
.L_202:
        /*019c*/ 	.word	0x000000c0


	//   ....[1]....
        /*01a0*/ 	.word	0x000000d0


	//   ....[2]....
        /*01a4*/ 	.word	0x00000170


	//   ....[3]....
        /*01a8*/ 	.word	0x00014f30


	//   ....[4]....
        /*01ac*/ 	.word	0x00014fc0


	//   ....[5]....
        /*01b0*/ 	.word	0x00017c40


	//   ....[6]....
        /*01b4*/ 	.word	0x00017cd0


	//----- nvinfo : EIATTR_COOP_GROUP_MASK_REGIDS
	.align		4
.L_203:
        /*01b8*/ 	.byte	0x04, 0x29
        /*01ba*/ 	.short	(.L_205 - .L_204)


	//   ....[0]....
.L_204:
        /*01bc*/ 	.word	0xffffffff


	//   ....[1]....
        /*01c0*/ 	.word	0xffffffff


	//   ....[2]....
        /*01c4*/ 	.word	0xffffffff


	//   ....[3]....
        /*01c8*/ 	.word	0xffffffff


	//   ....[4]....
        /*01cc*/ 	.word	0xffffffff


	//   ....[5]....
        /*01d0*/ 	.word	0xffffffff


	//   ....[6]....
        /*01d4*/ 	.word	0xffffffff


	//   ....[7]....
        /*01d8*/ 	.word	0xffffffff


	//   ....[8]....
        /*01dc*/ 	.word	0xffffffff


	//   ....[9]....
        /*01e0*/ 	.word	0xffffffff


	//   ....[10]....
        /*01e4*/ 	.word	0xffffffff


	//   ....[11]....
        /*01e8*/ 	.word	0xffffffff


	//   ....[12]....
        /*01ec*/ 	.word	0xffffffff


	//   ....[13]....
        /*01f0*/ 	.word	0xffffffff


	//   ....[14]....
        /*01f4*/ 	.word	0xffffffff


	//   ....[15]....
        /*01f8*/ 	.word	0xffffffff


	//   ....[16]....
        /*01fc*/ 	.word	0xffffffff


	//   ....[17]....
        /*0200*/ 	.word	0xffffffff


	//   ....[18]....
        /*0204*/ 	.word	0xffffffff


	//   ....[19]....
        /*0208*/ 	.word	0xffffffff


	//   ....[20]....
        /*020c*/ 	.word	0xffffffff


	//   ....[21]....
        /*0210*/ 	.word	0xffffffff


	//   ....[22]....
        /*0214*/ 	.word	0xffffffff


	//   ....[23]....
        /*0218*/ 	.word	0xffffffff


	//   ....[24]....
        /*021c*/ 	.word	0xffffffff


	//   ....[25]....
        /*0220*/ 	.word	0xffffffff


	//   ....[26]....
        /*0224*/ 	.word	0xffffffff


	//   ....[27]....
        /*0228*/ 	.word	0xffffffff


	//   ....[28]....
        /*022c*/ 	.word	0xffffffff


	//   ....[29]....
        /*0230*/ 	.word	0xffffffff


	//   ....[30]....
        /*0234*/ 	.word	0xffffffff


	//   ....[31]....
        /*0238*/ 	.word	0xffffffff


	//   ....[32]....
        /*023c*/ 	.word	0xffffffff


	//   ....[33]....
        /*0240*/ 	.word	0xffffffff


	//   ....[34]....
        /*0244*/ 	.word	0xffffffff


	//   ....[35]....
        /*0248*/ 	.word	0xffffffff


	//   ....[36]....
        /*024c*/ 	.word	0xffffffff


	//   ....[37]....
        /*0250*/ 	.word	0xffffffff


	//   ....[38]....
        /*0254*/ 	.word	0xffffffff


	//   ....[39]....
        /*0258*/ 	.word	0xffffffff


	//   ....[40]....
        /*025c*/ 	.word	0xffffffff


	//   ....[41]....
        /*0260*/ 	.word	0xffffffff


	//   ....[42]....
        /*0264*/ 	.word	0xffffffff


	//   ....[43]....
        /*0268*/ 	.word	0xffffffff


	//   ....[44]....
        /*026c*/ 	.word	0xffffffff


	//   ....[45]....
        /*0270*/ 	.word	0xffffffff


	//   ....[46]....
        /*0274*/ 	.word	0xffffffff


	//   ....[47]....
        /*0278*/ 	.word	0xffffffff


	//   ....[48]....
        /*027c*/ 	.word	0xffffffff


	//   ....[49]....
        /*0280*/ 	.word	0xffffffff


	//   ....[50]....
        /*0284*/ 	.word	0xffffffff


	//   ....[51]....
        /*0288*/ 	.word	0xffffffff


	//   ....[52]....
        /*028c*/ 	.word	0xffffffff


	//   ....[53]....
        /*0290*/ 	.word	0xffffffff


	//   ....[54]....
        /*0294*/ 	.word	0xffffffff


	//   ....[55]....
        /*0298*/ 	.word	0xffffffff


	//   ....[56]....
        /*029c*/ 	.word	0xffffffff


	//   ....[57]....
        /*02a0*/ 	.word	0xffffffff


	//   ....[58]....
        /*02a4*/ 	.word	0xffffffff


	//   ....[59]....
        /*02a8*/ 	.word	0xffffffff


	//   ....[60]....
        /*02ac*/ 	.word	0xffffffff


	//   ....[61]....
        /*02b0*/ 	.word	0xffffffff


	//   ....[62]....
        /*02b4*/ 	.word	0xffffffff


	//   ....[63]....
        /*02b8*/ 	.word	0xffffffff


	//   ....[64]....
        /*02bc*/ 	.word	0xffffffff


	//   ....[65]....
        /*02c0*/ 	.word	0xffffffff


	//   ....[66]....
        /*02c4*/ 	.word	0xffffffff


	//   ....[67]....
        /*02c8*/ 	.word	0xffffffff


	//   ....[68]....
        /*02cc*/ 	.word	0xffffffff


	//   ....[69]....
        /*02d0*/ 	.word	0xffffffff


	//   ....[70]....
        /*02d4*/ 	.word	0xffffffff


	//   ....[71]....
        /*02d8*/ 	.word	0xffffffff


	//   ....[72]....
        /*02dc*/ 	.word	0xffffffff


	//   ....[73]....
        /*02e0*/ 	.word	0xffffffff


	//   ....[74]....
        /*02e4*/ 	.word	0xffffffff


	//   ....[75]....
        /*02e8*/ 	.word	0xffffffff


	//   ....[76]....
        /*02ec*/ 	.word	0xffffffff


	//   ....[77]....
        /*02f0*/ 	.word	0xffffffff


	//   ....[78]....
        /*02f4*/ 	.word	0xffffffff


	//   ....[79]....
        /*02f8*/ 	.word	0xffffffff


	//   ....[80]....
        /*02fc*/ 	.word	0xffffffff


	//   ....[81]....
        /*0300*/ 	.word	0xffffffff


	//   ....[82]....
        /*0304*/ 	.word	0xffffffff


	//   ....[83]....
        /*0308*/ 	.word	0xffffffff


	//   ....[84]....
        /*030c*/ 	.word	0xffffffff


	//   ....[85]....
        /*0310*/ 	.word	0xffffffff


	//   ....[86]....
        /*0314*/ 	.word	0xffffffff


	//   ....[87]....
        /*0318*/ 	.word	0xffffffff


	//   ....[88]....
        /*031c*/ 	.word	0xffffffff


	//   ....[89]....
        /*0320*/ 	.word	0xffffffff


	//   ....[90]....
        /*0324*/ 	.word	0xffffffff


	//   ....[91]....
        /*0328*/ 	.word	0xffffffff


	//   ....[92]....
        /*032c*/ 	.word	0xffffffff


	//   ....[93]....
        /*0330*/ 	.word	0xffffffff


	//   ....[94]....
        /*0334*/ 	.word	0xffffffff


	//   ....[95]....
        /*0338*/ 	.word	0xffffffff


	//   ....[96]....
        /*033c*/ 	.word	0xffffffff


	//   ....[97]....
        /*0340*/ 	.word	0xffffffff


	//   ....[98]....
        /*0344*/ 	.word	0xffffffff


	//   ....[99]....
        /*0348*/ 	.word	0xffffffff


	//   ....[100]....
        /*034c*/ 	.word	0xffffffff


	//   ....[101]....
        /*0350*/ 	.word	0xffffffff


	//   ....[102]....
        /*0354*/ 	.word	0xffffffff


	//   ....[103]....
        /*0358*/ 	.word	0xffffffff


	//   ....[104]....
        /*035c*/ 	.word	0xffffffff


	//   ....[105]....
        /*0360*/ 	.word	0xffffffff


	//   ....[106]....
        /*0364*/ 	.word	0xffffffff


	//   ....[107]....
        /*0368*/ 	.word	0xffffffff


	//   ....[108]....
        /*036c*/ 	.word	0xffffffff


	//   ....[109]....
        /*0370*/ 	.word	0xffffffff


	//   ....[110]....
        /*0374*/ 	.word	0xffffffff


	//   ....[111]....
        /*0378*/ 	.word	0xffffffff


	//   ....[112]....
        /*037c*/ 	.word	0xffffffff


	//   ....[113]....
        /*0380*/ 	.word	0xffffffff


	//   ....[114]....
        /*0384*/ 	.word	0xffffffff


	//   ....[115]....
        /*0388*/ 	.word	0xffffffff


	//   ....[116]....
        /*038c*/ 	.word	0xffffffff


	//   ....[117]....
        /*0390*/ 	.word	0xffffffff


	//   ....[118]....
        /*0394*/ 	.word	0xffffffff


	//   ....[119]....
        /*0398*/ 	.word	0xffffffff


	//   ....[120]....
        /*039c*/ 	.word	0xffffffff


	//   ....[121]....
        /*03a0*/ 	.word	0xffffffff


	//   ....[122]....
        /*03a4*/ 	.word	0xffffffff


	//   ....[123]....
        /*03a8*/ 	.word	0xffffffff


	//   ....[124]....
        /*03ac*/ 	.word	0xffffffff


	//   ....[125]....
        /*03b0*/ 	.word	0xffffffff


	//   ....[126]....
        /*03b4*/ 	.word	0xffffffff


	//   ....[127]....
        /*03b8*/ 	.word	0xffffffff


	//   ....[128]....
        /*03bc*/ 	.word	0xffffffff


	//   ....[129]....
        /*03c0*/ 	.word	0xffffffff


	//   ....[130]....
        /*03c4*/ 	.word	0xffffffff


	//   ....[131]....
        /*03c8*/ 	.word	0xffffffff


	//   ....[132]....
        /*03cc*/ 	.word	0xffffffff


	//   ....[133]....
        /*03d0*/ 	.word	0xffffffff


	//   ....[134]....
        /*03d4*/ 	.word	0xffffffff


	//   ....[135]....
        /*03d8*/ 	.word	0xffffffff


	//   ....[136]....
        /*03dc*/ 	.word	0xffffffff


	//   ....[137]....
        /*03e0*/ 	.word	0xffffffff


	//   ....[138]....
        /*03e4*/ 	.word	0xffffffff


	//   ....[139]....
        /*03e8*/ 	.word	0xffffffff


	//   ....[140]....
        /*03ec*/ 	.word	0xffffffff


	//   ....[141]....
        /*03f0*/ 	.word	0x0500000f


	//   ....[142]....
        /*03f4*/ 	.word	0x0500000f


	//   ....[143]....
        /*03f8*/ 	.word	0x0500000f


	//   ....[144]....
        /*03fc*/ 	.word	0x0500000f


	//   ....[145]....
        /*0400*/ 	.word	0x0500000f


	//   ....[146]....
        /*0404*/ 	.word	0x0500000f


	//   ....[147]....
        /*0408*/ 	.word	0x0500000f


	//   ....[148]....
        /*040c*/ 	.word	0x0500000f


	//   ....[149]....
        /*0410*/ 	.word	0x0500000f


	//   ....[150]....
        /*0414*/ 	.word	0x0500000f


	//   ....[151]....
        /*0418*/ 	.word	0x0500000f


	//   ....[152]....
        /*041c*/ 	.word	0x0500000f


	//   ....[153]....
        /*0420*/ 	.word	0x0500000f


	//   ....[154]....
        /*0424*/ 	.word	0x0500000f


	//   ....[155]....
        /*0428*/ 	.word	0x0500000f


	//   ....[156]....
        /*042c*/ 	.word	0x0500000f


	//   ....[157]....
        /*0430*/ 	.word	0x0500000f


	//   ....[158]....
        /*0434*/ 	.word	0x0500000f


	//   ....[159]....
        /*0438*/ 	.word	0x0500000f


	//   ....[160]....
        /*043c*/ 	.word	0x0500000f


	//   ....[161]....
        /*0440*/ 	.word	0x0500000f


	//   ....[162]....
        /*0444*/ 	.word	0x0500000f


	//   ....[163]....
        /*0448*/ 	.word	0x0500000f


	//   ....[164]....
        /*044c*/ 	.word	0x0500000f


	//   ....[165]....
        /*0450*/ 	.word	0x0500000f


	//   ....[166]....
        /*0454*/ 	.word	0x0500000f


	//   ....[167]....
        /*0458*/ 	.word	0x0500000f


	//   ....[168]....
        /*045c*/ 	.word	0x0500000f


	//   ....[169]....
        /*0460*/ 	.word	0x0500000f


	//   ....[170]....
        /*0464*/ 	.word	0x0500000f


	//   ....[171]....
        /*0468*/ 	.word	0x0500000f


	//   ....[172]....
        /*046c*/ 	.word	0x0500000f


	//   ....[173]....
        /*0470*/ 	.word	0x0500000f


	//   ....[174]....
        /*0474*/ 	.word	0x0500000f


	//   ....[175]....
        /*0478*/ 	.word	0x0500000f


	//   ....[176]....
        /*047c*/ 	.word	0x0500000f


	//   ....[177]....
        /*0480*/ 	.word	0x0500000f


	//   ....[178]....
        /*0484*/ 	.word	0x0500000f


	//   ....[179]....
        /*0488*/ 	.word	0x0500000f


	//   ....[180]....
        /*048c*/ 	.word	0x0500000f


	//   ....[181]....
        /*0490*/ 	.word	0x0500000f


	//   ....[182]....
        /*0494*/ 	.word	0x0500000f


	//   ....[183]....
        /*0498*/ 	.word	0x0500000f


	//   ....[184]....
        /*049c*/ 	.word	0x0500000f


	//   ....[185]....
        /*04a0*/ 	.word	0x0500000f


	//   ....[186]....
        /*04a4*/ 	.word	0x0500000f


	//   ....[187]....
        /*04a8*/ 	.word	0x0500000f


	//   ....[188]....
        /*04ac*/ 	.word	0x0500000f


	//   ....[189]....
        /*04b0*/ 	.word	0x0500000f


	//   ....[190]....
        /*04b4*/ 	.word	0x0500000f


	//   ....[191]....
        /*04b8*/ 	.word	0x0500000f


	//   ....[192]....
        /*04bc*/ 	.word	0x0500000f


	//   ....[193]....
        /*04c0*/ 	.word	0x0500000f


	//   ....[194]....
        /*04c4*/ 	.word	0x0500000f


	//   ....[195]....
        /*04c8*/ 	.word	0x0500000f


	//   ....[196]....
        /*04cc*/ 	.word	0x0500000f


	//   ....[197]....
        /*04d0*/ 	.word	0x0500000f


	//   ....[198]....
        /*04d4*/ 	.word	0x0500000f


	//   ....[199]....
        /*04d8*/ 	.word	0x0500000f


	//   ....[200]....
        /*04dc*/ 	.word	0x0500000f


	//   ....[201]....
        /*04e0*/ 	.word	0x0500000f


	//   ....[202]....
        /*04e4*/ 	.word	0x0500000f


	//   ....[203]....
        /*04e8*/ 	.word	0x0500000f


	//   ....[204]....
        /*04ec*/ 	.word	0x0500000f


	//   ....[205]....
        /*04f0*/ 	.word	0x0500000f


	//   ....[206]....
        /*04f4*/ 	.word	0x0500000f


	//   ....[207]....
        /*04f8*/ 	.word	0x0500000f


	//   ....[208]....
        /*04fc*/ 	.word	0x0500000f


	//----- nvinfo : EIATTR_COOP_GROUP_INSTR_OFFSETS
	.align		4
.L_205:
        /*0500*/ 	.byte	0x04, 0x28
        /*0502*/ 	.short	(.L_207 - .L_206)


	//   ....[0]....
.L_206:
        /*0504*/ 	.word	0x00000070


	//   ....[1]....
        /*0508*/ 	.word	0x000000b0


	//   ....[2]....
        /*050c*/ 	.word	0x000002d0


	//   ....[3]....
        /*0510*/ 	.word	0x00000430


	//   ....[4]....
        /*0514*/ 	.word	0x00000550


	//   ....[5]....
        /*0518*/ 	.word	0x000006b0


	//   ....[6]....
        /*051c*/ 	.word	0x000022e0


	//   ....[7]....
        /*0520*/ 	.word	0x000031b0


	//   ....[8]....
        /*0524*/ 	.word	0x000036c0


	//   ....[9]....
        /*0528*/ 	.word	0x00003fd0


	//   ....[10]....
        /*052c*/ 	.word	0x00004120


	//   ....[11]....
        /*0530*/ 	.word	0x00004470


	//   ....[12]....
        /*0534*/ 	.word	0x00004550


	//   ....[13]....
        /*0538*/ 	.word	0x000065a0


	//   ....[14]....
        /*053c*/ 	.word	0x00006b00


	//   ....[15]....
        /*0540*/ 	.word	0x000074a0


	//   ....[16]....
        /*0544*/ 	.word	0x000075a0


	//   ....[17]....
        /*0548*/ 	.word	0x00007910


	//   ....[18]....
        /*054c*/ 	.word	0x00007980


	//   ....[19]....
        /*0550*/ 	.word	0x00009990


	//   ....[20]....
        /*0554*/ 	.word	0x000099f0


	//   ....[21]....
        /*0558*/ 	.word	0x00009bd0


	//   ....[22]....
        /*055c*/ 	.word	0x00009bf0


	//   ....[23]....
        /*0560*/ 	.word	0x0000b940


	//   ....[24]....
        /*0564*/ 	.word	0x0000bde0


	//   ....[25]....
        /*0568*/ 	.word	0x0000c780


	//   ....[26]....
        /*056c*/ 	.word	0x0000c880


	//   ....[27]....
        /*0570*/ 	.word	0x0000cbf0


	//   ....[28]....
        /*0574*/ 	.word	0x0000cc60


	//   ....[29]....
        /*0578*/ 	.word	0x0000dc60


	//   ....[30]....
        /*057c*/ 	.word	0x0000dc90


	//   ....[31]....
        /*0580*/ 	.word	0x0000dd50


	//   ....[32]....
        /*0584*/ 	.word	0x0000dd60


	//   ....[33]....
        /*0588*/ 	.word	0x0000fac0


	//   ....[34]....
        /*058c*/ 	.word	0x0000fad0


	//   ....[35]....
        /*0590*/ 	.word	0x0000fae0


	//   ....[36]....
        /*0594*/ 	.word	0x0000faf0


	//   ....[37]....
        /*0598*/ 	.word	0x000105b0


	//   ....[38]....
        /*059c*/ 	.word	0x000105c0


	//   ....[39]....
        /*05a0*/ 	.word	0x00010730


	//   ....[40]....
        /*05a4*/ 	.word	0x00010750


	//   ....[41]....
        /*05a8*/ 	.word	0x00010890


	//   ....[42]....
        /*05ac*/ 	.word	0x000108b0


	//   ....[43]....
        /*05b0*/ 	.word	0x00010a00


	//   ....[44]....
        /*05b4*/ 	.word	0x00010a20


	//   ....[45]....
        /*05b8*/ 	.word	0x00010fe0


	//   ....[46]....
        /*05bc*/ 	.word	0x00011010


	//   ....[47]....
        /*05c0*/ 	.word	0x00011970


	//   ....[48]....
        /*05c4*/ 	.word	0x00011980


	//   ....[49]....
        /*05c8*/ 	.word	0x00012c60


	//   ....[50]....
        /*05cc*/ 	.word	0x00012c90


	//   ....[51]....
        /*05d0*/ 	.word	0x00012e00


	//   ....[52]....
        /*05d4*/ 	.word	0x00012e20


	//   ....[53]....
        /*05d8*/ 	.word	0x00012f60


	//   ....[54]....
        /*05dc*/ 	.word	0x00012f80


	//   ....[55]....
        /*05e0*/ 	.word	0x000130d0


	//   ....[56]....
        /*05e4*/ 	.word	0x000130f0


	//   ....[57]....
        /*05e8*/ 	.word	0x000132d0


	//   ....[58]....
        /*05ec*/ 	.word	0x000134c0


	//   ....[59]....
        /*05f0*/ 	.word	0x000134f0


	//   ....[60]....
        /*05f4*/ 	.word	0x00013520


	//   ....[61]....
        /*05f8*/ 	.word	0x00013550


	//   ....[62]....
        /*05fc*/ 	.word	0x00013580


	//   ....[63]....
        /*0600*/ 	.word	0x000135b0


	//   ....[64]....
        /*0604*/ 	.word	0x00013720


	//   ....[65]....
        /*0608*/ 	.word	0x00013750


	//   ....[66]....
        /*060c*/ 	.word	0x00013780


	//   ....[67]....
        /*0610*/ 	.word	0x000137b0


	//   ....[68]....
        /*0614*/ 	.word	0x000137e0


	//   ....[69]....
        /*0618*/ 	.word	0x00013810


	//   ....[70]....
        /*061c*/ 	.word	0x000138a0


	//   ....[71]....
        /*0620*/ 	.word	0x000138d0


	//   ....[72]....
        /*0624*/ 	.word	0x000138e0


	//   ....[73]....
        /*0628*/ 	.word	0x00013920


	//   ....[74]....
        /*062c*/ 	.word	0x00015b40


	//   ....[75]....
        /*0630*/ 	.word	0x00015b60


	//   ....[76]....
        /*0634*/ 	.word	0x00015b70


	//   ....[77]....
        /*0638*/ 	.word	0x00015c20


	//   ....[78]....
        /*063c*/ 	.word	0x00015c60


	//   ....[79]....
        /*0640*/ 	.word	0x00015cc0


	//   ....[80]....
        /*0644*/ 	.word	0x00015ce0


	//   ....[81]....
        /*0648*/ 	.word	0x00015d10


	//   ....[82]....
        /*064c*/ 	.word	0x00016450


	//   ....[83]....
        /*0650*/ 	.word	0x00016480


	//   ....[84]....
        /*0654*/ 	.word	0x000164e0


	//   ....[85]....
        /*0658*/ 	.word	0x00016550


	//   ....[86]....
        /*065c*/ 	.word	0x000165a0


	//   ....[87]....
        /*0660*/ 	.word	0x00016610


	//   ....[88]....
        /*0664*/ 	.word	0x00016660


	//   ....[89]....
        /*0668*/ 	.word	0x000166d0


	//   ....[90]....
        /*066c*/ 	.word	0x00016720


	//   ....[91]....
        /*0670*/ 	.word	0x00016790


	//   ....[92]....
        /*0674*/ 	.word	0x000167e0


	//   ....[93]....
        /*0678*/ 	.word	0x00016850


	//   ....[94]....
        /*067c*/ 	.word	0x000168a0


	//   ....[95]....
        /*0680*/ 	.word	0x00016900


	//   ....[96]....
        /*0684*/ 	.word	0x00016910


	//   ....[97]....
        /*0688*/ 	.word	0x00016960


	//   ....[98]....
        /*068c*/ 	.word	0x00017130


	//   ....[99]....
        /*0690*/ 	.word	0x00017160


	//   ....[100]....
        /*0694*/ 	.word	0x00017190


	//   ....[101]....
        /*0698*/ 	.word	0x00017250


	//   ....[102]....
        /*069c*/ 	.word	0x00017280


	//   ....[103]....
        /*06a0*/ 	.word	0x000172d0


	//   ....[104]....
        /*06a4*/ 	.word	0x00017300


	//   ....[105]....
        /*06a8*/ 	.word	0x00017370


	//   ....[106]....
        /*06ac*/ 	.word	0x00017650


	//   ....[107]....
        /*06b0*/ 	.word	0x00017670


	//   ....[108]....
        /*06b4*/ 	.word	0x00017680


	//   ....[109]....
        /*06b8*/ 	.word	0x00017730


	//   ....[110]....
        /*06bc*/ 	.word	0x00017740


	//   ....[111]....
        /*06c0*/ 	.word	0x000177f0


	//   ....[112]....
        /*06c4*/ 	.word	0x00017800


	//   ....[113]....
        /*06c8*/ 	.word	0x00017810


	//   ....[114]....
        /*06cc*/ 	.word	0x00017e20


	//   ....[115]....
        /*06d0*/ 	.word	0x00017e60


	//   ....[116]....
        /*06d4*/ 	.word	0x00017ea0


	//   ....[117]....
        /*06d8*/ 	.word	0x00017ed0


	//   ....[118]....
        /*06dc*/ 	.word	0x00017f80


	//   ....[119]....
        /*06e0*/ 	.word	0x00017fb0


	//   ....[120]....
        /*06e4*/ 	.word	0x00017fc0


	//   ....[121]....
        /*06e8*/ 	.word	0x00018050


	//   ....[122]....
        /*06ec*/ 	.word	0x000184c0


	//   ....[123]....
        /*06f0*/ 	.word	0x000184f0


	//   ....[124]....
        /*06f4*/ 	.word	0x00018550


	//   ....[125]....
        /*06f8*/ 	.word	0x00018580


	//   ....[126]....
        /*06fc*/ 	.word	0x000185b0


	//   ....[127]....
        /*0700*/ 	.word	0x000185e0


	//   ....[128]....
        /*0704*/ 	.word	0x00018610


	//   ....[129]....
        /*0708*/ 	.word	0x00018640


	//   ....[130]....
        /*070c*/ 	.word	0x000187e0


	//   ....[131]....
        /*0710*/ 	.word	0x00018810


	//   ....[132]....
        /*0714*/ 	.word	0x00018840


	//   ....[133]....
        /*0718*/ 	.word	0x00018870


	//   ....[134]....
        /*071c*/ 	.word	0x000188a0


	//   ....[135]....
        /*0720*/ 	.word	0x000188d0


	//   ....[136]....
        /*0724*/ 	.word	0x00018990


	//   ....[137]....
        /*0728*/ 	.word	0x000189b0


	//   ....[138]....
        /*072c*/ 	.word	0x000189d0


	//   ....[139]....
        /*0730*/ 	.word	0x00018a30


	//   ....[140]....
        /*0734*/ 	.word	0x00019450


	//   ....[141]....
        /*0738*/ 	.word	0x00019ad0


	//   ....[142]....
        /*073c*/ 	.word	0x00019bc0


	//   ....[143]....
        /*0740*/ 	.word	0x00019c60


	//   ....[144]....
        /*0744*/ 	.word	0x00019cc0


	//   ....[145]....
        /*0748*/ 	.word	0x00019d60


	//   ....[146]....
        /*074c*/ 	.word	0x00019e40


	//   ....[147]....
        /*0750*/ 	.word	0x00019f40


	//   ....[148]....
        /*0754*/ 	.word	0x00019fb0


	//   ....[149]....
        /*0758*/ 	.word	0x0001a090


	//   ....[150]....
        /*075c*/ 	.word	0x0001a140


	//   ....[151]....
        /*0760*/ 	.word	0x0001a1b0


	//   ....[152]....
        /*0764*/ 	.word	0x0001a230


	//   ....[153]....
        /*0768*/ 	.word	0x0001a310


	//   ....[154]....
        /*076c*/ 	.word	0x0001a390


	//   ....[155]....
        /*0770*/ 	.word	0x0001a480


	//   ....[156]....
        /*0774*/ 	.word	0x0001a500


	//   ....[157]....
        /*0778*/ 	.word	0x0001a5f0


	//   ....[158]....
        /*077c*/ 	.word	0x0001a670


	//   ....[159]....
        /*0780*/ 	.word	0x0001a760


	//   ....[160]....
        /*0784*/ 	.word	0x0001a7e0


	//   ....[161]....
        /*0788*/ 	.word	0x0001a8d0


	//   ....[162]....
        /*078c*/ 	.word	0x0001a950


	//   ....[163]....
        /*0790*/ 	.word	0x0001aa30


	//   ....[164]....
        /*0794*/ 	.word	0x0001aab0


	//   ....[165]....
        /*0798*/ 	.word	0x0001ab80


	//   ....[166]....
        /*079c*/ 	.word	0x0001acb0


	//   ....[167]....
        /*07a0*/ 	.word	0x0001ad80


	//   ....[168]....
        /*07a4*/ 	.word	0x0001ae50


	//   ....[169]....
        /*07a8*/ 	.word	0x0001af30


	//   ....[170]....
        /*07ac*/ 	.word	0x0001af90


	//   ....[171]....
        /*07b0*/ 	.word	0x0001b070


	//   ....[172]....
        /*07b4*/ 	.word	0x0001b0d0


	//   ....[173]....
        /*07b8*/ 	.word	0x0001b1e0


	//   ....[174]....
        /*07bc*/ 	.word	0x0001b2d0


	//   ....[175]....
        /*07c0*/ 	.word	0x0001b370


	//   ....[176]....
        /*07c4*/ 	.word	0x0001b3d0


	//   ....[177]....
        /*07c8*/ 	.word	0x0001b4f0


	//   ....[178]....
        /*07cc*/ 	.word	0x0001b550


	//   ....[179]....
        /*07d0*/ 	.word	0x0001b670


	//   ....[180]....
        /*07d4*/ 	.word	0x0001b6d0


	//   ....[181]....
        /*07d8*/ 	.word	0x0001b7a0


	//   ....[182]....
        /*07dc*/ 	.word	0x0001b900


	//   ....[183]....
        /*07e0*/ 	.word	0x0001b9a0


	//   ....[184]....
        /*07e4*/ 	.word	0x0001baf0


	//   ....[185]....
        /*07e8*/ 	.word	0x0001bba0


	//   ....[186]....
        /*07ec*/ 	.word	0x0001bc00


	//   ....[187]....
        /*07f0*/ 	.word	0x0001bcc0


	//   ....[188]....
        /*07f4*/ 	.word	0x0001bda0


	//   ....[189]....
        /*07f8*/ 	.word	0x0001be60


	//   ....[190]....
        /*07fc*/ 	.word	0x0001bf70


	//   ....[191]....
        /*0800*/ 	.word	0x0001c010


	//   ....[192]....
        /*0804*/ 	.word	0x0001c190


	//   ....[193]....
        /*0808*/ 	.word	0x0001c200


	//   ....[194]....
        /*080c*/ 	.word	0x0001c270


	//   ....[195]....
        /*0810*/ 	.word	0x0001c2e0


	//   ....[196]....
        /*0814*/ 	.word	0x0001c350


	//   ....[197]....
        /*0818*/ 	.word	0x0001c3d0


	//   ....[198]....
        /*081c*/ 	.word	0x0001c450


	//   ....[199]....
        /*0820*/ 	.word	0x0001c4e0


	//   ....[200]....
        /*0824*/ 	.word	0x0001c550


	//   ....[201]....
        /*0828*/ 	.word	0x0001c5c0


	//   ....[202]....
        /*082c*/ 	.word	0x0001c630


	//   ....[203]....
        /*0830*/ 	.word	0x0001c6b0


	//   ....[204]....
        /*0834*/ 	.word	0x0001c720


	//   ....[205]....
        /*0838*/ 	.word	0x0001c7b0


	//   ....[206]....
        /*083c*/ 	.word	0x0001c810


	//   ....[207]....
        /*0840*/ 	.word	0x0001c8a0


	//   ....[208]....
        /*0844*/ 	.word	0x0001c9d0


	//----- nvinfo : EIATTR_REG_RECONFIG
	.align		4
.L_207:
        /*0848*/ 	.byte	0x01, 0x54
	.zero		2


	//----- nvinfo : EIATTR_SYSCALL_OFFSETS
	.align		4
        /*084c*/ 	.byte	0x04, 0x46
        /*084e*/ 	.short	(.L_209 - .L_208)


	//   ....[0]....
.L_208:
        /*0850*/ 	.word	0x00002460


	//   ....[1]....
        /*0854*/ 	.word	0x00015120


	//   ....[2]....
        /*0858*/ 	.word	0x00015270


	//   ....[3]....
        /*085c*/ 	.word	0x00015360


	//   ....[4]....
        /*0860*/ 	.word	0x000160a0


	//----- nvinfo : EIATTR_MBARRIER_INSTR_OFFSETS
	.align		4
.L_209:
        /*0864*/ 	.byte	0x04, 0x39
        /*0866*/ 	.short	(.L_211 - .L_210)


	//   ....[0]....
.L_210:
        /*0868*/ 	.word	0x00000180
        /*086c*/ 	.word	0x000000ff
        /*0870*/ 	.word	0x00030800
        /*0874*/ 	.short	0x0100
        /*0876*/ 	.byte	0x08
	.zero		1


	//   ....[1]....
        /*0878*/ 	.word	0x00000190
        /*087c*/ 	.word	0x000000ff
        /*0880*/ 	.word	0x00030820
        /*0884*/ 	.short	0x0100
        /*0886*/ 	.byte	0x08
	.zero		1


	//   ....[2]....
        /*0888*/ 	.word	0x00000280
        /*088c*/ 	.word	0x000000ff
        /*0890*/ 	.word	0x00030830
        /*0894*/ 	.short	0x0100
        /*0896*/ 	.byte	0x08
	.zero		1


	//   ....[3]....
        /*0898*/ 	.word	0x00000290
        /*089c*/ 	.word	0x000000ff
        /*08a0*/ 	.word	0x00030840
        /*08a4*/ 	.short	0x0100
        /*08a6*/ 	.byte	0x08
	.zero		1


	//   ....[4]....
        /*08a8*/ 	.word	0x000002a0
        /*08ac*/ 	.word	0x000000ff
        /*08b0*/ 	.word	0x00030838
        /*08b4*/ 	.short	0x0100
        /*08b6*/ 	.byte	0x08
	.zero		1


	//   ....[5]....
        /*08b8*/ 	.word	0x000002b0
        /*08bc*/ 	.word	0x000000ff
        /*08c0*/ 	.word	0x00030848
        /*08c4*/ 	.short	0x0100
        /*08c6*/ 	.byte	0x08
	.zero		1


	//   ....[6]....
        /*08c8*/ 	.word	0x000003e0
        /*08cc*/ 	.word	0x000000ff
        /*08d0*/ 	.word	0x00030850
        /*08d4*/ 	.short	0x0100
        /*08d6*/ 	.byte	0x08
	.zero		1


	//   ....[7]....
        /*08d8*/ 	.word	0x000003f0
        /*08dc*/ 	.word	0x000000ff
        /*08e0*/ 	.word	0x00030860
        /*08e4*/ 	.short	0x0100
        /*08e6*/ 	.byte	0x08
	.zero		1


	//   ....[8]....
        /*08e8*/ 	.word	0x00000400
        /*08ec*/ 	.word	0x000000ff
        /*08f0*/ 	.word	0x00030858
        /*08f4*/ 	.short	0x0100
        /*08f6*/ 	.byte	0x08
	.zero		1


	//   ....[9]....
        /*08f8*/ 	.word	0x00000410
        /*08fc*/ 	.word	0x000000ff
        /*0900*/ 	.word	0x00030868
        /*0904*/ 	.short	0x0100
        /*0906*/ 	.byte	0x08
	.zero		1


	//   ....[10]....
        /*0908*/ 	.word	0x00000500
        /*090c*/ 	.word	0x000000ff
        /*0910*/ 	.word	0x00030870
        /*0914*/ 	.short	0x0100
        /*0916*/ 	.byte	0x06
	.zero		1


	//   ....[11]....
        /*0918*/ 	.word	0x00000510
        /*091c*/ 	.word	0x000000ff
        /*0920*/ 	.word	0x00030880
        /*0924*/ 	.short	0x0100
        /*0926*/ 	.byte	0x06
	.zero		1


	//   ....[12]....
        /*0928*/ 	.word	0x00000520
        /*092c*/ 	.word	0x000000ff
        /*0930*/ 	.word	0x00030878
        /*0934*/ 	.short	0x0100
        /*0936*/ 	.byte	0x06
	.zero		1


	//   ....[13]....
        /*0938*/ 	.word	0x00000530
        /*093c*/ 	.word	0x000000ff
        /*0940*/ 	.word	0x00030888
        /*0944*/ 	.short	0x0100
        /*0946*/ 	.byte	0x06
	.zero		1


	//   ....[14]....
        /*0948*/ 	.word	0x00000660
        /*094c*/ 	.word	0x000000ff
        /*0950*/ 	.word	0x00030890
        /*0954*/ 	.short	0x0100
        /*0956*/ 	.byte	0x08
	.zero		1


	//   ....[15]....
        /*0958*/ 	.word	0x00000670
        /*095c*/ 	.word	0x000000ff
        /*0960*/ 	.word	0x000308a0
        /*0964*/ 	.short	0x0100
        /*0966*/ 	.byte	0x08
	.zero		1


	//   ....[16]....
        /*0968*/ 	.word	0x00000680
        /*096c*/ 	.word	0x000000ff
        /*0970*/ 	.word	0x00030898
        /*0974*/ 	.short	0x0100
        /*0976*/ 	.byte	0x08
	.zero		1


	//   ....[17]....
        /*0978*/ 	.word	0x00000690
        /*097c*/ 	.word	0x000000ff
        /*0980*/ 	.word	0x000308a8
        /*0984*/ 	.short	0x0100
        /*0986*/ 	.byte	0x08
	.zero		1


	//   ....[18]....
        /*0988*/ 	.word	0x000007d0
        /*098c*/ 	.word	0x000000ff
        /*0990*/ 	.word	0x000308b0
        /*0994*/ 	.short	0x0100
        /*0996*/ 	.byte	0x08
	.zero		1


	//   ....[19]....
        /*0998*/ 	.word	0x000007e0
        /*099c*/ 	.word	0x000000ff
        /*09a0*/ 	.word	0x000308c0
        /*09a4*/ 	.short	0x0100
        /*09a6*/ 	.byte	0x08
	.zero		1


	//   ....[20]....
        /*09a8*/ 	.word	0x000007f0
        /*09ac*/ 	.word	0x000000ff
        /*09b0*/ 	.word	0x000308b8
        /*09b4*/ 	.short	0x0100
        /*09b6*/ 	.byte	0x08
	.zero		1


	//   ....[21]....
        /*09b8*/ 	.word	0x00000800
        /*09bc*/ 	.word	0x000000ff
        /*09c0*/ 	.word	0x000308c8
        /*09c4*/ 	.short	0x0100
        /*09c6*/ 	.byte	0x08
	.zero		1


	//   ....[22]....
        /*09c8*/ 	.word	0x00002520
        /*09cc*/ 	.word	0x000000ff
        /*09d0*/ 	.word	0x00030800
        /*09d4*/ 	.short	0x010a
        /*09d6*/ 	.byte	0x28
	.zero		1


	//   ....[23]....
        /*09d8*/ 	.word	0x000025a0
        /*09dc*/ 	.word	0x00000003
        /*09e0*/ 	.word	0x00030830
        /*09e4*/ 	.short	0x010a
        /*09e6*/ 	.byte	0x3f
	.zero		1


	//   ....[24]....
        /*09e8*/ 	.word	0x000025e0
        /*09ec*/ 	.word	0x00000003
        /*09f0*/ 	.word	0x00030830
        /*09f4*/ 	.short	0x010a
        /*09f6*/ 	.byte	0x3f
	.zero		1


	//   ....[25]....
        /*09f8*/ 	.word	0x00003270
        /*09fc*/ 	.word	0x000000ff
        /*0a00*/ 	.word	0x00000000
        /*0a04*/ 	.short	0x0101
        /*0a06*/ 	.byte	0x04
	.zero		1


	//   ....[26]....
        /*0a08*/ 	.word	0x000052a0
        /*0a0c*/ 	.word	0x000000ff
        /*0a10*/ 	.word	0x00030830
        /*0a14*/ 	.short	0x010a
        /*0a16*/ 	.byte	0x06
	.zero		1


	//   ....[27]....
        /*0a18*/ 	.word	0x00005300
        /*0a1c*/ 	.word	0x000000ff
        /*0a20*/ 	.word	0x00030830
        /*0a24*/ 	.short	0x010a
        /*0a26*/ 	.byte	0x06
	.zero		1


	//   ....[28]....
        /*0a28*/ 	.word	0x00006170
        /*0a2c*/ 	.word	0x000000ff
        /*0a30*/ 	.word	0x00030850
        /*0a34*/ 	.short	0x010a
        /*0a36*/ 	.byte	0x05
	.zero		1


	//   ....[29]....
        /*0a38*/ 	.word	0x000061b0
        /*0a3c*/ 	.word	0x000000ff
        /*0a40*/ 	.word	0x00030850
        /*0a44*/ 	.short	0x010a
        /*0a46*/ 	.byte	0x05
	.zero		1


	//   ....[30]....
        /*0a48*/ 	.word	0x000066e0
        /*0a4c*/ 	.word	0x000000ff
        /*0a50*/ 	.word	0x00000000
        /*0a54*/ 	.short	0x0101
        /*0a56*/ 	.byte	0x06
	.zero		1


	//   ....[31]....
        /*0a58*/ 	.word	0x00008040
        /*0a5c*/ 	.word	0x000000ff
        /*0a60*/ 	.word	0x00000000
        /*0a64*/ 	.short	0x0101
        /*0a66*/ 	.byte	0x05
	.zero		1


	//   ....[32]....
        /*0a68*/ 	.word	0x00008410
        /*0a6c*/ 	.word	0x000000ff
        /*0a70*/ 	.word	0x00030830
        /*0a74*/ 	.short	0x010a
        /*0a76*/ 	.byte	0x07
	.zero		1


	//   ....[33]....
        /*0a78*/ 	.word	0x00008470
        /*0a7c*/ 	.word	0x000000ff
        /*0a80*/ 	.word	0x00030830
        /*0a84*/ 	.short	0x010a
        /*0a86*/ 	.byte	0x07
	.zero		1


	//   ....[34]....
        /*0a88*/ 	.word	0x000092e0
        /*0a8c*/ 	.word	0x000000ff
        /*0a90*/ 	.word	0x00030850
        /*0a94*/ 	.short	0x010a
        /*0a96*/ 	.byte	0x05
	.zero		1


	//   ....[35]....
        /*0a98*/ 	.word	0x00009320
        /*0a9c*/ 	.word	0x000000ff
        /*0aa0*/ 	.word	0x00030850
        /*0aa4*/ 	.short	0x010a
        /*0aa6*/ 	.byte	0x05
	.zero		1


	//   ....[36]....
        /*0aa8*/ 	.word	0x00009860
        /*0aac*/ 	.word	0x000000ff
        /*0ab0*/ 	.word	0x00000000
        /*0ab4*/ 	.short	0x0101
        /*0ab6*/ 	.byte	0x07
	.zero		1


	//   ....[37]....
        /*0ab8*/ 	.word	0x0000a400
        /*0abc*/ 	.word	0x000000ff
        /*0ac0*/ 	.word	0x00000000
        /*0ac4*/ 	.short	0x0101
        /*0ac6*/ 	.byte	0x05
	.zero		1


	//   ....[38]....
        /*0ac8*/ 	.word	0x0000a580
        /*0acc*/ 	.word	0x000000ff
        /*0ad0*/ 	.word	0x00030830
        /*0ad4*/ 	.short	0x010a
        /*0ad6*/ 	.byte	0x05
	.zero		1


	//   ....[39]....
        /*0ad8*/ 	.word	0x0000a5e0
        /*0adc*/ 	.word	0x000000ff
        /*0ae0*/ 	.word	0x00030830
        /*0ae4*/ 	.short	0x010a
        /*0ae6*/ 	.byte	0x05
	.zero		1


	//   ....[40]....
        /*0ae8*/ 	.word	0x0000b450
        /*0aec*/ 	.word	0x000000ff
        /*0af0*/ 	.word	0x00030850
        /*0af4*/ 	.short	0x010a
        /*0af6*/ 	.byte	0x05
	.zero		1


	//   ....[41]....
        /*0af8*/ 	.word	0x0000b490
        /*0afc*/ 	.word	0x000000ff
        /*0b00*/ 	.word	0x00030850
        /*0b04*/ 	.short	0x010a
        /*0b06*/ 	.byte	0x05
	.zero		1


	//   ....[42]....
        /*0b08*/ 	.word	0x0000b9f0
        /*0b0c*/ 	.word	0x000000ff
        /*0b10*/ 	.word	0x00000000
        /*0b14*/ 	.short	0x0101
        /*0b16*/ 	.byte	0x04
	.zero		1


	//   ....[43]....
        /*0b18*/ 	.word	0x0000d330
        /*0b1c*/ 	.word	0x000000ff
        /*0b20*/ 	.word	0x00000000
        /*0b24*/ 	.short	0x0101
        /*0b26*/ 	.byte	0x05
	.zero		1


	//   ....[44]....
        /*0b28*/ 	.word	0x0000dbd0
        /*0b2c*/ 	.word	0x000000ff
        /*0b30*/ 	.word	0x00030850
        /*0b34*/ 	.short	0x010a
        /*0b36*/ 	.byte	0x05
	.zero		1


	//   ....[45]....
        /*0b38*/ 	.word	0x0000dc10
        /*0b3c*/ 	.word	0x000000ff
        /*0b40*/ 	.word	0x00030850
        /*0b44*/ 	.short	0x010a
        /*0b46*/ 	.byte	0x05
	.zero		1


	//   ....[46]....
        /*0b48*/ 	.word	0x0000e1e0
        /*0b4c*/ 	.word	0x000000ff
        /*0b50*/ 	.word	0x00000000
        /*0b54*/ 	.short	0x0101
        /*0b56*/ 	.byte	0x04
	.zero		1


	//   ....[47]....
        /*0b58*/ 	.word	0x000105d0
        /*0b5c*/ 	.word	0x000000ff
        /*0b60*/ 	.word	0x00000000
        /*0b64*/ 	.short	0x0101
        /*0b66*/ 	.byte	0x08
	.zero		1


	//   ....[48]....
        /*0b68*/ 	.word	0x00010e10
        /*0b6c*/ 	.word	0x000000ff
        /*0b70*/ 	.word	0x00000000
        /*0b74*/ 	.short	0x0101
        /*0b76*/ 	.byte	0x08
	.zero		1


	//   ....[49]....
        /*0b78*/ 	.word	0x00015930
        /*0b7c*/ 	.word	0x00000004
        /*0b80*/ 	.word	0x00030840
        /*0b84*/ 	.short	0x010a
        /*0b86*/ 	.byte	0x3f
	.zero		1


	//   ....[50]....
        /*0b88*/ 	.word	0x00015e20
        /*0b8c*/ 	.word	0x00000004
        /*0b90*/ 	.word	0x00030830
        /*0b94*/ 	.short	0x0107
        /*0b96*/ 	.byte	0x3f
	.zero		1


	//   ....[51]....
        /*0b98*/ 	.word	0x00015ed0
        /*0b9c*/ 	.word	0x00000004
        /*0ba0*/ 	.word	0x00030830
        /*0ba4*/ 	.short	0x0101
        /*0ba6*/ 	.byte	0x3f
	.zero		1


	//   ....[52]....
        /*0ba8*/ 	.word	0x00016a90
        /*0bac*/ 	.word	0x00000011
        /*0bb0*/ 	.word	0x00030800
        /*0bb4*/ 	.short	0x0107
        /*0bb6*/ 	.byte	0x3f
	.zero		1


	//   ....[53]....
        /*0bb8*/ 	.word	0x00016bb0
        /*0bbc*/ 	.word	0x00000011
        /*0bc0*/ 	.word	0x00030800
        /*0bc4*/ 	.short	0x0101
        /*0bc6*/ 	.byte	0x3f
	.zero		1


	//   ....[54]....
        /*0bc8*/ 	.word	0x00016bd0
        /*0bcc*/ 	.word	0x00000011
        /*0bd0*/ 	.word	0x00030820
        /*0bd4*/ 	.short	0x010a
        /*0bd6*/ 	.byte	0x3f
	.zero		1


	//   ....[55]....
        /*0bd8*/ 	.word	0x00016fa0
        /*0bdc*/ 	.word	0x00000007
        /*0be0*/ 	.word	0x00030840
        /*0be4*/ 	.short	0x010a
        /*0be6*/ 	.byte	0x3f
	.zero		1


	//   ....[56]....
        /*0be8*/ 	.word	0x00017480
        /*0bec*/ 	.word	0x00000007
        /*0bf0*/ 	.word	0x00030830
        /*0bf4*/ 	.short	0x0107
        /*0bf6*/ 	.byte	0x3f
	.zero		1


	//   ....[57]....
        /*0bf8*/ 	.word	0x00017530
        /*0bfc*/ 	.word	0x00000007
        /*0c00*/ 	.word	0x00030830
        /*0c04*/ 	.short	0x0101
        /*0c06*/ 	.byte	0x3f
	.zero		1


	//   ....[58]....
        /*0c08*/ 	.word	0x00017590
        /*0c0c*/ 	.word	0x00000007
        /*0c10*/ 	.word	0x00030860
        /*0c14*/ 	.short	0x010a
        /*0c16*/ 	.byte	0x3f
	.zero		1


	//   ....[59]....
        /*0c18*/ 	.word	0x00017a40
        /*0c1c*/ 	.word	0x00000007
        /*0c20*/ 	.word	0x00030850
        /*0c24*/ 	.short	0x0107
        /*0c26*/ 	.byte	0x3f
	.zero		1


	//   ....[60]....
        /*0c28*/ 	.word	0x00017b60
        /*0c2c*/ 	.word	0x00000007
        /*0c30*/ 	.word	0x00030850
        /*0c34*/ 	.short	0x0101
        /*0c36*/ 	.byte	0x3f
	.zero		1


	//   ....[61]....
        /*0c38*/ 	.word	0x00017d70
        /*0c3c*/ 	.word	0x00000000
        /*0c40*/ 	.word	0x00030860
        /*0c44*/ 	.short	0x010a
        /*0c46*/ 	.byte	0x3f
	.zero		1


	//   ....[62]....
        /*0c48*/ 	.word	0x000181d0
        /*0c4c*/ 	.word	0x00000000
        /*0c50*/ 	.word	0x00030850
        /*0c54*/ 	.short	0x0107
        /*0c56*/ 	.byte	0x3f
	.zero		1


	//   ....[63]....
        /*0c58*/ 	.word	0x00018280
        /*0c5c*/ 	.word	0x00000000
        /*0c60*/ 	.word	0x00030850
        /*0c64*/ 	.short	0x0101
        /*0c66*/ 	.byte	0x3f
	.zero		1


	//   ....[64]....
        /*0c68*/ 	.word	0x000193d0
        /*0c6c*/ 	.word	0x00000007
        /*0c70*/ 	.word	0x00030820
        /*0c74*/ 	.short	0x010a
        /*0c76*/ 	.byte	0x3f
	.zero		1


	//   ....[65]....
        /*0c78*/ 	.word	0x00019570
        /*0c7c*/ 	.word	0x00000005
        /*0c80*/ 	.word	0x00030840
        /*0c84*/ 	.short	0x010a
        /*0c86*/ 	.byte	0x3f
	.zero		1


	//   ....[66]....
        /*0c88*/ 	.word	0x00019610
        /*0c8c*/ 	.word	0x00000003
        /*0c90*/ 	.word	0x00030840
        /*0c94*/ 	.short	0x010a
        /*0c96*/ 	.byte	0x3f
	.zero		1


	//   ....[67]....
        /*0c98*/ 	.word	0x00019650
        /*0c9c*/ 	.word	0x00000005
        /*0ca0*/ 	.word	0x00030860
        /*0ca4*/ 	.short	0x010a
        /*0ca6*/ 	.byte	0x3f
	.zero		1


	//   ....[68]....
        /*0ca8*/ 	.word	0x00019690
        /*0cac*/ 	.word	0x00000003
        /*0cb0*/ 	.word	0x00030860
        /*0cb4*/ 	.short	0x010a
        /*0cb6*/ 	.byte	0x3f
	.zero		1


	//   ....[69]....
        /*0cb8*/ 	.word	0x00019700
        /*0cbc*/ 	.word	0x00000003
        /*0cc0*/ 	.word	0x00030800
        /*0cc4*/ 	.short	0x010a
        /*0cc6*/ 	.byte	0x3f
	.zero		1


	//   ....[70]....
        /*0cc8*/ 	.word	0x00019750
        /*0ccc*/ 	.word	0x00000003
        /*0cd0*/ 	.word	0x00030830
        /*0cd4*/ 	.short	0x010a
        /*0cd6*/ 	.byte	0x3f
	.zero		1


	//   ....[71]....
        /*0cd8*/ 	.word	0x000197b0
        /*0cdc*/ 	.word	0x00000003
        /*0ce0*/ 	.word	0x00030830
        /*0ce4*/ 	.short	0x010a
        /*0ce6*/ 	.byte	0x3f
	.zero		1


	//   ....[72]....
        /*0ce8*/ 	.word	0x00019810
        /*0cec*/ 	.word	0x00000002
        /*0cf0*/ 	.word	0x00030850
        /*0cf4*/ 	.short	0x010a
        /*0cf6*/ 	.byte	0x3f
	.zero		1


	//   ....[73]....
        /*0cf8*/ 	.word	0x00019870
        /*0cfc*/ 	.word	0x00000003
        /*0d00*/ 	.word	0x00030830
        /*0d04*/ 	.short	0x010a
        /*0d06*/ 	.byte	0x3f
	.zero		1


	//   ....[74]....
        /*0d08*/ 	.word	0x000198d0
        /*0d0c*/ 	.word	0x00000002
        /*0d10*/ 	.word	0x00030850
        /*0d14*/ 	.short	0x010a
        /*0d16*/ 	.byte	0x3f
	.zero		1


	//   ....[75]....
        /*0d18*/ 	.word	0x00019930
        /*0d1c*/ 	.word	0x00000003
        /*0d20*/ 	.word	0x00030830
        /*0d24*/ 	.short	0x010a
        /*0d26*/ 	.byte	0x3f
	.zero		1


	//   ....[76]....
        /*0d28*/ 	.word	0x00019990
        /*0d2c*/ 	.word	0x00000002
        /*0d30*/ 	.word	0x00030850
        /*0d34*/ 	.short	0x010a
        /*0d36*/ 	.byte	0x3f
	.zero		1


	//   ....[77]....
        /*0d38*/ 	.word	0x000199f0
        /*0d3c*/ 	.word	0x00000005
        /*0d40*/ 	.word	0x00030850
        /*0d44*/ 	.short	0x010a
        /*0d46*/ 	.byte	0x3f
	.zero		1


	//   ....[78]....
        /*0d48*/ 	.word	0x00019b10
        /*0d4c*/ 	.word	0x00000004
        /*0d50*/ 	.word	0x00030840
        /*0d54*/ 	.short	0x010a
        /*0d56*/ 	.byte	0x3f
	.zero		1


	//   ....[79]....
        /*0d58*/ 	.word	0x0001abb0
        /*0d5c*/ 	.word	0x00000011
        /*0d60*/ 	.word	0x00030820
        /*0d64*/ 	.short	0x010a
        /*0d66*/ 	.byte	0x3f
	.zero		1


	//   ....[80]....
        /*0d68*/ 	.word	0x0001ac00
        /*0d6c*/ 	.word	0x00000007
        /*0d70*/ 	.word	0x00030840
        /*0d74*/ 	.short	0x010a
        /*0d76*/ 	.byte	0x3f
	.zero		1


	//   ....[81]....
        /*0d78*/ 	.word	0x0001b220
        /*0d7c*/ 	.word	0x00000007
        /*0d80*/ 	.word	0x00030860
        /*0d84*/ 	.short	0x010a
        /*0d86*/ 	.byte	0x3f
	.zero		1


	//   ....[82]....
        /*0d88*/ 	.word	0x0001b850
        /*0d8c*/ 	.word	0x00000000
        /*0d90*/ 	.word	0x00030860
        /*0d94*/ 	.short	0x010a
        /*0d96*/ 	.byte	0x3f
	.zero		1


	//   ....[83]....
        /*0d98*/ 	.word	0x0001c8f0
        /*0d9c*/ 	.word	0x00000007
        /*0da0*/ 	.word	0x00030820
        /*0da4*/ 	.short	0x010a
        /*0da6*/ 	.byte	0x3f
	.zero		1


	//   ....[84]....
        /*0da8*/ 	.word	0x0001ca90
        /*0dac*/ 	.word	0x00000005
        /*0db0*/ 	.word	0x00030840
        /*0db4*/ 	.short	0x010a
        /*0db6*/ 	.byte	0x3f
	.zero		1


	//   ....[85]....
        /*0db8*/ 	.word	0x0001cae0
        /*0dbc*/ 	.word	0x00000003
        /*0dc0*/ 	.word	0x00030840
        /*0dc4*/ 	.short	0x010a
        /*0dc6*/ 	.byte	0x3f
	.zero		1


	//   ....[86]....
        /*0dc8*/ 	.word	0x0001cb30
        /*0dcc*/ 	.word	0x00000005
        /*0dd0*/ 	.word	0x00030860
        /*0dd4*/ 	.short	0x010a
        /*0dd6*/ 	.byte	0x3f
	.zero		1


	//----- nvinfo : EIATTR_NUM_MBARRIERS
	.align		4
.L_211:
        /*0dd8*/ 	.byte	0x03, 0x38
        /*0dda*/ 	.short	0x0016


	//----- nvinfo : EIATTR_EXIT_INSTR_OFFSETS
	.align		4
        /*0ddc*/ 	.byte	0x04, 0x1c
        /*0dde*/ 	.short	(.L_213 - .L_212)


	//   ....[0]....
.L_212:
        /*0de0*/ 	.word	0x00000990


	//   ....[1]....
        /*0de4*/ 	.word	0x00013270


	//   ....[2]....
        /*0de8*/ 	.word	0x000196e0


	//----- nvinfo : EIATTR_MAX_THREADS
	.align		4
.L_213:
        /*0dec*/ 	.byte	0x04, 0x05
        /*0dee*/ 	.short	(.L_215 - .L_214)
.L_214:
        /*0df0*/ 	.word	0x00000180
        /*0df4*/ 	.word	0x00000001
        /*0df8*/ 	.word	0x00000001


	//----- nvinfo : EIATTR_CRS_STACK_SIZE
	.align		4
.L_215:
        /*0dfc*/ 	.byte	0x04, 0x1e
        /*0dfe*/ 	.short	(.L_217 - .L_216)
.L_216:
        /*0e00*/ 	.word	0x00000000


	//----- nvinfo : EIATTR_CBANK_PARAM_SIZE
	.align		4
.L_217:
        /*0e04*/ 	.byte	0x03, 0x19
        /*0e06*/ 	.short	0x0af0


	//----- nvinfo : EIATTR_PARAM_CBANK
	.align		4
        /*0e08*/ 	.byte	0x04, 0x0a
        /*0e0a*/ 	.short	(.L_219 - .L_218)
	.align		4
.L_218:
        /*0e0c*/ 	.word	index@(.nv.constant0._ZN7cutlass13device_kernelIN5flash11enable_sm90INS1_16FlashAttnFwdSm90INS1_25CollectiveMainloopFwdSm90ILi2EN4cute5tupleIJNS5_1CILi1EEES8_S8_EEENS6_IJNS7_ILi128EEENS7_ILi64EEENS7_ILi256EEEEEELi256ENS_6half_tEfNS_4arch4Sm90ELb0ELb1ELb1ELb1ELb1ELb0ELb0ELb1ELb1ELb1ELb1ELb0EEENS1_21CollectiveEpilogueFwdINS6_IJSA_SC_SB_EEES9_SE_SG_Li256ELb1ELb1ELb1ELb0EEENS1_36VarlenDynamicPersistentTileSchedulerILi128ELi64ELi256ELi128ELb1ELb1ELb1ELb1ELb0ELb1EEEEEEEEEvNT_6ParamsE)
        /*0e10*/ 	.short	0x0210
        /*0e12*/ 	.short	0x0af0


	//----- nvinfo : EIATTR_SW_WAR
	.align		4
.L_219:
        /*0e14*/ 	.byte	0x04, 0x36
        /*0e16*/ 	.short	(.L_221 - .L_220)
.L_220:
        /*0e18*/ 	.word	0x00000008
.L_221:


//--------------------- .nv.info._ZN7cutlass13device_kernelIN5flash11enable_sm90INS1_16FlashAttnFwdSm90INS1_25CollectiveMainloopFwdSm90ILi2EN4cute5tupleIJNS5_1CILi1EEES8_S8_EEENS6_IJNS7_ILi128EEENS7_ILi64EEENS7_ILi256EEEEEELi256ENS_6half_tEfNS_4arch4Sm90ELb0ELb1ELb1ELb1ELb1ELb1ELb0ELb1ELb1ELb1ELb1ELb0EEENS1_21CollectiveEpilogueFwdINS6_IJSA_SC_SB_EEES9_SE_SG_Li256ELb1ELb1ELb1ELb0EEENS1_36VarlenDynamicPersistentTileSchedulerILi128ELi64ELi256ELi128ELb1ELb1ELb1ELb1ELb0ELb1EEEEEEEEEvNT_6ParamsE --------------------------
	.section	.nv.info._ZN7cutlass13device_kernelIN5flash11enable_sm90INS1_16FlashAttnFwdSm90INS1_25CollectiveMainloopFwdSm90ILi2EN4cute5tupleIJNS5_1CILi1EEES8_S8_EEENS6_IJNS7_ILi128EEENS7_ILi64EEENS7_ILi256EEEEEELi256ENS_6half_tEfNS_4arch4Sm90ELb0ELb1ELb1ELb1ELb1ELb1ELb0ELb1ELb1ELb1ELb1ELb0EEENS1_21CollectiveEpilogueFwdINS6_IJSA_SC_SB_EEES9_SE_SG_Li256ELb1ELb1ELb1ELb0EEENS1_36VarlenDynamicPersistentTileSchedulerILi128ELi64ELi256ELi128ELb1ELb1ELb1ELb1ELb0ELb1EEEEEEEEEvNT_6ParamsE,"",@"SHT_CUDA_INFO"
	.sectionflags	@""
	.align	4


	//----- nvinfo : EIATTR_CUDA_API_VERSION
	.align		4
        /*0000*/ 	.byte	0x04, 0x37
        /*0002*/ 	.short	(.L_223 - .L_222)
.L_222:
        /*0004*/ 	.word	0x00000082


	//----- nvinfo : EIATTR_KPARAM_INFO
	.align		4
.L_223:
        /*0008*/ 	.byte	0x04, 0x17
        /*000a*/ 	.short	(.L_225 - .L_224)
.L_224:
        /*000c*/ 	.word	0x00000000
        /*0010*/ 	.short	0x0000
        /*0012*/ 	.short	0x0070
        /*0014*/ 	.byte	0x00, 0xf0, 0x01, 0x2a


	//----- nvinfo : EIATTR_SPARSE_MMA_MASK
	.align		4
.L_225:
        /*0018*/ 	.byte	0x03, 0x50
        /*001a*/ 	.short	0x0000


	//----- nvinfo : EIATTR_MAXREG_COUNT
	.align		4
        /*001c*/ 	.byte	0x03, 0x1b
        /*001e*/ 	.short	0x00a8


	//----- nvinfo : EIATTR_NUM_BARRIERS
	.align		4
        /*0020*/ 	.byte	0x02, 0x4c
        /*0022*/ 	.byte	0x10
	.zero		1


	//----- nvinfo : EIATTR_EXTERNS
	.align		4
        /*0024*/ 	.byte	0x04, 0x0f
        /*0026*/ 	.short	(.L_227 - .L_226)


	//   ....[0]....
	.align		4
.L_226:
        /*0028*/ 	.word	index@(__assertfail)


	//----- nvinfo : EIATTR_ANNOTATIONS
	.align		4
.L_227:
        /*002c*/ 	.byte	0x04, 0x55
        /*002e*/ 	.short	(.L_229 - .L_228)


	//   ....[0]....
.L_228:
        /* <DEDUP_REMOVED lines=153> */


	//----- nvinfo : EIATTR_MERCURY_ISA_VERSION
	.align		4
.L_229:
        /*09a8*/ 	.byte	0x03, 0x5f
        /*09aa*/ 	.short	0x0101


	//----- nvinfo : EIATTR_UNUSED_LOAD_BYTE_OFFSET
	.align		4
        /*09ac*/ 	.byte	0x04, 0x44
        /*09ae*/ 	.short	(.L_231 - .L_230)


	//   ....[0]....
.L_230:
        /*09b0*/ 	.word	0x00000a60
        /*09b4*/ 	.word	0x0000fff0


	//   ....[1]....
        /*09b8*/ 	.word	0x00020540
        /*09bc*/ 	.word	0x0000fff0


	//----- nvinfo : EIATTR_INT_WARP_WIDE_INSTR_OFFSETS
	.align		4
.L_231:
        /*09c0*/ 	.byte	0x04, 0x31
        /*09c2*/ 	.short	(.L_233 - .L_232)


	//   ....[0]....
.L_232:
        /*09c4*/ 	.word	0x00000130


	//   ....[1]....
        /*09c8*/ 	.word	0x00000170


	//   ....[2]....
        /*09cc*/ 	.word	0x000001e0


	//   ....[3]....
        /*09d0*/ 	.word	0x00028a90


	//   ....[4]....
        /*09d4*/ 	.word	0x00028b20


	//   ....[5]....
        /*09d8*/ 	.word	0x0002b810


	//   ....[6]....
        /*09dc*/ 	.word	0x0002b8a0


	//----- nvinfo : EIATTR_COOP_GROUP_MASK_REGIDS
	.align		4
.L_233:
        /*09e0*/ 	.byte	0x04, 0x29
        /*09e2*/ 	.short	(.L_235 - .L_234)


	//   ....[0]....
.L_234:
        /*09e4*/ 	.word	0xffffffff


	//   ....[1]....
        /*09e8*/ 	.word	0xffffffff


	//   ....[2]....
        /*09ec*/ 	.word	0xffffffff


	//   ....[3]....
        /*09f0*/ 	.word	0xffffffff


	//   ....[4]....
        /*09f4*/ 	.word	0xffffffff


	//   ....[5]....
        /*09f8*/ 	.word	0xffffffff


	//   ....[6]....
        /*09fc*/ 	.word	0xffffffff


	//   ....[7]....
        /*0a00*/ 	.word	0xffffffff


	//   ....[8]....
        /*0a04*/ 	.word	0xffffffff


	//   ....[9]....
        /*0a08*/ 	.word	0xffffffff


	//   ....[10]....
        /*0a0c*/ 	.word	0xffffffff


	//   ....[11]....
        /*0a10*/ 	.word	0xffffffff


	//   ....[12]....
        /*0a14*/ 	.word	0xffffffff


	//   ....[13]....
        /*0a18*/ 	.word	0xffffffff


	//   ....[14]....
        /*0a1c*/ 	.word	0xffffffff


	//   ....[15]....
        /*0a20*/ 	.word	0xffffffff


	//   ....[16]....
        /*0a24*/ 	.word	0xffffffff


	//   ....[17]....
        /*0a28*/ 	.word	0xffffffff


	//   ....[18]....
        /*0a2c*/ 	.word	0xffffffff


	//   ....[19]....
        /*0a30*/ 	.word	0xffffffff


	//   ....[20]....
        /*0a34*/ 	.word	0xffffffff


	//   ....[21]....
        /*0a38*/ 	.word	0xffffffff


	//   ....[22]....
        /*0a3c*/ 	.word	0xffffffff


	//   ....[23]....
        /*0a40*/ 	.word	0xffffffff


	//   ....[24]....
        /*0a44*/ 	.word	0xffffffff


	//   ....[25]....
        /*0a48*/ 	.word	0xffffffff


	//   ....[26]....
        /*0a4c*/ 	.word	0xffffffff


	//   ....[27]....
        /*0a50*/ 	.word	0xffffffff


	//   ....[28]....
        /*0a54*/ 	.word	0xffffffff


	//   ....[29]....
        /*0a58*/ 	.word	0xffffffff


	//   ....[30]....
        /*0a5c*/ 	.word	0xffffffff


	//   ....[31]....
        /*0a60*/ 	.word	0xffffffff


	//   ....[32]....
        /*0a64*/ 	.word	0xffffffff


	//   ....[33]....
        /*0a68*/ 	.word	0xffffffff


	//   ....[34]....
        /*0a6c*/ 	.word	0xffffffff


	//   ....[35]....
        /*0a70*/ 	.word	0xffffffff


	//   ....[36]....
        /*0a74*/ 	.word	0xffffffff


	//   ....[37]....
        /*0a78*/ 	.word	0xffffffff


	//   ....[38]....
        /*0a7c*/ 	.word	0xffffffff


	//   ....[39]....
        /*0a80*/ 	.word	0xffffffff


	//   ....[40]....
        /*0a84*/ 	.word	0xffffffff


	//   ....[41]....
        /*0a88*/ 	.word	0xffffffff


	//   ....[42]....
        /*0a8c*/ 	.word	0xffffffff


	//   ....[43]....
        /*0a90*/ 	.word	0xffffffff


	//   ....[44]....
        /*0a94*/ 	.word	0xffffffff


	//   ....[45]....
        /*0a98*/ 	.word	0xffffffff


	//   ....[46]....
        /*0a9c*/ 	.word	0xffffffff


	//   ....[47]....
        /*0aa0*/ 	.word	0xffffffff


	//   ....[48]....
        /*0aa4*/ 	.word	0xffffffff


	//   ....[49]....
        /*0aa8*/ 	.word	0xffffffff


	//   ....[50]....
        /*0aac*/ 	.word	0xffffffff


	//   ....[51]....
        /*0ab0*/ 	.word	0xffffffff


	//   ....[52]....
        /*0ab4*/ 	.word	0xffffffff


	//   ....[53]....
        /*0ab8*/ 	.word	0xffffffff


	//   ....[54]....
        /*0abc*/ 	.word	0xffffffff


	//   ....[55]....
        /*0ac0*/ 	.word	0xffffffff


	//   ....[56]....
        /*0ac4*/ 	.word	0xffffffff


	//   ....[57]....
        /*0ac8*/ 	.word	0xffffffff


	//   ....[58]....
        /*0acc*/ 	.word	0xffffffff


	//   ....[59]....
        /*0ad0*/ 	.word	0xffffffff


	//   ....[60]....
        /*0ad4*/ 	.word	0xffffffff


	//   ....[61]....
        /*0ad8*/ 	.word	0xffffffff


	//   ....[62]....
        /*0adc*/ 	.word	0xffffffff


	//   ....[63]....
        /*0ae0*/ 	.word	0xffffffff


	//   ....[64]....
        /*0ae4*/ 	.word	0xffffffff


	//   ....[65]....
        /*0ae8*/ 	.word	0xffffffff


	//   ....[66]....
        /*0aec*/ 	.word	0xffffffff


	//   ....[67]....
        /*0af0*/ 	.word	0xffffffff


	//   ....[68]....
        /*0af4*/ 	.word	0xffffffff


	//   ....[69]....
        /*0af8*/ 	.word	0xffffffff


	//   ....[70]....
        /*0afc*/ 	.word	0xffffffff


	//   ....[71]....
        /*0b00*/ 	.word	0xffffffff


	//   ....[72]....
        /*0b04*/ 	.word	0xffffffff


	//   ....[73]....
        /*0b08*/ 	.word	0xffffffff


	//   ....[74]....
        /*0b0c*/ 	.word	0xffffffff


	//   ....[75]....
        /*0b10*/ 	.word	0xffffffff


	//   ....[76]....
        /*0b14*/ 	.word	0xffffffff


	//   ....[77]....
        /*0b18*/ 	.word	0xffffffff


	//   ....[78]....
        /*0b1c*/ 	.word	0xffffffff


	//   ....[79]....
        /*0b20*/ 	.word	0xffffffff


	//   ....[80]....
        /*0b24*/ 	.word	0xffffffff


	//   ....[81]....
        /*0b28*/ 	.word	0xffffffff


	//   ....[82]....
        /*0b2c*/ 	.word	0xffffffff


	//   ....[83]....
        /*0b30*/ 	.word	0xffffffff


	//   ....[84]....
        /*0b34*/ 	.word	0xffffffff


	//   ....[85]....
        /*0b38*/ 	.word	0xffffffff


	//   ....[86]....
        /*0b3c*/ 	.word	0xffffffff


	//   ....[87]....
        /*0b40*/ 	.word	0xffffffff


	//   ....[88]....
        /*0b44*/ 	.word	0xffffffff


	//   ....[89]....
        /*0b48*/ 	.word	0xffffffff


	//   ....[90]....
        /*0b4c*/ 	.word	0xffffffff


	//   ....[91]....
        /*0b50*/ 	.word	0xffffffff


	//   ....[92]....
        /*0b54*/ 	.word	0xffffffff


	//   ....[93]....
        /*0b58*/ 	.word	0xffffffff


	//   ....[94]....
        /*0b5c*/ 	.word	0xffffffff


	//   ....[95]....
        /*0b60*/ 	.word	0xffffffff


	//   ....[96]....
        /*0b64*/ 	.word	0xffffffff


	//   ....[97]....
        /*0b68*/ 	.word	0xffffffff


	//   ....[98]....
        /*0b6c*/ 	.word	0xffffffff


	//   ....[99]....
        /*0b70*/ 	.word	0xffffffff


	//   ....[100]....
        /*0b74*/ 	.word	0xffffffff


	//   ....[101]....
        /*0b78*/ 	.word	0xffffffff


	//   ....[102]....
        /*0b7c*/ 	.word	0xffffffff


	//   ....[103]....
        /*0b80*/ 	.word	0xffffffff


	//   ....[104]....
        /*0b84*/ 	.word	0xffffffff


	//   ....[105]....
        /*0b88*/ 	.word	0xffffffff


	//   ....[106]....
        /*0b8c*/ 	.word	0xffffffff


	//   ....[107]....
        /*0b90*/ 	.word	0xffffffff


	//   ....[108]....
        /*0b94*/ 	.word	0xffffffff


	//   ....[109]....
        /*0b98*/ 	.word	0xffffffff


	//   ....[110]....
        /*0b9c*/ 	.word	0xffffffff


	//   ....[111]....
        /*0ba0*/ 	.word	0xffffffff


	//   ....[112]....
        /*0ba4*/ 	.word	0xffffffff


	//   ....[113]....
        /*0ba8*/ 	.word	0xffffffff


	//   ....[114]....
        /*0bac*/ 	.word	0xffffffff


	//   ....[115]....
        /*0bb0*/ 	.word	0xffffffff


	//   ....[116]....
        /*0bb4*/ 	.word	0xffffffff


	//   ....[117]....
        /*0bb8*/ 	.word	0xffffffff


	//   ....[118]....
        /*0bbc*/ 	.word	0xffffffff


	//   ....[119]....
        /*0bc0*/ 	.word	0xffffffff


	//   ....[120]....
        /*0bc4*/ 	.word	0xffffffff


	//   ....[121]....
        /*0bc8*/ 	.word	0xffffffff


	//   ....[122]....
        /*0bcc*/ 	.word	0xffffffff


	//   ....[123]....
        /*0bd0*/ 	.word	0xffffffff


	//   ....[124]....
        /*0bd4*/ 	.word	0xffffffff


	//   ....[125]....
        /*0bd8*/ 	.word	0xffffffff


	//   ....[126]....
        /*0bdc*/ 	.word	0xffffffff


	//   ....[127]....
        /*0be0*/ 	.word	0xffffffff


	//   ....[128]....
        /*0be4*/ 	.word	0xffffffff


	//   ....[129]....
        /*0be8*/ 	.word	0xffffffff


	//   ....[130]....
        /*0bec*/ 	.word	0xffffffff


	//   ....[131]....
        /*0bf0*/ 	.word	0xffffffff


	//   ....[132]....
        /*0bf4*/ 	.word	0xffffffff


	//   ....[133]....
        /*0bf8*/ 	.word	0xffffffff


	//   ....[134]....
        /*0bfc*/ 	.word	0xffffffff


	//   ....[135]....
        /*0c00*/ 	.word	0xffffffff


	//   ....[136]....
        /*0c04*/ 	.word	0xffffffff


	//   ....[137]....
        /*0c08*/ 	.word	0xffffffff


	//   ....[138]....
        /*0c0c*/ 	.word	0xffffffff


	//   ....[139]....
        /*0c10*/ 	.word	0xffffffff


	//   ....[140]....
        /*0c14*/ 	.word	0xffffffff


	//   ....[141]....
        /*0c18*/ 	.word	0xffffffff


	//   ....[142]....
        /*0c1c*/ 	.word	0xffffffff


	//   ....[143]....
        /*0c20*/ 	.word	0xffffffff


	//   ....[144]....
        /*0c24*/ 	.word	0xffffffff


	//   ....[145]....
        /*0c28*/ 	.word	0xffffffff


	//   ....[146]....
        /*0c2c*/ 	.word	0xffffffff


	//   ....[147]....
        /*0c30*/ 	.word	0xffffffff


	//   ....[148]....
        /*0c34*/ 	.word	0xffffffff


	//   ....[149]....
        /*0c38*/ 	.word	0xffffffff


	//   ....[150]....
        /*0c3c*/ 	.word	0xffffffff


	//   ....[151]....
        /*0c40*/ 	.word	0xffffffff


	//   ....[152]....
        /*0c44*/ 	.word	0xffffffff


	//   ....[153]....
        /*0c48*/ 	.word	0xffffffff


	//   ....[154]....
        /*0c4c*/ 	.word	0xffffffff


	//   ....[155]....
        /*0c50*/ 	.word	0xffffffff


	//   ....[156]....
        /*0c54*/ 	.word	0xffffffff


	//   ....[157]....
        /*0c58*/ 	.word	0xffffffff


	//   ....[158]....
        /*0c5c*/ 	.word	0xffffffff


	//   ....[159]....
        /*0c60*/ 	.word	0xffffffff


	//   ....[160]....
        /*0c64*/ 	.word	0xffffffff


	//   ....[161]....
        /*0c68*/ 	.word	0xffffffff


	//   ....[162]....
        /*0c6c*/ 	.word	0xffffffff


	//   ....[163]....
        /*0c70*/ 	.word	0xffffffff


	//   ....[164]....
        /*0c74*/ 	.word	0xffffffff


	//   ....[165]....
        /*0c78*/ 	.word	0xffffffff


	//   ....[166]....
        /*0c7c*/ 	.word	0xffffffff


	//   ....[167]....
        /*0c80*/ 	.word	0xffffffff


	//   ....[168]....
        /*0c84*/ 	.word	0xffffffff


	//   ....[169]....
        /*0c88*/ 	.word	0xffffffff


	//   ....[170]....
        /*0c8c*/ 	.word	0xffffffff


	//   ....[171]....
        /*0c90*/ 	.word	0xffffffff


	//   ....[172]....
        /*0c94*/ 	.word	0xffffffff


	//   ....[173]....
        /*0c98*/ 	.word	0xffffffff


	//   ....[174]....
        /*0c9c*/ 	.word	0xffffffff


	//   ....[175]....
        /*0ca0*/ 	.word	0xffffffff


	//   ....[176]....
        /*0ca4*/ 	.word	0xffffffff


	//   ....[177]....
        /*0ca8*/ 	.word	0xffffffff


	//   ....[178]....
        /*0cac*/ 	.word	0xffffffff


	//   ....[179]....
        /*0cb0*/ 	.word	0xffffffff


	//   ....[180]....
        /*0cb4*/ 	.word	0xffffffff


	//   ....[181]....
        /*0cb8*/ 	.word	0xffffffff


	//   ....[182]....
        /*0cbc*/ 	.word	0xffffffff


	//   ....[183]....
        /*0cc0*/ 	.word	0xffffffff


	//   ....[184]....
        /*0cc4*/ 	.word	0xffffffff


	//   ....[185]....
        /*0cc8*/ 	.word	0xffffffff


	//   ....[186]....
        /*0ccc*/ 	.word	0xffffffff


	//   ....[187]....
        /*0cd0*/ 	.word	0xffffffff


	//   ....[188]....
        /*0cd4*/ 	.word	0xffffffff


	//   ....[189]....
        /*0cd8*/ 	.word	0xffffffff


	//   ....[190]....
        /*0cdc*/ 	.word	0xffffffff


	//   ....[191]....
        /*0ce0*/ 	.word	0x0500000f


	//   ....[192]....
        /*0ce4*/ 	.word	0x0500000f


	//   ....[193]....
        /*0ce8*/ 	.word	0x0500000f


	//   ....[194]....
        /*0cec*/ 	.word	0x0500000f


	//   ....[195]....
        /*0cf0*/ 	.word	0x0500000f


	//   ....[196]....
        /*0cf4*/ 	.word	0x0500000f


	//   ....[197]....
        /*0cf8*/ 	.word	0x0500000f


	//   ....[198]....
        /*0cfc*/ 	.word	0x0500000f


	//   ....[199]....
        /*0d00*/ 	.word	0x0500000f


	//   ....[200]....
        /*0d04*/ 	.word	0x0500000f


	//   ....[201]....
        /*0d08*/ 	.word	0x0500000f


	//   ....[202]....
        /*0d0c*/ 	.word	0x0500000f


	//   ....[203]....
        /*0d10*/ 	.word	0x0500000f


	//   ....[204]....
        /*0d14*/ 	.word	0x0500000f


	//   ....[205]....
        /*0d18*/ 	.word	0x0500000f


	//   ....[206]....
        /*0d1c*/ 	.word	0x0500000f


	//   ....[207]....
        /*0d20*/ 	.word	0x0500000f


	//   ....[208]....
        /*0d24*/ 	.word	0x0500000f


	//   ....[209]....
        /*0d28*/ 	.word	0x0500000f


	//   ....[210]....
        /*0d2c*/ 	.word	0x0500000f


	//   ....[211]....
        /*0d30*/ 	.word	0x0500000f


	//   ....[212]....
        /*0d34*/ 	.word	0x0500000f


	//   ....[213]....
        /*0d38*/ 	.word	0x0500000f


	//   ....[214]....
        /*0d3c*/ 	.word	0x0500000f


	//   ....[215]....
        /*0d40*/ 	.word	0x0500000f


	//   ....[216]....
        /*0d44*/ 	.word	0x0500000f


	//   ....[217]....
        /*0d48*/ 	.word	0x0500000f


	//   ....[218]....
        /*0d4c*/ 	.word	0x0500000f


	//   ....[219]....
        /*0d50*/ 	.word	0x0500000f


	//   ....[220]....
        /*0d54*/ 	.word	0x0500000f


	//   ....[221]....
        /*0d58*/ 	.word	0x0500000f


	//   ....[222]....
        /*0d5c*/ 	.word	0x0500000f


	//   ....[223]....
        /*0d60*/ 	.word	0x0500000f


	//   ....[224]....
        /*0d64*/ 	.word	0x0500000f


	//   ....[225]....
        /*0d68*/ 	.word	0x0500000f


	//   ....[226]....
        /*0d6c*/ 	.word	0x0500000f


	//   ....[227]....
        /*0d70*/ 	.word	0x0500000f


	//   ....[228]....
        /*0d74*/ 	.word	0x0500000f


	//   ....[229]....
        /*0d78*/ 	.word	0x0500000f


	//   ....[230]....
        /*0d7c*/ 	.word	0x0500000f


	//   ....[231]....
        /*0d80*/ 	.word	0x0500000f


	//   ....[232]....
        /*0d84*/ 	.word	0x0500000f


	//   ....[233]....
        /*0d88*/ 	.word	0x0500000f


	//   ....[234]....
        /*0d8c*/ 	.word	0x0500000f


	//   ....[235]....
        /*0d90*/ 	.word	0x0500000f


	//   ....[236]....
        /*0d94*/ 	.word	0x0500000f


	//   ....[237]....
        /*0d98*/ 	.word	0x0500000f


	//   ....[238]....
        /*0d9c*/ 	.word	0x0500000f


	//   ....[239]....
        /*0da0*/ 	.word	0x0500000f


	//   ....[240]....
        /*0da4*/ 	.word	0x0500000f


	//   ....[241]....
        /*0da8*/ 	.word	0x0500000f


	//   ....[242]....
        /*0dac*/ 	.word	0x0500000f


	//   ....[243]....
        /*0db0*/ 	.word	0x0500000f


	//   ....[244]....
        /*0db4*/ 	.word	0x0500000f


	//   ....[245]....
        /*0db8*/ 	.word	0x0500000f


	//   ....[246]....
        /*0dbc*/ 	.word	0x0500000f


	//   ....[247]....
        /*0dc0*/ 	.word	0x0500000f


	//   ....[248]....
        /*0dc4*/ 	.word	0x0500000f


	//   ....[249]....
        /*0dc8*/ 	.word	0x0500000f


	//   ....[250]....
        /*0dcc*/ 	.word	0x0500000f


	//   ....[251]....
        /*0dd0*/ 	.word	0x0500000f


	//   ....[252]....
        /*0dd4*/ 	.word	0x0500000f


	//   ....[253]....
        /*0dd8*/ 	.word	0x0500000f


	//   ....[254]....
        /*0ddc*/ 	.word	0x0500000f


	//   ....[255]....
        /*0de0*/ 	.word	0x0500000f


	//   ....[0]....
        /*0de4*/ 	.word	0x0500000f


	//   ....[1]....
        /*0de8*/ 	.word	0x0500000f


	//   ....[2]....
        /*0dec*/ 	.word	0x0500000f


	//   ....[3]....
        /*0df0*/ 	.word	0x0500000f


	//   ....[4]....
        /*0df4*/ 	.word	0x0500000f


	//   ....[5]....
        /*0df8*/ 	.word	0x0500000f


	//   ....[6]....
        /*0dfc*/ 	.word	0x0500000f


	//   ....[7]....
        /*0e00*/ 	.word	0x0500000f


	//   ....[8]....
        /*0e04*/ 	.word	0x0500000f


	//   ....[9]....
        /*0e08*/ 	.word	0x0500000f


	//   ....[10]....
        /*0e0c*/ 	.word	0x0500000f


	//   ....[11]....
        /*0e10*/ 	.word	0x0500000f


	//   ....[12]....
        /*0e14*/ 	.word	0x0500000f


	//   ....[13]....
        /*0e18*/ 	.word	0x0500000f


	//   ....[14]....
        /*0e1c*/ 	.word	0x0500000f


	//   ....[15]....
        /*0e20*/ 	.word	0x0500000f


	//   ....[16]....
        /*0e24*/ 	.word	0x0500000f


	//   ....[17]....
        /*0e28*/ 	.word	0x0500000f


	//   ....[18]....
        /*0e2c*/ 	.word	0x0500000f


	//   ....[19]....
        /*0e30*/ 	.word	0x0500000f


	//   ....[20]....
        /*0e34*/ 	.word	0x0500000f


	//   ....[21]....
        /*0e38*/ 	.word	0x0500000f


	//   ....[22]....
        /*0e3c*/ 	.word	0x0500000f


	//   ....[23]....
        /*0e40*/ 	.word	0x0500000f


	//   ....[24]....
        /*0e44*/ 	.word	0x0500000f


	//   ....[25]....
        /*0e48*/ 	.word	0x0500000f


	//   ....[26]....
        /*0e4c*/ 	.word	0x0500000f


	//   ....[27]....
        /*0e50*/ 	.word	0x0500000f


	//   ....[28]....
        /*0e54*/ 	.word	0x0500000f


	//   ....[29]....
        /*0e58*/ 	.word	0x0500000f


	//   ....[30]....
        /*0e5c*/ 	.word	0x0500000f


	//   ....[31]....
        /*0e60*/ 	.word	0x0500000f


	//   ....[32]....
        /*0e64*/ 	.word	0x0500000f


	//   ....[33]....
        /*0e68*/ 	.word	0x0500000f


	//   ....[34]....
        /*0e6c*/ 	.word	0x0500000f


	//   ....[35]....
        /*0e70*/ 	.word	0x0500000f


	//   ....[36]....
        /*0e74*/ 	.word	0x0500000f


	//   ....[37]....
        /*0e78*/ 	.word	0x0500000f


	//   ....[38]....
        /*0e7c*/ 	.word	0x0500000f


	//   ....[39]....
        /*0e80*/ 	.word	0x0500000f


	//   ....[40]....
        /*0e84*/ 	.word	0x0500000f


	//   ....[41]....
        /*0e88*/ 	.word	0x0500000f


	//   ....[42]....
        /*0e8c*/ 	.word	0x0500000f


	//   ....[43]....
        /*0e90*/ 	.word	0x0500000f


	//   ....[44]....
        /*0e94*/ 	.word	0x0500000f


	//   ....[45]....
        /*0e98*/ 	.word	0x0500000f


	//   ....[46]....
        /*0e9c*/ 	.word	0x0500000f


	//   ....[47]....
        /*0ea0*/ 	.word	0x0500000f


	//----- nvinfo : EIATTR_COOP_GROUP_INSTR_OFFSETS
	.align		4
.L_235:
        /*0ea4*/ 	.byte	0x04, 0x28
        /*0ea6*/ 	.short	(.L_237 - .L_236)


	//   ....[0]....
.L_236:
        /*0ea8*/ 	.word	0x00000060


	//   ....[1]....
        /*0eac*/ 	.word	0x00000140


	//   ....[2]....
        /*0eb0*/ 	.word	0x00000190


	//   ....[3]....
        /*0eb4*/ 	.word	0x000003c0


	//   ....[4]....
        /*0eb8*/ 	.word	0x00000520


	//   ....[5]....
        /*0ebc*/ 	.word	0x00000640


	//   ....[6]....
        /*0ec0*/ 	.word	0x000007a0


	//   ....[7]....
        /*0ec4*/ 	.word	0x00003d50


	//   ....[8]....
        /*0ec8*/ 	.word	0x00003d60


	//   ....[9]....
        /*0ecc*/ 	.word	0x00004b90


	//   ....[10]....
        /*0ed0*/ 	.word	0x00004ba0


	//   ....[11]....
        /*0ed4*/ 	.word	0x00006250


	//   ....[12]....
        /*0ed8*/ 	.word	0x00006260


	//   ....[13]....
        /*0edc*/ 	.word	0x00007230


	//   ....[14]....
        /*0ee0*/ 	.word	0x00007240


	//   ....[15]....
        /*0ee4*/ 	.word	0x00008400


	//   ....[16]....
        /*0ee8*/ 	.word	0x00008410


	//   ....[17]....
        /*0eec*/ 	.word	0x000085d0


	//   ....[18]....
        /*0ef0*/ 	.word	0x000085e0


	//   ....[19]....
        /*0ef4*/ 	.word	0x00008a10


	//   ....[20]....
        /*0ef8*/ 	.word	0x00008a20


	//   ....[21]....
        /*0efc*/ 	.word	0x00008bd0


	//   ....[22]....
        /*0f00*/ 	.word	0x00008bf0


	//   ....[23]....
        /*0f04*/ 	.word	0x00009a50


	//   ....[24]....
        /*0f08*/ 	.word	0x0000a180


	//   ....[25]....
        /*0f0c*/ 	.word	0x0000a190


	//   ....[26]....
        /*0f10*/ 	.word	0x0000a1a0


	//   ....[27]....
        /*0f14*/ 	.word	0x0000a1b0


	//   ....[28]....
        /*0f18*/ 	.word	0x0000a7d0


	//   ....[29]....
        /*0f1c*/ 	.word	0x0000a7e0


	//   ....[30]....
        /*0f20*/ 	.word	0x0000a7f0


	//   ....[31]....
        /*0f24*/ 	.word	0x0000a800


	//   ....[32]....
        /*0f28*/ 	.word	0x0000ad80


	//   ....[33]....
        /*0f2c*/ 	.word	0x0000ad90


	//   ....[34]....
        /*0f30*/ 	.word	0x0000ada0


	//   ....[35]....
        /*0f34*/ 	.word	0x0000adb0


	//   ....[36]....
        /*0f38*/ 	.word	0x0000b350


	//   ....[37]....
        /*0f3c*/ 	.word	0x0000b360


	//   ....[38]....
        /*0f40*/ 	.word	0x0000b370


	//   ....[39]....
        /*0f44*/ 	.word	0x0000b380


	//   ....[40]....
        /*0f48*/ 	.word	0x0000eb60


	//   ....[41]....
        /*0f4c*/ 	.word	0x0000eb70


	//   ....[42]....
        /*0f50*/ 	.word	0x0000eb80


	//   ....[43]....
        /*0f54*/ 	.word	0x0000eb90


	//   ....[44]....
        /*0f58*/ 	.word	0x0000f030


	//   ....[45]....
        /*0f5c*/ 	.word	0x0000f040


	//   ....[46]....
        /*0f60*/ 	.word	0x0000f050


	//   ....[47]....
        /*0f64*/ 	.word	0x0000f060


	//   ....[48]....
        /*0f68*/ 	.word	0x0000f480


	//   ....[49]....
        /*0f6c*/ 	.word	0x0000f490


	//   ....[50]....
        /*0f70*/ 	.word	0x0000f4a0


	//   ....[51]....
        /*0f74*/ 	.word	0x0000f4b0


	//   ....[52]....
        /*0f78*/ 	.word	0x0000f8f0


	//   ....[53]....
        /*0f7c*/ 	.word	0x0000f900


	//   ....[54]....
        /*0f80*/ 	.word	0x0000f910


	//   ....[55]....
        /*0f84*/ 	.word	0x0000f920


	//   ....[56]....
        /*0f88*/ 	.word	0x000144e0


	//   ....[57]....
        /*0f8c*/ 	.word	0x000147b0


	//   ....[58]....
        /*0f90*/ 	.word	0x00015040


	//   ....[59]....
        /*0f94*/ 	.word	0x000151a0


	//   ....[60]....
        /*0f98*/ 	.word	0x00015520


	//   ....[61]....
        /*0f9c*/ 	.word	0x00015590


	//   ....[62]....
        /*0fa0*/ 	.word	0x00017b70


	//   ....[63]....
        /*0fa4*/ 	.word	0x00017f40


	//   ....[64]....
        /*0fa8*/ 	.word	0x00018620


	//   ....[65]....
        /*0fac*/ 	.word	0x000187b0


	//   ....[66]....
        /*0fb0*/ 	.word	0x00018c10


	//   ....[67]....
        /*0fb4*/ 	.word	0x00018c70


	//   ....[68]....
        /*0fb8*/ 	.word	0x0001b1d0


	//   ....[69]....
        /*0fbc*/ 	.word	0x0001b230


	//   ....[70]....
        /*0fc0*/ 	.word	0x0001b400


	//   ....[71]....
        /*0fc4*/ 	.word	0x0001b440


	//   ....[72]....
        /*0fc8*/ 	.word	0x0001d6b0


	//   ....[73]....
        /*0fcc*/ 	.word	0x0001db00


	//   ....[74]....
        /*0fd0*/ 	.word	0x0001e270


	//   ....[75]....
        /*0fd4*/ 	.word	0x0001e370


	//   ....[76]....
        /*0fd8*/ 	.word	0x0001e7e0


	//   ....[77]....
        /*0fdc*/ 	.word	0x0001e840


	//   ....[78]....
        /*0fe0*/ 	.word	0x0001f870


	//   ....[79]....
        /*0fe4*/ 	.word	0x0001fa60


	//   ....[80]....
        /*0fe8*/ 	.word	0x0001fa70


	//   ....[81]....
        /*0fec*/ 	.word	0x0001faa0


	//   ....[82]....
        /*0ff0*/ 	.word	0x000215c0


	//   ....[83]....
        /*0ff4*/ 	.word	0x000215d0


	//   ....[84]....
        /*0ff8*/ 	.word	0x000215e0


	//   ....[85]....
        /*0ffc*/ 	.word	0x000215f0


	//   ....[86]....
        /*1000*/ 	.word	0x00022010


	//   ....[87]....
        /*1004*/ 	.word	0x00022050


	//   ....[88]....
        /*1008*/ 	.word	0x00022190


	//   ....[89]....
        /*100c*/ 	.word	0x000221b0


	//   ....[90]....
        /*1010*/ 	.word	0x000222f0


	//   ....[91]....
        /*1014*/ 	.word	0x00022310


	//   ....[92]....
        /*1018*/ 	.word	0x00022460


	//   ....[93]....
        /*101c*/ 	.word	0x00022480


	//   ....[94]....
        /*1020*/ 	.word	0x00022c00


	//   ....[95]....
        /*1024*/ 	.word	0x00022c40


	//   ....[96]....
        /*1028*/ 	.word	0x000236d0


	//   ....[97]....
        /*102c*/ 	.word	0x000236e0


	//   ....[98]....
        /*1030*/ 	.word	0x000247c0


	//   ....[99]....
        /*1034*/ 	.word	0x000247e0


	//   ....[100]....
        /*1038*/ 	.word	0x00024920


	//   ....[101]....
        /*103c*/ 	.word	0x00024940


	//   ....[102]....
        /*1040*/ 	.word	0x00024a80


	//   ....[103]....
        /*1044*/ 	.word	0x00024aa0


	//   ....[104]....
        /*1048*/ 	.word	0x00024bf0


	//   ....[105]....
        /*104c*/ 	.word	0x00024c10


	//   ....[106]....
        /*1050*/ 	.word	0x00024de0


	//   ....[107]....
        /*1054*/ 	.word	0x00024fd0


	//   ....[108]....
        /*1058*/ 	.word	0x00025000


	//   ....[109]....
        /*105c*/ 	.word	0x00025030


	//   ....[110]....
        /*1060*/ 	.word	0x00025060


	//   ....[111]....
        /*1064*/ 	.word	0x00025090


	//   ....[112]....
        /*1068*/ 	.word	0x000250c0


	//   ....[113]....
        /*106c*/ 	.word	0x00025250


	//   ....[114]....
        /*1070*/ 	.word	0x00025280


	//   ....[115]....
        /*1074*/ 	.word	0x000252b0


	//   ....[116]....
        /*1078*/ 	.word	0x000252e0


	//   ....[117]....
        /*107c*/ 	.word	0x00025310


	//   ....[118]....
        /*1080*/ 	.word	0x00025340


	//   ....[119]....
        /*1084*/ 	.word	0x000253d0


	//   ....[120]....
        /*1088*/ 	.word	0x00025400


	//   ....[121]....
        /*108c*/ 	.word	0x00025410


	//   ....[122]....
        /*1090*/ 	.word	0x00025450


	//   ....[123]....
        /*1094*/ 	.word	0x00026bd0


	//   ....[124]....
        /*1098*/ 	.word	0x00029690


	//   ....[125]....
        /*109c*/ 	.word	0x000296b0


	//   ....[126]....
        /*10a0*/ 	.word	0x000296c0


	//   ....[127]....
        /*10a4*/ 	.word	0x00029770


	//   ....[128]....
        /*10a8*/ 	.word	0x000297b0


	//   ....[129]....
        /*10ac*/ 	.word	0x00029810


	//   ....[130]....
        /*10b0*/ 	.word	0x00029830


	//   ....[131]....
        /*10b4*/ 	.word	0x00029860


	//   ....[132]....
        /*10b8*/ 	.word	0x0002a000


	//   ....[133]....
        /*10bc*/ 	.word	0x0002a030


	//   ....[134]....
        /*10c0*/ 	.word	0x0002a050


	//   ....[135]....
        /*10c4*/ 	.word	0x0002a0f0


	//   ....[136]....
        /*10c8*/ 	.word	0x0002a100


	//   ....[137]....
        /*10cc*/ 	.word	0x0002a1b0


	//   ....[138]....
        /*10d0*/ 	.word	0x0002a1c0


	//   ....[139]....
        /*10d4*/ 	.word	0x0002a270


	//   ....[140]....
        /*10d8*/ 	.word	0x0002a280


	//   ....[141]....
        /*10dc*/ 	.word	0x0002a330


	//   ....[142]....
        /*10e0*/ 	.word	0x0002a340


	//   ....[143]....
        /*10e4*/ 	.word	0x0002a3f0


	//   ....[144]....
        /*10e8*/ 	.word	0x0002a400


	//   ....[145]....
        /*10ec*/ 	.word	0x0002a4b0


	//   ....[146]....
        /*10f0*/ 	.word	0x0002a4c0


	//   ....[147]....
        /*10f4*/ 	.word	0x0002a500


	//   ....[148]....
        /*10f8*/ 	.word	0x0002acf0


	//   ....[149]....
        /*10fc*/ 	.word	0x0002ad20


	//   ....[150]....
        /*1100*/ 	.word	0x0002ad50


	//   ....[151]....
        /*1104*/ 	.word	0x0002ae10


	//   ....[152]....
        /*1108*/ 	.word	0x0002ae40


	//   ....[153]....
        /*110c*/ 	.word	0x0002ae90


	//   ....[154]....
        /*1110*/ 	.word	0x0002aec0


	//   ....[155]....
        /*1114*/ 	.word	0x0002af30


	//   ....[156]....
        /*1118*/ 	.word	0x0002b210


	//   ....[157]....
        /*111c*/ 	.word	0x0002b230


	//   ....[158]....
        /*1120*/ 	.word	0x0002b2f0


	//   ....[159]....
        /*1124*/ 	.word	0x0002b300


	//   ....[160]....
        /*1128*/ 	.word	0x0002b3b0


	//   ....[161]....
        /*112c*/ 	.word	0x0002b3c0


	//   ....[162]....
        /*1130*/ 	.word	0x0002b3d0


	//   ....[163]....
        /*1134*/ 	.word	0x0002b480


	//   ....[164]....
        /*1138*/ 	.word	0x0002b9f0


	//   ....[165]....
        /*113c*/ 	.word	0x0002ba30


	//   ....[166]....
        /*1140*/ 	.word	0x0002bab0


	//   ....[167]....
        /*1144*/ 	.word	0x0002bae0


	//   ....[168]....
        /*1148*/ 	.word	0x0002bb70


	//   ....[169]....
        /*114c*/ 	.word	0x0002bba0


	//   ....[170]....
        /*1150*/ 	.word	0x0002bbb0


	//   ....[171]....
        /*1154*/ 	.word	0x0002bc40


	//   ....[172]....
        /*1158*/ 	.word	0x0002c0b0


	//   ....[173]....
        /*115c*/ 	.word	0x0002c0e0


	//   ....[174]....
        /*1160*/ 	.word	0x0002c140


	//   ....[175]....
        /*1164*/ 	.word	0x0002c170


	//   ....[176]....
        /*1168*/ 	.word	0x0002c1a0


	//   ....[177]....
        /*116c*/ 	.word	0x0002c1d0


	//   ....[178]....
        /*1170*/ 	.word	0x0002c200


	//   ....[179]....
        /*1174*/ 	.word	0x0002c230


	//   ....[180]....
        /*1178*/ 	.word	0x0002c3d0


	//   ....[181]....
        /*117c*/ 	.word	0x0002c400


	//   ....[182]....
        /*1180*/ 	.word	0x0002c430


	//   ....[183]....
        /*1184*/ 	.word	0x0002c460


	//   ....[184]....
        /*1188*/ 	.word	0x0002c490


	//   ....[185]....
        /*118c*/ 	.word	0x0002c4c0


	//   ....[186]....
        /*1190*/ 	.word	0x0002c580


	//   ....[187]....
        /*1194*/ 	.word	0x0002c5a0


	//   ....[188]....
        /*1198*/ 	.word	0x0002c5c0


	//   ....[189]....
        /*119c*/ 	.word	0x0002c620


	//   ....[190]....
        /*11a0*/ 	.word	0x0002d040


	//   ....[191]....
        /*11a4*/ 	.word	0x0002d380


	//   ....[192]....
        /*11a8*/ 	.word	0x0002d410


	//   ....[193]....
        /*11ac*/ 	.word	0x0002d4b0


	//   ....[194]....
        /*11b0*/ 	.word	0x0002d540


	//   ....[195]....
        /*11b4*/ 	.word	0x0002d630


	//   ....[196]....
        /*11b8*/ 	.word	0x0002d6c0


	//   ....[197]....
        /*11bc*/ 	.word	0x0002d760


	//   ....[198]....
        /*11c0*/ 	.word	0x0002d7f0


	//   ....[199]....
        /*11c4*/ 	.word	0x0002d8e0


	//   ....[200]....
        /*11c8*/ 	.word	0x0002d970


	//   ....[201]....
        /*11cc*/ 	.word	0x0002da10


	//   ....[202]....
        /*11d0*/ 	.word	0x0002daa0


	//   ....[203]....
        /*11d4*/ 	.word	0x0002db90


	//   ....[204]....
        /*11d8*/ 	.word	0x0002dc20


	//   ....[205]....
        /*11dc*/ 	.word	0x0002dc70


	//   ....[206]....
        /*11e0*/ 	.word	0x0002dcc0


	//   ....[207]....
        /*11e4*/ 	.word	0x0002dd60


	//   ....[208]....
        /*11e8*/ 	.word	0x0002ddf0


	//   ....[209]....
        /*11ec*/ 	.word	0x0002de40


	//   ....[210]....
        /*11f0*/ 	.word	0x0002de90


	//   ....[211]....
        /*11f4*/ 	.word	0x0002df30


	//   ....[212]....
        /*11f8*/ 	.word	0x0002dfc0


	//   ....[213]....
        /*11fc*/ 	.word	0x0002e010


	//   ....[214]....
        /*1200*/ 	.word	0x0002e060


	//   ....[215]....
        /*1204*/ 	.word	0x0002e100


	//   ....[216]....
        /*1208*/ 	.word	0x0002e190


	//   ....[217]....
        /*120c*/ 	.word	0x0002e1e0


	//   ....[218]....
        /*1210*/ 	.word	0x0002e230


	//   ....[219]....
        /*1214*/ 	.word	0x0002e320


	//   ....[220]....
        /*1218*/ 	.word	0x0002e3b0


	//   ....[221]....
        /*121c*/ 	.word	0x0002e400


	//   ....[222]....
        /*1220*/ 	.word	0x0002e450


	//   ....[223]....
        /*1224*/ 	.word	0x0002e4e0


	//   ....[224]....
        /*1228*/ 	.word	0x0002e570


	//   ....[225]....
        /*122c*/ 	.word	0x0002e5c0


	//   ....[226]....
        /*1230*/ 	.word	0x0002e610


	//   ....[227]....
        /*1234*/ 	.word	0x0002e6a0


	//   ....[228]....
        /*1238*/ 	.word	0x0002e730


	//   ....[229]....
        /*123c*/ 	.word	0x0002e780


	//   ....[230]....
        /*1240*/ 	.word	0x0002e7d0


	//   ....[231]....
        /*1244*/ 	.word	0x0002e860


	//   ....[232]....
        /*1248*/ 	.word	0x0002e8f0


	//   ....[233]....
        /*124c*/ 	.word	0x0002e940


	//   ....[234]....
        /*1250*/ 	.word	0x0002e990


	//   ....[235]....
        /*1254*/ 	.word	0x0002ed30


	//   ....[236]....
        /*1258*/ 	.word	0x0002f010


	//   ....[237]....
        /*125c*/ 	.word	0x0002f100


	//   ....[238]....
        /*1260*/ 	.word	0x0002f1a0


	//   ....[239]....
        /*1264*/ 	.word	0x0002f200


	//   ....[240]....
        /*1268*/ 	.word	0x0002f2e0


	//   ....[241]....
        /*126c*/ 	.word	0x0002f3b0


	//   ....[242]....
        /*1270*/ 	.word	0x0002f4b0


	//   ....[243]....
        /*1274*/ 	.word	0x0002f520


	//   ....[244]....
        /*1278*/ 	.word	0x0002f600


	//   ....[245]....
        /*127c*/ 	.word	0x0002f6b0


	//   ....[246]....
        /*1280*/ 	.word	0x0002f710


	//   ....[247]....
        /*1284*/ 	.word	0x0002f770


	//   ....[248]....
        /*1288*/ 	.word	0x0002f880


	//   ....[249]....
        /*128c*/ 	.word	0x0002f8e0


	//   ....[250]....
        /*1290*/ 	.word	0x0002fa00


	//   ....[251]....
        /*1294*/ 	.word	0x0002fa60


	//   ....[252]....
        /*1298*/ 	.word	0x0002fb80


	//   ....[253]....
        /*129c*/ 	.word	0x0002fbe0


	//   ....[254]....
        /*12a0*/ 	.word	0x0002fd00


	//   ....[255]....
        /*12a4*/ 	.word	0x0002fd60


	//   ....[0]....
        /*12a8*/ 	.word	0x0002fe80


	//   ....[1]....
        /*12ac*/ 	.word	0x0002fee0


	//   ....[2]....
        /*12b0*/ 	.word	0x00030000


	//   ....[3]....
        /*12b4*/ 	.word	0x00030060


	//   ....[4]....
        /*12b8*/ 	.word	0x00030160


	//   ....[5]....
        /*12bc*/ 	.word	0x00030290


	//   ....[6]....
        /*12c0*/ 	.word	0x00030360


	//   ....[7]....
        /*12c4*/ 	.word	0x00030430


	//   ....[8]....
        /*12c8*/ 	.word	0x00030510


	//   ....[9]....
        /*12cc*/ 	.word	0x00030570


	//   ....[10]....
        /*12d0*/ 	.word	0x00030650


	//   ....[11]....
        /*12d4*/ 	.word	0x000306b0


	//   ....[12]....
        /*12d8*/ 	.word	0x000307c0


	//   ....[13]....
        /*12dc*/ 	.word	0x000308b0


	//   ....[14]....
        /*12e0*/ 	.word	0x00030950


	//   ....[15]....
        /*12e4*/ 	.word	0x000309b0


	//   ....[16]....
        /*12e8*/ 	.word	0x00030ad0


	//   ....[17]....
        /*12ec*/ 	.word	0x00030b30


	//   ....[18]....
        /*12f0*/ 	.word	0x00030c50


	//   ....[19]....
        /*12f4*/ 	.word	0x00030cb0


	//   ....[20]....
        /*12f8*/ 	.word	0x00030d80


	//   ....[21]....
        /*12fc*/ 	.word	0x00030ef0


	//   ....[22]....
        /*1300*/ 	.word	0x00030fc0


	//   ....[23]....
        /*1304*/ 	.word	0x00031100


	//   ....[24]....
        /*1308*/ 	.word	0x000311b0


	//   ....[25]....
        /*130c*/ 	.word	0x00031210


	//   ....[26]....
        /*1310*/ 	.word	0x000312d0


	//   ....[27]....
        /*1314*/ 	.word	0x000313b0


	//   ....[28]....
        /*1318*/ 	.word	0x00031470


	//   ....[29]....
        /*131c*/ 	.word	0x00031580


	//   ....[30]....
        /*1320*/ 	.word	0x00031620


	//   ....[31]....
        /*1324*/ 	.word	0x00031790


	//   ....[32]....
        /*1328*/ 	.word	0x00031800


	//   ....[33]....
        /*132c*/ 	.word	0x00031870


	//   ....[34]....
        /*1330*/ 	.word	0x000318e0


	//   ....[35]....
        /*1334*/ 	.word	0x00031950


	//   ....[36]....
        /*1338*/ 	.word	0x000319d0


	//   ....[37]....
        /*133c*/ 	.word	0x00031a50


	//   ....[38]....
        /*1340*/ 	.word	0x00031ae0


	//   ....[39]....
        /*1344*/ 	.word	0x00031b50


	//   ....[40]....
        /*1348*/ 	.word	0x00031bc0


	//   ....[41]....
        /*134c*/ 	.word	0x00031c30


	//   ....[42]....
        /*1350*/ 	.word	0x00031cb0


	//   ....[43]....
        /*1354*/ 	.word	0x00031d20


	//   ....[44]....
        /*1358*/ 	.word	0x00031db0


	//   ....[45]....
        /*135c*/ 	.word	0x00031e10


	//   ....[46]....
        /*1360*/ 	.word	0x00031ea0


	//   ....[47]....
        /*1364*/ 	.word	0x00031fd0


	//----- nvinfo : EIATTR_REG_RECONFIG
	.align		4
.L_237:
        /*1368*/ 	.byte	0x01, 0x54
	.zero		2


	//----- nvinfo : EIATTR_SYSCALL_OFFSETS
	.align		4
        /*136c*/ 	.byte	0x04, 0x46
        /*136e*/ 	.short	(.L_239 - .L_238)


	//   ....[0]....
.L_238:
        /*1370*/ 	.word	0x00002720


	//   ....[1]....
        /*1374*/ 	.word	0x00002870


	//   ....[2]....
        /*1378*/ 	.word	0x00009bf0


	//   ....[3]....
        /*137c*/ 	.word	0x00009f10


	//   ....[4]....
        /*1380*/ 	.word	0x00028c80


	//   ....[5]....
        /*1384*/ 	.word	0x00028dd0


	//   ....[6]....
        /*1388*/ 	.word	0x00028ec0


	//   ....[7]....
        /*138c*/ 	.word	0x00029c70


	//----- nvinfo : EIATTR_MBARRIER_INSTR_OFFSETS
	.align		4
.L_239:
        /*1390*/ 	.byte	0x04, 0x39
        /*1392*/ 	.short	(.L_241 - .L_240)


	//   ....[0]....
.L_240:
        /*1394*/ 	.word	0x00000270
        /*1398*/ 	.word	0x000000ff
        /*139c*/ 	.word	0x00030800
        /*13a0*/ 	.short	0x0100
        /*13a2*/ 	.byte	0x08
	.zero		1


	//   ....[1]....
        /*13a4*/ 	.word	0x00000280
        /*13a8*/ 	.word	0x000000ff
        /*13ac*/ 	.word	0x00030820
        /*13b0*/ 	.short	0x0100
        /*13b2*/ 	.byte	0x08
	.zero		1


	//   ....[2]....
        /*13b4*/ 	.word	0x00000370
        /*13b8*/ 	.word	0x000000ff
        /*13bc*/ 	.word	0x00030830
        /*13c0*/ 	.short	0x0100
        /*13c2*/ 	.byte	0x08
	.zero		1


	//   ....[3]....
        /*13c4*/ 	.word	0x00000380
        /*13c8*/ 	.word	0x000000ff
        /*13cc*/ 	.word	0x00030840
        /*13d0*/ 	.short	0x0100
        /*13d2*/ 	.byte	0x08
	.zero		1


	//   ....[4]....
        /*13d4*/ 	.word	0x00000390
        /*13d8*/ 	.word	0x000000ff
        /*13dc*/ 	.word	0x00030838
        /*13e0*/ 	.short	0x0100
        /*13e2*/ 	.byte	0x08
	.zero		1


	//   ....[5]....
        /*13e4*/ 	.word	0x000003a0
        /*13e8*/ 	.word	0x000000ff
        /*13ec*/ 	.word	0x00030848
        /*13f0*/ 	.short	0x0100
        /*13f2*/ 	.byte	0x08
	.zero		1


	//   ....[6]....
        /*13f4*/ 	.word	0x000004d0
        /*13f8*/ 	.word	0x000000ff
        /*13fc*/ 	.word	0x00030850
        /*1400*/ 	.short	0x0100
        /*1402*/ 	.byte	0x08
	.zero		1


	//   ....[7]....
        /*1404*/ 	.word	0x000004e0
        /*1408*/ 	.word	0x000000ff
        /*140c*/ 	.word	0x00030860
        /*1410*/ 	.short	0x0100
        /*1412*/ 	.byte	0x08
	.zero		1


	//   ....[8]....
        /*1414*/ 	.word	0x000004f0
        /*1418*/ 	.word	0x000000ff
        /*141c*/ 	.word	0x00030858
        /*1420*/ 	.short	0x0100
        /*1422*/ 	.byte	0x08
	.zero		1


	//   ....[9]....
        /*1424*/ 	.word	0x00000500
        /*1428*/ 	.word	0x000000ff
        /*142c*/ 	.word	0x00030868
        /*1430*/ 	.short	0x0100
        /*1432*/ 	.byte	0x08
	.zero		1


	//   ....[10]....
        /*1434*/ 	.word	0x000005f0
        /*1438*/ 	.word	0x000000ff
        /*143c*/ 	.word	0x00030870
        /*1440*/ 	.short	0x0100
        /*1442*/ 	.byte	0x06
	.zero		1


	//   ....[11]....
        /*1444*/ 	.word	0x00000600
        /*1448*/ 	.word	0x000000ff
        /*144c*/ 	.word	0x00030880
        /*1450*/ 	.short	0x0100
        /*1452*/ 	.byte	0x06
	.zero		1


	//   ....[12]....
        /*1454*/ 	.word	0x00000610
        /*1458*/ 	.word	0x000000ff
        /*145c*/ 	.word	0x00030878
        /*1460*/ 	.short	0x0100
        /*1462*/ 	.byte	0x06
	.zero		1


	//   ....[13]....
        /*1464*/ 	.word	0x00000620
        /*1468*/ 	.word	0x000000ff
        /*146c*/ 	.word	0x00030888
        /*1470*/ 	.short	0x0100
        /*1472*/ 	.byte	0x06
	.zero		1


	//   ....[14]....
        /*1474*/ 	.word	0x00000750
        /*1478*/ 	.word	0x000000ff
        /*147c*/ 	.word	0x00030890
        /*1480*/ 	.short	0x0100
        /*1482*/ 	.byte	0x08
	.zero		1


	//   ....[15]....
        /*1484*/ 	.word	0x00000760
        /*1488*/ 	.word	0x000000ff
        /*148c*/ 	.word	0x000308a0
        /*1490*/ 	.short	0x0100
        /*1492*/ 	.byte	0x08
	.zero		1


	//   ....[16]....
        /*1494*/ 	.word	0x00000770
        /*1498*/ 	.word	0x000000ff
        /*149c*/ 	.word	0x00030898
        /*14a0*/ 	.short	0x0100
        /*14a2*/ 	.byte	0x08
	.zero		1


	//   ....[17]....
        /*14a4*/ 	.word	0x00000780
        /*14a8*/ 	.word	0x000000ff
        /*14ac*/ 	.word	0x000308a8
        /*14b0*/ 	.short	0x0100
        /*14b2*/ 	.byte	0x08
	.zero		1


	//   ....[18]....
        /*14b4*/ 	.word	0x000008b0
        /*14b8*/ 	.word	0x000000ff
        /*14bc*/ 	.word	0x000308b0
        /*14c0*/ 	.short	0x0100
        /*14c2*/ 	.byte	0x08
	.zero		1


	//   ....[19]....
        /*14c4*/ 	.word	0x000008c0
        /*14c8*/ 	.word	0x000000ff
        /*14cc*/ 	.word	0x000308c0
        /*14d0*/ 	.short	0x0100
        /*14d2*/ 	.byte	0x08
	.zero		1


	//   ....[20]....
        /*14d4*/ 	.word	0x000008d0
        /*14d8*/ 	.word	0x000000ff
        /*14dc*/ 	.word	0x000308b8
        /*14e0*/ 	.short	0x0100
        /*14e2*/ 	.byte	0x08
	.zero		1


	//   ....[21]....
        /*14e4*/ 	.word	0x000008e0
        /*14e8*/ 	.word	0x000000ff
        /*14ec*/ 	.word	0x000308c8
        /*14f0*/ 	.short	0x0100
        /*14f2*/ 	.byte	0x08
	.zero		1


	//   ....[22]....
        /*14f4*/ 	.word	0x00003d00
        /*14f8*/ 	.word	0x00000058
        /*14fc*/ 	.word	0x00030890
        /*1500*/ 	.short	0x010a
        /*1502*/ 	.byte	0x3f
	.zero		1


	//   ....[23]....
        /*1504*/ 	.word	0x000061f0
        /*1508*/ 	.word	0x00000058
        /*150c*/ 	.word	0x00030890
        /*1510*/ 	.short	0x010a
        /*1512*/ 	.byte	0x3f
	.zero		1


	//   ....[24]....
        /*1514*/ 	.word	0x00008250
        /*1518*/ 	.word	0x00000058
        /*151c*/ 	.word	0x00030890
        /*1520*/ 	.short	0x010a
        /*1522*/ 	.byte	0x3f
	.zero		1


	//   ....[25]....
        /*1524*/ 	.word	0x00008860
        /*1528*/ 	.word	0x0000000b
        /*152c*/ 	.word	0x00000000
        /*1530*/ 	.short	0x0101
        /*1532*/ 	.byte	0x3f
	.zero		1


	//   ....[26]....
        /*1534*/ 	.word	0x000088a0
        /*1538*/ 	.word	0x00000058
        /*153c*/ 	.word	0x000308b0
        /*1540*/ 	.short	0x010a
        /*1542*/ 	.byte	0x3f
	.zero		1


	//   ....[27]....
        /*1544*/ 	.word	0x00008e50
        /*1548*/ 	.word	0x00000058
        /*154c*/ 	.word	0x00000000
        /*1550*/ 	.short	0x0101
        /*1552*/ 	.byte	0x3f
	.zero		1


	//   ....[28]....
        /*1554*/ 	.word	0x00009c90
        /*1558*/ 	.word	0x00000011
        /*155c*/ 	.word	0x00030800
        /*1560*/ 	.short	0x010a
        /*1562*/ 	.byte	0x3f
	.zero		1


	//   ....[29]....
        /*1564*/ 	.word	0x00009ce0
        /*1568*/ 	.word	0x00000011
        /*156c*/ 	.word	0x00030800
        /*1570*/ 	.short	0x010a
        /*1572*/ 	.byte	0x3f
	.zero		1


	//   ....[30]....
        /*1574*/ 	.word	0x0000b7e0
        /*1578*/ 	.word	0x00000011
        /*157c*/ 	.word	0x00030800
        /*1580*/ 	.short	0x010a
        /*1582*/ 	.byte	0x3f
	.zero		1


	//   ....[31]....
        /*1584*/ 	.word	0x0000fc00
        /*1588*/ 	.word	0x00000011
        /*158c*/ 	.word	0x00030800
        /*1590*/ 	.short	0x010a
        /*1592*/ 	.byte	0x3f
	.zero		1


	//   ....[32]....
        /*1594*/ 	.word	0x000133e0
        /*1598*/ 	.word	0x00000000
        /*159c*/ 	.word	0x00030830
        /*15a0*/ 	.short	0x010a
        /*15a2*/ 	.byte	0x3f
	.zero		1


	//   ....[33]....
        /*15a4*/ 	.word	0x00013490
        /*15a8*/ 	.word	0x00000000
        /*15ac*/ 	.word	0x00030830
        /*15b0*/ 	.short	0x010a
        /*15b2*/ 	.byte	0x3f
	.zero		1


	//   ....[34]....
        /*15b4*/ 	.word	0x000144d0
        /*15b8*/ 	.word	0x00000002
        /*15bc*/ 	.word	0x00000000
        /*15c0*/ 	.short	0x0101
        /*15c2*/ 	.byte	0x3f
	.zero		1


	//   ....[35]....
        /*15c4*/ 	.word	0x00016290
        /*15c8*/ 	.word	0x00000002
        /*15cc*/ 	.word	0x00030830
        /*15d0*/ 	.short	0x010a
        /*15d2*/ 	.byte	0x3f
	.zero		1


	//   ....[36]....
        /*15d4*/ 	.word	0x00016320
        /*15d8*/ 	.word	0x00000002
        /*15dc*/ 	.word	0x00030830
        /*15e0*/ 	.short	0x010a
        /*15e2*/ 	.byte	0x3f
	.zero		1


	//   ....[37]....
        /*15e4*/ 	.word	0x00017530
        /*15e8*/ 	.word	0x000000da
        /*15ec*/ 	.word	0x00030850
        /*15f0*/ 	.short	0x010a
        /*15f2*/ 	.byte	0x3f
	.zero		1


	//   ....[38]....
        /*15f4*/ 	.word	0x00017580
        /*15f8*/ 	.word	0x000000da
        /*15fc*/ 	.word	0x00030850
        /*1600*/ 	.short	0x010a
        /*1602*/ 	.byte	0x3f
	.zero		1


	//   ....[39]....
        /*1604*/ 	.word	0x00017b60
        /*1608*/ 	.word	0x00000002
        /*160c*/ 	.word	0x00000000
        /*1610*/ 	.short	0x0101
        /*1612*/ 	.byte	0x3f
	.zero		1


	//   ....[40]....
        /*1614*/ 	.word	0x00019270
        /*1618*/ 	.word	0x000000da
        /*161c*/ 	.word	0x00000000
        /*1620*/ 	.short	0x0101
        /*1622*/ 	.byte	0x3f
	.zero		1


	//   ....[41]....
        /*1624*/ 	.word	0x000197f0
        /*1628*/ 	.word	0x000000de
        /*162c*/ 	.word	0x00030830
        /*1630*/ 	.short	0x010a
        /*1632*/ 	.byte	0x3f
	.zero		1


	//   ....[42]....
        /*1634*/ 	.word	0x00019880
        /*1638*/ 	.word	0x000000de
        /*163c*/ 	.word	0x00030830
        /*1640*/ 	.short	0x010a
        /*1642*/ 	.byte	0x3f
	.zero		1


	//   ....[43]....
        /*1644*/ 	.word	0x0001aaa0
        /*1648*/ 	.word	0x0000000b
        /*164c*/ 	.word	0x00030850
        /*1650*/ 	.short	0x010a
        /*1652*/ 	.byte	0x3f
	.zero		1


	//   ....[44]....
        /*1654*/ 	.word	0x0001aaf0
        /*1658*/ 	.word	0x0000000b
        /*165c*/ 	.word	0x00030850
        /*1660*/ 	.short	0x010a
        /*1662*/ 	.byte	0x3f
	.zero		1


	//   ....[45]....
        /*1664*/ 	.word	0x0001b430
        /*1668*/ 	.word	0x000000de
        /*166c*/ 	.word	0x00000000
        /*1670*/ 	.short	0x0101
        /*1672*/ 	.byte	0x3f
	.zero		1


	//   ....[46]....
        /*1674*/ 	.word	0x0001bbb0
        /*1678*/ 	.word	0x0000000b
        /*167c*/ 	.word	0x00000000
        /*1680*/ 	.short	0x0101
        /*1682*/ 	.byte	0x3f
	.zero		1


	//   ....[47]....
        /*1684*/ 	.word	0x0001be20
        /*1688*/ 	.word	0x00000004
        /*168c*/ 	.word	0x00030830
        /*1690*/ 	.short	0x010a
        /*1692*/ 	.byte	0x3f
	.zero		1


	//   ....[48]....
        /*1694*/ 	.word	0x0001beb0
        /*1698*/ 	.word	0x00000004
        /*169c*/ 	.word	0x00030830
        /*16a0*/ 	.short	0x010a
        /*16a2*/ 	.byte	0x3f
	.zero		1


	//   ....[49]....
        /*16a4*/ 	.word	0x0001d0e0
        /*16a8*/ 	.word	0x000000de
        /*16ac*/ 	.word	0x00030850
        /*16b0*/ 	.short	0x010a
        /*16b2*/ 	.byte	0x3f
	.zero		1


	//   ....[50]....
        /*16b4*/ 	.word	0x0001d130
        /*16b8*/ 	.word	0x000000de
        /*16bc*/ 	.word	0x00030850
        /*16c0*/ 	.short	0x010a
        /*16c2*/ 	.byte	0x3f
	.zero		1


	//   ....[51]....
        /*16c4*/ 	.word	0x0001d700
        /*16c8*/ 	.word	0x00000004
        /*16cc*/ 	.word	0x00000000
        /*16d0*/ 	.short	0x0101
        /*16d2*/ 	.byte	0x3f
	.zero		1


	//   ....[52]....
        /*16d4*/ 	.word	0x0001ee20
        /*16d8*/ 	.word	0x000000de
        /*16dc*/ 	.word	0x00000000
        /*16e0*/ 	.short	0x0101
        /*16e2*/ 	.byte	0x3f
	.zero		1


	//   ....[53]....
        /*16e4*/ 	.word	0x0001f7c0
        /*16e8*/ 	.word	0x00000005
        /*16ec*/ 	.word	0x00030850
        /*16f0*/ 	.short	0x010a
        /*16f2*/ 	.byte	0x3f
	.zero		1


	//   ....[54]....
        /*16f4*/ 	.word	0x0001f810
        /*16f8*/ 	.word	0x00000005
        /*16fc*/ 	.word	0x00030850
        /*1700*/ 	.short	0x010a
        /*1702*/ 	.byte	0x3f
	.zero		1


	//   ....[55]....
        /*1704*/ 	.word	0x00020460
        /*1708*/ 	.word	0x00000005
        /*170c*/ 	.word	0x00000000
        /*1710*/ 	.short	0x0101
        /*1712*/ 	.byte	0x3f
	.zero		1


	//   ....[56]....
        /*1714*/ 	.word	0x00022020
        /*1718*/ 	.word	0x00000000
        /*171c*/ 	.word	0x00000000
        /*1720*/ 	.short	0x0101
        /*1722*/ 	.byte	0x3f
	.zero		1


	//   ....[57]....
        /*1724*/ 	.word	0x00022c60
        /*1728*/ 	.word	0x00000006
        /*172c*/ 	.word	0x00000000
        /*1730*/ 	.short	0x0101
        /*1732*/ 	.byte	0x3f
	.zero		1


	//   ....[58]....
        /*1734*/ 	.word	0x00026cb0
        /*1738*/ 	.word	0x00000011
        /*173c*/ 	.word	0x00030820
        /*1740*/ 	.short	0x010a
        /*1742*/ 	.byte	0x3f
	.zero		1


	//   ....[59]....
        /*1744*/ 	.word	0x00026d40
        /*1748*/ 	.word	0x0000000c
        /*174c*/ 	.word	0x000308a0
        /*1750*/ 	.short	0x010a
        /*1752*/ 	.byte	0x3f
	.zero		1


	//   ....[60]....
        /*1754*/ 	.word	0x000272a0
        /*1758*/ 	.word	0x0000000c
        /*175c*/ 	.word	0x000308c0
        /*1760*/ 	.short	0x010a
        /*1762*/ 	.byte	0x3f
	.zero		1


	//   ....[61]....
        /*1764*/ 	.word	0x000278b0
        /*1768*/ 	.word	0x00000007
        /*176c*/ 	.word	0x000308a0
        /*1770*/ 	.short	0x010a
        /*1772*/ 	.byte	0x3f
	.zero		1


	//   ....[62]....
        /*1774*/ 	.word	0x00027df0
        /*1778*/ 	.word	0x00000007
        /*177c*/ 	.word	0x000308c0
        /*1780*/ 	.short	0x010a
        /*1782*/ 	.byte	0x3f
	.zero		1


	//   ....[63]....
        /*1784*/ 	.word	0x00029480
        /*1788*/ 	.word	0x00000004
        /*178c*/ 	.word	0x00030840
        /*1790*/ 	.short	0x010a
        /*1792*/ 	.byte	0x3f
	.zero		1


	//   ....[64]....
        /*1794*/ 	.word	0x00029970
        /*1798*/ 	.word	0x00000004
        /*179c*/ 	.word	0x00030830
        /*17a0*/ 	.short	0x0107
        /*17a2*/ 	.byte	0x3f
	.zero		1


	//   ....[65]....
        /*17a4*/ 	.word	0x00029a20
        /*17a8*/ 	.word	0x00000004
        /*17ac*/ 	.word	0x00030830
        /*17b0*/ 	.short	0x0101
        /*17b2*/ 	.byte	0x3f
	.zero		1


	//   ....[66]....
        /*17b4*/ 	.word	0x0002a640
        /*17b8*/ 	.word	0x00000011
        /*17bc*/ 	.word	0x00030800
        /*17c0*/ 	.short	0x0107
        /*17c2*/ 	.byte	0x3f
	.zero		1


	//   ....[67]....
        /*17c4*/ 	.word	0x0002a760
        /*17c8*/ 	.word	0x00000011
        /*17cc*/ 	.word	0x00030800
        /*17d0*/ 	.short	0x0101
        /*17d2*/ 	.byte	0x3f
	.zero		1


	//   ....[68]....
        /*17d4*/ 	.word	0x0002a780
        /*17d8*/ 	.word	0x00000011
        /*17dc*/ 	.word	0x00030820
        /*17e0*/ 	.short	0x010a
        /*17e2*/ 	.byte	0x3f
	.zero		1


	//   ....[69]....
        /*17e4*/ 	.word	0x0002ab60
        /*17e8*/ 	.word	0x00000007
        /*17ec*/ 	.word	0x00030840
        /*17f0*/ 	.short	0x010a
        /*17f2*/ 	.byte	0x3f
	.zero		1


	//   ....[70]....
        /*17f4*/ 	.word	0x0002b040
        /*17f8*/ 	.word	0x00000007
        /*17fc*/ 	.word	0x00030830
        /*1800*/ 	.short	0x0107
        /*1802*/ 	.byte	0x3f
	.zero		1


	//   ....[71]....
        /*1804*/ 	.word	0x0002b0f0
        /*1808*/ 	.word	0x00000007
        /*180c*/ 	.word	0x00030830
        /*1810*/ 	.short	0x0101
        /*1812*/ 	.byte	0x3f
	.zero		1


	//   ....[72]....
        /*1814*/ 	.word	0x0002b150
        /*1818*/ 	.word	0x00000007
        /*181c*/ 	.word	0x00030860
        /*1820*/ 	.short	0x010a
        /*1822*/ 	.byte	0x3f
	.zero		1


	//   ....[73]....
        /*1824*/ 	.word	0x0002b610
        /*1828*/ 	.word	0x00000007
        /*182c*/ 	.word	0x00030850
        /*1830*/ 	.short	0x0107
        /*1832*/ 	.byte	0x3f
	.zero		1


	//   ....[74]....
        /*1834*/ 	.word	0x0002b730
        /*1838*/ 	.word	0x00000007
        /*183c*/ 	.word	0x00030850
        /*1840*/ 	.short	0x0101
        /*1842*/ 	.byte	0x3f
	.zero		1


	//   ....[75]....
        /*1844*/ 	.word	0x0002b940
        /*1848*/ 	.word	0x00000004
        /*184c*/ 	.word	0x00030860
        /*1850*/ 	.short	0x010a
        /*1852*/ 	.byte	0x3f
	.zero		1


	//   ....[76]....
        /*1854*/ 	.word	0x0002bdc0
        /*1858*/ 	.word	0x00000004
        /*185c*/ 	.word	0x00030850
        /*1860*/ 	.short	0x0107
        /*1862*/ 	.byte	0x3f
	.zero		1


	//   ....[77]....
        /*1864*/ 	.word	0x0002be70
        /*1868*/ 	.word	0x00000004
        /*186c*/ 	.word	0x00030850
        /*1870*/ 	.short	0x0101
        /*1872*/ 	.byte	0x3f
	.zero		1


	//   ....[78]....
        /*1874*/ 	.word	0x0002cfc0
        /*1878*/ 	.word	0x00000005
        /*187c*/ 	.word	0x00030820
        /*1880*/ 	.short	0x010a
        /*1882*/ 	.byte	0x3f
	.zero		1


	//   ....[79]....
        /*1884*/ 	.word	0x0002d150
        /*1888*/ 	.word	0x00000003
        /*188c*/ 	.word	0x00030840
        /*1890*/ 	.short	0x010a
        /*1892*/ 	.byte	0x3f
	.zero		1


	//   ....[80]....
        /*1894*/ 	.word	0x0002d1f0
        /*1898*/ 	.word	0x00000005
        /*189c*/ 	.word	0x00030840
        /*18a0*/ 	.short	0x010a
        /*18a2*/ 	.byte	0x3f
	.zero		1


	//   ....[81]....
        /*18a4*/ 	.word	0x0002d230
        /*18a8*/ 	.word	0x00000003
        /*18ac*/ 	.word	0x00030860
        /*18b0*/ 	.short	0x010a
        /*18b2*/ 	.byte	0x3f
	.zero		1


	//   ....[82]....
        /*18b4*/ 	.word	0x0002d270
        /*18b8*/ 	.word	0x00000005
        /*18bc*/ 	.word	0x00030860
        /*18c0*/ 	.short	0x010a
        /*18c2*/ 	.byte	0x3f
	.zero		1


	//   ....[83]....
        /*18c4*/ 	.word	0x0002d2d0
        /*18c8*/ 	.word	0x00000058
        /*18cc*/ 	.word	0x00030890
        /*18d0*/ 	.short	0x010a
        /*18d2*/ 	.byte	0x3f
	.zero		1


	//   ....[84]....
        /*18d4*/ 	.word	0x0002d580
        /*18d8*/ 	.word	0x00000058
        /*18dc*/ 	.word	0x00030890
        /*18e0*/ 	.short	0x010a
        /*18e2*/ 	.byte	0x3f
	.zero		1


	//   ....[85]....
        /*18e4*/ 	.word	0x0002d830
        /*18e8*/ 	.word	0x00000058
        /*18ec*/ 	.word	0x00030890
        /*18f0*/ 	.short	0x010a
        /*18f2*/ 	.byte	0x3f
	.zero		1


	//   ....[86]....
        /*18f4*/ 	.word	0x0002dae0
        /*18f8*/ 	.word	0x00000058
        /*18fc*/ 	.word	0x000308b0
        /*1900*/ 	.short	0x010a
        /*1902*/ 	.byte	0x3f
	.zero		1


	//   ....[87]....
        /*1904*/ 	.word	0x0002e270
        /*1908*/ 	.word	0x00000011
        /*190c*/ 	.word	0x00030800
        /*1910*/ 	.short	0x010a
        /*1912*/ 	.byte	0x3f
	.zero		1


	//   ....[88]....
        /*1914*/ 	.word	0x0002e9d0
        /*1918*/ 	.word	0x00000011
        /*191c*/ 	.word	0x00030800
        /*1920*/ 	.short	0x010a
        /*1922*/ 	.byte	0x3f
	.zero		1


	//   ....[89]....
        /*1924*/ 	.word	0x0002ea20
        /*1928*/ 	.word	0x00000000
        /*192c*/ 	.word	0x00030830
        /*1930*/ 	.short	0x010a
        /*1932*/ 	.byte	0x3f
	.zero		1


	//   ....[90]....
        /*1934*/ 	.word	0x0002ea70
        /*1938*/ 	.word	0x00000002
        /*193c*/ 	.word	0x00030830
        /*1940*/ 	.short	0x010a
        /*1942*/ 	.byte	0x3f
	.zero		1


	//   ....[91]....
        /*1944*/ 	.word	0x0002eac0
        /*1948*/ 	.word	0x000000da
        /*194c*/ 	.word	0x00030850
        /*1950*/ 	.short	0x010a
        /*1952*/ 	.byte	0x3f
	.zero		1


	//   ....[92]....
        /*1954*/ 	.word	0x0002eb10
        /*1958*/ 	.word	0x000000de
        /*195c*/ 	.word	0x00030830
        /*1960*/ 	.short	0x010a
        /*1962*/ 	.byte	0x3f
	.zero		1


	//   ....[93]....
        /*1964*/ 	.word	0x0002eb60
        /*1968*/ 	.word	0x0000000b
        /*196c*/ 	.word	0x00030850
        /*1970*/ 	.short	0x010a
        /*1972*/ 	.byte	0x3f
	.zero		1


	//   ....[94]....
        /*1974*/ 	.word	0x0002ebb0
        /*1978*/ 	.word	0x00000004
        /*197c*/ 	.word	0x00030830
        /*1980*/ 	.short	0x010a
        /*1982*/ 	.byte	0x3f
	.zero		1


	//   ....[95]....
        /*1984*/ 	.word	0x0002ec00
        /*1988*/ 	.word	0x000000de
        /*198c*/ 	.word	0x00030850
        /*1990*/ 	.short	0x010a
        /*1992*/ 	.byte	0x3f
	.zero		1


	//   ....[96]....
        /*1994*/ 	.word	0x0002ec50
        /*1998*/ 	.word	0x00000005
        /*199c*/ 	.word	0x00030850
        /*19a0*/ 	.short	0x010a
        /*19a2*/ 	.byte	0x3f
	.zero		1


	//   ....[97]....
        /*19a4*/ 	.word	0x0002edf0
        /*19a8*/ 	.word	0x00000011
        /*19ac*/ 	.word	0x00030820
        /*19b0*/ 	.short	0x010a
        /*19b2*/ 	.byte	0x3f
	.zero		1


	//   ....[98]....
        /*19b4*/ 	.word	0x0002ee40
        /*19b8*/ 	.word	0x0000000c
        /*19bc*/ 	.word	0x000308a0
        /*19c0*/ 	.short	0x010a
        /*19c2*/ 	.byte	0x3f
	.zero		1


	//   ....[99]....
        /*19c4*/ 	.word	0x0002ee90
        /*19c8*/ 	.word	0x0000000c
        /*19cc*/ 	.word	0x000308c0
        /*19d0*/ 	.short	0x010a
        /*19d2*/ 	.byte	0x3f
	.zero		1


	//   ....[100]....
        /*19d4*/ 	.word	0x0002eee0
        /*19d8*/ 	.word	0x00000007
        /*19dc*/ 	.word	0x000308a0
        /*19e0*/ 	.short	0x010a
        /*19e2*/ 	.byte	0x3f
	.zero		1


	//   ....[101]....
        /*19e4*/ 	.word	0x0002ef30
        /*19e8*/ 	.word	0x00000007
        /*19ec*/ 	.word	0x000308c0
        /*19f0*/ 	.short	0x010a
        /*19f2*/ 	.byte	0x3f
	.zero		1


	//   ....[102]....
        /*19f4*/ 	.word	0x0002f050
        /*19f8*/ 	.word	0x00000004
        /*19fc*/ 	.word	0x00030840
        /*1a00*/ 	.short	0x010a
        /*1a02*/ 	.byte	0x3f
	.zero		1


	//   ....[103]....
        /*1a04*/ 	.word	0x00030190
        /*1a08*/ 	.word	0x00000011
        /*1a0c*/ 	.word	0x00030820
        /*1a10*/ 	.short	0x010a
        /*1a12*/ 	.byte	0x3f
	.zero		1


	//   ....[104]....
        /*1a14*/ 	.word	0x000301e0
        /*1a18*/ 	.word	0x00000007
        /*1a1c*/ 	.word	0x00030840
        /*1a20*/ 	.short	0x010a
        /*1a22*/ 	.byte	0x3f
	.zero		1


	//   ....[105]....
        /*1a24*/ 	.word	0x00030800
        /*1a28*/ 	.word	0x00000007
        /*1a2c*/ 	.word	0x00030860
        /*1a30*/ 	.short	0x010a
        /*1a32*/ 	.byte	0x3f
	.zero		1


	//   ....[106]....
        /*1a34*/ 	.word	0x00030e40
        /*1a38*/ 	.word	0x00000004
        /*1a3c*/ 	.word	0x00030860
        /*1a40*/ 	.short	0x010a
        /*1a42*/ 	.byte	0x3f
	.zero		1


	//   ....[107]....
        /*1a44*/ 	.word	0x00031ef0
        /*1a48*/ 	.word	0x00000005
        /*1a4c*/ 	.word	0x00030820
        /*1a50*/ 	.short	0x010a
        /*1a52*/ 	.byte	0x3f
	.zero		1


	//   ....[108]....
        /*1a54*/ 	.word	0x00032090
        /*1a58*/ 	.word	0x00000003
        /*1a5c*/ 	.word	0x00030840
        /*1a60*/ 	.short	0x010a
        /*1a62*/ 	.byte	0x3f
	.zero		1


	//   ....[109]....
        /*1a64*/ 	.word	0x000320e0
        /*1a68*/ 	.word	0x00000005
        /*1a6c*/ 	.word	0x00030840
        /*1a70*/ 	.short	0x010a
        /*1a72*/ 	.byte	0x3f
	.zero		1


	//   ....[110]....
        /*1a74*/ 	.word	0x00032130
        /*1a78*/ 	.word	0x00000003
        /*1a7c*/ 	.word	0x00030860
        /*1a80*/ 	.short	0x010a
        /*1a82*/ 	.byte	0x3f
	.zero		1


	//----- nvinfo : EIATTR_NUM_MBARRIERS
	.align		4
.L_241:
        /*1a84*/ 	.byte	0x03, 0x38
        /*1a86*/ 	.short	0x0016


	//----- nvinfo : EIATTR_EXIT_INSTR_OFFSETS
	.align		4
        /*1a88*/ 	.byte	0x04, 0x1c
        /*1a8a*/ 	.short	(.L_243 - .L_242)


	//   ....[0]....
.L_242:
        /*1a8c*/ 	.word	0x0002d2c0


	//----- nvinfo : EIATTR_MAX_THREADS
	.align		4
.L_243:
        /*1a90*/ 	.byte	0x04, 0x05
        /*1a92*/ 	.short	(.L_245 - .L_244)
.L_244:
        /*1a94*/ 	.word	0x00000180
        /*1a98*/ 	.word	0x00000001
        /*1a9c*/ 	.word	0x00000001


	//----- nvinfo : EIATTR_CRS_STACK_SIZE
	.align		4
.L_245:
        /*1aa0*/ 	.byte	0x04, 0x1e
        /*1aa2*/ 	.short	(.L_247 - .L_246)
.L_246:
        /*1aa4*/ 	.word	0x00000000


	//----- nvinfo : EIATTR_CBANK_PARAM_SIZE
	.align		4
.L_247:
        /*1aa8*/ 	.byte	0x03, 0x19
        /*1aaa*/ 	.short	0x0af0


	//----- nvinfo : EIATTR_PARAM_CBANK
	.align		4
        /*1aac*/ 	.byte	0x04, 0x0a
        /*1aae*/ 	.short	(.L_249 - .L_248)
	.align		4
.L_248:
        /*1ab0*/ 	.word	index@(.nv.constant0._ZN7cutlass13device_kernelIN5flash11enable_sm90INS1_16FlashAttnFwdSm90INS1_25CollectiveMainloopFwdSm90ILi2EN4cute5tupleIJNS5_1CILi1EEES8_S8_EEENS6_IJNS7_ILi128EEENS7_ILi64EEENS7_ILi256EEEEEELi256ENS_6half_tEfNS_4arch4Sm90ELb0ELb1ELb1ELb1ELb1ELb1ELb0ELb1ELb1ELb1ELb1ELb0EEENS1_21CollectiveEpilogueFwdINS6_IJSA_SC_SB_EEES9_SE_SG_Li256ELb1ELb1ELb1ELb0EEENS1_36VarlenDynamicPersistentTileSchedulerILi128ELi64ELi256ELi128ELb1ELb1ELb1ELb1ELb0ELb1EEEEEEEEEvNT_6ParamsE)
        /*1ab4*/ 	.short	0x0210
        /*1ab6*/ 	.short	0x0af0


	//----- nvinfo : EIATTR_SW_WAR
	.align		4
.L_249:
        /*1ab8*/ 	.byte	0x04, 0x36
        /*1aba*/ 	.short	(.L_251 - .L_250)
.L_250:
        /*1abc*/ 	.word	0x00000008
.L_251:


//--------------------- .nv.info._ZN7cutlass13device_kernelIN5flash11enable_sm90INS1_16FlashAttnFwdSm90INS1_25CollectiveMainloopFwdSm90ILi2EN4cute5tupleIJNS5_1CILi1EEES8_S8_EEENS6_IJNS7_ILi128EEENS7_ILi80EEENS7_ILi256EEEEEELi256ENS_6half_tEfNS_4arch4Sm90ELb1ELb0ELb1ELb0ELb1ELb0ELb0ELb1ELb1ELb1ELb1ELb0EEENS1_21CollectiveEpilogueFwdINS6_IJSA_SC_SB_EEES9_SE_SG_Li256ELb0ELb1ELb1ELb0EEENS1_19SingleTileSchedulerILb0ELb1ELb1ELi128EEEEEEEEEvNT_6ParamsE --------------------------
	.section	.nv.info._ZN7cutlass13device_kernelIN5flash11enable_sm90INS1_16FlashAttnFwdSm90INS1_25CollectiveMainloopFwdSm90ILi2EN4cute5tupleIJNS5_1CILi1EEES8_S8_EEENS6_IJNS7_ILi128EEENS7_ILi80EEENS7_ILi256EEEEEELi256ENS_6half_tEfNS_4arch4Sm90ELb1ELb0ELb1ELb0ELb1ELb0ELb0ELb1ELb1ELb1ELb1ELb0EEENS1_21CollectiveEpilogueFwdINS6_IJSA_SC_SB_EEES9_SE_SG_Li256ELb0ELb1ELb1ELb0EEENS1_19SingleTileSchedulerILb0ELb1ELb1ELi128EEEEEEEEEvNT_6ParamsE,"",@"SHT_CUDA_INFO"
	.sectionflags	@""
	.align	4


	//----- nvinfo : EIATTR_CUDA_API_VERSION
	.align		4
        /*0000*/ 	.byte	0x04, 0x37
        /*0002*/ 	.short	(.L_253 - .L_252)
.L_252:
        /*0004*/ 	.word	0x00000082


	//----- nvinfo : EIATTR_KPARAM_INFO
	.align		4
.L_253:
        /*0008*/ 	.byte	0x04, 0x17
        /*000a*/ 	.short	(.L_255 - .L_254)
.L_254:
        /*000c*/ 	.word	0x00000000
        /*0010*/ 	.short	0x0000
        /*0012*/ 	.short	0x0070
        /*0014*/ 	.byte	0x00, 0xf0, 0x01, 0x28


	//----- nvinfo : EIATTR_SPARSE_MMA_MASK
	.align		4
.L_255:
        /*0018*/ 	.byte	0x03, 0x50
        /*001a*/ 	.short	0x0000


	//----- nvinfo : EIATTR_MAXREG_COUNT
	.align		4
        /*001c*/ 	.byte	0x03, 0x1b
        /*001e*/ 	.short	0x00a8


	//----- nvinfo : EIATTR_NUM_BARRIERS
	.align		4
        /*0020*/ 	.byte	0x02, 0x4c
        /*0022*/ 	.byte	0x09
	.zero		1


	//----- nvinfo : EIATTR_EXTERNS
	.align		4
        /*0024*/ 	.byte	0x04, 0x0f
        /*0026*/ 	.short	(.L_257 - .L_256)


	//   ....[0]....
	.align		4
.L_256:
        /*0028*/ 	.word	index@(__assertfail)


	//----- nvinfo : EIATTR_ANNOTATIONS
	.align		4
.L_257:
        /*002c*/ 	.byte	0x04, 0x55
        /*002e*/ 	.short	(.L_259 - .L_258)


	//   ....[0]....
.L_258:
        /*0030*/ 	.word	0x00000001
        /*0034*/ 	.byte	0xa0, 0x08, 0x00, 0x00, 0x01, 0x00, 0x00, 0x00, 0xf0, 0x15, 0x00, 0x00, 0x01, 0x00, 0x00, 0x00
        /*0044*/ 	.byte	0x50, 0x28, 0x01, 0x00, 0x01, 0x00, 0x00, 0x00, 0xe0, 0x29, 0x01, 0x00, 0x01, 0x00, 0x00, 0x00
        /*0054*/ 	.byte	0xf0, 0x3f, 0x01, 0x00, 0x01, 0x00, 0x00, 0x00, 0x90, 0x58, 0x01, 0x00


	//----- nvinfo : EIATTR_MERCURY_ISA_VERSION
	.align		4
.L_259:
        /*0060*/ 	.byte	0x03, 0x5f
        /*0062*/ 	.short	0x0101


	//----- nvinfo : EIATTR_INT_WARP_WIDE_INSTR_OFFSETS
	.align		4
        /*0064*/ 	.byte	0x04, 0x31
        /*0066*/ 	.short	(.L_261 - .L_260)


	//   ....[0]....
.L_260:
        /*0068*/ 	.word	0x000000c0


	//   ....[1]....
        /*006c*/ 	.word	0x000000d0


	//   ....[2]....
        /*0070*/ 	.word	0x00000170


	//----- nvinfo : EIATTR_COOP_GROUP_MASK_REGIDS
	.align		4
.L_261:
        /*0074*/ 	.byte	0x04, 0x29
        /*0076*/ 	.short	(.L_263 - .L_262)


	//   ....[0]....
.L_262:
        /*0078*/ 	.word	0xffffffff


	//   ....[1]....
        /*007c*/ 	.word	0xffffffff


	//   ....[2]....
        /*0080*/ 	.word	0xffffffff


	//   ....[3]....
        /*0084*/ 	.word	0xffffffff


	//   ....[4]....
        /*0088*/ 	.word	0xffffffff


	//   ....[5]....
        /*008c*/ 	.word	0xffffffff


	//   ....[6]....
        /*0090*/ 	.word	0xffffffff


	//   ....[7]....
        /*0094*/ 	.word	0xffffffff


	//   ....[8]....
        /*0098*/ 	.word	0xffffffff


	//   ....[9]....
        /*009c*/ 	.word	0xffffffff


	//   ....[10]....
        /*00a0*/ 	.word	0xffffffff


	//   ....[11]....
        /*00a4*/ 	.word	0xffffffff


	//   ....[12]....
        /*00a8*/ 	.word	0xffffffff


	//   ....[13]....
        /*00ac*/ 	.word	0xffffffff


	//   ....[14]....
        /*00b0*/ 	.word	0xffffffff


	//   ....[15]....
        /*00b4*/ 	.word	0xffffffff


	//   ....[16]....
        /*00b8*/ 	.word	0xffffffff


	//   ....[17]....
        /*00bc*/ 	.word	0xffffffff


	//   ....[18]....
        /*00c0*/ 	.word	0xffffffff


	//   ....[19]....
        /*00c4*/ 	.word	0xffffffff


	//   ....[20]....
        /*00c8*/ 	.word	0xffffffff


	//   ....[21]....
        /*00cc*/ 	.word	0xffffffff


	//   ....[22]....
        /*00d0*/ 	.word	0xffffffff


	//   ....[23]....
        /*00d4*/ 	.word	0xffffffff


	//   ....[24]....
        /*00d8*/ 	.word	0xffffffff


	//   ....[25]....
        /*00dc*/ 	.word	0xffffffff


	//   ....[26]....
        /*00e0*/ 	.word	0xffffffff


	//   ....[27]....
        /*00e4*/ 	.word	0xffffffff


	//   ....[28]....
        /*00e8*/ 	.word	0xffffffff


	//   ....[29]....
        /*00ec*/ 	.word	0xffffffff


	//   ....[30]....
        /*00f0*/ 	.word	0xffffffff


	//   ....[31]....
        /*00f4*/ 	.word	0xffffffff


	//   ....[32]....
        /*00f8*/ 	.word	0xffffffff


	//   ....[33]....
        /*00fc*/ 	.word	0xffffffff


	//   ....[34]....
        /*0100*/ 	.word	0xffffffff


	//   ....[35]....
        /*0104*/ 	.word	0xffffffff


	//   ....[36]....
        /*0108*/ 	.word	0xffffffff


	//   ....[37]....
        /*010c*/ 	.word	0xffffffff


	//   ....[38]....
        /*0110*/ 	.word	0xffffffff


	//   ....[39]....
        /*0114*/ 	.word	0xffffffff


	//   ....[40]....
        /*0118*/ 	.word	0xffffffff


	//   ....[41]....
        /*011c*/ 	.word	0xffffffff


	//   ....[42]....
        /*0120*/ 	.word	0xffffffff


	//   ....[43]....
        /*0124*/ 	.word	0xffffffff


	//   ....[44]....
        /*0128*/ 	.word	0xffffffff


	//   ....[45]....
        /*012c*/ 	.word	0xffffffff


	//   ....[46]....
        /*0130*/ 	.word	0xffffffff


	//   ....[47]....
        /*0134*/ 	.word	0xffffffff


	//   ....[48]....
        /*0138*/ 	.word	0xffffffff


	//   ....[49]....
        /*013c*/ 	.word	0xffffffff


	//   ....[50]....
        /*0140*/ 	.word	0xffffffff


	//   ....[51]....
        /*0144*/ 	.word	0xffffffff


	//   ....[52]....
        /*0148*/ 	.word	0xffffffff


	//   ....[53]....
        /*014c*/ 	.word	0xffffffff


	//   ....[54]....
        /*0150*/ 	.word	0xffffffff


	//   ....[55]....
        /*0154*/ 	.word	0xffffffff


	//   ....[56]....
        /*0158*/ 	.word	0xffffffff


	//   ....[57]....
        /*015c*/ 	.word	0xffffffff


	//   ....[58]....
        /*0160*/ 	.word	0xffffffff


	//   ....[59]....
        /*0164*/ 	.word	0xffffffff


	//   ....[60]....
        /*0168*/ 	.word	0xffffffff


	//   ....[61]....
        /*016c*/ 	.word	0xffffffff


	//   ....[62]....
        /*0170*/ 	.word	0xffffffff


	//   ....[63]....
        /*0174*/ 	.word	0xffffffff


	//   ....[64]....
        /*0178*/ 	.word	0xffffffff


	//   ....[65]....
        /*017c*/ 	.word	0xffffffff


	//   ....[66]....
        /*0180*/ 	.word	0xffffffff


	//   ....[67]....
        /*0184*/ 	.word	0xffffffff


	//   ....[68]....
        /*0188*/ 	.word	0xffffffff


	//   ....[69]....
        /*018c*/ 	.word	0xffffffff


	//   ....[70]....
        /*0190*/ 	.word	0xffffffff


	//   ....[71]....
        /*0194*/ 	.word	0xffffffff


	//   ....[72]....
        /*0198*/ 	.word	0xffffffff


	//   ....[73]....
        /*019c*/ 	.word	0xffffffff


	//   ....[74]....
        /*01a0*/ 	.word	0xffffffff


	//   ....[75]....
        /*01a4*/ 	.word	0xffffffff


	//   ....[76]....
        /*01a8*/ 	.word	0xffffffff


	//   ....[77]....
        /*01ac*/ 	.word	0xffffffff


	//   ....[78]....
        /*01b0*/ 	.word	0xffffffff


	//   ....[79]....
        /*01b4*/ 	.word	0xffffffff


	//   ....[80]....
        /*01b8*/ 	.word	0xffffffff


	//   ....[81]....
        /*01bc*/ 	.word	0xffffffff


	//   ....[82]....
        /*01c0*/ 	.word	0xffffffff


	//   ....[83]....
        /*01c4*/ 	.word	0xffffffff


	//   ....[84]....
        /*01c8*/ 	.word	0xffffffff


	//   ....[85]....
        /*01cc*/ 	.word	0xffffffff


	//   ....[86]....
        /*01d0*/ 	.word	0xffffffff


	//   ....[87]....
        /*01d4*/ 	.word	0xffffffff


	//   ....[88]....
        /*01d8*/ 	.word	0xffffffff


	//   ....[89]....
        /*01dc*/ 	.word	0xffffffff


	//   ....[90]....
        /*01e0*/ 	.word	0xffffffff


	//   ....[91]....
        /*01e4*/ 	.word	0xffffffff


	//   ....[92]....
        /*01e8*/ 	.word	0xffffffff


	//   ....[93]....
        /*01ec*/ 	.word	0x0500000f


	//   ....[94]....
        /*01f0*/ 	.word	0x0500000f


	//   ....[95]....
        /*01f4*/ 	.word	0x0500000f


	//   ....[96]....
        /*01f8*/ 	.word	0x0500000f


	//   ....[97]....
        /*01fc*/ 	.word	0x0500000f


	//   ....[98]....
        /*0200*/ 	.word	0x0500000f


	//   ....[99]....
        /*0204*/ 	.word	0x0500000f


	//   ....[100]....
        /*0208*/ 	.word	0x0500000f


	//   ....[101]....
        /*020c*/ 	.word	0x0500000f


	//   ....[102]....
        /*0210*/ 	.word	0x0500000f


	//   ....[103]....
        /*0214*/ 	.word	0x0500000f


	//   ....[104]....
        /*0218*/ 	.word	0x0500000f


	//   ....[105]....
        /*021c*/ 	.word	0x0500000f


	//   ....[106]....
        /*0220*/ 	.word	0x0500000f


	//   ....[107]....
        /*0224*/ 	.word	0x0500000f


	//   ....[108]....
        /*0228*/ 	.word	0x0500000f


	//   ....[109]....
        /*022c*/ 	.word	0x0500000f


	//   ....[110]....
        /*0230*/ 	.word	0x0500000f


	//   ....[111]....
        /*0234*/ 	.word	0x0500000f


	//   ....[112]....
        /*0238*/ 	.word	0x0500000f


	//   ....[113]....
        /*023c*/ 	.word	0x0500000f


	//   ....[114]....
        /*0240*/ 	.word	0x0500000f


	//   ....[115]....
        /*0244*/ 	.word	0x0500000f


	//   ....[116]....
        /*0248*/ 	.word	0x0500000f


	//   ....[117]....
        /*024c*/ 	.word	0x0500000f


	//   ....[118]....
        /*0250*/ 	.word	0x0500000f


	//   ....[119]....
        /*0254*/ 	.word	0x0500000f


	//   ....[120]....
        /*0258*/ 	.word	0x0500000f


	//   ....[121]....
        /*025c*/ 	.word	0x0500000f


	//   ....[122]....
        /*0260*/ 	.word	0x0500000f


	//   ....[123]....
        /*0264*/ 	.word	0x0500000f


	//   ....[124]....
        /*0268*/ 	.word	0x0500000f


	//   ....[125]....
        /*026c*/ 	.word	0x0500000f


	//   ....[126]....
        /*0270*/ 	.word	0x0500000f


	//   ....[127]....
        /*0274*/ 	.word	0x0500000f


	//   ....[128]....
        /*0278*/ 	.word	0x0500000f


	//   ....[129]....
        /*027c*/ 	.word	0x0500000f


	//   ....[130]....
        /*0280*/ 	.word	0x0500000f


	//   ....[131]....
        /*0284*/ 	.word	0x0500000f


	//   ....[132]....
        /*0288*/ 	.word	0x0500000f


	//   ....[133]....
        /*028c*/ 	.word	0x0500000f


	//   ....[134]....
        /*0290*/ 	.word	0x0500000f


	//   ....[135]....
        /*0294*/ 	.word	0x0500000f


	//   ....[136]....
        /*0298*/ 	.word	0x0500000f


	//   ....[137]....
        /*029c*/ 	.word	0x0500000f


	//   ....[138]....
        /*02a0*/ 	.word	0x0500000f


	//   ....[139]....
        /*02a4*/ 	.word	0x0500000f


	//   ....[140]....
        /*02a8*/ 	.word	0x0500000f


	//   ....[141]....
        /*02ac*/ 	.word	0x0500000f


	//   ....[142]....
        /*02b0*/ 	.word	0x0500000f


	//   ....[143]....
        /*02b4*/ 	.word	0x0500000f


	//   ....[144]....
        /*02b8*/ 	.word	0x0500000f


	//   ....[145]....
        /*02bc*/ 	.word	0x0500000f


	//   ....[146]....
        /*02c0*/ 	.word	0x0500000f


	//   ....[147]....
        /*02c4*/ 	.word	0x0500000f


	//   ....[148]....
        /*02c8*/ 	.word	0x0500000f


	//   ....[149]....
        /*02cc*/ 	.word	0x0500000f


	//   ....[150]....
        /*02d0*/ 	.word	0x0500000f


	//----- nvinfo : EIATTR_COOP_GROUP_INSTR_OFFSETS
	.align		4
.L_263:
        /*02d4*/ 	.byte	0x04, 0x28
        /*02d6*/ 	.short	(.L_265 - .L_264)


	//   ....[0]....
.L_264:
        /*02d8*/ 	.word	0x00000070


	//   ....[1]....
        /*02dc*/ 	.word	0x000000b0


	//   ....[2]....
        /*02e0*/ 	.word	0x000002d0


	//   ....[3]....
        /*02e4*/ 	.word	0x00000430


	//   ....[4]....
        /*02e8*/ 	.word	0x00000550


	//   ....[5]....
        /*02ec*/ 	.word	0x000006b0


	//   ....[6]....
        /*02f0*/ 	.word	0x000013d0


	//   ....[7]....
        /*02f4*/ 	.word	0x00003e30


	//   ....[8]....
        /*02f8*/ 	.word	0x00003f90


	//   ....[9]....
        /*02fc*/ 	.word	0x000049d0


	//   ....[10]....
        /*0300*/ 	.word	0x00004a90


	//   ....[11]....
        /*0304*/ 	.word	0x00005070


	//   ....[12]....
        /*0308*/ 	.word	0x000050f0


	//   ....[13]....
        /*030c*/ 	.word	0x00008910


	//   ....[14]....
        /*0310*/ 	.word	0x00008f30


	//   ....[15]....
        /*0314*/ 	.word	0x00008f80


	//   ....[16]....
        /*0318*/ 	.word	0x00009060


	//   ....[17]....
        /*031c*/ 	.word	0x000096b0


	//   ....[18]....
        /*0320*/ 	.word	0x00009710


	//   ....[19]....
        /*0324*/ 	.word	0x0000d5b0


	//   ....[20]....
        /*0328*/ 	.word	0x0000d5d0


	//   ....[21]....
        /*032c*/ 	.word	0x0000d5f0


	//   ....[22]....
        /*0330*/ 	.word	0x0000d610


	//   ....[23]....
        /*0334*/ 	.word	0x0000e9b0


	//   ....[24]....
        /*0338*/ 	.word	0x0000e9c0


	//   ....[25]....
        /*033c*/ 	.word	0x0000ea60


	//   ....[26]....
        /*0340*/ 	.word	0x0000eac0


	//   ....[27]....
        /*0344*/ 	.word	0x0000fd80


	//   ....[28]....
        /*0348*/ 	.word	0x0000fdf0


	//   ....[29]....
        /*034c*/ 	.word	0x0000fe30


	//   ....[30]....
        /*0350*/ 	.word	0x0000fe60


	//   ....[31]....
        /*0354*/ 	.word	0x0000fea0


	//   ....[32]....
        /*0358*/ 	.word	0x0000feb0


	//   ....[33]....
        /*035c*/ 	.word	0x00010b20


	//   ....[34]....
        /*0360*/ 	.word	0x00010b30


	//   ....[35]....
        /*0364*/ 	.word	0x00011ba0


	//   ....[36]....
        /*0368*/ 	.word	0x00012e80


	//   ....[37]....
        /*036c*/ 	.word	0x00012ec0


	//   ....[38]....
        /*0370*/ 	.word	0x00012ef0


	//   ....[39]....
        /*0374*/ 	.word	0x00012f10


	//   ....[40]....
        /*0378*/ 	.word	0x00012f20


	//   ....[41]....
        /*037c*/ 	.word	0x00012f90


	//   ....[42]....
        /*0380*/ 	.word	0x00012fc0


	//   ....[43]....
        /*0384*/ 	.word	0x00013020


	//   ....[44]....
        /*0388*/ 	.word	0x00013050


	//   ....[45]....
        /*038c*/ 	.word	0x000130b0


	//   ....[46]....
        /*0390*/ 	.word	0x000137b0


	//   ....[47]....
        /*0394*/ 	.word	0x000137f0


	//   ....[48]....
        /*0398*/ 	.word	0x00013820


	//   ....[49]....
        /*039c*/ 	.word	0x00013850


	//   ....[50]....
        /*03a0*/ 	.word	0x00013860


	//   ....[51]....
        /*03a4*/ 	.word	0x000138f0


	//   ....[52]....
        /*03a8*/ 	.word	0x00013920


	//   ....[53]....
        /*03ac*/ 	.word	0x00013990


	//   ....[54]....
        /*03b0*/ 	.word	0x000139c0


	//   ....[55]....
        /*03b4*/ 	.word	0x00013a30


	//   ....[56]....
        /*03b8*/ 	.word	0x00013a60


	//   ....[57]....
        /*03bc*/ 	.word	0x00013ad0


	//   ....[58]....
        /*03c0*/ 	.word	0x00013b00


	//   ....[59]....
        /*03c4*/ 	.word	0x00013b70


	//   ....[60]....
        /*03c8*/ 	.word	0x00013ba0


	//   ....[61]....
        /*03cc*/ 	.word	0x00013c00


	//   ....[62]....
        /*03d0*/ 	.word	0x00014470


	//   ....[63]....
        /*03d4*/ 	.word	0x000144b0


	//   ....[64]....
        /*03d8*/ 	.word	0x000144e0


	//   ....[65]....
        /*03dc*/ 	.word	0x00014500


	//   ....[66]....
        /*03e0*/ 	.word	0x00014520


	//   ....[67]....
        /*03e4*/ 	.word	0x00014540


	//   ....[68]....
        /*03e8*/ 	.word	0x00014570


	//   ....[69]....
        /*03ec*/ 	.word	0x00014590


	//   ....[70]....
        /*03f0*/ 	.word	0x000145a0


	//   ....[71]....
        /*03f4*/ 	.word	0x00014620


	//   ....[72]....
        /*03f8*/ 	.word	0x000149c0


	//   ....[73]....
        /*03fc*/ 	.word	0x000149f0


	//   ....[74]....
        /*0400*/ 	.word	0x00014a10


	//   ....[75]....
        /*0404*/ 	.word	0x00014ab0


	//   ....[76]....
        /*0408*/ 	.word	0x00014ad0


	//   ....[77]....
        /*040c*/ 	.word	0x00014b70


	//   ....[78]....
        /*0410*/ 	.word	0x00014b90


	//   ....[79]....
        /*0414*/ 	.word	0x00014c30


	//   ....[80]....
        /*0418*/ 	.word	0x00014c50


	//   ....[81]....
        /*041c*/ 	.word	0x00014c60


	//   ....[82]....
        /*0420*/ 	.word	0x000151a0


	//   ....[83]....
        /*0424*/ 	.word	0x000151e0


	//   ....[84]....
        /*0428*/ 	.word	0x00015210


	//   ....[85]....
        /*042c*/ 	.word	0x00015240


	//   ....[86]....
        /*0430*/ 	.word	0x00015320


	//   ....[87]....
        /*0434*/ 	.word	0x00015340


	//   ....[88]....
        /*0438*/ 	.word	0x000153f0


	//   ....[89]....
        /*043c*/ 	.word	0x00015410


	//   ....[90]....
        /*0440*/ 	.word	0x00015460


	//   ....[91]....
        /*0444*/ 	.word	0x000154d0


	//   ....[92]....
        /*0448*/ 	.word	0x00015820


	//   ....[93]....
        /*044c*/ 	.word	0x00015de0


	//   ....[94]....
        /*0450*/ 	.word	0x00015ed0


	//   ....[95]....
        /*0454*/ 	.word	0x00015f90


	//   ....[96]....
        /*0458*/ 	.word	0x000160b0


	//   ....[97]....
        /*045c*/ 	.word	0x00016110


	//   ....[98]....
        /*0460*/ 	.word	0x00016210


	//   ....[99]....
        /*0464*/ 	.word	0x00016270


	//   ....[100]....
        /*0468*/ 	.word	0x00016370


	//   ....[101]....
        /*046c*/ 	.word	0x000163d0


	//   ....[102]....
        /*0470*/ 	.word	0x000164c0


	//   ....[103]....
        /*0474*/ 	.word	0x00016510


	//   ....[104]....
        /*0478*/ 	.word	0x000165b0


	//   ....[105]....
        /*047c*/ 	.word	0x00016610


	//   ....[106]....
        /*0480*/ 	.word	0x00016750


	//   ....[107]....
        /*0484*/ 	.word	0x000167c0


	//   ....[108]....
        /*0488*/ 	.word	0x000168c0


	//   ....[109]....
        /*048c*/ 	.word	0x00016930


	//   ....[110]....
        /*0490*/ 	.word	0x00016a30


	//   ....[111]....
        /*0494*/ 	.word	0x00016aa0


	//   ....[112]....
        /*0498*/ 	.word	0x00016ba0


	//   ....[113]....
        /*049c*/ 	.word	0x00016c10


	//   ....[114]....
        /*04a0*/ 	.word	0x00016d10


	//   ....[115]....
        /*04a4*/ 	.word	0x00016d80


	//   ....[116]....
        /*04a8*/ 	.word	0x00016e80


	//   ....[117]....
        /*04ac*/ 	.word	0x00016ee0


	//   ....[118]....
        /*04b0*/ 	.word	0x00016fd0


	//   ....[119]....
        /*04b4*/ 	.word	0x00017020


	//   ....[120]....
        /*04b8*/ 	.word	0x00017160


	//   ....[121]....
        /*04bc*/ 	.word	0x00017220


	//   ....[122]....
        /*04c0*/ 	.word	0x00017360


	//   ....[123]....
        /*04c4*/ 	.word	0x000173b0


	//   ....[124]....
        /*04c8*/ 	.word	0x000174c0


	//   ....[125]....
        /*04cc*/ 	.word	0x00017510


	//   ....[126]....
        /*04d0*/ 	.word	0x00017630


	//   ....[127]....
        /*04d4*/ 	.word	0x00017680


	//   ....[128]....
        /*04d8*/ 	.word	0x000177b0


	//   ....[129]....
        /*04dc*/ 	.word	0x00017800


	//   ....[130]....
        /*04e0*/ 	.word	0x000178e0


	//   ....[131]....
        /*04e4*/ 	.word	0x00017980


	//   ....[132]....
        /*04e8*/ 	.word	0x00017ab0


	//   ....[133]....
        /*04ec*/ 	.word	0x00017b00


	//   ....[134]....
        /*04f0*/ 	.word	0x00017c30


	//   ....[135]....
        /*04f4*/ 	.word	0x00017c80


	//   ....[136]....
        /*04f8*/ 	.word	0x00017db0


	//   ....[137]....
        /*04fc*/ 	.word	0x00017e00


	//   ....[138]....
        /*0500*/ 	.word	0x00017f30


	//   ....[139]....
        /*0504*/ 	.word	0x00017f80


	//   ....[140]....
        /*0508*/ 	.word	0x00018060


	//   ....[141]....
        /*050c*/ 	.word	0x00018100


	//   ....[142]....
        /*0510*/ 	.word	0x000182a0


	//   ....[143]....
        /*0514*/ 	.word	0x000182f0


	//   ....[144]....
        /*0518*/ 	.word	0x00018430


	//   ....[145]....
        /*051c*/ 	.word	0x00018480


	//   ....[146]....
        /*0520*/ 	.word	0x000185c0


	//   ....[147]....
        /*0524*/ 	.word	0x00018610


	//   ....[148]....
        /*0528*/ 	.word	0x00018740


	//   ....[149]....
        /*052c*/ 	.word	0x00018790


	//   ....[150]....
        /*0530*/ 	.word	0x000188a0


	//----- nvinfo : EIATTR_REG_RECONFIG
	.align		4
.L_265:
        /*0534*/ 	.byte	0x01, 0x54
	.zero		2


	//----- nvinfo : EIATTR_SYSCALL_OFFSETS
	.align		4
        /*0538*/ 	.byte	0x04, 0x46
        /*053a*/ 	.short	(.L_267 - .L_266)


	//   ....[0]....
.L_266:
        /*053c*/ 	.word	0x000015a0


	//   ....[1]....
        /*0540*/ 	.word	0x000123d0


	//   ....[2]....
        /*0544*/ 	.word	0x00012510


	//   ....[3]....
        /*0548*/ 	.word	0x00012600


	//   ....[4]....
        /*054c*/ 	.word	0x000134a0


	//----- nvinfo : EIATTR_MBARRIER_INSTR_OFFSETS
	.align		4
.L_267:
        /*0550*/ 	.byte	0x04, 0x39
        /*0552*/ 	.short	(.L_269 - .L_268)


	//   ....[0]....
.L_268:
        /*0554*/ 	.word	0x00000180
        /*0558*/ 	.word	0x000000ff
        /*055c*/ 	.word	0x00038800
        /*0560*/ 	.short	0x0100
        /*0562*/ 	.byte	0x08
	.zero		1


	//   ....[1]....
        /*0564*/ 	.word	0x00000190
        /*0568*/ 	.word	0x000000ff
        /*056c*/ 	.word	0x00038820
        /*0570*/ 	.short	0x0100
        /*0572*/ 	.byte	0x08
	.zero		1


	//   ....[2]....
        /*0574*/ 	.word	0x00000280
        /*0578*/ 	.word	0x000000ff
        /*057c*/ 	.word	0x00038830
        /*0580*/ 	.short	0x0100
        /*0582*/ 	.byte	0x08
	.zero		1


	//   ....[3]....
        /*0584*/ 	.word	0x00000290
        /*0588*/ 	.word	0x000000ff
        /*058c*/ 	.word	0x00038840
        /*0590*/ 	.short	0x0100
        /*0592*/ 	.byte	0x08
	.zero		1


	//   ....[4]....
        /*0594*/ 	.word	0x000002a0
        /*0598*/ 	.word	0x000000ff
        /*059c*/ 	.word	0x00038838
        /*05a0*/ 	.short	0x0100
        /*05a2*/ 	.byte	0x08
	.zero		1


	//   ....[5]....
        /*05a4*/ 	.word	0x000002b0
        /*05a8*/ 	.word	0x000000ff
        /*05ac*/ 	.word	0x00038848
        /*05b0*/ 	.short	0x0100
        /*05b2*/ 	.byte	0x08
	.zero		1


	//   ....[6]....
        /*05b4*/ 	.word	0x000003e0
        /*05b8*/ 	.word	0x000000ff
        /*05bc*/ 	.word	0x00038850
        /*05c0*/ 	.short	0x0100
        /*05c2*/ 	.byte	0x08
	.zero		1


	//   ....[7]....
        /*05c4*/ 	.word	0x000003f0
        /*05c8*/ 	.word	0x000000ff
        /*05cc*/ 	.word	0x00038860
        /*05d0*/ 	.short	0x0100
        /*05d2*/ 	.byte	0x08
	.zero		1


	//   ....[8]....
        /*05d4*/ 	.word	0x00000400
        /*05d8*/ 	.word	0x000000ff
        /*05dc*/ 	.word	0x00038858
        /*05e0*/ 	.short	0x0100
        /*05e2*/ 	.byte	0x08
	.zero		1


	//   ....[9]....
        /*05e4*/ 	.word	0x00000410
        /*05e8*/ 	.word	0x000000ff
        /*05ec*/ 	.word	0x00038868
        /*05f0*/ 	.short	0x0100
        /*05f2*/ 	.byte	0x08
	.zero		1


	//   ....[10]....
        /*05f4*/ 	.word	0x00000500
        /*05f8*/ 	.word	0x000000ff
        /*05fc*/ 	.word	0x00038870
        /*0600*/ 	.short	0x0100
        /*0602*/ 	.byte	0x06
	.zero		1


	//   ....[11]....
        /*0604*/ 	.word	0x00000510
        /*0608*/ 	.word	0x000000ff
        /*060c*/ 	.word	0x00038880
        /*0610*/ 	.short	0x0100
        /*0612*/ 	.byte	0x06
	.zero		1


	//   ....[12]....
        /*0614*/ 	.word	0x00000520
        /*0618*/ 	.word	0x000000ff
        /*061c*/ 	.word	0x00038878
        /*0620*/ 	.short	0x0100
        /*0622*/ 	.byte	0x06
	.zero		1


	//   ....[13]....
        /*0624*/ 	.word	0x00000530
        /*0628*/ 	.word	0x000000ff
        /*062c*/ 	.word	0x00038888
        /*0630*/ 	.short	0x0100
        /*0632*/ 	.byte	0x06
	.zero		1


	//   ....[14]....
        /*0634*/ 	.word	0x00000660
        /*0638*/ 	.word	0x000000ff
        /*063c*/ 	.word	0x00038890
        /*0640*/ 	.short	0x0100
        /*0642*/ 	.byte	0x08
	.zero		1


	//   ....[15]....
        /*0644*/ 	.word	0x00000670
        /*0648*/ 	.word	0x000000ff
        /*064c*/ 	.word	0x000388a0
        /*0650*/ 	.short	0x0100
        /*0652*/ 	.byte	0x08
	.zero		1


	//   ....[16]....
        /*0654*/ 	.word	0x00000680
        /*0658*/ 	.word	0x000000ff
        /*065c*/ 	.word	0x00038898
        /*0660*/ 	.short	0x0100
        /*0662*/ 	.byte	0x08
	.zero		1


	//   ....[17]....
        /*0664*/ 	.word	0x00000690
        /*0668*/ 	.word	0x000000ff
        /*066c*/ 	.word	0x000388a8
        /*0670*/ 	.short	0x0100
        /*0672*/ 	.byte	0x08
	.zero		1


	//   ....[18]....
        /*0674*/ 	.word	0x000007d0
        /*0678*/ 	.word	0x000000ff
        /*067c*/ 	.word	0x000388b0
        /*0680*/ 	.short	0x0100
        /*0682*/ 	.byte	0x08
	.zero		1


	//   ....[19]....
        /*0684*/ 	.word	0x000007e0
        /*0688*/ 	.word	0x000000ff
        /*068c*/ 	.word	0x000388c0
        /*0690*/ 	.short	0x0100
        /*0692*/ 	.byte	0x08
	.zero		1


	//   ....[20]....
        /*0694*/ 	.word	0x000007f0
        /*0698*/ 	.word	0x000000ff
        /*069c*/ 	.word	0x000388b8
        /*06a0*/ 	.short	0x0100
        /*06a2*/ 	.byte	0x08
	.zero		1


	//   ....[21]....
        /*06a4*/ 	.word	0x00000800
        /*06a8*/ 	.word	0x000000ff
        /*06ac*/ 	.word	0x000388c8
        /*06b0*/ 	.short	0x0100
        /*06b2*/ 	.byte	0x08
	.zero		1


	//   ....[22]....
        /*06b4*/ 	.word	0x000015d0
        /*06b8*/ 	.word	0x000000ff
        /*06bc*/ 	.word	0x00038800
        /*06c0*/ 	.short	0x010a
        /*06c2*/ 	.byte	0x04
	.zero		1


	//   ....[23]....
        /*06c4*/ 	.word	0x00001670
        /*06c8*/ 	.word	0x000000ff
        /*06cc*/ 	.word	0x00038830
        /*06d0*/ 	.short	0x010a
        /*06d2*/ 	.byte	0x04
	.zero		1


	//   ....[24]....
        /*06d4*/ 	.word	0x000016e0
        /*06d8*/ 	.word	0x000000ff
        /*06dc*/ 	.word	0x00038830
        /*06e0*/ 	.short	0x010a
        /*06e2*/ 	.byte	0x04
	.zero		1


	//   ....[25]....
        /*06e4*/ 	.word	0x00004560
        /*06e8*/ 	.word	0x000000ff
        /*06ec*/ 	.word	0x00000000
        /*06f0*/ 	.short	0x0101
        /*06f2*/ 	.byte	0x07
	.zero		1


	//   ....[26]....
        /*06f4*/ 	.word	0x00005ae0
        /*06f8*/ 	.word	0x000000ff
        /*06fc*/ 	.word	0x00038830
        /*0700*/ 	.short	0x010a
        /*0702*/ 	.byte	0x06
	.zero		1


	//   ....[27]....
        /*0704*/ 	.word	0x00005b30
        /*0708*/ 	.word	0x000000ff
        /*070c*/ 	.word	0x00038830
        /*0710*/ 	.short	0x010a
        /*0712*/ 	.byte	0x06
	.zero		1


	//   ....[28]....
        /*0714*/ 	.word	0x000083b0
        /*0718*/ 	.word	0x000000ff
        /*071c*/ 	.word	0x00038850
        /*0720*/ 	.short	0x010a
        /*0722*/ 	.byte	0x0a
	.zero		1


	//   ....[29]....
        /*0724*/ 	.word	0x000083f0
        /*0728*/ 	.word	0x000000ff
        /*072c*/ 	.word	0x00038850
        /*0730*/ 	.short	0x010a
        /*0732*/ 	.byte	0x0a
	.zero		1


	//   ....[30]....
        /*0734*/ 	.word	0x000095e0
        /*0738*/ 	.word	0x000000ff
        /*073c*/ 	.word	0x00000000
        /*0740*/ 	.short	0x0101
        /*0742*/ 	.byte	0x07
	.zero		1


	//   ....[31]....
        /*0744*/ 	.word	0x00009f60
        /*0748*/ 	.word	0x000000ff
        /*074c*/ 	.word	0x00000000
        /*0750*/ 	.short	0x0101
        /*0752*/ 	.byte	0x0a
	.zero		1


	//   ....[32]....
        /*0754*/ 	.word	0x0000a1c0
        /*0758*/ 	.word	0x000000ff
        /*075c*/ 	.word	0x00038830
        /*0760*/ 	.short	0x010a
        /*0762*/ 	.byte	0x06
	.zero		1


	//   ....[33]....
        /*0764*/ 	.word	0x0000a210
        /*0768*/ 	.word	0x000000ff
        /*076c*/ 	.word	0x00038830
        /*0770*/ 	.short	0x010a
        /*0772*/ 	.byte	0x06
	.zero		1


	//   ....[34]....
        /*0774*/ 	.word	0x0000cb30
        /*0778*/ 	.word	0x000000ff
        /*077c*/ 	.word	0x00038850
        /*0780*/ 	.short	0x010a
        /*0782*/ 	.byte	0x0e
	.zero		1


	//   ....[35]....
        /*0784*/ 	.word	0x0000cb70
        /*0788*/ 	.word	0x000000ff
        /*078c*/ 	.word	0x00038850
        /*0790*/ 	.short	0x010a
        /*0792*/ 	.byte	0x0e
	.zero		1


	//   ....[36]....
        /*0794*/ 	.word	0x0000d1b0
        /*0798*/ 	.word	0x000000ff
        /*079c*/ 	.word	0x00000000
        /*07a0*/ 	.short	0x0101
        /*07a2*/ 	.byte	0x0a
	.zero		1


	//   ....[37]....
        /*07a4*/ 	.word	0x0000dfe0
        /*07a8*/ 	.word	0x000000ff
        /*07ac*/ 	.word	0x00000000
        /*07b0*/ 	.short	0x0101
        /*07b2*/ 	.byte	0x0e
	.zero		1


	//   ....[38]....
        /*07b4*/ 	.word	0x0000e920
        /*07b8*/ 	.word	0x000000ff
        /*07bc*/ 	.word	0x00038850
        /*07c0*/ 	.short	0x010a
        /*07c2*/ 	.byte	0x05
	.zero		1


	//   ....[39]....
        /*07c4*/ 	.word	0x0000e960
        /*07c8*/ 	.word	0x000000ff
        /*07cc*/ 	.word	0x00038850
        /*07d0*/ 	.short	0x010a
        /*07d2*/ 	.byte	0x05
	.zero		1


	//   ....[40]....
        /*07d4*/ 	.word	0x0000efa0
        /*07d8*/ 	.word	0x000000ff
        /*07dc*/ 	.word	0x00000000
        /*07e0*/ 	.short	0x0101
        /*07e2*/ 	.byte	0x04
	.zero		1


	//   ....[41]....
        /*07e4*/ 	.word	0x0000fed0
        /*07e8*/ 	.word	0x000000ff
        /*07ec*/ 	.word	0x00000000
        /*07f0*/ 	.short	0x0101
        /*07f2*/ 	.byte	0x04
	.zero		1


	//   ....[42]....
        /*07f4*/ 	.word	0x00012c60
        /*07f8*/ 	.word	0x000000ff
        /*07fc*/ 	.word	0x00038840
        /*0800*/ 	.short	0x010a
        /*0802*/ 	.byte	0x2c
	.zero		1


	//   ....[43]....
        /*0804*/ 	.word	0x00013260
        /*0808*/ 	.word	0x000000ff
        /*080c*/ 	.word	0x00038830
        /*0810*/ 	.short	0x0107
        /*0812*/ 	.byte	0x2c
	.zero		1


	//   ....[44]....
        /*0814*/ 	.word	0x000132d0
        /*0818*/ 	.word	0x000000ff
        /*081c*/ 	.word	0x00038830
        /*0820*/ 	.short	0x0101
        /*0822*/ 	.byte	0x2c
	.zero		1


	//   ....[45]....
        /*0824*/ 	.word	0x00013d80
        /*0828*/ 	.word	0x000000ff
        /*082c*/ 	.word	0x00038800
        /*0830*/ 	.short	0x0107
        /*0832*/ 	.byte	0x2c
	.zero		1


	//   ....[46]....
        /*0834*/ 	.word	0x00013e00
        /*0838*/ 	.word	0x000000ff
        /*083c*/ 	.word	0x00038800
        /*0840*/ 	.short	0x0101
        /*0842*/ 	.byte	0x2c
	.zero		1


	//   ....[47]....
        /*0844*/ 	.word	0x00013e10
        /*0848*/ 	.word	0x000000ff
        /*084c*/ 	.word	0x00038820
        /*0850*/ 	.short	0x010a
        /*0852*/ 	.byte	0x2c
	.zero		1


	//   ....[48]....
        /*0854*/ 	.word	0x00014270
        /*0858*/ 	.word	0x00000013
        /*085c*/ 	.word	0x00038840
        /*0860*/ 	.short	0x010a
        /*0862*/ 	.byte	0x3f
	.zero		1


	//   ....[49]....
        /*0864*/ 	.word	0x00014840
        /*0868*/ 	.word	0x00000013
        /*086c*/ 	.word	0x00038830
        /*0870*/ 	.short	0x0107
        /*0872*/ 	.byte	0x3f
	.zero		1


	//   ....[50]....
        /*0874*/ 	.word	0x000148f0
        /*0878*/ 	.word	0x00000013
        /*087c*/ 	.word	0x00038830
        /*0880*/ 	.short	0x0101
        /*0882*/ 	.byte	0x3f
	.zero		1


	//   ....[51]....
        /*0884*/ 	.word	0x00014950
        /*0888*/ 	.word	0x00000004
        /*088c*/ 	.word	0x00038860
        /*0890*/ 	.short	0x010a
        /*0892*/ 	.byte	0x3f
	.zero		1


	//   ....[52]....
        /*0894*/ 	.word	0x00014e10
        /*0898*/ 	.word	0x00000004
        /*089c*/ 	.word	0x00038850
        /*08a0*/ 	.short	0x0107
        /*08a2*/ 	.byte	0x3f
	.zero		1


	//   ....[53]....
        /*08a4*/ 	.word	0x00014f80
        /*08a8*/ 	.word	0x00000004
        /*08ac*/ 	.word	0x00038850
        /*08b0*/ 	.short	0x0101
        /*08b2*/ 	.byte	0x3f
	.zero		1


	//   ....[54]....
        /*08b4*/ 	.word	0x00015110
        /*08b8*/ 	.word	0x00000000
        /*08bc*/ 	.word	0x00038860
        /*08c0*/ 	.short	0x010a
        /*08c2*/ 	.byte	0x3f
	.zero		1


	//   ....[55]....
        /*08c4*/ 	.word	0x00015660
        /*08c8*/ 	.word	0x00000000
        /*08cc*/ 	.word	0x00038850
        /*08d0*/ 	.short	0x0107
        /*08d2*/ 	.byte	0x3f
	.zero		1


	//   ....[56]....
        /*08d4*/ 	.word	0x00015720
        /*08d8*/ 	.word	0x00000000
        /*08dc*/ 	.word	0x00038850
        /*08e0*/ 	.short	0x0101
        /*08e2*/ 	.byte	0x3f
	.zero		1


	//   ....[57]....
        /*08e4*/ 	.word	0x000157b0
        /*08e8*/ 	.word	0x00000007
        /*08ec*/ 	.word	0x00038820
        /*08f0*/ 	.short	0x010a
        /*08f2*/ 	.byte	0x3f
	.zero		1


	//   ....[58]....
        /*08f4*/ 	.word	0x00015930
        /*08f8*/ 	.word	0x00000005
        /*08fc*/ 	.word	0x00038840
        /*0900*/ 	.short	0x010a
        /*0902*/ 	.byte	0x3f
	.zero		1


	//   ....[59]....
        /*0904*/ 	.word	0x000159d0
        /*0908*/ 	.word	0x00000003
        /*090c*/ 	.word	0x00038840
        /*0910*/ 	.short	0x010a
        /*0912*/ 	.byte	0x3f
	.zero		1


	//   ....[60]....
        /*0914*/ 	.word	0x00015a10
        /*0918*/ 	.word	0x00000005
        /*091c*/ 	.word	0x00038860
        /*0920*/ 	.short	0x010a
        /*0922*/ 	.byte	0x3f
	.zero		1


	//   ....[61]....
        /*0924*/ 	.word	0x00015a50
        /*0928*/ 	.word	0x00000003
        /*092c*/ 	.word	0x00038860
        /*0930*/ 	.short	0x010a
        /*0932*/ 	.byte	0x3f
	.zero		1


	//   ....[62]....
        /*0934*/ 	.word	0x00015ad0
        /*0938*/ 	.word	0x00000003
        /*093c*/ 	.word	0x00038800
        /*0940*/ 	.short	0x010a
        /*0942*/ 	.byte	0x3f
	.zero		1


	//   ....[63]....
        /*0944*/ 	.word	0x00015b40
        /*0948*/ 	.word	0x00000003
        /*094c*/ 	.word	0x00038830
        /*0950*/ 	.short	0x010a
        /*0952*/ 	.byte	0x3f
	.zero		1


	//   ....[64]....
        /*0954*/ 	.word	0x00015bb0
        /*0958*/ 	.word	0x00000006
        /*095c*/ 	.word	0x00038830
        /*0960*/ 	.short	0x010a
        /*0962*/ 	.byte	0x3f
	.zero		1


	//   ....[65]....
        /*0964*/ 	.word	0x00015c10
        /*0968*/ 	.word	0x00000003
        /*096c*/ 	.word	0x00038850
        /*0970*/ 	.short	0x010a
        /*0972*/ 	.byte	0x3f
	.zero		1


	//   ....[66]....
        /*0974*/ 	.word	0x00015c80
        /*0978*/ 	.word	0x00000006
        /*097c*/ 	.word	0x00038830
        /*0980*/ 	.short	0x010a
        /*0982*/ 	.byte	0x3f
	.zero		1


	//   ....[67]....
        /*0984*/ 	.word	0x00015ce0
        /*0988*/ 	.word	0x00000003
        /*098c*/ 	.word	0x00038850
        /*0990*/ 	.short	0x010a
        /*0992*/ 	.byte	0x3f
	.zero		1


	//   ....[68]....
        /*0994*/ 	.word	0x00015d40
        /*0998*/ 	.word	0x00000005
        /*099c*/ 	.word	0x00038850
        /*09a0*/ 	.short	0x010a
        /*09a2*/ 	.byte	0x3f
	.zero		1


	//   ....[69]....
        /*09a4*/ 	.word	0x00015e20
        /*09a8*/ 	.word	0x00000003
        /*09ac*/ 	.word	0x00038840
        /*09b0*/ 	.short	0x010a
        /*09b2*/ 	.byte	0x3f
	.zero		1


	//   ....[70]....
        /*09b4*/ 	.word	0x00017060
        /*09b8*/ 	.word	0x00000003
        /*09bc*/ 	.word	0x00038820
        /*09c0*/ 	.short	0x010a
        /*09c2*/ 	.byte	0x3f
	.zero		1


	//   ....[71]....
        /*09c4*/ 	.word	0x000170b0
        /*09c8*/ 	.word	0x00000013
        /*09cc*/ 	.word	0x00038840
        /*09d0*/ 	.short	0x010a
        /*09d2*/ 	.byte	0x3f
	.zero		1


	//   ....[72]....
        /*09d4*/ 	.word	0x00017830
        /*09d8*/ 	.word	0x00000004
        /*09dc*/ 	.word	0x00038860
        /*09e0*/ 	.short	0x010a
        /*09e2*/ 	.byte	0x3f
	.zero		1


	//   ....[73]....
        /*09e4*/ 	.word	0x00017fb0
        /*09e8*/ 	.word	0x00000000
        /*09ec*/ 	.word	0x00038860
        /*09f0*/ 	.short	0x010a
        /*09f2*/ 	.byte	0x3f
	.zero		1


	//   ....[74]....
        /*09f4*/ 	.word	0x000187c0
        /*09f8*/ 	.word	0x00000007
        /*09fc*/ 	.word	0x00038820
        /*0a00*/ 	.short	0x010a
        /*0a02*/ 	.byte	0x3f
	.zero		1


	//   ....[75]....
        /*0a04*/ 	.word	0x00018960
        /*0a08*/ 	.word	0x00000005
        /*0a0c*/ 	.word	0x00038840
        /*0a10*/ 	.short	0x010a
        /*0a12*/ 	.byte	0x3f
	.zero		1


	//   ....[76]....
        /*0a14*/ 	.word	0x000189b0
        /*0a18*/ 	.word	0x00000003
        /*0a1c*/ 	.word	0x00038840
        /*0a20*/ 	.short	0x010a
        /*0a22*/ 	.byte	0x3f
	.zero		1


	//   ....[77]....
        /*0a24*/ 	.word	0x00018a00
        /*0a28*/ 	.word	0x00000005
        /*0a2c*/ 	.word	0x00038860
        /*0a30*/ 	.short	0x010a
        /*0a32*/ 	.byte	0x3f
	.zero		1


	//----- nvinfo : EIATTR_NUM_MBARRIERS
	.align		4
.L_269:
        /*0a34*/ 	.byte	0x03, 0x38
        /*0a36*/ 	.short	0x0016


	//----- nvinfo : EIATTR_EXIT_INSTR_OFFSETS
	.align		4
        /*0a38*/ 	.byte	0x04, 0x1c
        /*0a3a*/ 	.short	(.L_271 - .L_270)


	//   ....[0]....
.L_270:
        /*0a3c*/ 	.word	0x00015aa0


	//----- nvinfo : EIATTR_MAX_THREADS
	.align		4
.L_271:
        /*0a40*/ 	.byte	0x04, 0x05
        /*0a42*/ 	.short	(.L_273 - .L_272)
.L_272:
        /*0a44*/ 	.word	0x00000180
        /*0a48*/ 	.word	0x00000001
        /*0a4c*/ 	.word	0x00000001


	//----- nvinfo : EIATTR_CRS_STACK_SIZE
	.align		4
.L_273:
        /*0a50*/ 	.byte	0x04, 0x1e
        /*0a52*/ 	.short	(.L_275 - .L_274)
.L_274:
        /*0a54*/ 	.word	0x00000000


	//----- nvinfo : EIATTR_CBANK_PARAM_SIZE
	.align		4
.L_275:
        /*0a58*/ 	.byte	0x03, 0x19
        /*0a5a*/ 	.short	0x0a70


	//----- nvinfo : EIATTR_PARAM_CBANK
	.align		4
        /*0a5c*/ 	.byte	0x04, 0x0a
        /*0a5e*/ 	.short	(.L_277 - .L_276)
	.align		4
.L_276:
        /*0a60*/ 	.word	index@(.nv.constant0._ZN7cutlass13device_kernelIN5flash11enable_sm90INS1_16FlashAttnFwdSm90INS1_25CollectiveMainloopFwdSm90ILi2EN4cute5tupleIJNS5_1CILi1EEES8_S8_EEENS6_IJNS7_ILi128EEENS7_ILi80EEENS7_ILi256EEEEEELi256ENS_6half_tEfNS_4arch4Sm90ELb1ELb0ELb1ELb0ELb1ELb0ELb0ELb1ELb1ELb1ELb1ELb0EEENS1_21CollectiveEpilogueFwdINS6_IJSA_SC_SB_EEES9_SE_SG_Li256ELb0ELb1ELb1ELb0EEENS1_19SingleTileSchedulerILb0ELb1ELb1ELi128EEEEEEEEEvNT_6ParamsE)
        /*0a64*/ 	.short	0x0210
        /*0a66*/ 	.short	0x0a70


	//----- nvinfo : EIATTR_SW_WAR
	.align		4
.L_277:
        /*0a68*/ 	.byte	0x04, 0x36
        /*0a6a*/ 	.short	(.L_279 - .L_278)
.L_278:
        /*0a6c*/ 	.word	0x00000008
.L_279:


//--------------------- .nv.info._ZN7cutlass13device_kernelIN5flash11enable_sm90INS1_16FlashAttnFwdSm90INS1_25CollectiveMainloopFwdSm90ILi2EN4cute5tupleIJNS5_1CILi1EEES8_S8_EEENS6_IJNS7_ILi128EEENS7_ILi80EEENS7_ILi256EEEEEELi256ENS_6half_tEfNS_4arch4Sm90ELb1ELb0ELb1ELb1ELb1ELb0ELb0ELb1ELb1ELb1ELb1ELb0EEENS1_21CollectiveEpilogueFwdINS6_IJSA_SC_SB_EEES9_SE_SG_Li256ELb1ELb1ELb1ELb0EEENS1_36VarlenDynamicPersistentTileSchedulerILi128ELi80ELi256ELi128ELb1ELb1ELb1ELb1ELb1ELb1EEEEEEEEEvNT_6ParamsE --------------------------
	.section	.nv.info._ZN7cutlass13device_kernelIN5flash11enable_sm90INS1_16FlashAttnFwdSm90INS1_25CollectiveMainloopFwdSm90ILi2EN4cute5tupleIJNS5_1CILi1EEES8_S8_EEENS6_IJNS7_ILi128EEENS7_ILi80EEENS7_ILi256EEEEEELi256ENS_6half_tEfNS_4arch4Sm90ELb1ELb0ELb1ELb1ELb1ELb0ELb0ELb1ELb1ELb1ELb1ELb0EEENS1_21CollectiveEpilogueFwdINS6_IJSA_SC_SB_EEES9_SE_SG_Li256ELb1ELb1ELb1ELb0EEENS1_36VarlenDynamicPersistentTileSchedulerILi128ELi80ELi256ELi128ELb1ELb1ELb1ELb1ELb1ELb1EEEEEEEEEvNT_6ParamsE,"",@"SHT_CUDA_INFO"
	.sectionflags	@""
	.align	4


	//----- nvinfo : EIATTR_CUDA_API_VERSION
	.align		4
        /*0000*/ 	.byte	0x04, 0x37
        /*0002*/ 	.short	(.L_281 - .L_280)
.L_280:
        /*0004*/ 	.word	0x00000082


	//----- nvinfo : EIATTR_KPARAM_INFO
	.align		4
.L_281:
        /*0008*/ 	.byte	0x04, 0x17
        /*000a*/ 	.short	(.L_283 - .L_282)
.L_282:
        /*000c*/ 	.word	0x00000000
        /*0010*/ 	.short	0x0000
        /*0012*/ 	.short	0x0070
        /*0014*/ 	.byte	0x00, 0xf0, 0x01, 0x2a


	//----- nvinfo : EIATTR_SPARSE_MMA_MASK
	.align		4
.L_283:
        /*0018*/ 	.byte	0x03, 0x50
        /*001a*/ 	.short	0x0000


	//----- nvinfo : EIATTR_MAXREG_COUNT
	.align		4
        /*001c*/ 	.byte	0x03, 0x1b
        /*001e*/ 	.short	0x00a8


	//----- nvinfo : EIATTR_NUM_BARRIERS
	.align		4
        /*0020*/ 	.byte	0x02, 0x4c
        /*0022*/ 	.byte	0x09
	.zero		1


	//----- nvinfo : EIATTR_EXTERNS
	.align		4
        /*0024*/ 	.byte	0x04, 0x0f
        /*0026*/ 	.short	(.L_285 - .L_284)


	//   ....[0]....
	.align		4
.L_284:
        /*0028*/ 	.word	index@(__assertfail)


	//----- nvinfo : EIATTR_ANNOTATIONS
	.align		4
.L_285:
        /*002c*/ 	.byte	0x04, 0x55
        /*002e*/ 	.short	(.L_287 - .L_286)


	//   ....[0]....
.L_286:
        /* <DEDUP_REMOVED lines=27> */


	//----- nvinfo : EIATTR_MERCURY_ISA_VERSION
	.align		4
.L_287:
        /*01c8*/ 	.byte	0x03, 0x5f
        /*01ca*/ 	.short	0x0101


	//----- nvinfo : EIATTR_UNUSED_LOAD_BYTE_OFFSET
	.align		4
        /*01cc*/ 	.byte	0x04, 0x44
        /*01ce*/ 	.short	(.L_289 - .L_288)


	//   ....[0]....
.L_288:
        /*01d0*/ 	.word	0x00000950
        /*01d4*/ 	.word	0x0000fff0


	//   ....[1]....
        /*01d8*/ 	.word	0x0000f940
        /*01dc*/ 	.word	0x0000fff0


	//----- nvinfo : EIATTR_INT_WARP_WIDE_INSTR_OFFSETS
	.align		4
.L_289:
        /*01e0*/ 	.byte	0x04, 0x31
        /*01e2*/ 	.short	(.L_291 - .L_290)


	//   ....[0]....
.L_290:
        /*01e4*/ 	.word	0x000000c0


	//   ....[1]....
        /*01e8*/ 	.word	0x000000d0


	//   ....[2]....
        /*01ec*/ 	.word	0x00000170


	//   ....[3]....
        /*01f0*/ 	.word	0x00015f80


	//   ....[4]....
        /*01f4*/ 	.word	0x00016010


	//   ....[5]....
        /*01f8*/ 	.word	0x00018f20


	//   ....[6]....
        /*01fc*/ 	.word	0x00018fb0


	//----- nvinfo : EIATTR_COOP_GROUP_MASK_REGIDS
	.align		4
.L_291:
        /*0200*/ 	.byte	0x04, 0x29
        /*0202*/ 	.short	(.L_293 - .L_292)


	//   ....[0]....
.L_292:
        /*0204*/ 	.word	0xffffffff


	//   ....[1]....
        /*0208*/ 	.word	0xffffffff


	//   ....[2]....
        /*020c*/ 	.word	0xffffffff


	//   ....[3]....
        /*0210*/ 	.word	0xffffffff


	//   ....[4]....
        /*0214*/ 	.word	0xffffffff


	//   ....[5]....
        /*0218*/ 	.word	0xffffffff


	//   ....[6]....
        /*021c*/ 	.word	0xffffffff


	//   ....[7]....
        /*0220*/ 	.word	0xffffffff


	//   ....[8]....
        /*0224*/ 	.word	0xffffffff


	//   ....[9]....
        /*0228*/ 	.word	0xffffffff


	//   ....[10]....
        /*022c*/ 	.word	0xffffffff


	//   ....[11]....
        /*0230*/ 	.word	0xffffffff


	//   ....[12]....
        /*0234*/ 	.word	0xffffffff


	//   ....[13]....
        /*0238*/ 	.word	0xffffffff


	//   ....[14]....
        /*023c*/ 	.word	0xffffffff


	//   ....[15]....
        /*0240*/ 	.word	0xffffffff


	//   ....[16]....
        /*0244*/ 	.word	0xffffffff


	//   ....[17]....
        /*0248*/ 	.word	0xffffffff


	//   ....[18]....
        /*024c*/ 	.word	0xffffffff


	//   ....[19]....
        /*0250*/ 	.word	0xffffffff


	//   ....[20]....
        /*0254*/ 	.word	0xffffffff


	//   ....[21]....
        /*0258*/ 	.word	0xffffffff


	//   ....[22]....
        /*025c*/ 	.word	0xffffffff


	//   ....[23]....
        /*0260*/ 	.word	0xffffffff


	//   ....[24]....
        /*0264*/ 	.word	0xffffffff


	//   ....[25]....
        /*0268*/ 	.word	0xffffffff


	//   ....[26]....
        /*026c*/ 	.word	0xffffffff


	//   ....[27]....
        /*0270*/ 	.word	0xffffffff


	//   ....[28]....
        /*0274*/ 	.word	0xffffffff


	//   ....[29]....
        /*0278*/ 	.word	0xffffffff


	//   ....[30]....
        /*027c*/ 	.word	0xffffffff


	//   ....[31]....
        /*0280*/ 	.word	0xffffffff


	//   ....[32]....
        /*0284*/ 	.word	0xffffffff


	//   ....[33]....
        /*0288*/ 	.word	0xffffffff


	//   ....[34]....
        /*028c*/ 	.word	0xffffffff


	//   ....[35]....
        /*0290*/ 	.word	0xffffffff


	//   ....[36]....
        /*0294*/ 	.word	0xffffffff


	//   ....[37]....
        /*0298*/ 	.word	0xffffffff


	//   ....[38]....
        /*029c*/ 	.word	0xffffffff


	//   ....[39]....
        /*02a0*/ 	.word	0xffffffff


	//   ....[40]....
        /*02a4*/ 	.word	0xffffffff


	//   ....[41]....
        /*02a8*/ 	.word	0xffffffff


	//   ....[42]....
        /*02ac*/ 	.word	0xffffffff


	//   ....[43]....
        /*02b0*/ 	.word	0xffffffff


	//   ....[44]....
        /*02b4*/ 	.word	0xffffffff


	//   ....[45]....
        /*02b8*/ 	.word	0xffffffff


	//   ....[46]....
        /*02bc*/ 	.word	0xffffffff


	//   ....[47]....
        /*02c0*/ 	.word	0xffffffff


	//   ....[48]....
        /*02c4*/ 	.word	0xffffffff


	//   ....[49]....
        /*02c8*/ 	.word	0xffffffff


	//   ....[50]....
        /*02cc*/ 	.word	0xffffffff


	//   ....[51]....
        /*02d0*/ 	.word	0xffffffff


	//   ....[52]....
        /*02d4*/ 	.word	0xffffffff


	//   ....[53]....
        /*02d8*/ 	.word	0xffffffff


	//   ....[54]....
        /*02dc*/ 	.word	0xffffffff


	//   ....[55]....
        /*02e0*/ 	.word	0xffffffff


	//   ....[56]....
        /*02e4*/ 	.word	0xffffffff


	//   ....[57]....
        /*02e8*/ 	.word	0xffffffff


	//   ....[58]....
        /*02ec*/ 	.word	0xffffffff


	//   ....[59]....
        /*02f0*/ 	.word	0xffffffff


	//   ....[60]....
        /*02f4*/ 	.word	0xffffffff


	//   ....[61]....
        /*02f8*/ 	.word	0xffffffff


	//   ....[62]....
        /*02fc*/ 	.word	0xffffffff


	//   ....[63]....
        /*0300*/ 	.word	0xffffffff


	//   ....[64]....
        /*0304*/ 	.word	0xffffffff


	//   ....[65]....
        /*0308*/ 	.word	0xffffffff


	//   ....[66]....
        /*030c*/ 	.word	0xffffffff


	//   ....[67]....
        /*0310*/ 	.word	0xffffffff


	//   ....[68]....
        /*0314*/ 	.word	0xffffffff


	//   ....[69]....
        /*0318*/ 	.word	0xffffffff


	//   ....[70]....
        /*031c*/ 	.word	0xffffffff


	//   ....[71]....
        /*0320*/ 	.word	0xffffffff


	//   ....[72]....
        /*0324*/ 	.word	0xffffffff


	//   ....[73]....
        /*0328*/ 	.word	0xffffffff


	//   ....[74]....
        /*032c*/ 	.word	0xffffffff


	//   ....[75]....
        /*0330*/ 	.word	0xffffffff


	//   ....[76]....
        /*0334*/ 	.word	0xffffffff


	//   ....[77]....
        /*0338*/ 	.word	0xffffffff


	//   ....[78]....
        /*033c*/ 	.word	0xffffffff


	//   ....[79]....
        /*0340*/ 	.word	0xffffffff


	//   ....[80]....
        /*0344*/ 	.word	0xffffffff


	//   ....[81]....
        /*0348*/ 	.word	0xffffffff


	//   ....[82]....
        /*034c*/ 	.word	0xffffffff


	//   ....[83]....
        /*0350*/ 	.word	0xffffffff


	//   ....[84]....
        /*0354*/ 	.word	0xffffffff


	//   ....[85]....
        /*0358*/ 	.word	0xffffffff


	//   ....[86]....
        /*035c*/ 	.word	0xffffffff


	//   ....[87]....
        /*0360*/ 	.word	0xffffffff


	//   ....[88]....
        /*0364*/ 	.word	0xffffffff


	//   ....[89]....
        /*0368*/ 	.word	0xffffffff


	//   ....[90]....
        /*036c*/ 	.word	0xffffffff


	//   ....[91]....
        /*0370*/ 	.word	0xffffffff


	//   ....[92]....
        /*0374*/ 	.word	0xffffffff


	//   ....[93]....
        /*0378*/ 	.word	0xffffffff


	//   ....[94]....
        /*037c*/ 	.word	0xffffffff


	//   ....[95]....
        /*0380*/ 	.word	0xffffffff


	//   ....[96]....
        /*0384*/ 	.word	0xffffffff


	//   ....[97]....
        /*0388*/ 	.word	0xffffffff


	//   ....[98]....
        /*038c*/ 	.word	0xffffffff


	//   ....[99]....
        /*0390*/ 	.word	0xffffffff


	//   ....[100]....
        /*0394*/ 	.word	0xffffffff


	//   ....[101]....
        /*0398*/ 	.word	0xffffffff


	//   ....[102]....
        /*039c*/ 	.word	0xffffffff


	//   ....[103]....
        /*03a0*/ 	.word	0xffffffff


	//   ....[104]....
        /*03a4*/ 	.word	0xffffffff


	//   ....[105]....
        /*03a8*/ 	.word	0xffffffff


	//   ....[106]....
        /*03ac*/ 	.word	0xffffffff


	//   ....[107]....
        /*03b0*/ 	.word	0xffffffff


	//   ....[108]....
        /*03b4*/ 	.word	0xffffffff


	//   ....[109]....
        /*03b8*/ 	.word	0xffffffff


	//   ....[110]....
        /*03bc*/ 	.word	0xffffffff


	//   ....[111]....
        /*03c0*/ 	.word	0xffffffff


	//   ....[112]....
        /*03c4*/ 	.word	0xffffffff


	//   ....[113]....
        /*03c8*/ 	.word	0xffffffff


	//   ....[114]....
        /*03cc*/ 	.word	0xffffffff


	//   ....[115]....
        /*03d0*/ 	.word	0xffffffff


	//   ....[116]....
        /*03d4*/ 	.word	0xffffffff


	//   ....[117]....
        /*03d8*/ 	.word	0xffffffff


	//   ....[118]....
        /*03dc*/ 	.word	0xffffffff


	//   ....[119]....
        /*03e0*/ 	.word	0xffffffff


	//   ....[120]....
        /*03e4*/ 	.word	0xffffffff


	//   ....[121]....
        /*03e8*/ 	.word	0xffffffff


	//   ....[122]....
        /*03ec*/ 	.word	0xffffffff


	//   ....[123]....
        /*03f0*/ 	.word	0xffffffff


	//   ....[124]....
        /*03f4*/ 	.word	0xffffffff


	//   ....[125]....
        /*03f8*/ 	.word	0xffffffff


	//   ....[126]....
        /*03fc*/ 	.word	0xffffffff


	//   ....[127]....
        /*0400*/ 	.word	0xffffffff


	//   ....[128]....
        /*0404*/ 	.word	0xffffffff


	//   ....[129]....
        /*0408*/ 	.word	0xffffffff


	//   ....[130]....
        /*040c*/ 	.word	0xffffffff


	//   ....[131]....
        /*0410*/ 	.word	0xffffffff


	//   ....[132]....
        /*0414*/ 	.word	0xffffffff


	//   ....[133]....
        /*0418*/ 	.word	0xffffffff


	//   ....[134]....
        /*041c*/ 	.word	0xffffffff


	//   ....[135]....
        /*0420*/ 	.word	0xffffffff


	//   ....[136]....
        /*0424*/ 	.word	0xffffffff


	//   ....[137]....
        /*0428*/ 	.word	0xffffffff


	//   ....[138]....
        /*042c*/ 	.word	0xffffffff


	//   ....[139]....
        /*0430*/ 	.word	0xffffffff


	//   ....[140]....
        /*0434*/ 	.word	0xffffffff


	//   ....[141]....
        /*0438*/ 	.word	0xffffffff


	//   ....[142]....
        /*043c*/ 	.word	0xffffffff


	//   ....[143]....
        /*0440*/ 	.word	0x0500000f


	//   ....[144]....
        /*0444*/ 	.word	0x0500000f


	//   ....[145]....
        /*0448*/ 	.word	0x0500000f


	//   ....[146]....
        /*044c*/ 	.word	0x0500000f


	//   ....[147]....
        /*0450*/ 	.word	0x0500000f


	//   ....[148]....
        /*0454*/ 	.word	0x0500000f


	//   ....[149]....
        /*0458*/ 	.word	0x0500000f


	//   ....[150]....
        /*045c*/ 	.word	0x0500000f


	//   ....[151]....
        /*0460*/ 	.word	0x0500000f


	//   ....[152]....
        /*0464*/ 	.word	0x0500000f


	//   ....[153]....
        /*0468*/ 	.word	0x0500000f


	//   ....[154]....
        /*046c*/ 	.word	0x0500000f


	//   ....[155]....
        /*0470*/ 	.word	0x0500000f


	//   ....[156]....
        /*0474*/ 	.word	0x0500000f


	//   ....[157]....
        /*0478*/ 	.word	0x0500000f


	//   ....[158]....
        /*047c*/ 	.word	0x0500000f


	//   ....[159]....
        /*0480*/ 	.word	0x0500000f


	//   ....[160]....
        /*0484*/ 	.word	0x0500000f


	//   ....[161]....
        /*0488*/ 	.word	0x0500000f


	//   ....[162]....
        /*048c*/ 	.word	0x0500000f


	//   ....[163]....
        /*0490*/ 	.word	0x0500000f


	//   ....[164]....
        /*0494*/ 	.word	0x0500000f


	//   ....[165]....
        /*0498*/ 	.word	0x0500000f


	//   ....[166]....
        /*049c*/ 	.word	0x0500000f


	//   ....[167]....
        /*04a0*/ 	.word	0x0500000f


	//   ....[168]....
        /*04a4*/ 	.word	0x0500000f


	//   ....[169]....
        /*04a8*/ 	.word	0x0500000f


	//   ....[170]....
        /*04ac*/ 	.word	0x0500000f


	//   ....[171]....
        /*04b0*/ 	.word	0x0500000f


	//   ....[172]....
        /*04b4*/ 	.word	0x0500000f


	//   ....[173]....
        /*04b8*/ 	.word	0x0500000f


	//   ....[174]....
        /*04bc*/ 	.word	0x0500000f


	//   ....[175]....
        /*04c0*/ 	.word	0x0500000f


	//   ....[176]....
        /*04c4*/ 	.word	0x0500000f


	//   ....[177]....
        /*04c8*/ 	.word	0x0500000f


	//   ....[178]....
        /*04cc*/ 	.word	0x0500000f


	//   ....[179]....
        /*04d0*/ 	.word	0x0500000f


	//   ....[180]....
        /*04d4*/ 	.word	0x0500000f


	//   ....[181]....
        /*04d8*/ 	.word	0x0500000f


	//   ....[182]....
        /*04dc*/ 	.word	0x0500000f


	//   ....[183]....
        /*04e0*/ 	.word	0x0500000f


	//   ....[184]....
        /*04e4*/ 	.word	0x0500000f


	//   ....[185]....
        /*04e8*/ 	.word	0x0500000f


	//   ....[186]....
        /*04ec*/ 	.word	0x0500000f


	//   ....[187]....
        /*04f0*/ 	.word	0x0500000f


	//   ....[188]....
        /*04f4*/ 	.word	0x0500000f


	//   ....[189]....
        /*04f8*/ 	.word	0x0500000f


	//   ....[190]....
        /*04fc*/ 	.word	0x0500000f


	//   ....[191]....
        /*0500*/ 	.word	0x0500000f


	//   ....[192]....
        /*0504*/ 	.word	0x0500000f


	//   ....[193]....
        /*0508*/ 	.word	0x0500000f


	//   ....[194]....
        /*050c*/ 	.word	0x0500000f


	//   ....[195]....
        /*0510*/ 	.word	0x0500000f


	//   ....[196]....
        /*0514*/ 	.word	0x0500000f


	//   ....[197]....
        /*0518*/ 	.word	0x0500000f


	//   ....[198]....
        /*051c*/ 	.word	0x0500000f


	//   ....[199]....
        /*0520*/ 	.word	0x0500000f


	//   ....[200]....
        /*0524*/ 	.word	0x0500000f


	//   ....[201]....
        /*0528*/ 	.word	0x0500000f


	//   ....[202]....
        /*052c*/ 	.word	0x0500000f


	//   ....[203]....
        /*0530*/ 	.word	0x0500000f


	//   ....[204]....
        /*0534*/ 	.word	0x0500000f


	//   ....[205]....
        /*0538*/ 	.word	0x0500000f


	//   ....[206]....
        /*053c*/ 	.word	0x0500000f


	//   ....[207]....
        /*0540*/ 	.word	0x0500000f


	//   ....[208]....
        /*0544*/ 	.word	0x0500000f


	//   ....[209]....
        /*0548*/ 	.word	0x0500000f


	//   ....[210]....
        /*054c*/ 	.word	0x0500000f


	//   ....[211]....
        /*0550*/ 	.word	0x0500000f


	//   ....[212]....
        /*0554*/ 	.word	0x0500000f


	//   ....[213]....
        /*0558*/ 	.word	0x0500000f


	//   ....[214]....
        /*055c*/ 	.word	0x0500000f


	//   ....[215]....
        /*0560*/ 	.word	0x0500000f


	//   ....[216]....
        /*0564*/ 	.word	0x0500000f


	//   ....[217]....
        /*0568*/ 	.word	0x0500000f


	//   ....[218]....
        /*056c*/ 	.word	0x0500000f


	//----- nvinfo : EIATTR_COOP_GROUP_INSTR_OFFSETS
	.align		4
.L_293:
        /*0570*/ 	.byte	0x04, 0x28
        /*0572*/ 	.short	(.L_295 - .L_294)


	//   ....[0]....
.L_294:
        /*0574*/ 	.word	0x00000070


	//   ....[1]....
        /*0578*/ 	.word	0x000000b0


	//   ....[2]....
        /*057c*/ 	.word	0x000002d0


	//   ....[3]....
        /*0580*/ 	.word	0x00000430


	//   ....[4]....
        /*0584*/ 	.word	0x00000550


	//   ....[5]....
        /*0588*/ 	.word	0x000006b0


	//   ....[6]....
        /*058c*/ 	.word	0x00002010


	//   ....[7]....
        /*0590*/ 	.word	0x000048f0


	//   ....[8]....
        /*0594*/ 	.word	0x00004990


	//   ....[9]....
        /*0598*/ 	.word	0x00005280


	//   ....[10]....
        /*059c*/ 	.word	0x000054e0


	//   ....[11]....
        /*05a0*/ 	.word	0x00005a60


	//   ....[12]....
        /*05a4*/ 	.word	0x00005af0


	//   ....[13]....
        /*05a8*/ 	.word	0x00008fd0


	//   ....[14]....
        /*05ac*/ 	.word	0x00009020


	//   ....[15]....
        /*05b0*/ 	.word	0x000096f0


	//   ....[16]....
        /*05b4*/ 	.word	0x00009800


	//   ....[17]....
        /*05b8*/ 	.word	0x00009d80


	//   ....[18]....
        /*05bc*/ 	.word	0x00009df0


	//   ....[19]....
        /*05c0*/ 	.word	0x0000d600


	//   ....[20]....
        /*05c4*/ 	.word	0x0000d660


	//   ....[21]....
        /*05c8*/ 	.word	0x0000d8c0


	//   ....[22]....
        /*05cc*/ 	.word	0x0000d8e0


	//   ....[23]....
        /*05d0*/ 	.word	0x0000ec30


	//   ....[24]....
        /*05d4*/ 	.word	0x0000ec60


	//   ....[25]....
        /*05d8*/ 	.word	0x0000ecf0


	//   ....[26]....
        /*05dc*/ 	.word	0x0000ed10


	//   ....[27]....
        /*05e0*/ 	.word	0x00010b10


	//   ....[28]....
        /*05e4*/ 	.word	0x00010b20


	//   ....[29]....
        /*05e8*/ 	.word	0x00010b30


	//   ....[30]....
        /*05ec*/ 	.word	0x00010b40


	//   ....[31]....
        /*05f0*/ 	.word	0x00011630


	//   ....[32]....
        /*05f4*/ 	.word	0x00011650


	//   ....[33]....
        /*05f8*/ 	.word	0x000117f0


	//   ....[34]....
        /*05fc*/ 	.word	0x00011810


	//   ....[35]....
        /*0600*/ 	.word	0x00011950


	//   ....[36]....
        /*0604*/ 	.word	0x00011970


	//   ....[37]....
        /*0608*/ 	.word	0x00011ac0


	//   ....[38]....
        /*060c*/ 	.word	0x00011ae0


	//   ....[39]....
        /*0610*/ 	.word	0x000120b0


	//   ....[40]....
        /*0614*/ 	.word	0x000120f0


	//   ....[41]....
        /*0618*/ 	.word	0x00012c20


	//   ....[42]....
        /*061c*/ 	.word	0x00012c30


	//   ....[43]....
        /*0620*/ 	.word	0x00013f70


	//   ....[44]....
        /*0624*/ 	.word	0x00013fa0


	//   ....[45]....
        /*0628*/ 	.word	0x00014100


	//   ....[46]....
        /*062c*/ 	.word	0x00014120


	//   ....[47]....
        /*0630*/ 	.word	0x00014260


	//   ....[48]....
        /*0634*/ 	.word	0x00014280


	//   ....[49]....
        /*0638*/ 	.word	0x000143d0


	//   ....[50]....
        /*063c*/ 	.word	0x000143f0


	//   ....[51]....
        /*0640*/ 	.word	0x000145d0


	//   ....[52]....
        /*0644*/ 	.word	0x000147c0


	//   ....[53]....
        /*0648*/ 	.word	0x000147f0


	//   ....[54]....
        /*064c*/ 	.word	0x00014820


	//   ....[55]....
        /*0650*/ 	.word	0x00014850


	//   ....[56]....
        /*0654*/ 	.word	0x00014880


	//   ....[57]....
        /*0658*/ 	.word	0x000148b0


	//   ....[58]....
        /*065c*/ 	.word	0x00014a20


	//   ....[59]....
        /*0660*/ 	.word	0x00014a50


	//   ....[60]....
        /*0664*/ 	.word	0x00014a80


	//   ....[61]....
        /*0668*/ 	.word	0x00014ab0


	//   ....[62]....
        /*066c*/ 	.word	0x00014ae0


	//   ....[63]....
        /*0670*/ 	.word	0x00014b10


	//   ....[64]....
        /*0674*/ 	.word	0x00014ba0


	//   ....[65]....
        /*0678*/ 	.word	0x00014bd0


	//   ....[66]....
        /*067c*/ 	.word	0x00014be0


	//   ....[67]....
        /*0680*/ 	.word	0x00014c20


	//   ....[68]....
        /*0684*/ 	.word	0x00016b50


	//   ....[69]....
        /*0688*/ 	.word	0x00016b90


	//   ....[70]....
        /*068c*/ 	.word	0x00016bc0


	//   ....[71]....
        /*0690*/ 	.word	0x00016c70


	//   ....[72]....
        /*0694*/ 	.word	0x00016cb0


	//   ....[73]....
        /*0698*/ 	.word	0x00016d10


	//   ....[74]....
        /*069c*/ 	.word	0x00016d50


	//   ....[75]....
        /*06a0*/ 	.word	0x00016db0


	//   ....[76]....
        /*06a4*/ 	.word	0x00016dd0


	//   ....[77]....
        /*06a8*/ 	.word	0x00016e00


	//   ....[78]....
        /*06ac*/ 	.word	0x000175f0


	//   ....[79]....
        /*06b0*/ 	.word	0x00017620


	//   ....[80]....
        /*06b4*/ 	.word	0x00017680


	//   ....[81]....
        /*06b8*/ 	.word	0x000176f0


	//   ....[82]....
        /*06bc*/ 	.word	0x00017740


	//   ....[83]....
        /*06c0*/ 	.word	0x000177b0


	//   ....[84]....
        /*06c4*/ 	.word	0x00017800


	//   ....[85]....
        /*06c8*/ 	.word	0x00017870


	//   ....[86]....
        /*06cc*/ 	.word	0x000178c0


	//   ....[87]....
        /*06d0*/ 	.word	0x00017930


	//   ....[88]....
        /*06d4*/ 	.word	0x00017980


	//   ....[89]....
        /*06d8*/ 	.word	0x000179f0


	//   ....[90]....
        /*06dc*/ 	.word	0x00017a30


	//   ....[91]....
        /*06e0*/ 	.word	0x00017aa0


	//   ....[92]....
        /*06e4*/ 	.word	0x00017ab0


	//   ....[93]....
        /*06e8*/ 	.word	0x00017b00


	//   ....[94]....
        /*06ec*/ 	.word	0x000182d0


	//   ....[95]....
        /*06f0*/ 	.word	0x00018300


	//   ....[96]....
        /*06f4*/ 	.word	0x00018330


	//   ....[97]....
        /*06f8*/ 	.word	0x000183f0


	//   ....[98]....
        /*06fc*/ 	.word	0x00018420


	//   ....[99]....
        /*0700*/ 	.word	0x00018470


	//   ....[100]....
        /*0704*/ 	.word	0x000184a0


	//   ....[101]....
        /*0708*/ 	.word	0x000184f0


	//   ....[102]....
        /*070c*/ 	.word	0x00018520


	//   ....[103]....
        /*0710*/ 	.word	0x00018590


	//   ....[104]....
        /*0714*/ 	.word	0x00018870


	//   ....[105]....
        /*0718*/ 	.word	0x00018890


	//   ....[106]....
        /*071c*/ 	.word	0x000188a0


	//   ....[107]....
        /*0720*/ 	.word	0x00018950


	//   ....[108]....
        /*0724*/ 	.word	0x00018960


	//   ....[109]....
        /*0728*/ 	.word	0x00018a10


	//   ....[110]....
        /*072c*/ 	.word	0x00018a20


	//   ....[111]....
        /*0730*/ 	.word	0x00018ad0


	//   ....[112]....
        /*0734*/ 	.word	0x00018ae0


	//   ....[113]....
        /*0738*/ 	.word	0x00018af0


	//   ....[114]....
        /*073c*/ 	.word	0x00019100


	//   ....[115]....
        /*0740*/ 	.word	0x00019140


	//   ....[116]....
        /*0744*/ 	.word	0x00019180


	//   ....[117]....
        /*0748*/ 	.word	0x000191a0


	//   ....[118]....
        /*074c*/ 	.word	0x000191c0


	//   ....[119]....
        /*0750*/ 	.word	0x00019270


	//   ....[120]....
        /*0754*/ 	.word	0x00019320


	//   ....[121]....
        /*0758*/ 	.word	0x00019350


	//   ....[122]....
        /*075c*/ 	.word	0x00019360


	//   ....[123]....
        /*0760*/ 	.word	0x000193f0


	//   ....[124]....
        /*0764*/ 	.word	0x00019860


	//   ....[125]....
        /*0768*/ 	.word	0x00019890


	//   ....[126]....
        /*076c*/ 	.word	0x000198f0


	//   ....[127]....
        /*0770*/ 	.word	0x00019920


	//   ....[128]....
        /*0774*/ 	.word	0x00019950


	//   ....[129]....
        /*0778*/ 	.word	0x00019980


	//   ....[130]....
        /*077c*/ 	.word	0x000199b0


	//   ....[131]....
        /*0780*/ 	.word	0x000199e0


	//   ....[132]....
        /*0784*/ 	.word	0x00019b80


	//   ....[133]....
        /*0788*/ 	.word	0x00019bb0


	//   ....[134]....
        /*078c*/ 	.word	0x00019be0


	//   ....[135]....
        /*0790*/ 	.word	0x00019c10


	//   ....[136]....
        /*0794*/ 	.word	0x00019c40


	//   ....[137]....
        /*0798*/ 	.word	0x00019c70


	//   ....[138]....
        /*079c*/ 	.word	0x00019d30


	//   ....[139]....
        /*07a0*/ 	.word	0x00019d50


	//   ....[140]....
        /*07a4*/ 	.word	0x00019d70


	//   ....[141]....
        /*07a8*/ 	.word	0x00019dd0


	//   ....[142]....
        /*07ac*/ 	.word	0x0001a7f0


	//   ....[143]....
        /*07b0*/ 	.word	0x0001adc0


	//   ....[144]....
        /*07b4*/ 	.word	0x0001aeb0


	//   ....[145]....
        /*07b8*/ 	.word	0x0001af80


	//   ....[146]....
        /*07bc*/ 	.word	0x0001aff0


	//   ....[147]....
        /*07c0*/ 	.word	0x0001b090


	//   ....[148]....
        /*07c4*/ 	.word	0x0001b170


	//   ....[149]....
        /*07c8*/ 	.word	0x0001b270


	//   ....[150]....
        /*07cc*/ 	.word	0x0001b2e0


	//   ....[151]....
        /*07d0*/ 	.word	0x0001b3d0


	//   ....[152]....
        /*07d4*/ 	.word	0x0001b440


	//   ....[153]....
        /*07d8*/ 	.word	0x0001b520


	//   ....[154]....
        /*07dc*/ 	.word	0x0001b5d0


	//   ....[155]....
        /*07e0*/ 	.word	0x0001b640


	//   ....[156]....
        /*07e4*/ 	.word	0x0001b6c0


	//   ....[157]....
        /*07e8*/ 	.word	0x0001b7a0


	//   ....[158]....
        /*07ec*/ 	.word	0x0001b820


	//   ....[159]....
        /*07f0*/ 	.word	0x0001b910


	//   ....[160]....
        /*07f4*/ 	.word	0x0001b990


	//   ....[161]....
        /*07f8*/ 	.word	0x0001ba80


	//   ....[162]....
        /*07fc*/ 	.word	0x0001bb00


	//   ....[163]....
        /*0800*/ 	.word	0x0001bbf0


	//   ....[164]....
        /*0804*/ 	.word	0x0001bc70


	//   ....[165]....
        /*0808*/ 	.word	0x0001bd60


	//   ....[166]....
        /*080c*/ 	.word	0x0001bde0


	//   ....[167]....
        /*0810*/ 	.word	0x0001bec0


	//   ....[168]....
        /*0814*/ 	.word	0x0001bf40


	//   ....[169]....
        /*0818*/ 	.word	0x0001c010


	//   ....[170]....
        /*081c*/ 	.word	0x0001c140


	//   ....[171]....
        /*0820*/ 	.word	0x0001c210


	//   ....[172]....
        /*0824*/ 	.word	0x0001c2e0


	//   ....[173]....
        /*0828*/ 	.word	0x0001c3c0


	//   ....[174]....
        /*082c*/ 	.word	0x0001c420


	//   ....[175]....
        /*0830*/ 	.word	0x0001c500


	//   ....[176]....
        /*0834*/ 	.word	0x0001c560


	//   ....[177]....
        /*0838*/ 	.word	0x0001c640


	//   ....[178]....
        /*083c*/ 	.word	0x0001c6a0


	//   ....[179]....
        /*0840*/ 	.word	0x0001c7b0


	//   ....[180]....
        /*0844*/ 	.word	0x0001c8a0


	//   ....[181]....
        /*0848*/ 	.word	0x0001c940


	//   ....[182]....
        /*084c*/ 	.word	0x0001c9a0


	//   ....[183]....
        /*0850*/ 	.word	0x0001cac0


	//   ....[184]....
        /*0854*/ 	.word	0x0001cb20


	//   ....[185]....
        /*0858*/ 	.word	0x0001cc40


	//   ....[186]....
        /*085c*/ 	.word	0x0001cca0


	//   ....[187]....
        /*0860*/ 	.word	0x0001cdc0


	//   ....[188]....
        /*0864*/ 	.word	0x0001ce20


	//   ....[189]....
        /*0868*/ 	.word	0x0001cef0


	//   ....[190]....
        /*086c*/ 	.word	0x0001d050


	//   ....[191]....
        /*0870*/ 	.word	0x0001d0f0


	//   ....[192]....
        /*0874*/ 	.word	0x0001d240


	//   ....[193]....
        /*0878*/ 	.word	0x0001d2f0


	//   ....[194]....
        /*087c*/ 	.word	0x0001d350


	//   ....[195]....
        /*0880*/ 	.word	0x0001d410


	//   ....[196]....
        /*0884*/ 	.word	0x0001d4f0


	//   ....[197]....
        /*0888*/ 	.word	0x0001d5b0


	//   ....[198]....
        /*088c*/ 	.word	0x0001d690


	//   ....[199]....
        /*0890*/ 	.word	0x0001d750


	//   ....[200]....
        /*0894*/ 	.word	0x0001d860


	//   ....[201]....
        /*0898*/ 	.word	0x0001d900


	//   ....[202]....
        /*089c*/ 	.word	0x0001da80


	//   ....[203]....
        /*08a0*/ 	.word	0x0001daf0


	//   ....[204]....
        /*08a4*/ 	.word	0x0001db60


	//   ....[205]....
        /*08a8*/ 	.word	0x0001dbd0


	//   ....[206]....
        /*08ac*/ 	.word	0x0001dc40


	//   ....[207]....
        /*08b0*/ 	.word	0x0001dcc0


	//   ....[208]....
        /*08b4*/ 	.word	0x0001dd40


	//   ....[209]....
        /*08b8*/ 	.word	0x0001ddd0


	//   ....[210]....
        /*08bc*/ 	.word	0x0001de40


	//   ....[211]....
        /*08c0*/ 	.word	0x0001deb0


	//   ....[212]....
        /*08c4*/ 	.word	0x0001df20


	//   ....[213]....
        /*08c8*/ 	.word	0x0001dfa0


	//   ....[214]....
        /*08cc*/ 	.word	0x0001e010


	//   ....[215]....
        /*08d0*/ 	.word	0x0001e0a0


	//   ....[216]....
        /*08d4*/ 	.word	0x0001e100


	//   ....[217]....
        /*08d8*/ 	.word	0x0001e190


	//   ....[218]....
        /*08dc*/ 	.word	0x0001e2c0


	//----- nvinfo : EIATTR_REG_RECONFIG
	.align		4
.L_295:
        /*08e0*/ 	.byte	0x01, 0x54
	.zero		2


	//----- nvinfo : EIATTR_SYSCALL_OFFSETS
	.align		4
        /*08e4*/ 	.byte	0x04, 0x46
        /*08e6*/ 	.short	(.L_297 - .L_296)


	//   ....[0]....
.L_296:
        /*08e8*/ 	.word	0x00002190


	//   ....[1]....
        /*08ec*/ 	.word	0x00016170


	//   ....[2]....
        /*08f0*/ 	.word	0x000162c0


	//   ....[3]....
        /*08f4*/ 	.word	0x000163b0


	//   ....[4]....
        /*08f8*/ 	.word	0x00017250


	//----- nvinfo : EIATTR_MBARRIER_INSTR_OFFSETS
	.align		4
.L_297:
        /*08fc*/ 	.byte	0x04, 0x39
        /*08fe*/ 	.short	(.L_299 - .L_298)


	//   ....[0]....
.L_298:
        /*0900*/ 	.word	0x00000180
        /*0904*/ 	.word	0x000000ff
        /*0908*/ 	.word	0x00038800
        /*090c*/ 	.short	0x0100
        /*090e*/ 	.byte	0x08
	.zero		1


	//   ....[1]....
        /*0910*/ 	.word	0x00000190
        /*0914*/ 	.word	0x000000ff
        /*0918*/ 	.word	0x00038820
        /*091c*/ 	.short	0x0100
        /*091e*/ 	.byte	0x08
	.zero		1


	//   ....[2]....
        /*0920*/ 	.word	0x00000280
        /*0924*/ 	.word	0x000000ff
        /*0928*/ 	.word	0x00038830
        /*092c*/ 	.short	0x0100
        /*092e*/ 	.byte	0x08
	.zero		1


	//   ....[3]....
        /*0930*/ 	.word	0x00000290
        /*0934*/ 	.word	0x000000ff
        /*0938*/ 	.word	0x00038840
        /*093c*/ 	.short	0x0100
        /*093e*/ 	.byte	0x08
	.zero		1


	//   ....[4]....
        /*0940*/ 	.word	0x000002a0
        /*0944*/ 	.word	0x000000ff
        /*0948*/ 	.word	0x00038838
        /*094c*/ 	.short	0x0100
        /*094e*/ 	.byte	0x08
	.zero		1


	//   ....[5]....
        /*0950*/ 	.word	0x000002b0
        /*0954*/ 	.word	0x000000ff
        /*0958*/ 	.word	0x00038848
        /*095c*/ 	.short	0x0100
        /*095e*/ 	.byte	0x08
	.zero		1


	//   ....[6]....
        /*0960*/ 	.word	0x000003e0
        /*0964*/ 	.word	0x000000ff
        /*0968*/ 	.word	0x00038850
        /*096c*/ 	.short	0x0100
        /*096e*/ 	.byte	0x08
	.zero		1


	//   ....[7]....
        /*0970*/ 	.word	0x000003f0
        /*0974*/ 	.word	0x000000ff
        /*0978*/ 	.word	0x00038860
        /*097c*/ 	.short	0x0100
        /*097e*/ 	.byte	0x08
	.zero		1


	//   ....[8]....
        /*0980*/ 	.word	0x00000400
        /*0984*/ 	.word	0x000000ff
        /*0988*/ 	.word	0x00038858
        /*098c*/ 	.short	0x0100
        /*098e*/ 	.byte	0x08
	.zero		1


	//   ....[9]....
        /*0990*/ 	.word	0x00000410
        /*0994*/ 	.word	0x000000ff
        /*0998*/ 	.word	0x00038868
        /*099c*/ 	.short	0x0100
        /*099e*/ 	.byte	0x08
	.zero		1


	//   ....[10]....
        /*09a0*/ 	.word	0x00000500
        /*09a4*/ 	.word	0x000000ff
        /*09a8*/ 	.word	0x00038870
        /*09ac*/ 	.short	0x0100
        /*09ae*/ 	.byte	0x06
	.zero		1


	//   ....[11]....
        /*09b0*/ 	.word	0x00000510
        /*09b4*/ 	.word	0x000000ff
        /*09b8*/ 	.word	0x00038880
        /*09bc*/ 	.short	0x0100
        /*09be*/ 	.byte	0x06
	.zero		1


	//   ....[12]....
        /*09c0*/ 	.word	0x00000520
        /*09c4*/ 	.word	0x000000ff
        /*09c8*/ 	.word	0x00038878
        /*09cc*/ 	.short	0x0100
        /*09ce*/ 	.byte	0x06
	.zero		1


	//   ....[13]....
        /*09d0*/ 	.word	0x00000530
        /*09d4*/ 	.word	0x000000ff
        /*09d8*/ 	.word	0x00038888
        /*09dc*/ 	.short	0x0100
        /*09de*/ 	.byte	0x06
	.zero		1


	//   ....[14]....
        /*09e0*/ 	.word	0x00000660
        /*09e4*/ 	.word	0x000000ff
        /*09e8*/ 	.word	0x00038890
        /*09ec*/ 	.short	0x0100
        /*09ee*/ 	.byte	0x08
	.zero		1


	//   ....[15]....
        /*09f0*/ 	.word	0x00000670
        /*09f4*/ 	.word	0x000000ff
        /*09f8*/ 	.word	0x000388a0
        /*09fc*/ 	.short	0x0100
        /*09fe*/ 	.byte	0x08
	.zero		1


	//   ....[16]....
        /*0a00*/ 	.word	0x00000680
        /*0a04*/ 	.word	0x000000ff
        /*0a08*/ 	.word	0x00038898
        /*0a0c*/ 	.short	0x0100
        /*0a0e*/ 	.byte	0x08
	.zero		1


	//   ....[17]....
        /*0a10*/ 	.word	0x00000690
        /*0a14*/ 	.word	0x000000ff
        /*0a18*/ 	.word	0x000388a8
        /*0a1c*/ 	.short	0x0100
        /*0a1e*/ 	.byte	0x08
	.zero		1


	//   ....[18]....
        /*0a20*/ 	.word	0x000007d0
        /*0a24*/ 	.word	0x000000ff
        /*0a28*/ 	.word	0x000388b0
        /*0a2c*/ 	.short	0x0100
        /*0a2e*/ 	.byte	0x08
	.zero		1


	//   ....[19]....
        /*0a30*/ 	.word	0x000007e0
        /*0a34*/ 	.word	0x000000ff
        /*0a38*/ 	.word	0x000388c0
        /*0a3c*/ 	.short	0x0100
        /*0a3e*/ 	.byte	0x08
	.zero		1


	//   ....[20]....
        /*0a40*/ 	.word	0x000007f0
        /*0a44*/ 	.word	0x000000ff
        /*0a48*/ 	.word	0x000388b8
        /*0a4c*/ 	.short	0x0100
        /*0a4e*/ 	.byte	0x08
	.zero		1


	//   ....[21]....
        /*0a50*/ 	.word	0x00000800
        /*0a54*/ 	.word	0x000000ff
        /*0a58*/ 	.word	0x000388c8
        /*0a5c*/ 	.short	0x0100
        /*0a5e*/ 	.byte	0x08
	.zero		1


	//   ....[22]....
        /*0a60*/ 	.word	0x00002260
        /*0a64*/ 	.word	0x000000ff
        /*0a68*/ 	.word	0x00038800
        /*0a6c*/ 	.short	0x010a
        /*0a6e*/ 	.byte	0x06
	.zero		1


	//   ....[23]....
        /*0a70*/ 	.word	0x00002300
        /*0a74*/ 	.word	0x00000000
        /*0a78*/ 	.word	0x00038830
        /*0a7c*/ 	.short	0x010a
        /*0a7e*/ 	.byte	0x3f
	.zero		1


	//   ....[24]....
        /*0a80*/ 	.word	0x00002340
        /*0a84*/ 	.word	0x00000000
        /*0a88*/ 	.word	0x00038830
        /*0a8c*/ 	.short	0x010a
        /*0a8e*/ 	.byte	0x3f
	.zero		1


	//   ....[25]....
        /*0a90*/ 	.word	0x00005420
        /*0a94*/ 	.word	0x000000ff
        /*0a98*/ 	.word	0x00000000
        /*0a9c*/ 	.short	0x0101
        /*0a9e*/ 	.byte	0x04
	.zero		1


	//   ....[26]....
        /*0aa0*/ 	.word	0x000064d0
        /*0aa4*/ 	.word	0x000000ff
        /*0aa8*/ 	.word	0x00038830
        /*0aac*/ 	.short	0x010a
        /*0aae*/ 	.byte	0x3d
	.zero		1


	//   ....[27]....
        /*0ab0*/ 	.word	0x00006510
        /*0ab4*/ 	.word	0x000000ff
        /*0ab8*/ 	.word	0x00038830
        /*0abc*/ 	.short	0x010a
        /*0abe*/ 	.byte	0x3d
	.zero		1


	//   ....[28]....
        /*0ac0*/ 	.word	0x00008a80
        /*0ac4*/ 	.word	0x000000ff
        /*0ac8*/ 	.word	0x00038850
        /*0acc*/ 	.short	0x010a
        /*0ace*/ 	.byte	0x04
	.zero		1


	//   ....[29]....
        /*0ad0*/ 	.word	0x00008ac0
        /*0ad4*/ 	.word	0x000000ff
        /*0ad8*/ 	.word	0x00038850
        /*0adc*/ 	.short	0x010a
        /*0ade*/ 	.byte	0x04
	.zero		1


	//   ....[30]....
        /*0ae0*/ 	.word	0x000092b0
        /*0ae4*/ 	.word	0x000000ff
        /*0ae8*/ 	.word	0x00000000
        /*0aec*/ 	.short	0x0101
        /*0aee*/ 	.byte	0x3d
	.zero		1


	//   ....[31]....
        /*0af0*/ 	.word	0x0000a5e0
        /*0af4*/ 	.word	0x000000ff
        /*0af8*/ 	.word	0x00000000
        /*0afc*/ 	.short	0x0101
        /*0afe*/ 	.byte	0x04
	.zero		1


	//   ....[32]....
        /*0b00*/ 	.word	0x0000a810
        /*0b04*/ 	.word	0x000000ff
        /*0b08*/ 	.word	0x00038830
        /*0b0c*/ 	.short	0x010a
        /*0b0e*/ 	.byte	0x04
	.zero		1


	//   ....[33]....
        /*0b10*/ 	.word	0x0000a850
        /*0b14*/ 	.word	0x000000ff
        /*0b18*/ 	.word	0x00038830
        /*0b1c*/ 	.short	0x010a
        /*0b1e*/ 	.byte	0x04
	.zero		1


	//   ....[34]....
        /*0b20*/ 	.word	0x0000cdc0
        /*0b24*/ 	.word	0x000000ff
        /*0b28*/ 	.word	0x00038850
        /*0b2c*/ 	.short	0x010a
        /*0b2e*/ 	.byte	0x04
	.zero		1


	//   ....[35]....
        /*0b30*/ 	.word	0x0000ce00
        /*0b34*/ 	.word	0x000000ff
        /*0b38*/ 	.word	0x00038850
        /*0b3c*/ 	.short	0x010a
        /*0b3e*/ 	.byte	0x04
	.zero		1


	//   ....[36]....
        /*0b40*/ 	.word	0x0000d470
        /*0b44*/ 	.word	0x000000ff
        /*0b48*/ 	.word	0x00000000
        /*0b4c*/ 	.short	0x0101
        /*0b4e*/ 	.byte	0x06
	.zero		1


	//   ....[37]....
        /*0b50*/ 	.word	0x0000e270
        /*0b54*/ 	.word	0x000000ff
        /*0b58*/ 	.word	0x00000000
        /*0b5c*/ 	.short	0x0101
        /*0b5e*/ 	.byte	0x04
	.zero		1


	//   ....[38]....
        /*0b60*/ 	.word	0x0000eba0
        /*0b64*/ 	.word	0x000000ff
        /*0b68*/ 	.word	0x00038850
        /*0b6c*/ 	.short	0x010a
        /*0b6e*/ 	.byte	0x08
	.zero		1


	//   ....[39]....
        /*0b70*/ 	.word	0x0000ebe0
        /*0b74*/ 	.word	0x000000ff
        /*0b78*/ 	.word	0x00038850
        /*0b7c*/ 	.short	0x010a
        /*0b7e*/ 	.byte	0x08
	.zero		1


	//   ....[40]....
        /*0b80*/ 	.word	0x0000f200
        /*0b84*/ 	.word	0x000000ff
        /*0b88*/ 	.word	0x00000000
        /*0b8c*/ 	.short	0x0101
        /*0b8e*/ 	.byte	0x04
	.zero		1


	//   ....[41]....
        /*0b90*/ 	.word	0x00011620
        /*0b94*/ 	.word	0x000000ff
        /*0b98*/ 	.word	0x00000000
        /*0b9c*/ 	.short	0x0101
        /*0b9e*/ 	.byte	0x08
	.zero		1


	//   ....[42]....
        /*0ba0*/ 	.word	0x00011ed0
        /*0ba4*/ 	.word	0x000000ff
        /*0ba8*/ 	.word	0x00000000
        /*0bac*/ 	.short	0x0101
        /*0bae*/ 	.byte	0x08
	.zero		1


	//   ....[43]....
        /*0bb0*/ 	.word	0x00016980
        /*0bb4*/ 	.word	0x00000005
        /*0bb8*/ 	.word	0x00038840
        /*0bbc*/ 	.short	0x010a
        /*0bbe*/ 	.byte	0x3f
	.zero		1


	//   ....[44]....
        /*0bc0*/ 	.word	0x00016f70
        /*0bc4*/ 	.word	0x00000005
        /*0bc8*/ 	.word	0x00038830
        /*0bcc*/ 	.short	0x0107
        /*0bce*/ 	.byte	0x3f
	.zero		1


	//   ....[45]....
        /*0bd0*/ 	.word	0x00017050
        /*0bd4*/ 	.word	0x00000005
        /*0bd8*/ 	.word	0x00038830
        /*0bdc*/ 	.short	0x0101
        /*0bde*/ 	.byte	0x3f
	.zero		1


	//   ....[46]....
        /*0be0*/ 	.word	0x00017c30
        /*0be4*/ 	.word	0x00000016
        /*0be8*/ 	.word	0x00038800
        /*0bec*/ 	.short	0x0107
        /*0bee*/ 	.byte	0x3f
	.zero		1


	//   ....[47]....
        /*0bf0*/ 	.word	0x00017d50
        /*0bf4*/ 	.word	0x00000016
        /*0bf8*/ 	.word	0x00038800
        /*0bfc*/ 	.short	0x0101
        /*0bfe*/ 	.byte	0x3f
	.zero		1


	//   ....[48]....
        /*0c00*/ 	.word	0x00017d70
        /*0c04*/ 	.word	0x00000016
        /*0c08*/ 	.word	0x00038820
        /*0c0c*/ 	.short	0x010a
        /*0c0e*/ 	.byte	0x3f
	.zero		1


	//   ....[49]....
        /*0c10*/ 	.word	0x00018140
        /*0c14*/ 	.word	0x00000006
        /*0c18*/ 	.word	0x00038840
        /*0c1c*/ 	.short	0x010a
        /*0c1e*/ 	.byte	0x3f
	.zero		1


	//   ....[50]....
        /*0c20*/ 	.word	0x000186a0
        /*0c24*/ 	.word	0x00000006
        /*0c28*/ 	.word	0x00038830
        /*0c2c*/ 	.short	0x0107
        /*0c2e*/ 	.byte	0x3f
	.zero		1


	//   ....[51]....
        /*0c30*/ 	.word	0x00018750
        /*0c34*/ 	.word	0x00000006
        /*0c38*/ 	.word	0x00038830
        /*0c3c*/ 	.short	0x0101
        /*0c3e*/ 	.byte	0x3f
	.zero		1


	//   ....[52]....
        /*0c40*/ 	.word	0x000187b0
        /*0c44*/ 	.word	0x00000006
        /*0c48*/ 	.word	0x00038860
        /*0c4c*/ 	.short	0x010a
        /*0c4e*/ 	.byte	0x3f
	.zero		1


	//   ....[53]....
        /*0c50*/ 	.word	0x00018cb0
        /*0c54*/ 	.word	0x00000006
        /*0c58*/ 	.word	0x00038850
        /*0c5c*/ 	.short	0x0107
        /*0c5e*/ 	.byte	0x3f
	.zero		1


	//   ....[54]....
        /*0c60*/ 	.word	0x00018e40
        /*0c64*/ 	.word	0x00000006
        /*0c68*/ 	.word	0x00038850
        /*0c6c*/ 	.short	0x0101
        /*0c6e*/ 	.byte	0x3f
	.zero		1


	//   ....[55]....
        /*0c70*/ 	.word	0x00019050
        /*0c74*/ 	.word	0x00000004
        /*0c78*/ 	.word	0x00038860
        /*0c7c*/ 	.short	0x010a
        /*0c7e*/ 	.byte	0x3f
	.zero		1


	//   ....[56]....
        /*0c80*/ 	.word	0x00019570
        /*0c84*/ 	.word	0x00000004
        /*0c88*/ 	.word	0x00038850
        /*0c8c*/ 	.short	0x0107
        /*0c8e*/ 	.byte	0x3f
	.zero		1


	//   ....[57]....
        /*0c90*/ 	.word	0x00019620
        /*0c94*/ 	.word	0x00000004
        /*0c98*/ 	.word	0x00038850
        /*0c9c*/ 	.short	0x0101
        /*0c9e*/ 	.byte	0x3f
	.zero		1


	//   ....[58]....
        /*0ca0*/ 	.word	0x0001a770
        /*0ca4*/ 	.word	0x00000004
        /*0ca8*/ 	.word	0x00038820
        /*0cac*/ 	.short	0x010a
        /*0cae*/ 	.byte	0x3f
	.zero		1


	//   ....[59]....
        /*0cb0*/ 	.word	0x0001a910
        /*0cb4*/ 	.word	0x00000005
        /*0cb8*/ 	.word	0x00038840
        /*0cbc*/ 	.short	0x010a
        /*0cbe*/ 	.byte	0x3f
	.zero		1


	//   ....[60]....
        /*0cc0*/ 	.word	0x0001a9b0
        /*0cc4*/ 	.word	0x0000001b
        /*0cc8*/ 	.word	0x00038840
        /*0ccc*/ 	.short	0x010a
        /*0cce*/ 	.byte	0x3f
	.zero		1


	//   ....[61]....
        /*0cd0*/ 	.word	0x0001a9f0
        /*0cd4*/ 	.word	0x00000005
        /*0cd8*/ 	.word	0x00038860
        /*0cdc*/ 	.short	0x010a
        /*0cde*/ 	.byte	0x3f
	.zero		1


	//   ....[62]....
        /*0ce0*/ 	.word	0x0001aa30
        /*0ce4*/ 	.word	0x0000001b
        /*0ce8*/ 	.word	0x00038860
        /*0cec*/ 	.short	0x010a
        /*0cee*/ 	.byte	0x3f
	.zero		1


	//   ....[63]....
        /*0cf0*/ 	.word	0x0001aab0
        /*0cf4*/ 	.word	0x00000003
        /*0cf8*/ 	.word	0x00038800
        /*0cfc*/ 	.short	0x010a
        /*0cfe*/ 	.byte	0x3f
	.zero		1


	//   ....[64]....
        /*0d00*/ 	.word	0x0001ab00
        /*0d04*/ 	.word	0x00000000
        /*0d08*/ 	.word	0x00038830
        /*0d0c*/ 	.short	0x010a
        /*0d0e*/ 	.byte	0x3f
	.zero		1


	//   ....[65]....
        /*0d10*/ 	.word	0x0001ab60
        /*0d14*/ 	.word	0x00000004
        /*0d18*/ 	.word	0x00038830
        /*0d1c*/ 	.short	0x010a
        /*0d1e*/ 	.byte	0x3f
	.zero		1


	//   ....[66]....
        /*0d20*/ 	.word	0x0001abc0
        /*0d24*/ 	.word	0x00000002
        /*0d28*/ 	.word	0x00038850
        /*0d2c*/ 	.short	0x010a
        /*0d2e*/ 	.byte	0x3f
	.zero		1


	//   ....[67]....
        /*0d30*/ 	.word	0x0001ac20
        /*0d34*/ 	.word	0x00000004
        /*0d38*/ 	.word	0x00038830
        /*0d3c*/ 	.short	0x010a
        /*0d3e*/ 	.byte	0x3f
	.zero		1


	//   ....[68]....
        /*0d40*/ 	.word	0x0001ac80
        /*0d44*/ 	.word	0x00000002
        /*0d48*/ 	.word	0x00038850
        /*0d4c*/ 	.short	0x010a
        /*0d4e*/ 	.byte	0x3f
	.zero		1


	//   ....[69]....
        /*0d50*/ 	.word	0x0001ace0
        /*0d54*/ 	.word	0x00000007
        /*0d58*/ 	.word	0x00038850
        /*0d5c*/ 	.short	0x010a
        /*0d5e*/ 	.byte	0x3f
	.zero		1


	//   ....[70]....
        /*0d60*/ 	.word	0x0001ae00
        /*0d64*/ 	.word	0x00000005
        /*0d68*/ 	.word	0x00038840
        /*0d6c*/ 	.short	0x010a
        /*0d6e*/ 	.byte	0x3f
	.zero		1


	//   ....[71]....
        /*0d70*/ 	.word	0x0001c040
        /*0d74*/ 	.word	0x00000016
        /*0d78*/ 	.word	0x00038820
        /*0d7c*/ 	.short	0x010a
        /*0d7e*/ 	.byte	0x3f
	.zero		1


	//   ....[72]....
        /*0d80*/ 	.word	0x0001c090
        /*0d84*/ 	.word	0x00000006
        /*0d88*/ 	.word	0x00038840
        /*0d8c*/ 	.short	0x010a
        /*0d8e*/ 	.byte	0x3f
	.zero		1


	//   ....[73]....
        /*0d90*/ 	.word	0x0001c7f0
        /*0d94*/ 	.word	0x00000006
        /*0d98*/ 	.word	0x00038860
        /*0d9c*/ 	.short	0x010a
        /*0d9e*/ 	.byte	0x3f
	.zero		1


	//   ....[74]....
        /*0da0*/ 	.word	0x0001cfa0
        /*0da4*/ 	.word	0x00000004
        /*0da8*/ 	.word	0x00038860
        /*0dac*/ 	.short	0x010a
        /*0dae*/ 	.byte	0x3f
	.zero		1


	//   ....[75]....
        /*0db0*/ 	.word	0x0001e1e0
        /*0db4*/ 	.word	0x00000004
        /*0db8*/ 	.word	0x00038820
        /*0dbc*/ 	.short	0x010a
        /*0dbe*/ 	.byte	0x3f
	.zero		1


	//   ....[76]....
        /*0dc0*/ 	.word	0x0001e380
        /*0dc4*/ 	.word	0x00000005
        /*0dc8*/ 	.word	0x00038840
        /*0dcc*/ 	.short	0x010a
        /*0dce*/ 	.byte	0x3f
	.zero		1


	//   ....[77]....
        /*0dd0*/ 	.word	0x0001e3d0
        /*0dd4*/ 	.word	0x0000001b
        /*0dd8*/ 	.word	0x00038840
        /*0ddc*/ 	.short	0x010a
        /*0dde*/ 	.byte	0x3f
	.zero		1


	//   ....[78]....
        /*0de0*/ 	.word	0x0001e420
        /*0de4*/ 	.word	0x00000005
        /*0de8*/ 	.word	0x00038860
        /*0dec*/ 	.short	0x010a
        /*0dee*/ 	.byte	0x3f
	.zero		1


	//----- nvinfo : EIATTR_NUM_MBARRIERS
	.align		4
.L_299:
        /*0df0*/ 	.byte	0x03, 0x38
        /*0df2*/ 	.short	0x0016


	//----- nvinfo : EIATTR_EXIT_INSTR_OFFSETS
	.align		4
        /*0df4*/ 	.byte	0x04, 0x1c
        /*0df6*/ 	.short	(.L_301 - .L_300)


	//   ....[0]....
.L_300:
        /*0df8*/ 	.word	0x00000990


	//   ....[1]....
        /*0dfc*/ 	.word	0x00014570


	//   ....[2]....
        /*0e00*/ 	.word	0x0001aa80


	//----- nvinfo : EIATTR_MAX_THREADS
	.align		4
.L_301:
        /*0e04*/ 	.byte	0x04, 0x05
        /*0e06*/ 	.short	(.L_303 - .L_302)
.L_302:
        /*0e08*/ 	.word	0x00000180
        /*0e0c*/ 	.word	0x00000001
        /*0e10*/ 	.word	0x00000001


	//----- nvinfo : EIATTR_CRS_STACK_SIZE
	.align		4
.L_303:
        /*0e14*/ 	.byte	0x04, 0x1e
        /*0e16*/ 	.short	(.L_305 - .L_304)
.L_304:
        /*0e18*/ 	.word	0x00000000


	//----- nvinfo : EIATTR_CBANK_PARAM_SIZE
	.align		4
.L_305:
        /*0e1c*/ 	.byte	0x03, 0x19
        /*0e1e*/ 	.short	0x0af0


	//----- nvinfo : EIATTR_PARAM_CBANK
	.align		4
        /*0e20*/ 	.byte	0x04, 0x0a
        /*0e22*/ 	.short	(.L_307 - .L_306)
	.align		4
.L_306:
        /*0e24*/ 	.word	index@(.nv.constant0._ZN7cutlass13device_kernelIN5flash11enable_sm90INS1_16FlashAttnFwdSm90INS1_25CollectiveMainloopFwdSm90ILi2EN4cute5tupleIJNS5_1CILi1EEES8_S8_EEENS6_IJNS7_ILi128EEENS7_ILi80EEENS7_ILi256EEEEEELi256ENS_6half_tEfNS_4arch4Sm90ELb1ELb0ELb1ELb1ELb1ELb0ELb0ELb1ELb1ELb1ELb1ELb0EEENS1_21CollectiveEpilogueFwdINS6_IJSA_SC_SB_EEES9_SE_SG_Li256ELb1ELb1ELb1ELb0EEENS1_36VarlenDynamicPersistentTileSchedulerILi128ELi80ELi256ELi128ELb1ELb1ELb1ELb1ELb1ELb1EEEEEEEEEvNT_6ParamsE)
        /*0e28*/ 	.short	0x0210
        /*0e2a*/ 	.short	0x0af0


	//----- nvinfo : EIATTR_SW_WAR
	.align		4
.L_307:
        /*0e2c*/ 	.byte	0x04, 0x36
        /*0e2e*/ 	.short	(.L_309 - .L_308)
.L_308:
        /*0e30*/ 	.word	0x00000008
.L_309:


//--------------------- .nv.info._ZN7cutlass13device_kernelIN5flash11enable_sm90INS1_16FlashAttnFwdSm90INS1_25CollectiveMainloopFwdSm90ILi2EN4cute5tupleIJNS5_1CILi1EEES8_S8_EEENS6_IJNS7_ILi128EEENS7_ILi80EEENS7_ILi256EEEEEELi256ENS_6half_tEfNS_4arch4Sm90ELb1ELb0ELb1ELb1ELb1ELb1ELb0ELb1ELb1ELb1ELb1ELb0EEENS1_21CollectiveEpilogueFwdINS6_IJSA_SC_SB_EEES9_SE_SG_Li256ELb1ELb1ELb1ELb0EEENS1_36VarlenDynamicPersistentTileSchedulerILi128ELi80ELi256ELi128ELb1ELb1ELb1ELb1ELb1ELb1EEEEEEEEEvNT_6ParamsE --------------------------
	.section	.nv.info._ZN7cutlass13device_kernelIN5flash11enable_sm90INS1_16FlashAttnFwdSm90INS1_25CollectiveMainloopFwdSm90ILi2EN4cute5tupleIJNS5_1CILi1EEES8_S8_EEENS6_IJNS7_ILi128EEENS7_ILi80EEENS7_ILi256EEEEEELi256ENS_6half_tEfNS_4arch4Sm90ELb1ELb0ELb1ELb1ELb1ELb1ELb0ELb1ELb1ELb1ELb1ELb0EEENS1_21CollectiveEpilogueFwdINS6_IJSA_SC_SB_EEES9_SE_SG_Li256ELb1ELb1ELb1ELb0EEENS1_36VarlenDynamicPersistentTileSchedulerILi128ELi80ELi256ELi128ELb1ELb1ELb1ELb1ELb1ELb1EEEEEEEEEvNT_6ParamsE,"",@"SHT_CUDA_INFO"
	.sectionflags	@""
	.align	4


	//----- nvinfo : EIATTR_CUDA_API_VERSION
	.align		4
        /*0000*/ 	.byte	0x04, 0x37
        /*0002*/ 	.short	(.L_311 - .L_310)
.L_310:
        /*0004*/ 	.word	0x00000082


	//----- nvinfo : EIATTR_KPARAM_INFO
	.align		4
.L_311:
        /*0008*/ 	.byte	0x04, 0x17
        /*000a*/ 	.short	(.L_313 - .L_312)
.L_312:
        /*000c*/ 	.word	0x00000000
        /*0010*/ 	.short	0x0000
        /*0012*/ 	.short	0x0070
        /*0014*/ 	.byte	0x00, 0xf0, 0x01, 0x2a


	//----- nvinfo : EIATTR_SPARSE_MMA_MASK
	.align		4
.L_313:
        /*0018*/ 	.byte	0x03, 0x50
        /*001a*/ 	.short	0x0000


	//----- nvinfo : EIATTR_MAXREG_COUNT
	.align		4
        /*001c*/ 	.byte	0x03, 0x1b
        /*001e*/ 	.short	0x00a8


	//----- nvinfo : EIATTR_NUM_BARRIERS
	.align		4
        /*0020*/ 	.byte	0x02, 0x4c
        /*0022*/ 	.byte	0x10
	.zero		1


	//----- nvinfo : EIATTR_EXTERNS
	.align		4
        /*0024*/ 	.byte	0x04, 0x0f
        /*0026*/ 	.short	(.L_315 - .L_314)


	//   ....[0]....
	.align		4
.L_314:
        /*0028*/ 	.word	index@(__assertfail)


	//----- nvinfo : EIATTR_ANNOTATIONS
	.align		4
.L_315:
        /*002c*/ 	.byte	0x04, 0x55
        /*002e*/ 	.short	(.L_317 - .L_316)


	//   ....[0]....
.L_316:
        /* <DEDUP_REMOVED lines=168> */


	//----- nvinfo : EIATTR_MERCURY_ISA_VERSION
	.align		4
.L_317:
        /*0aa0*/ 	.byte	0x03, 0x5f
        /*0aa2*/ 	.short	0x0101


	//----- nvinfo : EIATTR_UNUSED_LOAD_BYTE_OFFSET
	.align		4
        /*0aa4*/ 	.byte	0x04, 0x44
        /*0aa6*/ 	.short	(.L_319 - .L_318)


	//   ....[0]....
.L_318:
        /*0aa8*/ 	.word	0x00000a60
        /*0aac*/ 	.word	0x0000fff0


	//   ....[1]....
        /*0ab0*/ 	.word	0x000264d0
        /*0ab4*/ 	.word	0x0000fff0


	//----- nvinfo : EIATTR_INT_WARP_WIDE_INSTR_OFFSETS
	.align		4
.L_319:
        /*0ab8*/ 	.byte	0x04, 0x31
        /*0aba*/ 	.short	(.L_321 - .L_320)


	//   ....[0]....
.L_320:
        /*0abc*/ 	.word	0x00000130


	//   ....[1]....
        /*0ac0*/ 	.word	0x00000170


	//   ....[2]....
        /*0ac4*/ 	.word	0x000001e0


	//   ....[3]....
        /*0ac8*/ 	.word	0x0002e220


	//   ....[4]....
        /*0acc*/ 	.word	0x0002e2b0


	//   ....[5]....
        /*0ad0*/ 	.word	0x000311d0


	//   ....[6]....
        /*0ad4*/ 	.word	0x00031260


	//----- nvinfo : EIATTR_COOP_GROUP_MASK_REGIDS
	.align		4
.L_321:
        /*0ad8*/ 	.byte	0x04, 0x29
        /*0ada*/ 	.short	(.L_323 - .L_322)


	//   ....[0]....
.L_322:
        /*0adc*/ 	.word	0xffffffff


	//   ....[1]....
        /*0ae0*/ 	.word	0xffffffff


	//   ....[2]....
        /*0ae4*/ 	.word	0xffffffff


	//   ....[3]....
        /*0ae8*/ 	.word	0xffffffff


	//   ....[4]....
        /*0aec*/ 	.word	0xffffffff


	//   ....[5]....
        /*0af0*/ 	.word	0xffffffff


	//   ....[6]....
        /*0af4*/ 	.word	0xffffffff


	//   ....[7]....
        /*0af8*/ 	.word	0xffffffff


	//   ....[8]....
        /*0afc*/ 	.word	0xffffffff


	//   ....[9]....
        /*0b00*/ 	.word	0xffffffff


	//   ....[10]....
        /*0b04*/ 	.word	0xffffffff


	//   ....[11]....
        /*0b08*/ 	.word	0xffffffff


	//   ....[12]....
        /*0b0c*/ 	.word	0xffffffff


	//   ....[13]....
        /*0b10*/ 	.word	0xffffffff


	//   ....[14]....
        /*0b14*/ 	.word	0xffffffff


	//   ....[15]....
        /*0b18*/ 	.word	0xffffffff


	//   ....[16]....
        /*0b1c*/ 	.word	0xffffffff


	//   ....[17]....
        /*0b20*/ 	.word	0xffffffff


	//   ....[18]....
        /*0b24*/ 	.word	0xffffffff


	//   ....[19]....
        /*0b28*/ 	.word	0xffffffff


	//   ....[20]....
        /*0b2c*/ 	.word	0xffffffff


	//   ....[21]....
        /*0b30*/ 	.word	0xffffffff


	//   ....[22]....
        /*0b34*/ 	.word	0xffffffff


	//   ....[23]....
        /*0b38*/ 	.word	0xffffffff


	//   ....[24]....
        /*0b3c*/ 	.word	0xffffffff


	//   ....[25]....
        /*0b40*/ 	.word	0xffffffff


	//   ....[26]....
        /*0b44*/ 	.word	0xffffffff


	//   ....[27]....
        /*0b48*/ 	.word	0xffffffff


	//   ....[28]....
        /*0b4c*/ 	.word	0xffffffff


	//   ....[29]....
        /*0b50*/ 	.word	0xffffffff


	//   ....[30]....
        /*0b54*/ 	.word	0xffffffff


	//   ....[31]....
        /*0b58*/ 	.word	0xffffffff


	//   ....[32]....
        /*0b5c*/ 	.word	0xffffffff


	//   ....[33]....
        /*0b60*/ 	.word	0xffffffff


	//   ....[34]....
        /*0b64*/ 	.word	0xffffffff


	//   ....[35]....
        /*0b68*/ 	.word	0xffffffff


	//   ....[36]....
        /*0b6c*/ 	.word	0xffffffff


	//   ....[37]....
        /*0b70*/ 	.word	0xffffffff


	//   ....[38]....
        /*0b74*/ 	.word	0xffffffff


	//   ....[39]....
        /*0b78*/ 	.word	0xffffffff


	//   ....[40]....
        /*0b7c*/ 	.word	0xffffffff


	//   ....[41]....
        /*0b80*/ 	.word	0xffffffff


	//   ....[42]....
        /*0b84*/ 	.word	0xffffffff


	//   ....[43]....
        /*0b88*/ 	.word	0xffffffff


	//   ....[44]....
        /*0b8c*/ 	.word	0xffffffff


	//   ....[45]....
        /*0b90*/ 	.word	0xffffffff


	//   ....[46]....
        /*0b94*/ 	.word	0xffffffff


	//   ....[47]....
        /*0b98*/ 	.word	0xffffffff


	//   ....[48]....
        /*0b9c*/ 	.word	0xffffffff


	//   ....[49]....
        /*0ba0*/ 	.word	0xffffffff


	//   ....[50]....
        /*0ba4*/ 	.word	0xffffffff


	//   ....[51]....
        /*0ba8*/ 	.word	0xffffffff


	//   ....[52]....
        /*0bac*/ 	.word	0xffffffff


	//   ....[53]....
        /*0bb0*/ 	.word	0xffffffff


	//   ....[54]....
        /*0bb4*/ 	.word	0xffffffff


	//   ....[55]....
        /*0bb8*/ 	.word	0xffffffff


	//   ....[56]....
        /*0bbc*/ 	.word	0xffffffff


	//   ....[57]....
        /*0bc0*/ 	.word	0xffffffff


	//   ....[58]....
        /*0bc4*/ 	.word	0xffffffff


	//   ....[59]....
        /*0bc8*/ 	.word	0xffffffff


	//   ....[60]....
        /*0bcc*/ 	.word	0xffffffff


	//   ....[61]....
        /*0bd0*/ 	.word	0xffffffff


	//   ....[62]....
        /*0bd4*/ 	.word	0xffffffff


	//   ....[63]....
        /*0bd8*/ 	.word	0xffffffff


	//   ....[64]....
        /*0bdc*/ 	.word	0xffffffff


	//   ....[65]....
        /*0be0*/ 	.word	0xffffffff


	//   ....[66]....
        /*0be4*/ 	.word	0xffffffff


	//   ....[67]....
        /*0be8*/ 	.word	0xffffffff


	//   ....[68]....
        /*0bec*/ 	.word	0xffffffff


	//   ....[69]....
        /*0bf0*/ 	.word	0xffffffff


	//   ....[70]....
        /*0bf4*/ 	.word	0xffffffff


	//   ....[71]....
        /*0bf8*/ 	.word	0xffffffff


	//   ....[72]....
        /*0bfc*/ 	.word	0xffffffff


	//   ....[73]....
        /*0c00*/ 	.word	0xffffffff


	//   ....[74]....
        /*0c04*/ 	.word	0xffffffff


	//   ....[75]....
        /*0c08*/ 	.word	0xffffffff


	//   ....[76]....
        /*0c0c*/ 	.word	0xffffffff


	//   ....[77]....
        /*0c10*/ 	.word	0xffffffff


	//   ....[78]....
        /*0c14*/ 	.word	0xffffffff


	//   ....[79]....
        /*0c18*/ 	.word	0xffffffff


	//   ....[80]....
        /*0c1c*/ 	.word	0xffffffff


	//   ....[81]....
        /*0c20*/ 	.word	0xffffffff


	//   ....[82]....
        /*0c24*/ 	.word	0xffffffff


	//   ....[83]....
        /*0c28*/ 	.word	0xffffffff


	//   ....[84]....
        /*0c2c*/ 	.word	0xffffffff


	//   ....[85]....
        /*0c30*/ 	.word	0xffffffff


	//   ....[86]....
        /*0c34*/ 	.word	0xffffffff


	//   ....[87]....
        /*0c38*/ 	.word	0xffffffff


	//   ....[88]....
        /*0c3c*/ 	.word	0xffffffff


	//   ....[89]....
        /*0c40*/ 	.word	0xffffffff


	//   ....[90]....
        /*0c44*/ 	.word	0xffffffff


	//   ....[91]....
        /*0c48*/ 	.word	0xffffffff


	//   ....[92]....
        /*0c4c*/ 	.word	0xffffffff


	//   ....[93]....
        /*0c50*/ 	.word	0xffffffff


	//   ....[94]....
        /*0c54*/ 	.word	0xffffffff


	//   ....[95]....
        /*0c58*/ 	.word	0xffffffff


	//   ....[96]....
        /*0c5c*/ 	.word	0xffffffff


	//   ....[97]....
        /*0c60*/ 	.word	0xffffffff


	//   ....[98]....
        /*0c64*/ 	.word	0xffffffff


	//   ....[99]....
        /*0c68*/ 	.word	0xffffffff


	//   ....[100]....
        /*0c6c*/ 	.word	0xffffffff


	//   ....[101]....
        /*0c70*/ 	.word	0xffffffff


	//   ....[102]....
        /*0c74*/ 	.word	0xffffffff


	//   ....[103]....
        /*0c78*/ 	.word	0xffffffff


	//   ....[104]....
        /*0c7c*/ 	.word	0xffffffff


	//   ....[105]....
        /*0c80*/ 	.word	0xffffffff


	//   ....[106]....
        /*0c84*/ 	.word	0xffffffff


	//   ....[107]....
        /*0c88*/ 	.word	0xffffffff


	//   ....[108]....
        /*0c8c*/ 	.word	0xffffffff


	//   ....[109]....
        /*0c90*/ 	.word	0xffffffff


	//   ....[110]....
        /*0c94*/ 	.word	0xffffffff


	//   ....[111]....
        /*0c98*/ 	.word	0xffffffff


	//   ....[112]....
        /*0c9c*/ 	.word	0xffffffff


	//   ....[113]....
        /*0ca0*/ 	.word	0xffffffff


	//   ....[114]....
        /*0ca4*/ 	.word	0xffffffff


	//   ....[115]....
        /*0ca8*/ 	.word	0xffffffff


	//   ....[116]....
        /*0cac*/ 	.word	0xffffffff


	//   ....[117]....
        /*0cb0*/ 	.word	0xffffffff


	//   ....[118]....
        /*0cb4*/ 	.word	0xffffffff


	//   ....[119]....
        /*0cb8*/ 	.word	0xffffffff


	//   ....[120]....
        /*0cbc*/ 	.word	0xffffffff


	//   ....[121]....
        /*0cc0*/ 	.word	0xffffffff


	//   ....[122]....
        /*0cc4*/ 	.word	0xffffffff


	//   ....[123]....
        /*0cc8*/ 	.word	0xffffffff


	//   ....[124]....
        /*0ccc*/ 	.word	0xffffffff


	//   ....[125]....
        /*0cd0*/ 	.word	0xffffffff


	//   ....[126]....
        /*0cd4*/ 	.word	0xffffffff


	//   ....[127]....
        /*0cd8*/ 	.word	0xffffffff


	//   ....[128]....
        /*0cdc*/ 	.word	0xffffffff


	//   ....[129]....
        /*0ce0*/ 	.word	0xffffffff


	//   ....[130]....
        /*0ce4*/ 	.word	0xffffffff


	//   ....[131]....
        /*0ce8*/ 	.word	0xffffffff


	//   ....[132]....
        /*0cec*/ 	.word	0xffffffff


	//   ....[133]....
        /*0cf0*/ 	.word	0xffffffff


	//   ....[134]....
        /*0cf4*/ 	.word	0xffffffff


	//   ....[135]....
        /*0cf8*/ 	.word	0xffffffff


	//   ....[136]....
        /*0cfc*/ 	.word	0xffffffff


	//   ....[137]....
        /*0d00*/ 	.word	0xffffffff


	//   ....[138]....
        /*0d04*/ 	.word	0xffffffff


	//   ....[139]....
        /*0d08*/ 	.word	0xffffffff


	//   ....[140]....
        /*0d0c*/ 	.word	0xffffffff


	//   ....[141]....
        /*0d10*/ 	.word	0xffffffff


	//   ....[142]....
        /*0d14*/ 	.word	0xffffffff


	//   ....[143]....
        /*0d18*/ 	.word	0xffffffff


	//   ....[144]....
        /*0d1c*/ 	.word	0xffffffff


	//   ....[145]....
        /*0d20*/ 	.word	0xffffffff


	//   ....[146]....
        /*0d24*/ 	.word	0xffffffff


	//   ....[147]....
        /*0d28*/ 	.word	0xffffffff


	//   ....[148]....
        /*0d2c*/ 	.word	0xffffffff


	//   ....[149]....
        /*0d30*/ 	.word	0xffffffff


	//   ....[150]....
        /*0d34*/ 	.word	0xffffffff


	//   ....[151]....
        /*0d38*/ 	.word	0xffffffff


	//   ....[152]....
        /*0d3c*/ 	.word	0xffffffff


	//   ....[153]....
        /*0d40*/ 	.word	0xffffffff


	//   ....[154]....
        /*0d44*/ 	.word	0xffffffff


	//   ....[155]....
        /*0d48*/ 	.word	0xffffffff


	//   ....[156]....
        /*0d4c*/ 	.word	0xffffffff


	//   ....[157]....
        /*0d50*/ 	.word	0xffffffff


	//   ....[158]....
        /*0d54*/ 	.word	0xffffffff


	//   ....[159]....
        /*0d58*/ 	.word	0xffffffff


	//   ....[160]....
        /*0d5c*/ 	.word	0xffffffff


	//   ....[161]....
        /*0d60*/ 	.word	0xffffffff


	//   ....[162]....
        /*0d64*/ 	.word	0xffffffff


	//   ....[163]....
        /*0d68*/ 	.word	0xffffffff


	//   ....[164]....
        /*0d6c*/ 	.word	0xffffffff


	//   ....[165]....
        /*0d70*/ 	.word	0xffffffff


	//   ....[166]....
        /*0d74*/ 	.word	0xffffffff


	//   ....[167]....
        /*0d78*/ 	.word	0xffffffff


	//   ....[168]....
        /*0d7c*/ 	.word	0xffffffff


	//   ....[169]....
        /*0d80*/ 	.word	0xffffffff


	//   ....[170]....
        /*0d84*/ 	.word	0xffffffff


	//   ....[171]....
        /*0d88*/ 	.word	0xffffffff


	//   ....[172]....
        /*0d8c*/ 	.word	0xffffffff


	//   ....[173]....
        /*0d90*/ 	.word	0xffffffff


	//   ....[174]....
        /*0d94*/ 	.word	0xffffffff


	//   ....[175]....
        /*0d98*/ 	.word	0xffffffff


	//   ....[176]....
        /*0d9c*/ 	.word	0xffffffff


	//   ....[177]....
        /*0da0*/ 	.word	0xffffffff


	//   ....[178]....
        /*0da4*/ 	.word	0xffffffff


	//   ....[179]....
        /*0da8*/ 	.word	0xffffffff


	//   ....[180]....
        /*0dac*/ 	.word	0xffffffff


	//   ....[181]....
        /*0db0*/ 	.word	0xffffffff


	//   ....[182]....
        /*0db4*/ 	.word	0xffffffff


	//   ....[183]....
        /*0db8*/ 	.word	0xffffffff


	//   ....[184]....
        /*0dbc*/ 	.word	0xffffffff


	//   ....[185]....
        /*0dc0*/ 	.word	0xffffffff


	//   ....[186]....
        /*0dc4*/ 	.word	0xffffffff


	//   ....[187]....
        /*0dc8*/ 	.word	0xffffffff


	//   ....[188]....
        /*0dcc*/ 	.word	0xffffffff


	//   ....[189]....
        /*0dd0*/ 	.word	0xffffffff


	//   ....[190]....
        /*0dd4*/ 	.word	0xffffffff


	//   ....[191]....
        /*0dd8*/ 	.word	0xffffffff


	//   ....[192]....
        /*0ddc*/ 	.word	0xffffffff


	//   ....[193]....
        /*0de0*/ 	.word	0xffffffff


	//   ....[194]....
        /*0de4*/ 	.word	0xffffffff


	//   ....[195]....
        /*0de8*/ 	.word	0xffffffff


	//   ....[196]....
        /*0dec*/ 	.word	0xffffffff


	//   ....[197]....
        /*0df0*/ 	.word	0xffffffff


	//   ....[198]....
        /*0df4*/ 	.word	0xffffffff


	//   ....[199]....
        /*0df8*/ 	.word	0xffffffff


	//   ....[200]....
        /*0dfc*/ 	.word	0xffffffff


	//   ....[201]....
        /*0e00*/ 	.word	0x0500000f


	//   ....[202]....
        /*0e04*/ 	.word	0x0500000f


	//   ....[203]....
        /*0e08*/ 	.word	0x0500000f


	//   ....[204]....
        /*0e0c*/ 	.word	0x0500000f


	//   ....[205]....
        /*0e10*/ 	.word	0x0500000f


	//   ....[206]....
        /*0e14*/ 	.word	0x0500000f


	//   ....[207]....
        /*0e18*/ 	.word	0x0500000f


	//   ....[208]....
        /*0e1c*/ 	.word	0x0500000f


	//   ....[209]....
        /*0e20*/ 	.word	0x0500000f


	//   ....[210]....
        /*0e24*/ 	.word	0x0500000f


	//   ....[211]....
        /*0e28*/ 	.word	0x0500000f


	//   ....[212]....
        /*0e2c*/ 	.word	0x0500000f


	//   ....[213]....
        /*0e30*/ 	.word	0x0500000f


	//   ....[214]....
        /*0e34*/ 	.word	0x0500000f


	//   ....[215]....
        /*0e38*/ 	.word	0x0500000f


	//   ....[216]....
        /*0e3c*/ 	.word	0x0500000f


	//   ....[217]....
        /*0e40*/ 	.word	0x0500000f


	//   ....[218]....
        /*0e44*/ 	.word	0x0500000f


	//   ....[219]....
        /*0e48*/ 	.word	0x0500000f


	//   ....[220]....
        /*0e4c*/ 	.word	0x0500000f


	//   ....[221]....
        /*0e50*/ 	.word	0x0500000f


	//   ....[222]....
        /*0e54*/ 	.word	0x0500000f


	//   ....[223]....
        /*0e58*/ 	.word	0x0500000f


	//   ....[224]....
        /*0e5c*/ 	.word	0x0500000f


	//   ....[225]....
        /*0e60*/ 	.word	0x0500000f


	//   ....[226]....
        /*0e64*/ 	.word	0x0500000f


	//   ....[227]....
        /*0e68*/ 	.word	0x0500000f


	//   ....[228]....
        /*0e6c*/ 	.word	0x0500000f


	//   ....[229]....
        /*0e70*/ 	.word	0x0500000f


	//   ....[230]....
        /*0e74*/ 	.word	0x0500000f


	//   ....[231]....
        /*0e78*/ 	.word	0x0500000f


	//   ....[232]....
        /*0e7c*/ 	.word	0x0500000f


	//   ....[233]....
        /*0e80*/ 	.word	0x0500000f


	//   ....[234]....
        /*0e84*/ 	.word	0x0500000f


	//   ....[235]....
        /*0e88*/ 	.word	0x0500000f


	//   ....[236]....
        /*0e8c*/ 	.word	0x0500000f


	//   ....[237]....
        /*0e90*/ 	.word	0x0500000f


	//   ....[238]....
        /*0e94*/ 	.word	0x0500000f


	//   ....[239]....
        /*0e98*/ 	.word	0x0500000f


	//   ....[240]....
        /*0e9c*/ 	.word	0x0500000f


	//   ....[241]....
        /*0ea0*/ 	.word	0x0500000f


	//   ....[242]....
        /*0ea4*/ 	.word	0x0500000f


	//   ....[243]....
        /*0ea8*/ 	.word	0x0500000f


	//   ....[244]....
        /*0eac*/ 	.word	0x0500000f


	//   ....[245]....
        /*0eb0*/ 	.word	0x0500000f


	//   ....[246]....
        /*0eb4*/ 	.word	0x0500000f


	//   ....[247]....
        /*0eb8*/ 	.word	0x0500000f


	//   ....[248]....
        /*0ebc*/ 	.word	0x0500000f


	//   ....[249]....
        /*0ec0*/ 	.word	0x0500000f


	//   ....[250]....
        /*0ec4*/ 	.word	0x0500000f


	//   ....[251]....
        /*0ec8*/ 	.word	0x0500000f


	//   ....[252]....
        /*0ecc*/ 	.word	0x0500000f


	//   ....[253]....
        /*0ed0*/ 	.word	0x0500000f


	//   ....[254]....
        /*0ed4*/ 	.word	0x0500000f


	//   ....[255]....
        /*0ed8*/ 	.word	0x0500000f


	//   ....[0]....
        /*0edc*/ 	.word	0x0500000f


	//   ....[1]....
        /*0ee0*/ 	.word	0x0500000f


	//   ....[2]....
        /*0ee4*/ 	.word	0x0500000f


	//   ....[3]....
        /*0ee8*/ 	.word	0x0500000f


	//   ....[4]....
        /*0eec*/ 	.word	0x0500000f


	//   ....[5]....
        /*0ef0*/ 	.word	0x0500000f


	//   ....[6]....
        /*0ef4*/ 	.word	0x0500000f


	//   ....[7]....
        /*0ef8*/ 	.word	0x0500000f


	//   ....[8]....
        /*0efc*/ 	.word	0x0500000f


	//   ....[9]....
        /*0f00*/ 	.word	0x0500000f


	//   ....[10]....
        /*0f04*/ 	.word	0x0500000f


	//   ....[11]....
        /*0f08*/ 	.word	0x0500000f


	//   ....[12]....
        /*0f0c*/ 	.word	0x0500000f


	//   ....[13]....
        /*0f10*/ 	.word	0x0500000f


	//   ....[14]....
        /*0f14*/ 	.word	0x0500000f


	//   ....[15]....
        /*0f18*/ 	.word	0x0500000f


	//   ....[16]....
        /*0f1c*/ 	.word	0x0500000f


	//   ....[17]....
        /*0f20*/ 	.word	0x0500000f


	//   ....[18]....
        /*0f24*/ 	.word	0x0500000f


	//   ....[19]....
        /*0f28*/ 	.word	0x0500000f


	//   ....[20]....
        /*0f2c*/ 	.word	0x0500000f


	//   ....[21]....
        /*0f30*/ 	.word	0x0500000f


	//   ....[22]....
        /*0f34*/ 	.word	0x0500000f


	//   ....[23]....
        /*0f38*/ 	.word	0x0500000f


	//   ....[24]....
        /*0f3c*/ 	.word	0x0500000f


	//   ....[25]....
        /*0f40*/ 	.word	0x0500000f


	//   ....[26]....
        /*0f44*/ 	.word	0x0500000f


	//   ....[27]....
        /*0f48*/ 	.word	0x0500000f


	//   ....[28]....
        /*0f4c*/ 	.word	0x0500000f


	//   ....[29]....
        /*0f50*/ 	.word	0x0500000f


	//   ....[30]....
        /*0f54*/ 	.word	0x0500000f


	//   ....[31]....
        /*0f58*/ 	.word	0x0500000f


	//   ....[32]....
        /*0f5c*/ 	.word	0x0500000f


	//   ....[33]....
        /*0f60*/ 	.word	0x0500000f


	//   ....[34]....
        /*0f64*/ 	.word	0x0500000f


	//   ....[35]....
        /*0f68*/ 	.word	0x0500000f


	//   ....[36]....
        /*0f6c*/ 	.word	0x0500000f


	//   ....[37]....
        /*0f70*/ 	.word	0x0500000f


	//   ....[38]....
        /*0f74*/ 	.word	0x0500000f


	//   ....[39]....
        /*0f78*/ 	.word	0x0500000f


	//   ....[40]....
        /*0f7c*/ 	.word	0x0500000f


	//   ....[41]....
        /*0f80*/ 	.word	0x0500000f


	//   ....[42]....
        /*0f84*/ 	.word	0x0500000f


	//   ....[43]....
        /*0f88*/ 	.word	0x0500000f


	//   ....[44]....
        /*0f8c*/ 	.word	0x0500000f


	//   ....[45]....
        /*0f90*/ 	.word	0x0500000f


	//   ....[46]....
        /*0f94*/ 	.word	0x0500000f


	//   ....[47]....
        /*0f98*/ 	.word	0x0500000f


	//   ....[48]....
        /*0f9c*/ 	.word	0x0500000f


	//   ....[49]....
        /*0fa0*/ 	.word	0x0500000f


	//   ....[50]....
        /*0fa4*/ 	.word	0x0500000f


	//   ....[51]....
        /*0fa8*/ 	.word	0x0500000f


	//   ....[52]....
        /*0fac*/ 	.word	0x0500000f


	//   ....[53]....
        /*0fb0*/ 	.word	0x0500000f


	//   ....[54]....
        /*0fb4*/ 	.word	0x0500000f


	//   ....[55]....
        /*0fb8*/ 	.word	0x0500000f


	//   ....[56]....
        /*0fbc*/ 	.word	0x0500000f


	//   ....[57]....
        /*0fc0*/ 	.word	0x0500000f


	//   ....[58]....
        /*0fc4*/ 	.word	0x0500000f


	//   ....[59]....
        /*0fc8*/ 	.word	0x0500000f


	//   ....[60]....
        /*0fcc*/ 	.word	0x0500000f


	//   ....[61]....
        /*0fd0*/ 	.word	0x0500000f


	//   ....[62]....
        /*0fd4*/ 	.word	0x0500000f


	//   ....[63]....
        /*0fd8*/ 	.word	0x0500000f


	//   ....[64]....
        /*0fdc*/ 	.word	0x0500000f


	//   ....[65]....
        /*0fe0*/ 	.word	0x0500000f


	//   ....[66]....
        /*0fe4*/ 	.word	0x0500000f


	//   ....[67]....
        /*0fe8*/ 	.word	0x0500000f


	//   ....[68]....
        /*0fec*/ 	.word	0x0500000f


	//   ....[69]....
        /*0ff0*/ 	.word	0x0500000f


	//   ....[70]....
        /*0ff4*/ 	.word	0x0500000f


	//   ....[71]....
        /*0ff8*/ 	.word	0x0500000f


	//----- nvinfo : EIATTR_COOP_GROUP_INSTR_OFFSETS
	.align		4
.L_323:
        /*0ffc*/ 	.byte	0x04, 0x28
        /*0ffe*/ 	.short	(.L_325 - .L_324)


	//   ....[0]....
.L_324:
        /*1000*/ 	.word	0x00000060


	//   ....[1]....
        /*1004*/ 	.word	0x00000140


	//   ....[2]....
        /*1008*/ 	.word	0x00000190


	//   ....[3]....
        /*100c*/ 	.word	0x000003c0


	//   ....[4]....
        /*1010*/ 	.word	0x00000520


	//   ....[5]....
        /*1014*/ 	.word	0x00000640


	//   ....[6]....
        /*1018*/ 	.word	0x000007a0


	//   ....[7]....
        /*101c*/ 	.word	0x00004360


	//   ....[8]....
        /*1020*/ 	.word	0x00004370


	//   ....[9]....
        /*1024*/ 	.word	0x00005140


	//   ....[10]....
        /*1028*/ 	.word	0x00005150


	//   ....[11]....
        /*102c*/ 	.word	0x00005fa0


	//   ....[12]....
        /*1030*/ 	.word	0x00005fb0


	//   ....[13]....
        /*1034*/ 	.word	0x00007a70


	//   ....[14]....
        /*1038*/ 	.word	0x00007a80


	//   ....[15]....
        /*103c*/ 	.word	0x00008aa0


	//   ....[16]....
        /*1040*/ 	.word	0x00008ab0


	//   ....[17]....
        /*1044*/ 	.word	0x00009b00


	//   ....[18]....
        /*1048*/ 	.word	0x00009b10


	//   ....[19]....
        /*104c*/ 	.word	0x0000ad60


	//   ....[20]....
        /*1050*/ 	.word	0x0000ad70


	//   ....[21]....
        /*1054*/ 	.word	0x0000af20


	//   ....[22]....
        /*1058*/ 	.word	0x0000af30


	//   ....[23]....
        /*105c*/ 	.word	0x0000b0f0


	//   ....[24]....
        /*1060*/ 	.word	0x0000b100


	//   ....[25]....
        /*1064*/ 	.word	0x0000b530


	//   ....[26]....
        /*1068*/ 	.word	0x0000b540


	//   ....[27]....
        /*106c*/ 	.word	0x0000b6c0


	//   ....[28]....
        /*1070*/ 	.word	0x0000b6e0


	//   ....[29]....
        /*1074*/ 	.word	0x0000b870


	//   ....[30]....
        /*1078*/ 	.word	0x0000b890


	//   ....[31]....
        /*107c*/ 	.word	0x0000c3b0


	//   ....[32]....
        /*1080*/ 	.word	0x0000cab0


	//   ....[33]....
        /*1084*/ 	.word	0x0000cac0


	//   ....[34]....
        /*1088*/ 	.word	0x0000cad0


	//   ....[35]....
        /*108c*/ 	.word	0x0000cae0


	//   ....[36]....
        /*1090*/ 	.word	0x0000d0e0


	//   ....[37]....
        /*1094*/ 	.word	0x0000d0f0


	//   ....[38]....
        /*1098*/ 	.word	0x0000d100


	//   ....[39]....
        /*109c*/ 	.word	0x0000d110


	//   ....[40]....
        /*10a0*/ 	.word	0x0000d6a0


	//   ....[41]....
        /*10a4*/ 	.word	0x0000d6b0


	//   ....[42]....
        /*10a8*/ 	.word	0x0000d6c0


	//   ....[43]....
        /*10ac*/ 	.word	0x0000d6d0


	//   ....[44]....
        /*10b0*/ 	.word	0x0000dc80


	//   ....[45]....
        /*10b4*/ 	.word	0x0000dc90


	//   ....[46]....
        /*10b8*/ 	.word	0x0000dca0


	//   ....[47]....
        /*10bc*/ 	.word	0x0000dcb0


	//   ....[48]....
        /*10c0*/ 	.word	0x000113a0


	//   ....[49]....
        /*10c4*/ 	.word	0x000113b0


	//   ....[50]....
        /*10c8*/ 	.word	0x000113c0


	//   ....[51]....
        /*10cc*/ 	.word	0x000113d0


	//   ....[52]....
        /*10d0*/ 	.word	0x00011880


	//   ....[53]....
        /*10d4*/ 	.word	0x00011890


	//   ....[54]....
        /*10d8*/ 	.word	0x000118a0


	//   ....[55]....
        /*10dc*/ 	.word	0x000118b0


	//   ....[56]....
        /*10e0*/ 	.word	0x00011cd0


	//   ....[57]....
        /*10e4*/ 	.word	0x00011ce0


	//   ....[58]....
        /*10e8*/ 	.word	0x00011cf0


	//   ....[59]....
        /*10ec*/ 	.word	0x00011d00


	//   ....[60]....
        /*10f0*/ 	.word	0x00012140


	//   ....[61]....
        /*10f4*/ 	.word	0x00012150


	//   ....[62]....
        /*10f8*/ 	.word	0x00012160


	//   ....[63]....
        /*10fc*/ 	.word	0x00012170


	//   ....[64]....
        /*1100*/ 	.word	0x000192b0


	//   ....[65]....
        /*1104*/ 	.word	0x00019740


	//   ....[66]....
        /*1108*/ 	.word	0x00019750


	//   ....[67]....
        /*110c*/ 	.word	0x000197c0


	//   ....[68]....
        /*1110*/ 	.word	0x00019d20


	//   ....[69]....
        /*1114*/ 	.word	0x00019d40


	//   ....[70]....
        /*1118*/ 	.word	0x0001e980


	//   ....[71]....
        /*111c*/ 	.word	0x0001e990


	//   ....[72]....
        /*1120*/ 	.word	0x0001eec0


	//   ....[73]....
        /*1124*/ 	.word	0x0001ef20


	//   ....[74]....
        /*1128*/ 	.word	0x0001f6e0


	//   ....[75]....
        /*112c*/ 	.word	0x0001f700


	//   ....[76]....
        /*1130*/ 	.word	0x00024160


	//   ....[77]....
        /*1134*/ 	.word	0x000241c0


	//   ....[78]....
        /*1138*/ 	.word	0x00024430


	//   ....[79]....
        /*113c*/ 	.word	0x00024450


	//   ....[80]....
        /*1140*/ 	.word	0x000257a0


	//   ....[81]....
        /*1144*/ 	.word	0x00025860


	//   ....[82]....
        /*1148*/ 	.word	0x00025a40


	//   ....[83]....
        /*114c*/ 	.word	0x00025a60


	//   ....[84]....
        /*1150*/ 	.word	0x00027580


	//   ....[85]....
        /*1154*/ 	.word	0x00027590


	//   ....[86]....
        /*1158*/ 	.word	0x000275a0


	//   ....[87]....
        /*115c*/ 	.word	0x000275b0


	//   ....[88]....
        /*1160*/ 	.word	0x00027fa0


	//   ....[89]....
        /*1164*/ 	.word	0x00027fc0


	//   ....[90]....
        /*1168*/ 	.word	0x00028120


	//   ....[91]....
        /*116c*/ 	.word	0x00028140


	//   ....[92]....
        /*1170*/ 	.word	0x00028280


	//   ....[93]....
        /*1174*/ 	.word	0x000282a0


	//   ....[94]....
        /*1178*/ 	.word	0x000283f0


	//   ....[95]....
        /*117c*/ 	.word	0x00028410


	//   ....[96]....
        /*1180*/ 	.word	0x00028bf0


	//   ....[97]....
        /*1184*/ 	.word	0x00028c20


	//   ....[98]....
        /*1188*/ 	.word	0x00029460


	//   ....[99]....
        /*118c*/ 	.word	0x00029470


	//   ....[100]....
        /*1190*/ 	.word	0x0002a530


	//   ....[101]....
        /*1194*/ 	.word	0x0002a560


	//   ....[102]....
        /*1198*/ 	.word	0x0002a6b0


	//   ....[103]....
        /*119c*/ 	.word	0x0002a6d0


	//   ....[104]....
        /*11a0*/ 	.word	0x0002a810


	//   ....[105]....
        /*11a4*/ 	.word	0x0002a830


	//   ....[106]....
        /*11a8*/ 	.word	0x0002a980


	//   ....[107]....
        /*11ac*/ 	.word	0x0002a9a0


	//   ....[108]....
        /*11b0*/ 	.word	0x0002ab70


	//   ....[109]....
        /*11b4*/ 	.word	0x0002ad60


	//   ....[110]....
        /*11b8*/ 	.word	0x0002ad90


	//   ....[111]....
        /*11bc*/ 	.word	0x0002adc0


	//   ....[112]....
        /*11c0*/ 	.word	0x0002adf0


	//   ....[113]....
        /*11c4*/ 	.word	0x0002ae20


	//   ....[114]....
        /*11c8*/ 	.word	0x0002ae50


	//   ....[115]....
        /*11cc*/ 	.word	0x0002afe0


	//   ....[116]....
        /*11d0*/ 	.word	0x0002b010


	//   ....[117]....
        /*11d4*/ 	.word	0x0002b040


	//   ....[118]....
        /*11d8*/ 	.word	0x0002b070


	//   ....[119]....
        /*11dc*/ 	.word	0x0002b0a0


	//   ....[120]....
        /*11e0*/ 	.word	0x0002b0d0


	//   ....[121]....
        /*11e4*/ 	.word	0x0002b160


	//   ....[122]....
        /*11e8*/ 	.word	0x0002b190


	//   ....[123]....
        /*11ec*/ 	.word	0x0002b1a0


	//   ....[124]....
        /*11f0*/ 	.word	0x0002b1e0


	//   ....[125]....
        /*11f4*/ 	.word	0x0002c6c0


	//   ....[126]....
        /*11f8*/ 	.word	0x0002edd0


	//   ....[127]....
        /*11fc*/ 	.word	0x0002ee00


	//   ....[128]....
        /*1200*/ 	.word	0x0002ee30


	//   ....[129]....
        /*1204*/ 	.word	0x0002eef0


	//   ....[130]....
        /*1208*/ 	.word	0x0002ef30


	//   ....[131]....
        /*120c*/ 	.word	0x0002ef90


	//   ....[132]....
        /*1210*/ 	.word	0x0002efd0


	//   ....[133]....
        /*1214*/ 	.word	0x0002f030


	//   ....[134]....
        /*1218*/ 	.word	0x0002f050


	//   ....[135]....
        /*121c*/ 	.word	0x0002f080


	//   ....[136]....
        /*1220*/ 	.word	0x0002f880


	//   ....[137]....
        /*1224*/ 	.word	0x0002f8b0


	//   ....[138]....
        /*1228*/ 	.word	0x0002f8d0


	//   ....[139]....
        /*122c*/ 	.word	0x0002f970


	//   ....[140]....
        /*1230*/ 	.word	0x0002f980


	//   ....[141]....
        /*1234*/ 	.word	0x0002fa30


	//   ....[142]....
        /*1238*/ 	.word	0x0002fa40


	//   ....[143]....
        /*123c*/ 	.word	0x0002faf0


	//   ....[144]....
        /*1240*/ 	.word	0x0002fb00


	//   ....[145]....
        /*1244*/ 	.word	0x0002fbb0


	//   ....[146]....
        /*1248*/ 	.word	0x0002fbc0


	//   ....[147]....
        /*124c*/ 	.word	0x0002fc70


	//   ....[148]....
        /*1250*/ 	.word	0x0002fc80


	//   ....[149]....
        /*1254*/ 	.word	0x0002fd30


	//   ....[150]....
        /*1258*/ 	.word	0x0002fd40


	//   ....[151]....
        /*125c*/ 	.word	0x0002fd80


	//   ....[152]....
        /*1260*/ 	.word	0x00030570


	//   ....[153]....
        /*1264*/ 	.word	0x000305a0


	//   ....[154]....
        /*1268*/ 	.word	0x000305d0


	//   ....[155]....
        /*126c*/ 	.word	0x00030690


	//   ....[156]....
        /*1270*/ 	.word	0x000306c0


	//   ....[157]....
        /*1274*/ 	.word	0x00030710


	//   ....[158]....
        /*1278*/ 	.word	0x00030740


	//   ....[159]....
        /*127c*/ 	.word	0x00030790


	//   ....[160]....
        /*1280*/ 	.word	0x000307c0


	//   ....[161]....
        /*1284*/ 	.word	0x00030830


	//   ....[162]....
        /*1288*/ 	.word	0x00030b10


	//   ....[163]....
        /*128c*/ 	.word	0x00030b30


	//   ....[164]....
        /*1290*/ 	.word	0x00030bf0


	//   ....[165]....
        /*1294*/ 	.word	0x00030c00


	//   ....[166]....
        /*1298*/ 	.word	0x00030cb0


	//   ....[167]....
        /*129c*/ 	.word	0x00030cc0


	//   ....[168]....
        /*12a0*/ 	.word	0x00030d70


	//   ....[169]....
        /*12a4*/ 	.word	0x00030d80


	//   ....[170]....
        /*12a8*/ 	.word	0x00030d90


	//   ....[171]....
        /*12ac*/ 	.word	0x00030e40


	//   ....[172]....
        /*12b0*/ 	.word	0x000313b0


	//   ....[173]....
        /*12b4*/ 	.word	0x000313f0


	//   ....[174]....
        /*12b8*/ 	.word	0x00031470


	//   ....[175]....
        /*12bc*/ 	.word	0x000314a0


	//   ....[176]....
        /*12c0*/ 	.word	0x00031530


	//   ....[177]....
        /*12c4*/ 	.word	0x00031560


	//   ....[178]....
        /*12c8*/ 	.word	0x000315f0


	//   ....[179]....
        /*12cc*/ 	.word	0x00031620


	//   ....[180]....
        /*12d0*/ 	.word	0x00031630


	//   ....[181]....
        /*12d4*/ 	.word	0x000316c0


	//   ....[182]....
        /*12d8*/ 	.word	0x00031b20


	//   ....[183]....
        /*12dc*/ 	.word	0x00031b50


	//   ....[184]....
        /*12e0*/ 	.word	0x00031bc0


	//   ....[185]....
        /*12e4*/ 	.word	0x00031bf0


	//   ....[186]....
        /*12e8*/ 	.word	0x00031c20


	//   ....[187]....
        /*12ec*/ 	.word	0x00031c50


	//   ....[188]....
        /*12f0*/ 	.word	0x00031c80


	//   ....[189]....
        /*12f4*/ 	.word	0x00031cb0


	//   ....[190]....
        /*12f8*/ 	.word	0x00031e50


	//   ....[191]....
        /*12fc*/ 	.word	0x00031e80


	//   ....[192]....
        /*1300*/ 	.word	0x00031eb0


	//   ....[193]....
        /*1304*/ 	.word	0x00031ee0


	//   ....[194]....
        /*1308*/ 	.word	0x00031f10


	//   ....[195]....
        /*130c*/ 	.word	0x00031f40


	//   ....[196]....
        /*1310*/ 	.word	0x00032000


	//   ....[197]....
        /*1314*/ 	.word	0x00032020


	//   ....[198]....
        /*1318*/ 	.word	0x00032040


	//   ....[199]....
        /*131c*/ 	.word	0x000320a0


	//   ....[200]....
        /*1320*/ 	.word	0x00032ac0


	//   ....[201]....
        /*1324*/ 	.word	0x00032e00


	//   ....[202]....
        /*1328*/ 	.word	0x00032e90


	//   ....[203]....
        /*132c*/ 	.word	0x00032f30


	//   ....[204]....
        /*1330*/ 	.word	0x00032fc0


	//   ....[205]....
        /*1334*/ 	.word	0x00033060


	//   ....[206]....
        /*1338*/ 	.word	0x000330f0


	//   ....[207]....
        /*133c*/ 	.word	0x000331e0


	//   ....[208]....
        /*1340*/ 	.word	0x00033270


	//   ....[209]....
        /*1344*/ 	.word	0x00033310


	//   ....[210]....
        /*1348*/ 	.word	0x000333a0


	//   ....[211]....
        /*134c*/ 	.word	0x00033440


	//   ....[212]....
        /*1350*/ 	.word	0x000334d0


	//   ....[213]....
        /*1354*/ 	.word	0x000335c0


	//   ....[214]....
        /*1358*/ 	.word	0x00033650


	//   ....[215]....
        /*135c*/ 	.word	0x000336f0


	//   ....[216]....
        /*1360*/ 	.word	0x00033780


	//   ....[217]....
        /*1364*/ 	.word	0x00033820


	//   ....[218]....
        /*1368*/ 	.word	0x000338b0


	//   ....[219]....
        /*136c*/ 	.word	0x000339a0


	//   ....[220]....
        /*1370*/ 	.word	0x00033a30


	//   ....[221]....
        /*1374*/ 	.word	0x00033a80


	//   ....[222]....
        /*1378*/ 	.word	0x00033ad0


	//   ....[223]....
        /*137c*/ 	.word	0x00033b70


	//   ....[224]....
        /*1380*/ 	.word	0x00033c00


	//   ....[225]....
        /*1384*/ 	.word	0x00033c50


	//   ....[226]....
        /*1388*/ 	.word	0x00033ca0


	//   ....[227]....
        /*138c*/ 	.word	0x00033d40


	//   ....[228]....
        /*1390*/ 	.word	0x00033dd0


	//   ....[229]....
        /*1394*/ 	.word	0x00033e20


	//   ....[230]....
        /*1398*/ 	.word	0x00033e70


	//   ....[231]....
        /*139c*/ 	.word	0x00033f10


	//   ....[232]....
        /*13a0*/ 	.word	0x00033fa0


	//   ....[233]....
        /*13a4*/ 	.word	0x00033ff0


	//   ....[234]....
        /*13a8*/ 	.word	0x00034040


	//   ....[235]....
        /*13ac*/ 	.word	0x00034130


	//   ....[236]....
        /*13b0*/ 	.word	0x000341c0


	//   ....[237]....
        /*13b4*/ 	.word	0x00034210


	//   ....[238]....
        /*13b8*/ 	.word	0x00034260


	//   ....[239]....
        /*13bc*/ 	.word	0x000342f0


	//   ....[240]....
        /*13c0*/ 	.word	0x00034380


	//   ....[241]....
        /*13c4*/ 	.word	0x000343d0


	//   ....[242]....
        /*13c8*/ 	.word	0x00034420


	//   ....[243]....
        /*13cc*/ 	.word	0x000344b0


	//   ....[244]....
        /*13d0*/ 	.word	0x00034540


	//   ....[245]....
        /*13d4*/ 	.word	0x00034590


	//   ....[246]....
        /*13d8*/ 	.word	0x000345e0


	//   ....[247]....
        /*13dc*/ 	.word	0x00034680


	//   ....[248]....
        /*13e0*/ 	.word	0x00034710


	//   ....[249]....
        /*13e4*/ 	.word	0x00034760


	//   ....[250]....
        /*13e8*/ 	.word	0x000347b0


	//   ....[251]....
        /*13ec*/ 	.word	0x00034ab0


	//   ....[252]....
        /*13f0*/ 	.word	0x00034d90


	//   ....[253]....
        /*13f4*/ 	.word	0x00034e80


	//   ....[254]....
        /*13f8*/ 	.word	0x00034f50


	//   ....[255]....
        /*13fc*/ 	.word	0x00034fc0


	//   ....[0]....
        /*1400*/ 	.word	0x000350a0


	//   ....[1]....
        /*1404*/ 	.word	0x00035170


	//   ....[2]....
        /*1408*/ 	.word	0x00035270


	//   ....[3]....
        /*140c*/ 	.word	0x000352e0


	//   ....[4]....
        /*1410*/ 	.word	0x000353d0


	//   ....[5]....
        /*1414*/ 	.word	0x00035440


	//   ....[6]....
        /*1418*/ 	.word	0x00035520


	//   ....[7]....
        /*141c*/ 	.word	0x000355d0


	//   ....[8]....
        /*1420*/ 	.word	0x00035630


	//   ....[9]....
        /*1424*/ 	.word	0x00035690


	//   ....[10]....
        /*1428*/ 	.word	0x000357a0


	//   ....[11]....
        /*142c*/ 	.word	0x00035800


	//   ....[12]....
        /*1430*/ 	.word	0x00035920


	//   ....[13]....
        /*1434*/ 	.word	0x00035980


	//   ....[14]....
        /*1438*/ 	.word	0x00035aa0


	//   ....[15]....
        /*143c*/ 	.word	0x00035b00


	//   ....[16]....
        /*1440*/ 	.word	0x00035c20


	//   ....[17]....
        /*1444*/ 	.word	0x00035c80


	//   ....[18]....
        /*1448*/ 	.word	0x00035da0


	//   ....[19]....
        /*144c*/ 	.word	0x00035e00


	//   ....[20]....
        /*1450*/ 	.word	0x00035f20


	//   ....[21]....
        /*1454*/ 	.word	0x00035f80


	//   ....[22]....
        /*1458*/ 	.word	0x00036080


	//   ....[23]....
        /*145c*/ 	.word	0x000361b0


	//   ....[24]....
        /*1460*/ 	.word	0x00036270


	//   ....[25]....
        /*1464*/ 	.word	0x00036350


	//   ....[26]....
        /*1468*/ 	.word	0x00036430


	//   ....[27]....
        /*146c*/ 	.word	0x00036490


	//   ....[28]....
        /*1470*/ 	.word	0x00036570


	//   ....[29]....
        /*1474*/ 	.word	0x000365d0


	//   ....[30]....
        /*1478*/ 	.word	0x000366b0


	//   ....[31]....
        /*147c*/ 	.word	0x00036710


	//   ....[32]....
        /*1480*/ 	.word	0x00036820


	//   ....[33]....
        /*1484*/ 	.word	0x00036910


	//   ....[34]....
        /*1488*/ 	.word	0x000369b0


	//   ....[35]....
        /*148c*/ 	.word	0x00036a10


	//   ....[36]....
        /*1490*/ 	.word	0x00036b30


	//   ....[37]....
        /*1494*/ 	.word	0x00036b90


	//   ....[38]....
        /*1498*/ 	.word	0x00036cb0


	//   ....[39]....
        /*149c*/ 	.word	0x00036d10


	//   ....[40]....
        /*14a0*/ 	.word	0x00036e30


	//   ....[41]....
        /*14a4*/ 	.word	0x00036e90


	//   ....[42]....
        /*14a8*/ 	.word	0x00036f60


	//   ....[43]....
        /*14ac*/ 	.word	0x000370d0


	//   ....[44]....
        /*14b0*/ 	.word	0x00037190


	//   ....[45]....
        /*14b4*/ 	.word	0x000372e0


	//   ....[46]....
        /*14b8*/ 	.word	0x00037390


	//   ....[47]....
        /*14bc*/ 	.word	0x000373f0


	//   ....[48]....
        /*14c0*/ 	.word	0x000374b0


	//   ....[49]....
        /*14c4*/ 	.word	0x00037590


	//   ....[50]....
        /*14c8*/ 	.word	0x000376a0


	//   ....[51]....
        /*14cc*/ 	.word	0x00037700


	//   ....[52]....
        /*14d0*/ 	.word	0x000377c0


	//   ....[53]....
        /*14d4*/ 	.word	0x000378d0


	//   ....[54]....
        /*14d8*/ 	.word	0x00037970


	//   ....[55]....
        /*14dc*/ 	.word	0x00037ae0


	//   ....[56]....
        /*14e0*/ 	.word	0x00037b50


	//   ....[57]....
        /*14e4*/ 	.word	0x00037bc0


	//   ....[58]....
        /*14e8*/ 	.word	0x00037c30


	//   ....[59]....
        /*14ec*/ 	.word	0x00037ca0


	//   ....[60]....
        /*14f0*/ 	.word	0x00037d20


	//   ....[61]....
        /*14f4*/ 	.word	0x00037da0


	//   ....[62]....
        /*14f8*/ 	.word	0x00037e30


	//   ....[63]....
        /*14fc*/ 	.word	0x00037ea0


	//   ....[64]....
        /*1500*/ 	.word	0x00037f10


	//   ....[65]....
        /*1504*/ 	.word	0x00037f80


	//   ....[66]....
        /*1508*/ 	.word	0x00038000


	//   ....[67]....
        /*150c*/ 	.word	0x00038070


	//   ....[68]....
        /*1510*/ 	.word	0x00038100


	//   ....[69]....
        /*1514*/ 	.word	0x00038160


	//   ....[70]....
        /*1518*/ 	.word	0x000381f0


	//   ....[71]....
        /*151c*/ 	.word	0x00038320


	//----- nvinfo : EIATTR_REG_RECONFIG
	.align		4
.L_325:
        /*1520*/ 	.byte	0x01, 0x54
	.zero		2


	//----- nvinfo : EIATTR_SYSCALL_OFFSETS
	.align		4
        /*1524*/ 	.byte	0x04, 0x46
        /*1526*/ 	.short	(.L_327 - .L_326)


	//   ....[0]....
.L_326:
        /*1528*/ 	.word	0x000026e0


	//   ....[1]....
        /*152c*/ 	.word	0x00002830


	//   ....[2]....
        /*1530*/ 	.word	0x0000c520


	//   ....[3]....
        /*1534*/ 	.word	0x0000c850


	//   ....[4]....
        /*1538*/ 	.word	0x0002e410


	//   ....[5]....
        /*153c*/ 	.word	0x0002e560


	//   ....[6]....
        /*1540*/ 	.word	0x0002e650


	//   ....[7]....
        /*1544*/ 	.word	0x0002f4f0


	//----- nvinfo : EIATTR_MBARRIER_INSTR_OFFSETS
	.align		4
.L_327:
        /*1548*/ 	.byte	0x04, 0x39
        /*154a*/ 	.short	(.L_329 - .L_328)


	//   ....[0]....
.L_328:
        /*154c*/ 	.word	0x00000270
        /*1550*/ 	.word	0x000000ff
        /*1554*/ 	.word	0x00038800
        /*1558*/ 	.short	0x0100
        /*155a*/ 	.byte	0x08
	.zero		1


	//   ....[1]....
        /*155c*/ 	.word	0x00000280
        /*1560*/ 	.word	0x000000ff
        /*1564*/ 	.word	0x00038820
        /*1568*/ 	.short	0x0100
        /*156a*/ 	.byte	0x08
	.zero		1


	//   ....[2]....
        /*156c*/ 	.word	0x00000370
        /*1570*/ 	.word	0x000000ff
        /*1574*/ 	.word	0x00038830
        /*1578*/ 	.short	0x0100
        /*157a*/ 	.byte	0x08
	.zero		1


	//   ....[3]....
        /*157c*/ 	.word	0x00000380
        /*1580*/ 	.word	0x000000ff
        /*1584*/ 	.word	0x00038840
        /*1588*/ 	.short	0x0100
        /*158a*/ 	.byte	0x08
	.zero		1


	//   ....[4]....
        /*158c*/ 	.word	0x00000390
        /*1590*/ 	.word	0x000000ff
        /*1594*/ 	.word	0x00038838
        /*1598*/ 	.short	0x0100
        /*159a*/ 	.byte	0x08
	.zero		1


	//   ....[5]....
        /*159c*/ 	.word	0x000003a0
        /*15a0*/ 	.word	0x000000ff
        /*15a4*/ 	.word	0x00038848
        /*15a8*/ 	.short	0x0100
        /*15aa*/ 	.byte	0x08
	.zero		1


	//   ....[6]....
        /*15ac*/ 	.word	0x000004d0
        /*15b0*/ 	.word	0x000000ff
        /*15b4*/ 	.word	0x00038850
        /*15b8*/ 	.short	0x0100
        /*15ba*/ 	.byte	0x08
	.zero		1


	//   ....[7]....
        /*15bc*/ 	.word	0x000004e0
        /*15c0*/ 	.word	0x000000ff
        /*15c4*/ 	.word	0x00038860
        /*15c8*/ 	.short	0x0100
        /*15ca*/ 	.byte	0x08
	.zero		1


	//   ....[8]....
        /*15cc*/ 	.word	0x000004f0
        /*15d0*/ 	.word	0x000000ff
        /*15d4*/ 	.word	0x00038858
        /*15d8*/ 	.short	0x0100
        /*15da*/ 	.byte	0x08
	.zero		1


	//   ....[9]....
        /*15dc*/ 	.word	0x00000500
        /*15e0*/ 	.word	0x000000ff
        /*15e4*/ 	.word	0x00038868
        /*15e8*/ 	.short	0x0100
        /*15ea*/ 	.byte	0x08
	.zero		1


	//   ....[10]....
        /*15ec*/ 	.word	0x000005f0
        /*15f0*/ 	.word	0x000000ff
        /*15f4*/ 	.word	0x00038870
        /*15f8*/ 	.short	0x0100
        /*15fa*/ 	.byte	0x06
	.zero		1


	//   ....[11]....
        /*15fc*/ 	.word	0x00000600
        /*1600*/ 	.word	0x000000ff
        /*1604*/ 	.word	0x00038880
        /*1608*/ 	.short	0x0100
        /*160a*/ 	.byte	0x06
	.zero		1


	//   ....[12]....
        /*160c*/ 	.word	0x00000610
        /*1610*/ 	.word	0x000000ff
        /*1614*/ 	.word	0x00038878
        /*1618*/ 	.short	0x0100
        /*161a*/ 	.byte	0x06
	.zero		1


	//   ....[13]....
        /*161c*/ 	.word	0x00000620
        /*1620*/ 	.word	0x000000ff
        /*1624*/ 	.word	0x00038888
        /*1628*/ 	.short	0x0100
        /*162a*/ 	.byte	0x06
	.zero		1


	//   ....[14]....
        /*162c*/ 	.word	0x00000750
        /*1630*/ 	.word	0x000000ff
        /*1634*/ 	.word	0x00038890
        /*1638*/ 	.short	0x0100
        /*163a*/ 	.byte	0x08
	.zero		1


	//   ....[15]....
        /*163c*/ 	.word	0x00000760
        /*1640*/ 	.word	0x000000ff
        /*1644*/ 	.word	0x000388a0
        /*1648*/ 	.short	0x0100
        /*164a*/ 	.byte	0x08
	.zero		1


	//   ....[16]....
        /*164c*/ 	.word	0x00000770
        /*1650*/ 	.word	0x000000ff
        /*1654*/ 	.word	0x00038898
        /*1658*/ 	.short	0x0100
        /*165a*/ 	.byte	0x08
	.zero		1


	//   ....[17]....
        /*165c*/ 	.word	0x00000780
        /*1660*/ 	.word	0x000000ff
        /*1664*/ 	.word	0x000388a8
        /*1668*/ 	.short	0x0100
        /*166a*/ 	.byte	0x08
	.zero		1


	//   ....[18]....
        /*166c*/ 	.word	0x000008b0
        /*1670*/ 	.word	0x000000ff
        /*1674*/ 	.word	0x000388b0
        /*1678*/ 	.short	0x0100
        /*167a*/ 	.byte	0x08
	.zero		1


	//   ....[19]....
        /*167c*/ 	.word	0x000008c0
        /*1680*/ 	.word	0x000000ff
        /*1684*/ 	.word	0x000388c0
        /*1688*/ 	.short	0x0100
        /*168a*/ 	.byte	0x08
	.zero		1


	//   ....[20]....
        /*168c*/ 	.word	0x000008d0
        /*1690*/ 	.word	0x000000ff
        /*1694*/ 	.word	0x000388b8
        /*1698*/ 	.short	0x0100
        /*169a*/ 	.byte	0x08
	.zero		1


	//   ....[21]....
        /*169c*/ 	.word	0x000008e0
        /*16a0*/ 	.word	0x000000ff
        /*16a4*/ 	.word	0x000388c8
        /*16a8*/ 	.short	0x0100
        /*16aa*/ 	.byte	0x08
	.zero		1


	//   ....[22]....
        /*16ac*/ 	.word	0x00004310
        /*16b0*/ 	.word	0x00000058
        /*16b4*/ 	.word	0x00038890
        /*16b8*/ 	.short	0x010a
        /*16ba*/ 	.byte	0x3f
	.zero		1


	//   ....[23]....
        /*16bc*/ 	.word	0x00007a00
        /*16c0*/ 	.word	0x00000058
        /*16c4*/ 	.word	0x00038890
        /*16c8*/ 	.short	0x010a
        /*16ca*/ 	.byte	0x3f
	.zero		1


	//   ....[24]....
        /*16cc*/ 	.word	0x0000abc0
        /*16d0*/ 	.word	0x00000058
        /*16d4*/ 	.word	0x00038890
        /*16d8*/ 	.short	0x010a
        /*16da*/ 	.byte	0x3f
	.zero		1


	//   ....[25]....
        /*16dc*/ 	.word	0x0000b370
        /*16e0*/ 	.word	0x0000000b
        /*16e4*/ 	.word	0x00000000
        /*16e8*/ 	.short	0x0101
        /*16ea*/ 	.byte	0x3f
	.zero		1


	//   ....[26]....
        /*16ec*/ 	.word	0x0000b3b0
        /*16f0*/ 	.word	0x00000058
        /*16f4*/ 	.word	0x000388b0
        /*16f8*/ 	.short	0x010a
        /*16fa*/ 	.byte	0x3f
	.zero		1


	//   ....[27]....
        /*16fc*/ 	.word	0x0000bad0
        /*1700*/ 	.word	0x00000058
        /*1704*/ 	.word	0x00000000
        /*1708*/ 	.short	0x0101
        /*170a*/ 	.byte	0x3f
	.zero		1


	//   ....[28]....
        /*170c*/ 	.word	0x0000c5b0
        /*1710*/ 	.word	0x00000017
        /*1714*/ 	.word	0x00038800
        /*1718*/ 	.short	0x010a
        /*171a*/ 	.byte	0x3f
	.zero		1


	//   ....[29]....
        /*171c*/ 	.word	0x0000c600
        /*1720*/ 	.word	0x00000017
        /*1724*/ 	.word	0x00038800
        /*1728*/ 	.short	0x010a
        /*172a*/ 	.byte	0x3f
	.zero		1


	//   ....[30]....
        /*172c*/ 	.word	0x0000e0e0
        /*1730*/ 	.word	0x00000017
        /*1734*/ 	.word	0x00038800
        /*1738*/ 	.short	0x010a
        /*173a*/ 	.byte	0x3f
	.zero		1


	//   ....[31]....
        /*173c*/ 	.word	0x00012450
        /*1740*/ 	.word	0x00000017
        /*1744*/ 	.word	0x00038800
        /*1748*/ 	.short	0x010a
        /*174a*/ 	.byte	0x3f
	.zero		1


	//   ....[32]....
        /*174c*/ 	.word	0x00015dc0
        /*1750*/ 	.word	0x00000000
        /*1754*/ 	.word	0x00038830
        /*1758*/ 	.short	0x010a
        /*175a*/ 	.byte	0x3f
	.zero		1


	//   ....[33]....
        /*175c*/ 	.word	0x00015e00
        /*1760*/ 	.word	0x00000000
        /*1764*/ 	.word	0x00038830
        /*1768*/ 	.short	0x010a
        /*176a*/ 	.byte	0x3f
	.zero		1


	//   ....[34]....
        /*176c*/ 	.word	0x0001a130
        /*1770*/ 	.word	0x00000000
        /*1774*/ 	.word	0x00000000
        /*1778*/ 	.short	0x0101
        /*177a*/ 	.byte	0x3f
	.zero		1


	//   ....[35]....
        /*177c*/ 	.word	0x0001ac40
        /*1780*/ 	.word	0x00000009
        /*1784*/ 	.word	0x00038830
        /*1788*/ 	.short	0x010a
        /*178a*/ 	.byte	0x3f
	.zero		1


	//   ....[36]....
        /*178c*/ 	.word	0x0001acd0
        /*1790*/ 	.word	0x00000009
        /*1794*/ 	.word	0x00038830
        /*1798*/ 	.short	0x010a
        /*179a*/ 	.byte	0x3f
	.zero		1


	//   ....[37]....
        /*179c*/ 	.word	0x0001e3c0
        /*17a0*/ 	.word	0x00000007
        /*17a4*/ 	.word	0x00038850
        /*17a8*/ 	.short	0x010a
        /*17aa*/ 	.byte	0x3f
	.zero		1


	//   ....[38]....
        /*17ac*/ 	.word	0x0001e410
        /*17b0*/ 	.word	0x00000007
        /*17b4*/ 	.word	0x00038850
        /*17b8*/ 	.short	0x010a
        /*17ba*/ 	.byte	0x3f
	.zero		1


	//   ....[39]....
        /*17bc*/ 	.word	0x0001e9e0
        /*17c0*/ 	.word	0x00000009
        /*17c4*/ 	.word	0x00000000
        /*17c8*/ 	.short	0x0101
        /*17ca*/ 	.byte	0x3f
	.zero		1


	//   ....[40]....
        /*17cc*/ 	.word	0x0001fe80
        /*17d0*/ 	.word	0x00000007
        /*17d4*/ 	.word	0x00000000
        /*17d8*/ 	.short	0x0101
        /*17da*/ 	.byte	0x3f
	.zero		1


	//   ....[41]....
        /*17dc*/ 	.word	0x00020140
        /*17e0*/ 	.word	0x00000004
        /*17e4*/ 	.word	0x00038830
        /*17e8*/ 	.short	0x010a
        /*17ea*/ 	.byte	0x3f
	.zero		1


	//   ....[42]....
        /*17ec*/ 	.word	0x000201d0
        /*17f0*/ 	.word	0x00000004
        /*17f4*/ 	.word	0x00038830
        /*17f8*/ 	.short	0x010a
        /*17fa*/ 	.byte	0x3f
	.zero		1


	//   ....[43]....
        /*17fc*/ 	.word	0x000238c0
        /*1800*/ 	.word	0x00000006
        /*1804*/ 	.word	0x00038850
        /*1808*/ 	.short	0x010a
        /*180a*/ 	.byte	0x3f
	.zero		1


	//   ....[44]....
        /*180c*/ 	.word	0x00023910
        /*1810*/ 	.word	0x00000006
        /*1814*/ 	.word	0x00038850
        /*1818*/ 	.short	0x010a
        /*181a*/ 	.byte	0x3f
	.zero		1


	//   ....[45]....
        /*181c*/ 	.word	0x000243c0
        /*1820*/ 	.word	0x00000004
        /*1824*/ 	.word	0x00000000
        /*1828*/ 	.short	0x0101
        /*182a*/ 	.byte	0x3f
	.zero		1


	//   ....[46]....
        /*182c*/ 	.word	0x00024d10
        /*1830*/ 	.word	0x00000006
        /*1834*/ 	.word	0x00000000
        /*1838*/ 	.short	0x0101
        /*183a*/ 	.byte	0x3f
	.zero		1


	//   ....[47]....
        /*183c*/ 	.word	0x000256e0
        /*1840*/ 	.word	0x0000000a
        /*1844*/ 	.word	0x00038850
        /*1848*/ 	.short	0x010a
        /*184a*/ 	.byte	0x3f
	.zero		1


	//   ....[48]....
        /*184c*/ 	.word	0x00025730
        /*1850*/ 	.word	0x0000000a
        /*1854*/ 	.word	0x00038850
        /*1858*/ 	.short	0x010a
        /*185a*/ 	.byte	0x3f
	.zero		1


	//   ....[49]....
        /*185c*/ 	.word	0x00025be0
        /*1860*/ 	.word	0x0000000a
        /*1864*/ 	.word	0x00000000
        /*1868*/ 	.short	0x0101
        /*186a*/ 	.byte	0x3f
	.zero		1


	//   ....[50]....
        /*186c*/ 	.word	0x00027fb0
        /*1870*/ 	.word	0x00000014
        /*1874*/ 	.word	0x00000000
        /*1878*/ 	.short	0x0101
        /*187a*/ 	.byte	0x3f
	.zero		1


	//   ....[51]....
        /*187c*/ 	.word	0x00028c10
        /*1880*/ 	.word	0x00000002
        /*1884*/ 	.word	0x00000000
        /*1888*/ 	.short	0x0101
        /*188a*/ 	.byte	0x3f
	.zero		1


	//   ....[52]....
        /*188c*/ 	.word	0x0002c7a0
        /*1890*/ 	.word	0x00000010
        /*1894*/ 	.word	0x00038820
        /*1898*/ 	.short	0x010a
        /*189a*/ 	.byte	0x3f
	.zero		1


	//   ....[53]....
        /*189c*/ 	.word	0x0002c830
        /*18a0*/ 	.word	0x0000000b
        /*18a4*/ 	.word	0x000388a0
        /*18a8*/ 	.short	0x010a
        /*18aa*/ 	.byte	0x3f
	.zero		1


	//   ....[54]....
        /*18ac*/ 	.word	0x0002cd80
        /*18b0*/ 	.word	0x0000000b
        /*18b4*/ 	.word	0x000388c0
        /*18b8*/ 	.short	0x010a
        /*18ba*/ 	.byte	0x3f
	.zero		1


	//   ....[55]....
        /*18bc*/ 	.word	0x0002d390
        /*18c0*/ 	.word	0x0000000a
        /*18c4*/ 	.word	0x000388a0
        /*18c8*/ 	.short	0x010a
        /*18ca*/ 	.byte	0x3f
	.zero		1


	//   ....[56]....
        /*18cc*/ 	.word	0x0002d8d0
        /*18d0*/ 	.word	0x0000000a
        /*18d4*/ 	.word	0x000388c0
        /*18d8*/ 	.short	0x010a
        /*18da*/ 	.byte	0x3f
	.zero		1


	//   ....[57]....
        /*18dc*/ 	.word	0x0002ec00
        /*18e0*/ 	.word	0x00000005
        /*18e4*/ 	.word	0x00038840
        /*18e8*/ 	.short	0x010a
        /*18ea*/ 	.byte	0x3f
	.zero		1


	//   ....[58]....
        /*18ec*/ 	.word	0x0002f1f0
        /*18f0*/ 	.word	0x00000005
        /*18f4*/ 	.word	0x00038830
        /*18f8*/ 	.short	0x0107
        /*18fa*/ 	.byte	0x3f
	.zero		1


	//   ....[59]....
        /*18fc*/ 	.word	0x0002f2c0
        /*1900*/ 	.word	0x00000005
        /*1904*/ 	.word	0x00038830
        /*1908*/ 	.short	0x0101
        /*190a*/ 	.byte	0x3f
	.zero		1


	//   ....[60]....
        /*190c*/ 	.word	0x0002fec0
        /*1910*/ 	.word	0x00000010
        /*1914*/ 	.word	0x00038800
        /*1918*/ 	.short	0x0107
        /*191a*/ 	.byte	0x3f
	.zero		1


	//   ....[61]....
        /*191c*/ 	.word	0x0002ffe0
        /*1920*/ 	.word	0x00000010
        /*1924*/ 	.word	0x00038800
        /*1928*/ 	.short	0x0101
        /*192a*/ 	.byte	0x3f
	.zero		1


	//   ....[62]....
        /*192c*/ 	.word	0x00030000
        /*1930*/ 	.word	0x00000010
        /*1934*/ 	.word	0x00038820
        /*1938*/ 	.short	0x010a
        /*193a*/ 	.byte	0x3f
	.zero		1


	//   ....[63]....
        /*193c*/ 	.word	0x000303e0
        /*1940*/ 	.word	0x00000006
        /*1944*/ 	.word	0x00038840
        /*1948*/ 	.short	0x010a
        /*194a*/ 	.byte	0x3f
	.zero		1


	//   ....[64]....
        /*194c*/ 	.word	0x00030940
        /*1950*/ 	.word	0x00000006
        /*1954*/ 	.word	0x00038830
        /*1958*/ 	.short	0x0107
        /*195a*/ 	.byte	0x3f
	.zero		1


	//   ....[65]....
        /*195c*/ 	.word	0x000309f0
        /*1960*/ 	.word	0x00000006
        /*1964*/ 	.word	0x00038830
        /*1968*/ 	.short	0x0101
        /*196a*/ 	.byte	0x3f
	.zero		1


	//   ....[66]....
        /*196c*/ 	.word	0x00030a50
        /*1970*/ 	.word	0x00000006
        /*1974*/ 	.word	0x00038860
        /*1978*/ 	.short	0x010a
        /*197a*/ 	.byte	0x3f
	.zero		1


	//   ....[67]....
        /*197c*/ 	.word	0x00030f60
        /*1980*/ 	.word	0x00000006
        /*1984*/ 	.word	0x00038850
        /*1988*/ 	.short	0x0107
        /*198a*/ 	.byte	0x3f
	.zero		1


	//   ....[68]....
        /*198c*/ 	.word	0x000310f0
        /*1990*/ 	.word	0x00000006
        /*1994*/ 	.word	0x00038850
        /*1998*/ 	.short	0x0101
        /*199a*/ 	.byte	0x3f
	.zero		1


	//   ....[69]....
        /*199c*/ 	.word	0x00031300
        /*19a0*/ 	.word	0x00000004
        /*19a4*/ 	.word	0x00038860
        /*19a8*/ 	.short	0x010a
        /*19aa*/ 	.byte	0x3f
	.zero		1


	//   ....[70]....
        /*19ac*/ 	.word	0x00031840
        /*19b0*/ 	.word	0x00000004
        /*19b4*/ 	.word	0x00038850
        /*19b8*/ 	.short	0x0107
        /*19ba*/ 	.byte	0x3f
	.zero		1


	//   ....[71]....
        /*19bc*/ 	.word	0x000318f0
        /*19c0*/ 	.word	0x00000004
        /*19c4*/ 	.word	0x00038850
        /*19c8*/ 	.short	0x0101
        /*19ca*/ 	.byte	0x3f
	.zero		1


	//   ....[72]....
        /*19cc*/ 	.word	0x00032a40
        /*19d0*/ 	.word	0x00000005
        /*19d4*/ 	.word	0x00038820
        /*19d8*/ 	.short	0x010a
        /*19da*/ 	.byte	0x3f
	.zero		1


	//   ....[73]....
        /*19dc*/ 	.word	0x00032bd0
        /*19e0*/ 	.word	0x00000003
        /*19e4*/ 	.word	0x00038840
        /*19e8*/ 	.short	0x010a
        /*19ea*/ 	.byte	0x3f
	.zero		1


	//   ....[74]....
        /*19ec*/ 	.word	0x00032c70
        /*19f0*/ 	.word	0x00000017
        /*19f4*/ 	.word	0x00038840
        /*19f8*/ 	.short	0x010a
        /*19fa*/ 	.byte	0x3f
	.zero		1


	//   ....[75]....
        /*19fc*/ 	.word	0x00032cb0
        /*1a00*/ 	.word	0x00000003
        /*1a04*/ 	.word	0x00038860
        /*1a08*/ 	.short	0x010a
        /*1a0a*/ 	.byte	0x3f
	.zero		1


	//   ....[76]....
        /*1a0c*/ 	.word	0x00032cf0
        /*1a10*/ 	.word	0x00000017
        /*1a14*/ 	.word	0x00038860
        /*1a18*/ 	.short	0x010a
        /*1a1a*/ 	.byte	0x3f
	.zero		1


	//   ....[77]....
        /*1a1c*/ 	.word	0x00032d50
        /*1a20*/ 	.word	0x00000058
        /*1a24*/ 	.word	0x00038890
        /*1a28*/ 	.short	0x010a
        /*1a2a*/ 	.byte	0x3f
	.zero		1


	//   ....[78]....
        /*1a2c*/ 	.word	0x00033130
        /*1a30*/ 	.word	0x00000058
        /*1a34*/ 	.word	0x00038890
        /*1a38*/ 	.short	0x010a
        /*1a3a*/ 	.byte	0x3f
	.zero		1


	//   ....[79]....
        /*1a3c*/ 	.word	0x00033510
        /*1a40*/ 	.word	0x00000058
        /*1a44*/ 	.word	0x00038890
        /*1a48*/ 	.short	0x010a
        /*1a4a*/ 	.byte	0x3f
	.zero		1


	//   ....[80]....
        /*1a4c*/ 	.word	0x000338f0
        /*1a50*/ 	.word	0x00000058
        /*1a54*/ 	.word	0x000388b0
        /*1a58*/ 	.short	0x010a
        /*1a5a*/ 	.byte	0x3f
	.zero		1


	//   ....[81]....
        /*1a5c*/ 	.word	0x00034080
        /*1a60*/ 	.word	0x00000017
        /*1a64*/ 	.word	0x00038800
        /*1a68*/ 	.short	0x010a
        /*1a6a*/ 	.byte	0x3f
	.zero		1


	//   ....[82]....
        /*1a6c*/ 	.word	0x000347f0
        /*1a70*/ 	.word	0x00000017
        /*1a74*/ 	.word	0x00038800
        /*1a78*/ 	.short	0x010a
        /*1a7a*/ 	.byte	0x3f
	.zero		1


	//   ....[83]....
        /*1a7c*/ 	.word	0x00034840
        /*1a80*/ 	.word	0x00000000
        /*1a84*/ 	.word	0x00038830
        /*1a88*/ 	.short	0x010a
        /*1a8a*/ 	.byte	0x3f
	.zero		1


	//   ....[84]....
        /*1a8c*/ 	.word	0x00034890
        /*1a90*/ 	.word	0x00000009
        /*1a94*/ 	.word	0x00038830
        /*1a98*/ 	.short	0x010a
        /*1a9a*/ 	.byte	0x3f
	.zero		1


	//   ....[85]....
        /*1a9c*/ 	.word	0x000348e0
        /*1aa0*/ 	.word	0x00000007
        /*1aa4*/ 	.word	0x00038850
        /*1aa8*/ 	.short	0x010a
        /*1aaa*/ 	.byte	0x3f
	.zero		1


	//   ....[86]....
        /*1aac*/ 	.word	0x00034930
        /*1ab0*/ 	.word	0x00000004
        /*1ab4*/ 	.word	0x00038830
        /*1ab8*/ 	.short	0x010a
        /*1aba*/ 	.byte	0x3f
	.zero		1


	//   ....[87]....
        /*1abc*/ 	.word	0x00034980
        /*1ac0*/ 	.word	0x00000006
        /*1ac4*/ 	.word	0x00038850
        /*1ac8*/ 	.short	0x010a
        /*1aca*/ 	.byte	0x3f
	.zero		1


	//   ....[88]....
        /*1acc*/ 	.word	0x000349d0
        /*1ad0*/ 	.word	0x0000000a
        /*1ad4*/ 	.word	0x00038850
        /*1ad8*/ 	.short	0x010a
        /*1ada*/ 	.byte	0x3f
	.zero		1


	//   ....[89]....
        /*1adc*/ 	.word	0x00034b70
        /*1ae0*/ 	.word	0x00000010
        /*1ae4*/ 	.word	0x00038820
        /*1ae8*/ 	.short	0x010a
        /*1aea*/ 	.byte	0x3f
	.zero		1


	//   ....[90]....
        /*1aec*/ 	.word	0x00034bc0
        /*1af0*/ 	.word	0x0000000b
        /*1af4*/ 	.word	0x000388a0
        /*1af8*/ 	.short	0x010a
        /*1afa*/ 	.byte	0x3f
	.zero		1


	//   ....[91]....
        /*1afc*/ 	.word	0x00034c10
        /*1b00*/ 	.word	0x0000000b
        /*1b04*/ 	.word	0x000388c0
        /*1b08*/ 	.short	0x010a
        /*1b0a*/ 	.byte	0x3f
	.zero		1


	//   ....[92]....
        /*1b0c*/ 	.word	0x00034c60
        /*1b10*/ 	.word	0x0000000a
        /*1b14*/ 	.word	0x000388a0
        /*1b18*/ 	.short	0x010a
        /*1b1a*/ 	.byte	0x3f
	.zero		1


	//   ....[93]....
        /*1b1c*/ 	.word	0x00034cb0
        /*1b20*/ 	.word	0x0000000a
        /*1b24*/ 	.word	0x000388c0
        /*1b28*/ 	.short	0x010a
        /*1b2a*/ 	.byte	0x3f
	.zero		1


	//   ....[94]....
        /*1b2c*/ 	.word	0x00034dd0
        /*1b30*/ 	.word	0x00000005
        /*1b34*/ 	.word	0x00038840
        /*1b38*/ 	.short	0x010a
        /*1b3a*/ 	.byte	0x3f
	.zero		1


	//   ....[95]....
        /*1b3c*/ 	.word	0x000360b0
        /*1b40*/ 	.word	0x00000010
        /*1b44*/ 	.word	0x00038820
        /*1b48*/ 	.short	0x010a
        /*1b4a*/ 	.byte	0x3f
	.zero		1


	//   ....[96]....
        /*1b4c*/ 	.word	0x00036100
        /*1b50*/ 	.word	0x00000006
        /*1b54*/ 	.word	0x00038840
        /*1b58*/ 	.short	0x010a
        /*1b5a*/ 	.byte	0x3f
	.zero		1


	//   ....[97]....
        /*1b5c*/ 	.word	0x00036860
        /*1b60*/ 	.word	0x00000006
        /*1b64*/ 	.word	0x00038860
        /*1b68*/ 	.short	0x010a
        /*1b6a*/ 	.byte	0x3f
	.zero		1


	//   ....[98]....
        /*1b6c*/ 	.word	0x00037020
        /*1b70*/ 	.word	0x00000004
        /*1b74*/ 	.word	0x00038860
        /*1b78*/ 	.short	0x010a
        /*1b7a*/ 	.byte	0x3f
	.zero		1


	//   ....[99]....
        /*1b7c*/ 	.word	0x00038240
        /*1b80*/ 	.word	0x00000005
        /*1b84*/ 	.word	0x00038820
        /*1b88*/ 	.short	0x010a
        /*1b8a*/ 	.byte	0x3f
	.zero		1


	//   ....[100]....
        /*1b8c*/ 	.word	0x000383e0
        /*1b90*/ 	.word	0x00000003
        /*1b94*/ 	.word	0x00038840
        /*1b98*/ 	.short	0x010a
        /*1b9a*/ 	.byte	0x3f
	.zero		1


	//   ....[101]....
        /*1b9c*/ 	.word	0x00038430
        /*1ba0*/ 	.word	0x00000017
        /*1ba4*/ 	.word	0x00038840
        /*1ba8*/ 	.short	0x010a
        /*1baa*/ 	.byte	0x3f
	.zero		1


	//   ....[102]....
        /*1bac*/ 	.word	0x00038480
        /*1bb0*/ 	.word	0x00000003
        /*1bb4*/ 	.word	0x00038860
        /*1bb8*/ 	.short	0x010a
        /*1bba*/ 	.byte	0x3f
	.zero		1


	//----- nvinfo : EIATTR_NUM_MBARRIERS
	.align		4
.L_329:
        /*1bbc*/ 	.byte	0x03, 0x38
        /*1bbe*/ 	.short	0x0016


	//----- nvinfo : EIATTR_EXIT_INSTR_OFFSETS
	.align		4
        /*1bc0*/ 	.byte	0x04, 0x1c
        /*1bc2*/ 	.short	(.L_331 - .L_330)


	//   ....[0]....
.L_330:
        /*1bc4*/ 	.word	0x00032d40


	//----- nvinfo : EIATTR_MAX_THREADS
	.align		4
.L_331:
        /*1bc8*/ 	.byte	0x04, 0x05
        /*1bca*/ 	.short	(.L_333 - .L_332)
.L_332:
        /*1bcc*/ 	.word	0x00000180
        /*1bd0*/ 	.word	0x00000001
        /*1bd4*/ 	.word	0x00000001


	//----- nvinfo : EIATTR_CRS_STACK_SIZE
	.align		4
.L_333:
        /*1bd8*/ 	.byte	0x04, 0x1e
        /*1bda*/ 	.short	(.L_335 - .L_334)
.L_334:
        /*1bdc*/ 	.word	0x00000000


	//----- nvinfo : EIATTR_CBANK_PARAM_SIZE
	.align		4
.L_335:
        /*1be0*/ 	.byte	0x03, 0x19
        /*1be2*/ 	.short	0x0af0


	//----- nvinfo : EIATTR_PARAM_CBANK
	.align		4
        /*1be4*/ 	.byte	0x04, 0x0a
        /*1be6*/ 	.short	(.L_337 - .L_336)
	.align		4
.L_336:
        /*1be8*/ 	.word	index@(.nv.constant0._ZN7cutlass13device_kernelIN5flash11enable_sm90INS1_16FlashAttnFwdSm90INS1_25CollectiveMainloopFwdSm90ILi2EN4cute5tupleIJNS5_1CILi1EEES8_S8_EEENS6_IJNS7_ILi128EEENS7_ILi80EEENS7_ILi256EEEEEELi256ENS_6half_tEfNS_4arch4Sm90ELb1ELb0ELb1ELb1ELb1ELb1ELb0ELb1ELb1ELb1ELb1ELb0EEENS1_21CollectiveEpilogueFwdINS6_IJSA_SC_SB_EEES9_SE_SG_Li256ELb1ELb1ELb1ELb0EEENS1_36VarlenDynamicPersistentTileSchedulerILi128ELi80ELi256ELi128ELb1ELb1ELb1ELb1ELb1ELb1EEEEEEEEEvNT_6ParamsE)
        /*1bec*/ 	.short	0x0210
        /*1bee*/ 	.short	0x0af0


	//----- nvinfo : EIATTR_SW_WAR
	.align		4
.L_337:
        /*1bf0*/ 	.byte	0x04, 0x36
        /*1bf2*/ 	.short	(.L_339 - .L_338)
.L_338:
        /*1bf4*/ 	.word	0x00000008
.L_339:


//--------------------- .nv.callgraph             --------------------------
	.section	.nv.callgraph,"",@"SHT_CUDA_CALLGRAPH"
	.align	4
	.sectionentsize	8
	.align		4
        /*0000*/ 	.word	0x00000000
	.align		4
        /*0004*/ 	.word	0xffffffff
	.align		4
        /*0008*/ 	.word	index@(_ZN7cutlass13device_kernelIN5flash11enable_sm90INS1_16FlashAttnFwdSm90INS1_25CollectiveMainloopFwdSm90ILi2EN4cute5tupleIJNS5_1CILi1EEES8_S8_EEENS6_IJNS7_ILi128EEENS7_ILi80EEENS7_ILi256EEEEEELi256ENS_6half_tEfNS_4arch4Sm90ELb0ELb0ELb1ELb0ELb1ELb0ELb0ELb1ELb1ELb1ELb1ELb0EEENS1_21CollectiveEpilogueFwdINS6_IJSA_SC_SB_EEES9_SE_SG_Li256ELb0ELb1ELb1ELb0EEENS1_19SingleTileSchedulerILb0ELb1ELb1ELi128EEEEEEEEEvNT_6ParamsE)
	.align		4
        /*000c*/ 	.word	index@(__assertfail)
	.align		4
        /*0010*/ 	.word	index@(_ZN7cutlass13device_kernelIN5flash11enable_sm90INS1_16FlashAttnFwdSm90INS1_25CollectiveMainloopFwdSm90ILi2EN4cute5tupleIJNS5_1CILi1EEES8_S8_EEENS6_IJNS7_ILi128EEENS7_ILi80EEENS7_ILi256EEEEEELi256ENS_6half_tEfNS_4arch4Sm90ELb0ELb0ELb1ELb1ELb1ELb0ELb0ELb1ELb1ELb1ELb1ELb0EEENS1_21CollectiveEpilogueFwdINS6_IJSA_SC_SB_EEES9_SE_SG_Li256ELb1ELb1ELb1ELb0EEENS1_36VarlenDynamicPersistentTileSchedulerILi128ELi80ELi256ELi128ELb1ELb1ELb1ELb0ELb1ELb1EEEEEEEEEvNT_6ParamsE)
	.align		4
        /*0014*/ 	.word	index@(__assertfail)
	.align		4
        /*0018*/ 	.word	index@(_ZN7cutlass13device_kernelIN5flash11enable_sm90INS1_16FlashAttnFwdSm90INS1_25CollectiveMainloopFwdSm90ILi2EN4cute5tupleIJNS5_1CILi1EEES8_S8_EEENS6_IJNS7_ILi128EEENS7_ILi80EEENS7_ILi256EEEEEELi256ENS_6half_tEfNS_4arch4Sm90ELb0ELb0ELb1ELb1ELb1ELb1ELb0ELb1ELb1ELb1ELb1ELb0EEENS1_21CollectiveEpilogueFwdINS6_IJSA_SC_SB_EEES9_SE_SG_Li256ELb1ELb1ELb1ELb0EEENS1_36VarlenDynamicPersistentTileSchedulerILi128ELi80ELi256ELi128ELb1ELb1ELb1ELb0ELb1ELb1EEEEEEEEEvNT_6ParamsE)
	.align		4
        /*001c*/ 	.word	index@(__assertfail)
	.align		4
        /*0020*/ 	.word	index@(_ZN7cutlass13device_kernelIN5flash11enable_sm90INS1_16FlashAttnFwdSm90INS1_25CollectiveMainloopFwdSm90ILi2EN4cute5tupleIJNS5_1CILi1EEES8_S8_EEENS6_IJNS7_ILi128EEENS7_ILi64EEENS7_ILi256EEEEEELi256ENS_6half_tEfNS_4arch4Sm90ELb0ELb1ELb1ELb0ELb1ELb0ELb0ELb1ELb1ELb1ELb1ELb0EEENS1_21CollectiveEpilogueFwdINS6_IJSA_SC_SB_EEES9_SE_SG_Li256ELb0ELb1ELb1ELb0EEENS1_19SingleTileSchedulerILb0ELb1ELb1ELi128EEEEEEEEEvNT_6ParamsE)
	.align		4
        /*0024*/ 	.word	index@(__assertfail)
	.align		4
        /*0028*/ 	.word	index@(_ZN7cutlass13device_kernelIN5flash11enable_sm90INS1_16FlashAttnFwdSm90INS1_25CollectiveMainloopFwdSm90ILi2EN4cute5tupleIJNS5_1CILi1EEES8_S8_EEENS6_IJNS7_ILi128EEENS7_ILi64EEENS7_ILi256EEEEEELi256ENS_6half_tEfNS_4arch4Sm90ELb0ELb1ELb1ELb1ELb1ELb0ELb0ELb1ELb1ELb1ELb1ELb0EEENS1_21CollectiveEpilogueFwdINS6_IJSA_SC_SB_EEES9_SE_SG_Li256ELb1ELb1ELb1ELb0EEENS1_36VarlenDynamicPersistentTileSchedulerILi128ELi64ELi256ELi128ELb1ELb1ELb1ELb1ELb0ELb1EEEEEEEEEvNT_6ParamsE)
	.align		4
        /*002c*/ 	.word	index@(__assertfail)
	.align		4
        /*0030*/ 	.word	index@(_ZN7cutlass13device_kernelIN5flash11enable_sm90INS1_16FlashAttnFwdSm90INS1_25CollectiveMainloopFwdSm90ILi2EN4cute5tupleIJNS5_1CILi1EEES8_S8_EEENS6_IJNS7_ILi128EEENS7_ILi64EEENS7_ILi256EEEEEELi256ENS_6half_tEfNS_4arch4Sm90ELb0ELb1ELb1ELb1ELb1ELb1ELb0ELb1ELb1ELb1ELb1ELb0EEENS1_21CollectiveEpilogueFwdINS6_IJSA_SC_SB_EEES9_SE_SG_Li256ELb1ELb1ELb1ELb0EEENS1_36VarlenDynamicPersistentTileSchedulerILi128ELi64ELi256ELi128ELb1ELb1ELb1ELb1ELb0ELb1EEEEEEEEEvNT_6ParamsE)
	.align		4
        /*0034*/ 	.word	index@(__assertfail)
	.align		4
        /*0038*/ 	.word	index@(_ZN7cutlass13device_kernelIN5flash11enable_sm90INS1_16FlashAttnFwdSm90INS1_25CollectiveMainloopFwdSm90ILi2EN4cute5tupleIJNS5_1CILi1EEES8_S8_EEENS6_IJNS7_ILi128EEENS7_ILi80EEENS7_ILi256EEEEEELi256ENS_6half_tEfNS_4arch4Sm90ELb1ELb0ELb1ELb0ELb1ELb0ELb0ELb1ELb1ELb1ELb1ELb0EEENS1_21CollectiveEpilogueFwdINS6_IJSA_SC_SB_EEES9_SE_SG_Li256ELb0ELb1ELb1ELb0EEENS1_19SingleTileSchedulerILb0ELb1ELb1ELi128EEEEEEEEEvNT_6ParamsE)
	.align		4
        /*003c*/ 	.word	index@(__assertfail)
	.align		4
        /*0040*/ 	.word	index@(_ZN7cutlass13device_kernelIN5flash11enable_sm90INS1_16FlashAttnFwdSm90INS1_25CollectiveMainloopFwdSm90ILi2EN4cute5tupleIJNS5_1CILi1EEES8_S8_EEENS6_IJNS7_ILi128EEENS7_ILi80EEENS7_ILi256EEEEEELi256ENS_6half_tEfNS_4arch4Sm90ELb1ELb0ELb1ELb1ELb1ELb0ELb0ELb1ELb1ELb1ELb1ELb0EEENS1_21CollectiveEpilogueFwdINS6_IJSA_SC_SB_EEES9_SE_SG_Li256ELb1ELb1ELb1ELb0EEENS1_36VarlenDynamicPersistentTileSchedulerILi128ELi80ELi256ELi128ELb1ELb1ELb1ELb1ELb1ELb1EEEEEEEEEvNT_6ParamsE)
	.align		4
        /*0044*/ 	.word	index@(__assertfail)
	.align		4
        /*0048*/ 	.word	index@(_ZN7cutlass13device_kernelIN5flash11enable_sm90INS1_16FlashAttnFwdSm90INS1_25CollectiveMainloopFwdSm90ILi2EN4cute5tupleIJNS5_1CILi1EEES8_S8_EEENS6_IJNS7_ILi128EEENS7_ILi80EEENS7_ILi256EEEEEELi256ENS_6half_tEfNS_4arch4Sm90ELb1ELb0ELb1ELb1ELb1ELb1ELb0ELb1ELb1ELb1ELb1ELb0EEENS1_21CollectiveEpilogueFwdINS6_IJSA_SC_SB_EEES9_SE_SG_Li256ELb1ELb1ELb1ELb0EEENS1_36VarlenDynamicPersistentTileSchedulerILi128ELi80ELi256ELi128ELb1ELb1ELb1ELb1ELb1ELb1EEEEEEEEEvNT_6ParamsE)
	.align		4
        /*004c*/ 	.word	index@(__assertfail)
	.align		4
        /*0050*/ 	.word	0x00000000
	.align		4
        /*0054*/ 	.word	0xfffffffe
	.align		4
        /*0058*/ 	.word	0x00000000
	.align		4
        /*005c*/ 	.word	0xfffffffd
	.align		4
        /*0060*/ 	.word	0x00000000
	.align		4
        /*0064*/ 	.word	0xfffffffc


//--------------------- .nv.constant4             --------------------------
	.section	.nv.constant4,"a",@progbits
	.align	8
	.align		8
.nv.constant4:
        /*0000*/ 	.dword	__assertfail
	.align		8
        /*0008*/ 	.dword	__unnamed_1
	.align		8
        /*0010*/ 	.dword	__unnamed_2
	.align		8
        /*0018*/ 	.dword	__unnamed_3
	.align		8
        /*0020*/ 	.dword	__unnamed_4
	.align		8
        /*0028*/ 	.dword	__unnamed_5
	.align		8
        /*0030*/ 	.dword	__unnamed_6
	.align		8
        /*0038*/ 	.dword	__unnamed_7
	.align		8
        /*0040*/ 	.dword	__unnamed_8
	.align		8
        /*0048*/ 	.dword	__unnamed_9
	.align		8
        /*0050*/ 	.dword	_ZN86_INTERNAL_aadd2001_50_flash_fwd_hdim256_fp16_paged_split_softcap_sm90_cu_cf07d2ef_42694cuda3std3__45__cpo5beginE
	.align		8
        /*0058*/ 	.dword	_ZN86_INTERNAL_aadd2001_50_flash_fwd_hdim256_fp16_paged_split_softcap_sm90_cu_cf07d2ef_42694cuda3std3__45__cpo3endE
	.align		8
        /*0060*/ 	.dword	_ZN86_INTERNAL_aadd2001_50_flash_fwd_hdim256_fp16_paged_split_softcap_sm90_cu_cf07d2ef_42694cuda3std3__45__cpo6cbeginE
	.align		8
        /*0068*/ 	.dword	_ZN86_INTERNAL_aadd2001_50_flash_fwd_hdim256_fp16_paged_split_softcap_sm90_cu_cf07d2ef_42694cuda3std3__45__cpo4cendE
	.align		8
        /*0070*/ 	.dword	_ZN86_INTERNAL_aadd2001_50_flash_fwd_hdim256_fp16_paged_split_softcap_sm90_cu_cf07d2ef_42694cuda3std3__488_GLOBAL__N__aadd2001_50_flash_fwd_hdim256_fp16_paged_split_softcap_sm90_cu_cf07d2ef_42696ignoreE
	.align		8
        /*0078*/ 	.dword	_ZN86_INTERNAL_aadd2001_50_flash_fwd_hdim256_fp16_paged_split_softcap_sm90_cu_cf07d2ef_42694cuda3std3__419piecewise_constructE
	.align		8
        /*0080*/ 	.dword	_ZN86_INTERNAL_aadd2001_50_flash_fwd_hdim256_fp16_paged_split_softcap_sm90_cu_cf07d2ef_42694cuda3std3__48in_placeE
	.align		8
        /*0088*/ 	.dword	_ZN86_INTERNAL_aadd2001_50_flash_fwd_hdim256_fp16_paged_split_softcap_sm90_cu_cf07d2ef_42694cuda3std6ranges3__45__cpo4swapE
	.align		8
        /*0090*/ 	.dword	_ZN86_INTERNAL_aadd2001_50_flash_fwd_hdim256_fp16_paged_split_softcap_sm90_cu_cf07d2ef_42694cuda3std6ranges3__45__cpo9iter_moveE
	.align		8
        /*0098*/ 	.dword	_ZN86_INTERNAL_aadd2001_50_flash_fwd_hdim256_fp16_paged_split_softcap_sm90_cu_cf07d2ef_42694cute7productE
	.align		8
        /*00a0*/ 	.dword	_ZN86_INTERNAL_aadd2001_50_flash_fwd_hdim256_fp16_paged_split_softcap_sm90_cu_cf07d2ef_42694cute1_E
	.align		8
        /*00a8*/ 	.dword	$str$23
	.align		8
        /*00b0*/ 	.dword	$str$24


//--------------------- .text._ZN7cutlass13device_kernelIN5flash11enable_sm90INS1_16FlashAttnFwdSm90INS1_25CollectiveMainloopFwdSm90ILi2EN4cute5tupleIJNS5_1CILi1EEES8_S8_EEENS6_IJNS7_ILi128EEENS7_ILi80EEENS7_ILi256EEEEEELi256ENS_6half_tEfNS_4arch4Sm90ELb0ELb0ELb1ELb0ELb1ELb0ELb0ELb1ELb1ELb1ELb1ELb0EEENS1_21CollectiveEpilogueFwdINS6_IJSA_SC_SB_EEES9_SE_SG_Li256ELb0ELb1ELb1ELb0EEENS1_19SingleTileSchedulerILb0ELb1ELb1ELi128EEEEEEEEEvNT_6ParamsE --------------------------
	.section	.text._ZN7cutlass13device_kernelIN5flash11enable_sm90INS1_16FlashAttnFwdSm90INS1_25CollectiveMainloopFwdSm90ILi2EN4cute5tupleIJNS5_1CILi1EEES8_S8_EEENS6_IJNS7_ILi128EEENS7_ILi80EEENS7_ILi256EEEEEELi256ENS_6half_tEfNS_4arch4Sm90ELb0ELb0ELb1ELb0ELb1ELb0ELb0ELb1ELb1ELb1ELb1ELb0EEENS1_21CollectiveEpilogueFwdINS6_IJSA_SC_SB_EEES9_SE_SG_Li256ELb0ELb1ELb1ELb0EEENS1_19SingleTileSchedulerILb0ELb1ELb1ELi128EEEEEEEEEvNT_6ParamsE,"ax",@progbits
	.align	128
.text._ZN7cutlass13device_kernelIN5flash11enable_sm90INS1_16FlashAttnFwdSm90INS1_25CollectiveMainloopFwdSm90ILi2EN4cute5tupleIJNS5_1CILi1EEES8_S8_EEENS6_IJNS7_ILi128EEENS7_ILi80EEENS7_ILi256EEEEEELi256ENS_6half_tEfNS_4arch4Sm90ELb0ELb0ELb1ELb0ELb1ELb0ELb0ELb1ELb1ELb1ELb1ELb0EEENS1_21CollectiveEpilogueFwdINS6_IJSA_SC_SB_EEES9_SE_SG_Li256ELb0ELb1ELb1ELb0EEENS1_19SingleTileSchedulerILb0ELb1ELb1ELi128EEEEEEEEEvNT_6ParamsE:
        .type           _ZN7cutlass13device_kernelIN5flash11enable_sm90INS1_16FlashAttnFwdSm90INS1_25CollectiveMainloopFwdSm90ILi2EN4cute5tupleIJNS5_1CILi1EEES8_S8_EEENS6_IJNS7_ILi128EEENS7_ILi80EEENS7_ILi256EEEEEELi256ENS_6half_tEfNS_4arch4Sm90ELb0ELb0ELb1ELb0ELb1ELb0ELb0ELb1ELb1ELb1ELb1ELb0EEENS1_21CollectiveEpilogueFwdINS6_IJSA_SC_SB_EEES9_SE_SG_Li256ELb0ELb1ELb1ELb0EEENS1_19SingleTileSchedulerILb0ELb1ELb1ELi128EEEEEEEEEvNT_6ParamsE,@function
        .size           _ZN7cutlass13device_kernelIN5flash11enable_sm90INS1_16FlashAttnFwdSm90INS1_25CollectiveMainloopFwdSm90ILi2EN4cute5tupleIJNS5_1CILi1EEES8_S8_EEENS6_IJNS7_ILi128EEENS7_ILi80EEENS7_ILi256EEEEEELi256ENS_6half_tEfNS_4arch4Sm90ELb0ELb0ELb1ELb0ELb1ELb0ELb0ELb1ELb1ELb1ELb1ELb0EEENS1_21CollectiveEpilogueFwdINS6_IJSA_SC_SB_EEES9_SE_SG_Li256ELb0ELb1ELb1ELb0EEENS1_19SingleTileSchedulerILb0ELb1ELb1ELi128EEEEEEEEEvNT_6ParamsE,(.L_x_3271 - _ZN7cutlass13device_kernelIN5flash11enable_sm90INS1_16FlashAttnFwdSm90INS1_25CollectiveMainloopFwdSm90ILi2EN4cute5tupleIJNS5_1CILi1EEES8_S8_EEENS6_IJNS7_ILi128EEENS7_ILi80EEENS7_ILi256EEEEEELi256ENS_6half_tEfNS_4arch4Sm90ELb0ELb0ELb1ELb0ELb1ELb0ELb0ELb1ELb1ELb1ELb1ELb0EEENS1_21CollectiveEpilogueFwdINS6_IJSA_SC_SB_EEES9_SE_SG_Li256ELb0ELb1ELb1ELb0EEENS1_19SingleTileSchedulerILb0ELb1ELb1ELi128EEEEEEEEEvNT_6ParamsE)
        .other          _ZN7cutlass13device_kernelIN5flash11enable_sm90INS1_16FlashAttnFwdSm90INS1_25CollectiveMainloopFwdSm90ILi2EN4cute5tupleIJNS5_1CILi1EEES8_S8_EEENS6_IJNS7_ILi128EEENS7_ILi80EEENS7_ILi256EEEEEELi256ENS_6half_tEfNS_4arch4Sm90ELb0ELb0ELb1ELb0ELb1ELb0ELb0ELb1ELb1ELb1ELb1ELb0EEENS1_21CollectiveEpilogueFwdINS6_IJSA_SC_SB_EEES9_SE_SG_Li256ELb0ELb1ELb1ELb0EEENS1_19SingleTileSchedulerILb0ELb1ELb1ELi128EEEEEEEEEvNT_6ParamsE,@"STO_CUDA_ENTRY STV_DEFAULT"
_ZN7cutlass13device_kernelIN5flash11enable_sm90INS1_16FlashAttnFwdSm90INS1_25CollectiveMainloopFwdSm90ILi2EN4cute5tupleIJNS5_1CILi1EEES8_S8_EEENS6_IJNS7_ILi128EEENS7_ILi80EEENS7_ILi256EEEEEELi256ENS_6half_tEfNS_4arch4Sm90ELb0ELb0ELb1ELb0ELb1ELb0ELb0ELb1ELb1ELb1ELb1ELb0EEENS1_21CollectiveEpilogueFwdINS6_IJSA_SC_SB_EEES9_SE_SG_Li256ELb0ELb1ELb1ELb0EEENS1_19SingleTileSchedulerILb0ELb1ELb1ELi128EEEEEEEEEvNT_6ParamsE:
[----:B------:R-:W0:Y:S02]  /*0000*/  LDC R1, c[0x0][0x28] ;  /* 0x00000a00ff017b82 */ /* 0x000e240000000800 */
[----:B0-----:R-:W-:Y:S01]  /*0010*/  VIADD R1, R1, 0xfffffff8 ;  /* 0xfffffff801017836 */ /* 0x001fe20000000000 */
[----:B------:R-:W0:Y:S01]  /*0020*/  S2R R25, SR_TID.X ;  /* 0x0000000000197919 */ /* 0x000e220000002100 */
[----:B------:R-:W-:Y:S01]  /*0030*/  ELECT P0, URZ, PT ;  /* 0x00000000003f782f */ /* 0x000fe20003800000 */
[----:B------:R-:W-:Y:S01]  /*0040*/  UMOV UR4, 0x80 ;  /* 0x0000008000047882 */ /* 0x000fe20000000000 */
[----:B------:R-:W-:Y:S01]  /*0050*/  UMOV UR7, 0x100 ;  /* 0x0000010000077882 */ /* 0x000fe20000000000 */
[----:B0-----:R-:W-:-:S05]  /*0060*/  SHF.R.U32.HI R0, RZ, 0x5, R25 ;  /* 0x00000005ff007819 */ /* 0x001fca0000011619 */
[----:B------:R-:W0:Y:S02]  /*0070*/  SHFL.IDX PT, R2, R0, RZ, 0x1f ;  /* 0x00001fff00027589 */ /* 0x000e2400000e0000 */
[C---:B0-----:R-:W-:Y:S02]  /*0080*/  ISETP.NE.OR P0, PT, R2.reuse, RZ, !P0 ;  /* 0x000000ff0200720c */ /* 0x041fe40004705670 */
[----:B------:R-:W-:Y:S02]  /*0090*/  ISETP.NE.AND P1, PT, R2, RZ, PT ;  /* 0x000000ff0200720c */ /* 0x000fe40003f25270 */
[----:B------:R-:W-:-:S06]  /*00a0*/  SHF.R.U32.HI R2, RZ, 0x7, R25 ;  /* 0x00000007ff027819 */ /* 0x000fcc0000011619 */
[----:B------:R-:W0:Y:S03]  /*00b0*/  SHFL.IDX PT, R2, R2, RZ, 0x1f ;  /* 0x00001fff02027589 */ /* 0x000e2600000e0000 */
[----:B------:R-:W-:Y:S01]  /*00c0*/  VOTEU.ALL UP0, P0 ;  /* 0x00000000003f7886 */ /* 0x000fe20000000000 */
[----:B------:R-:W-:-:S04]  /*00d0*/  VOTEU.ALL UP1, P0 ;  /* 0x00000000003f7886 */ /* 0x000fc80000020000 */
[----:B------:R-:W1:Y:S01]  /*00e0*/  @!UP0 S2UR UR8, SR_CgaCtaId ;  /* 0x00000000000889c3 */ /* 0x000e620000008800 */
[----:B------:R-:W-:Y:S01]  /*00f0*/  @!UP0 UMOV UR6, 0x400 ;  /* 0x0000040000068882 */ /* 0x000fe20000000000 */
[----:B------:R-:W-:-:S04]  /*0100*/  @!UP0 UIADD3 UR4, -UR4, 0x100000, URZ ;  /* 0x0010000004048890 */ /* 0x000fc8000fffe13f */
[----:B------:R-:W-:Y:S02]  /*0110*/  @!UP0 USHF.L.U32 UR5, UR4, 0xb, URZ ;  /* 0x0000000b04058899 */ /* 0x000fe4000800063f */
[----:B------:R-:W-:Y:S02]  /*0120*/  @!UP0 USHF.L.U32 UR4, UR4, 0x1, URZ ;  /* 0x0000000104048899 */ /* 0x000fe4000800063f */
[----:B-1----:R-:W-:Y:S02]  /*0130*/  @!UP0 ULEA UR8, UR8, UR6, 0x18 ;  /* 0x0000000608088291 */ /* 0x002fe4000f8ec03f */
[----:B------:R-:W-:-:S04]  /*0140*/  @!UP0 UIADD3 UR6, -UR7, 0x100000, URZ ;  /* 0x0010000007068890 */ /* 0x000fc8000fffe13f */
[----:B------:R-:W-:Y:S02]  /*0150*/  @!UP0 USHF.L.U32 UR7, UR6, 0xb, URZ ;  /* 0x0000000b06078899 */ /* 0x000fe4000800063f */
[----:B------:R-:W-:Y:S01]  /*0160*/  @!UP0 USHF.L.U32 UR6, UR6, 0x1, URZ ;  /* 0x0000000106068899 */ /* 0x000fe2000800063f */
[----:B------:R-:W-:-:S05]  /*0170*/  VOTEU.ALL UP0, P0 ;  /* 0x00000000003f7886 */ /* 0x000fca0000000000 */
[----:B------:R1:W2:Y:S06]  /*0180*/  @!UP0 SYNCS.EXCH.64 URZ, [UR8+0x38800], UR4 ;  /* 0x03880004083f85b2 */ /* 0x0002ac0008000100 */
[----:B------:R1:W3:Y:S02]  /*0190*/  @!UP1 SYNCS.EXCH.64 URZ, [UR8+0x38820], UR6 ;  /* 0x03882006083f95b2 */ /* 0x0002e40008000100 */
[----:B01----:R-:W-:Y:S05]  /*01a0*/  @P1 BRA `(.L_x_0) ;  /* 0x0000000000481947 */ /* 0x003fea0003800000 */
[----:B------:R-:W0:Y:S01]  /*01b0*/  S2UR UR5, SR_CgaCtaId ;  /* 0x00000000000579c3 */ /* 0x000e220000008800 */
[----:B------:R-:W-:Y:S01]  /*01c0*/  UMOV UR4, 0x400 ;  /* 0x0000040000047882 */ /* 0x000fe20000000000 */
[----:B------:R-:W-:Y:S01]  /*01d0*/  UMOV UR6, 0x80 ;  /* 0x0000008000067882 */ /* 0x000fe20000000000 */
[----:B------:R-:W-:Y:S01]  /*01e0*/  UMOV UR7, 0x100 ;  /* 0x0000010000077882 */ /* 0x000fe20000000000 */
[----:B------:R-:W-:Y:S01]  /*01f0*/  ELECT P0, URZ, PT ;  /* 0x00000000003f782f */ /* 0x000fe20003800000 */
[----:B0-----:R-:W-:Y:S02]  /*0200*/  ULEA UR8, UR5, UR4, 0x18 ;  /* 0x0000000405087291 */ /* 0x001fe4000f8ec03f */
[----:B------:R-:W-:-:S04]  /*0210*/  UIADD3 UR4, -UR6, 0x100000, URZ ;  /* 0x0010000006047890 */ /* 0x000fc8000fffe13f */
[----:B------:R-:W-:Y:S02]  /*0220*/  USHF.L.U32 UR5, UR4, 0xb, URZ ;  /* 0x0000000b04057899 */ /* 0x000fe4000800063f */
[----:B------:R-:W-:Y:S02]  /*0230*/  USHF.L.U32 UR4, UR4, 0x1, URZ ;  /* 0x0000000104047899 */ /* 0x000fe4000800063f */
[----:B------:R-:W-:-:S04]  /*0240*/  UIADD3 UR6, -UR7, 0x100000, URZ ;  /* 0x0010000007067890 */ /* 0x000fc8000fffe13f */
[----:B------:R-:W-:Y:S02]  /*0250*/  USHF.L.U32 UR7, UR6, 0xb, URZ ;  /* 0x0000000b06077899 */ /* 0x000fe4000800063f */
[----:B------:R-:W-:Y:S01]  /*0260*/  USHF.L.U32 UR6, UR6, 0x1, URZ ;  /* 0x0000000106067899 */ /* 0x000fe2000800063f */
[----:B------:R-:W0:Y:S03]  /*0270*/  FENCE.VIEW.ASYNC.S ;  /* 0x00000000000073c6 */ /* 0x000e260000000000 */
[----:B0-----:R0:W1:Y:S08]  /*0280*/  SYNCS.EXCH.64 URZ, [UR8+0x38830], UR4 ;  /* 0x03883004083f75b2 */ /* 0x0010700008000100 */
[----:B------:R0:W4:Y:S01]  /*0290*/  SYNCS.EXCH.64 URZ, [UR8+0x38840], UR6 ;  /* 0x03884006083f75b2 */ /* 0x0001220008000100 */
[----:B------:R0:W0:Y:S01]  /*02a0*/  SYNCS.EXCH.64 URZ, [UR8+0x38838], UR4 ;  /* 0x03883804083f75b2 */ /* 0x0000220008000100 */
[----:B------:R0:W0:Y:S01]  /*02b0*/  SYNCS.EXCH.64 URZ, [UR8+0x38848], UR6 ;  /* 0x03884806083f75b2 */ /* 0x0000220008000100 */
[----:B------:R-:W-:Y:S01]  /*02c0*/  NOP ;  /* 0x0000000000007918 */ /* 0x000fe20000000000 */
.L_x_0:
[----:B------:R-:W5:Y:S01]  /*02d0*/  SHFL.IDX PT, R3, R0, RZ, 0x1f ;  /* 0x00001fff00037589 */ /* 0x000f6200000e0000 */
[----:B------:R-:W-:Y:S01]  /*02e0*/  NOP ;  /* 0x0000000000007918 */ /* 0x000fe20000000000 */
[----:B-----5:R-:W-:-:S13]  /*02f0*/  ISETP.NE.AND P0, PT, R3, RZ, PT ;  /* 0x000000ff0300720c */ /* 0x020fda0003f05270 */
[----:B------:R-:W-:Y:S05]  /*0300*/  @P0 BRA `(.L_x_1) ;  /* 0x0000000000480947 */ /* 0x000fea0003800000 */
[----:B0-----:R-:W0:Y:S01]  /*0310*/  S2UR UR5, SR_CgaCtaId ;  /* 0x00000000000579c3 */ /* 0x001e220000008800 */
        /* <DEDUP_REMOVED lines=12> */
[----:B0-----:R0:W0:Y:S08]  /*03e0*/  SYNCS.EXCH.64 URZ, [UR8+0x38850], UR4 ;  /* 0x03885004083f75b2 */ /* 0x0010300008000100 */
[----:B------:R0:W0:Y:S01]  /*03f0*/  SYNCS.EXCH.64 URZ, [UR8+0x38860], UR6 ;  /* 0x03886006083f75b2 */ /* 0x0000220008000100 */
[----:B------:R0:W0:Y:S01]  /*0400*/  SYNCS.EXCH.64 URZ, [UR8+0x38858], UR4 ;  /* 0x03885804083f75b2 */ /* 0x0000220008000100 */
[----:B------:R0:W0:Y:S01]  /*0410*/  SYNCS.EXCH.64 URZ, [UR8+0x38868], UR6 ;  /* 0x03886806083f75b2 */ /* 0x0000220008000100 */
[----:B------:R-:W-:Y:S01]  /*0420*/  NOP ;  /* 0x0000000000007918 */ /* 0x000fe20000000000 */
.L_x_1:
[----:B------:R-:W5:Y:S01]  /*0430*/  SHFL.IDX PT, R3, R0, RZ, 0x1f ;  /* 0x00001fff00037589 */ /* 0x000f6200000e0000 */
[----:B------:R-:W-:Y:S01]  /*0440*/  NOP ;  /* 0x0000000000007918 */ /* 0x000fe20000000000 */
[----:B-----5:R-:W-:-:S13]  /*0450*/  ISETP.NE.AND P0, PT, R3, RZ, PT ;  /* 0x000000ff0300720c */ /* 0x020fda0003f05270 */
[----:B------:R-:W-:Y:S05]  /*0460*/  @P0 BRA `(.L_x_2) ;  /* 0x0000000000380947 */ /* 0x000fea0003800000 */
[----:B0-----:R-:W0:Y:S01]  /*0470*/  S2UR UR5, SR_CgaCtaId ;  /* 0x00000000000579c3 */ /* 0x001e220000008800 */
[----:B------:R-:W-:Y:S01]  /*0480*/  UMOV UR4, 0x400 ;  /* 0x0000040000047882 */ /* 0x000fe20000000000 */
[----:B------:R-:W-:Y:S01]  /*0490*/  UMOV UR7, 0x80 ;  /* 0x0000008000077882 */ /* 0x000fe20000000000 */
[----:B------:R-:W-:Y:S01]  /*04a0*/  ELECT P0, URZ, PT ;  /* 0x00000000003f782f */ /* 0x000fe20003800000 */
[----:B0-----:R-:W-:Y:S02]  /*04b0*/  ULEA UR6, UR5, UR4, 0x18 ;  /* 0x0000000405067291 */ /* 0x001fe4000f8ec03f */
[----:B------:R-:W-:-:S04]  /*04c0*/  UIADD3 UR4, -UR7, 0x100000, URZ ;  /* 0x0010000007047890 */ /* 0x000fc8000fffe13f */
[----:B------:R-:W-:Y:S02]  /*04d0*/  USHF.L.U32 UR5, UR4, 0xb, URZ ;  /* 0x0000000b04057899 */ /* 0x000fe4000800063f */
[----:B------:R-:W-:Y:S01]  /*04e0*/  USHF.L.U32 UR4, UR4, 0x1, URZ ;  /* 0x0000000104047899 */ /* 0x000fe2000800063f */
[----:B------:R-:W0:Y:S11]  /*04f0*/  FENCE.VIEW.ASYNC.S ;  /* 0x00000000000073c6 */ /* 0x000e360000000000 */
[----:B0-----:R0:W0:Y:S01]  /*0500*/  SYNCS.EXCH.64 URZ, [UR6+0x38870], UR4 ;  /* 0x03887004063f75b2 */ /* 0x0010220008000100 */
[----:B------:R0:W0:Y:S01]  /*0510*/  SYNCS.EXCH.64 URZ, [UR6+0x38880], UR4 ;  /* 0x03888004063f75b2 */ /* 0x0000220008000100 */
[----:B------:R0:W0:Y:S01]  /*0520*/  SYNCS.EXCH.64 URZ, [UR6+0x38878], UR4 ;  /* 0x03887804063f75b2 */ /* 0x0000220008000100 */
[----:B------:R0:W0:Y:S01]  /*0530*/  SYNCS.EXCH.64 URZ, [UR6+0x38888], UR4 ;  /* 0x03888804063f75b2 */ /* 0x0000220008000100 */
[----:B------:R-:W-:Y:S01]  /*0540*/  NOP ;  /* 0x0000000000007918 */ /* 0x000fe20000000000 */
.L_x_2:
        /* <DEDUP_REMOVED lines=22> */
.L_x_3:
[----:B------:R-:W5:Y:S01]  /*06b0*/  SHFL.IDX PT, R3, R0, RZ, 0x1f ;  /* 0x00001fff00037589 */ /* 0x000f6200000e0000 */
[----:B------:R-:W-:Y:S01]  /*06c0*/  R2UR UR9, R2 ;  /* 0x00000000020972ca */ /* 0x000fe200000e0000 */
        /* <DEDUP_REMOVED lines=21> */
.L_x_4:
[----:B------:R-:W-:Y:S01]  /*0820*/  UISETP.NE.AND UP0, UPT, UR9, URZ, UPT ;  /* 0x0000003f0900728c */ /* 0x000fe2000bf05270 */
[----:B------:R-:W-:Y:S01]  /*0830*/  NOP ;  /* 0x0000000000007918 */ /* 0x000fe20000000000 */
[----:B0-----:R-:W-:Y:S01]  /*0840*/  UMOV UR4, 0x1 ;  /* 0x0000000100047882 */ /* 0x001fe20000000000 */
[----:B------:R-:W-:Y:S01]  /*0850*/  BSSY B6, `(.L_x_5) ;  /* 0x00010d3000067945 */ /* 0x000fe20003800000 */
[----:B------:R-:W-:Y:S01]  /*0860*/  USEL UR4, UR4, 0x2, !UP0 ;  /* 0x0000000204047887 */ /* 0x000fe2000c000000 */
[----:B-1234-:R-:W-:Y:S01]  /*0870*/  BAR.SYNC.DEFER_BLOCKING 0x0 ;  /* 0x0000000000007b1d */ /* 0x01efe20000010000 */
[----:B------:R-:W-:-:S04]  /*0880*/  PLOP3.LUT P0, PT, PT, PT, UP0, 0x80, 0x0 ;  /* 0x000000000000781c */ /* 0x000fc80003f0f008 */
[----:B------:R-:W-:-:S05]  /*0890*/  IMAD.U32 R2, RZ, RZ, UR4 ;  /* 0x00000004ff027e24 */ /* 0x000fca000f8e00ff */
[----:B------:R0:W-:Y:S04]  /*08a0*/  STL [R1+0x4], R2 ;  /* 0x0000040201007387 */ /* 0x0001e80000100800 */
[----:B------:R-:W-:Y:S05]  /*08b0*/  @!P0 BRA `(.L_x_6) ;  /* 0x000000cc009c8947 */ /* 0x000fea0003800000 */
.L_x_7:
[----:B------:R-:W-:-:S08]  /*08c0*/  NOP ;  /* 0x0000000000007918 */ /* 0x000fd00000000000 */
[----:B------:R-:W1:Y:S02]  /*08d0*/  USETMAXREG.TRY_ALLOC.CTAPOOL UP0, 0xe8 ;  /* 0x000000e8000079c8 */ /* 0x000e640008000600 */
[----:B-1----:R-:W-:-:S13]  /*08e0*/  PLOP3.LUT P0, PT, PT, PT, UP0, 0x80, 0x0 ;  /* 0x000000000000781c */ /* 0x002fda0003f0f008 */
[----:B------:R-:W-:Y:S05]  /*08f0*/  @!P0 BRA `(.L_x_7) ;  /* 0xfffffffc00f08947 */ /* 0x000fea000383ffff */
[----:B------:R-:W1:Y:S01]  /*0900*/  S2UR UR6, SR_CTAID.Y ;  /* 0x00000000000679c3 */ /* 0x000e620000002600 */
[----:B------:R-:W-:Y:S02]  /*0910*/  ULDC UR7, c[0x0][0xc50] ;  /* 0x0003140000077ab9 */ /* 0x000fe40000000800 */
[----:B------:R-:W-:-:S05]  /*0920*/  UISETP.NE.AND UP0, UPT, UR7, 0x1, UPT ;  /* 0x000000010700788c */ /* 0x000fca000bf05270 */
[----:B------:R-:W2:Y:S06]  /*0930*/  S2UR UR8, SR_CTAID.Z ;  /* 0x00000000000879c3 */ /* 0x000eac0000002700 */
[----:B------:R-:W-:Y:S01]  /*0940*/  @UP0 ULDC UR4, c[0x0][0xc54] ;  /* 0x0003150000040ab9 */ /* 0x000fe20000000800 */
[----:B------:R-:W-:Y:S01]  /*0950*/  @UP0 ULDC UR9, c[0x0][0xc58] ;  /* 0x0003160000090ab9 */ /* 0x000fe20000000800 */
[----:B-1----:R-:W-:Y:S02]  /*0960*/  UIMAD.WIDE.U32 UR4, UR6, UR4, URZ ;  /* 0x00000004060472a5 */ /* 0x002fe4000f8e003f */
[----:B------:R-:W-:-:S02]  /*0970*/  UMOV UR10, UR6 ;  /* 0x00000006000a7c82 */ /* 0x000fc40008000000 */
[----:B------:R-:W-:Y:S01]  /*0980*/  @UP0 USHF.R.U32.HI UR10, URZ, UR9, UR5 ;  /* 0x000000093f0a0299 */ /* 0x000fe20008011605 */
[----:B------:R-:W-:Y:S06]  /*0990*/  BAR.ARV 0x8, 0x180 ;  /* 0x0206000000007b1d */ /* 0x000fec0000002000 */
[----:B--2---:R-:W-:Y:S01]  /*09a0*/  ISETP.LE.AND P0, PT, RZ, UR8, PT ;  /* 0x00000008ff007c0c */ /* 0x004fe2000bf03270 */
[----:B------:R-:W-:Y:S02]  /*09b0*/  UIADD3 UR4, -UR10, URZ, URZ ;  /* 0x0000003f0a047290 */ /* 0x000fe4000fffe13f */
[----:B------:R-:W-:-:S02]  /*09c0*/  IMAD.U32 R18, RZ, RZ, UR10 ;  /* 0x0000000aff127e24 */ /* 0x000fc4000f8e00ff */
[----:B------:R-:W-:-:S08]  /*09d0*/  UIMAD UR7, UR7, UR4, UR6 ;  /* 0x00000004070772a4 */ /* 0x000fd0000f8e0206 */
[----:B------:R-:W-:Y:S05]  /*09e0*/  @!P0 BRA `(.L_x_8) ;  /* 0x0000010800e48947 */ /* 0x000fea0003800000 */
[----:B------:R-:W-:Y:S01]  /*09f0*/  ULDC.64 UR4, c[0x0][0x418] ;  /* 0x0001060000047ab9 */ /* 0x000fe20000000a00 */
[----:B------:R-:W-:Y:S01]  /*0a00*/  ULDC UR61, c[0x0][0x424] ;  /* 0x00010900003d7ab9 */ /* 0x000fe20000000800 */
[----:B------:R-:W-:Y:S02]  /*0a10*/  UISETP.NE.U32.AND UP0, UPT, UR4, URZ, UPT ;  /* 0x0000003f0400728c */ /* 0x000fe4000bf05070 */
[----:B------:R-:W-:Y:S02]  /*0a20*/  ULOP3.LUT UR9, UR7, 0xffff, URZ, 0xc0, !UPT ;  /* 0x0000ffff07097892 */ /* 0x000fe4000f8ec03f */
[----:B------:R-:W-:Y:S01]  /*0a30*/  UISETP.NE.AND.EX UP0, UPT, UR5, URZ, UPT, UP0 ;  /* 0x0000003f0500728c */ /* 0x000fe2000bf05300 */
[----:B------:R-:W-:-:S03]  /*0a40*/  ULDC UR4, c[0x0][0x2f0] ;  /* 0x0000bc0000047ab9 */ /* 0x000fc60000000800 */
[----:B------:R-:W-:-:S04]  /*0a50*/  USEL UR61, UR61, 0x1, UP0 ;  /* 0x000000013d3d7887 */ /* 0x000fc80008000000 */
[----:B------:R-:W-:-:S04]  /*0a60*/  UIMAD UR61, UR61, UR4, URZ ;  /* 0x000000043d3d72a4 */ /* 0x000fc8000f8e023f */
[----:B------:R-:W-:Y:S02]  /*0a70*/  UISETP.GE.AND UP0, UPT, UR61, 0x1, UPT ;  /* 0x000000013d00788c */ /* 0x000fe4000bf06270 */
[----:B------:R-:W-:-:S04]  /*0a80*/  UIADD3 UR4, UR61, 0x4f, URZ ;  /* 0x0000004f3d047890 */ /* 0x000fc8000fffe03f */
[----:B------:R-:W-:Y:S01]  /*0a90*/  PLOP3.LUT P0, PT, PT, PT, UP0, 0x80, 0x0 ;  /* 0x000000000000781c */ /* 0x000fe20003f0f008 */
[----:B------:R-:W-:-:S04]  /*0aa0*/  UIMAD.WIDE UR4, UR4, 0x66666667, URZ ;  /* 0x66666667040478a5 */ /* 0x000fc8000f8e023f */
[----:B------:R-:W-:-:S03]  /*0ab0*/  USHF.R.U32.HI UR6, URZ, 0x1f, UR5 ;  /* 0x0000001f3f067899 */ /* 0x000fc60008011605 */
[----:B------:R-:W-:Y:S01]  /*0ac0*/  UMOV UR4, URZ ;  /* 0x0000003f00047c82 */ /* 0x000fe20008000000 */
[----:B------:R-:W-:-:S04]  /*0ad0*/  ULEA.HI.SX32 UR6, UR5, UR6, 0x1b ;  /* 0x0000000605067291 */ /* 0x000fc8000f8fda3f */
[----:B------:R-:W-:Y:S08]  /*0ae0*/  @!P0 BRA `(.L_x_9) ;  /* 0x0000000000908947 */ /* 0x000ff00003800000 */
[----:B------:R-:W-:Y:S01]  /*0af0*/  USHF.R.U32.HI UR7, URZ, 0x10, UR7 ;  /* 0x000000103f077899 */ /* 0x000fe20008011607 */
[----:B------:R-:W-:-:S03]  /*0b00*/  UMOV UR4, URZ ;  /* 0x0000003f00047c82 */ /* 0x000fc60008000000 */
[----:B------:R-:W-:-:S11]  /*0b10*/  UISETP.NE.AND UP0, UPT, UR7, URZ, UPT ;  /* 0x0000003f0700728c */ /* 0x000fd6000bf05270 */
[----:B------:R-:W-:Y:S02]  /*0b20*/  @!UP0 ULDC UR7, c[0x0][0x9f0] ;  /* 0x00027c0000078ab9 */ /* 0x000fe40000000800 */
[----:B------:R-:W-:Y:S01]  /*0b30*/  MOV R3, UR7 ;  /* 0x0000000700037c02 */ /* 0x000fe20008000f00 */
[----:B------:R-:W-:-:S03]  /*0b40*/  UIADD3 UR8, UR6, -0x1, UR7 ;  /* 0xffffffff06087890 */ /* 0x000fc6000fffe007 */
[-C--:B------:R-:W-:Y:S02]  /*0b50*/  IABS R0, R3.reuse ;  /* 0x0000000300007213 */ /* 0x080fe40000000000 */
[----:B------:R-:W-:Y:S01]  /*0b60*/  IABS R5, R3 ;  /* 0x0000000300057213 */ /* 0x000fe20000000000 */
[----:B------:R-:W-:Y:S01]  /*0b70*/  IMAD.U32 R4, RZ, RZ, UR8 ;  /* 0x00000008ff047e24 */ /* 0x000fe2000f8e00ff */
[----:B------:R-:W-:Y:S01]  /*0b80*/  R2UR UR12, R0 ;  /* 0x00000000000c72ca */ /* 0x000fe200000e0000 */
[----:B------:R-:W-:-:S03]  /*0b90*/  ULOP3.LUT UR8, UR8, UR7, URZ, 0x3c, !UPT ;  /* 0x0000000708087292 */ /* 0x000fc6000f8e3c3f */
[----:B------:R-:W-:-:S05]  /*0ba0*/  IABS R4, R4 ;  /* 0x0000000400047213 */ /* 0x000fca0000000000 */
[----:B------:R-:W-:-:S04]  /*0bb0*/  IMAD.MOV.U32 R3, RZ, RZ, R4 ;  /* 0x000000ffff037224 */ /* 0x000fc800078e0004 */
[----:B------:R-:W1:Y:S01]  /*0bc0*/  I2F.RP R0, UR12 ;  /* 0x0000000c00007d06 */ /* 0x000e620008209400 */
[----:B------:R-:W-:-:S07]  /*0bd0*/  R2UR UR11, R3 ;  /* 0x00000000030b72ca */ /* 0x000fce00000e0000 */
[----:B-1----:R-:W0:Y:S02]  /*0be0*/  MUFU.RCP R0, R0 ;  /* 0x0000000000007308 */ /* 0x002e240000001000 */
[----:B0-----:R-:W-:Y:S01]  /*0bf0*/  VIADD R2, R0, 0xffffffe ;  /* 0x0ffffffe00027836 */ /* 0x001fe20000000000 */
[----:B------:R-:W-:-:S05]  /*0c00*/  IADD3 R0, RZ, -R5, RZ ;  /* 0x80000005ff007210 */ /* 0x000fca0007ffe0ff */
[----:B------:R-:W0:Y:S02]  /*0c10*/  F2I.FTZ.U32.TRUNC.NTZ R2, R2 ;  /* 0x0000000200027305 */ /* 0x000e24000021f000 */
[----:B0-----:R-:W-:-:S13]  /*0c20*/  R2UR UR5, R2 ;  /* 0x00000000020572ca */ /* 0x001fda00000e0000 */
[----:B------:R-:W-:-:S04]  /*0c30*/  UIADD3 UR10, URZ, -UR5, URZ ;  /* 0x800000053f0a7290 */ /* 0x000fc8000fffe03f */
[----:B------:R-:W-:-:S04]  /*0c40*/  UIMAD UR10, UR10, UR12, URZ ;  /* 0x0000000c0a0a72a4 */ /* 0x000fc8000f8e023f */
[----:B------:R-:W-:-:S03]  /*0c50*/  UIMAD.WIDE.U32 UR4, UR5, UR10, UR4 ;  /* 0x0000000a050472a5 */ /* 0x000fc6000f8e0004 */
[----:B------:R-:W-:Y:S01]  /*0c60*/  R2UR UR10, R0 ;  /* 0x00000000000a72ca */ /* 0x000fe200000e0000 */
[----:B------:R-:W-:-:S12]  /*0c70*/  UIMAD.WIDE.U32 UR4, UR5, UR11, URZ ;  /* 0x0000000b050472a5 */ /* 0x000fd8000f8e003f */
[----:B------:R-:W-:-:S04]  /*0c80*/  UIMAD UR4, UR5, UR10, UR11 ;  /* 0x0000000a050472a4 */ /* 0x000fc8000f8e020b */
[----:B------:R-:W-:-:S11]  /*0c90*/  UISETP.GT.U32.AND UP0, UPT, UR12, UR4, UPT ;  /* 0x000000040c00728c */ /* 0x000fd6000bf04070 */
[----:B------:R-:W-:Y:S02]  /*0ca0*/  @!UP0 UIADD3 UR4, UR4, -UR12, URZ ;  /* 0x8000000c04048290 */ /* 0x000fe4000fffe03f */
[----:B------:R-:W-:Y:S02]  /*0cb0*/  @!UP0 UIADD3 UR5, UR5, 0x1, URZ ;  /* 0x0000000105058890 */ /* 0x000fe4000fffe03f */
[----:B------:R-:W-:Y:S02]  /*0cc0*/  UISETP.GE.U32.AND UP1, UPT, UR4, UR12, UPT ;  /* 0x0000000c0400728c */ /* 0x000fe4000bf26070 */
[----:B------:R-:W-:-:S09]  /*0cd0*/  UISETP.GE.AND UP0, UPT, UR8, URZ, UPT ;  /* 0x0000003f0800728c */ /* 0x000fd2000bf06270 */
[----:B------:R-:W-:Y:S02]  /*0ce0*/  @UP1 UIADD3 UR5, UR5, 0x1, URZ ;  /* 0x0000000105051890 */ /* 0x000fe4000fffe03f */
[----:B------:R-:W-:-:S05]  /*0cf0*/  UISETP.NE.AND UP1, UPT, UR7, URZ, UPT ;  /* 0x0000003f0700728c */ /* 0x000fca000bf25270 */
[----:B------:R-:W-:Y:S02]  /*0d00*/  UMOV UR4, UR5 ;  /* 0x0000000500047c82 */ /* 0x000fe40008000000 */
[----:B------:R-:W-:-:S04]  /*0d10*/  @!UP0 UIADD3 UR4, -UR4, URZ, URZ ;  /* 0x0000003f04048290 */ /* 0x000fc8000fffe13f */
[----:B------:R-:W-:-:S12]  /*0d20*/  @!UP1 ULOP3.LUT UR4, URZ, UR7, URZ, 0x33, !UPT ;  /* 0x000000073f049292 */ /* 0x000fd8000f8e333f */
.L_x_9:
[----:B------:R-:W-:Y:S01]  /*0d30*/  UIMAD UR5, UR9, UR4, URZ ;  /* 0x00000004090572a4 */ /* 0x000fe2000f8e023f */
[----:B------:R-:W-:Y:S01]  /*0d40*/  IMAD.U32 R0, RZ, RZ, UR6 ;  /* 0x00000006ff007e24 */ /* 0x000fe2000f8e00ff */
[----:B------:R-:W-:Y:S01]  /*0d50*/  IADD3 R19, R25, -0x80, RZ ;  /* 0xffffff8019137810 */ /* 0x000fe20007ffe0ff */
[----:B------:R-:W-:Y:S01]  /*0d60*/  IMAD.U32 R3, RZ, RZ, UR4 ;  /* 0x00000004ff037e24 */ /* 0x000fe2000f8e00ff */
[----:B------:R-:W-:Y:S01]  /*0d70*/  PLOP3.LUT P0, PT, PT, PT, PT, 0x80, 0x0 ;  /* 0x000000000000781c */ /* 0x000fe20003f0f070 */
[----:B0-----:R-:W-:Y:S01]  /*0d80*/  IMAD.MOV.U32 R2, RZ, RZ, RZ ;  /* 0x000000ffff027224 */ /* 0x001fe200078e00ff */
[----:B------:R-:W-:Y:S01]  /*0d90*/  CS2R R150, SRZ ;  /* 0x0000000000967805 */ /* 0x000fe2000001ff00 */
[----:B------:R-:W-:Y:S01]  /*0da0*/  IMAD.U32 R17, RZ, RZ, UR5 ;  /* 0x00000005ff117e24 */ /* 0x000fe2000f8e00ff */
[----:B------:R-:W-:Y:S02]  /*0db0*/  VIADDMNMX R0, R3, UR5, R0, PT ;  /* 0x0000000503007c46 */ /* 0x000fe4000b800100 */
[----:B------:R-:W-:-:S02]  /*0dc0*/  CS2R R148, SRZ ;  /* 0x0000000000947805 */ /* 0x000fc4000001ff00 */
[----:B------:R-:W-:Y:S02]  /*0dd0*/  CS2R R146, SRZ ;  /* 0x0000000000927805 */ /* 0x000fe4000001ff00 */
[----:B------:R-:W-:Y:S02]  /*0de0*/  CS2R R144, SRZ ;  /* 0x0000000000907805 */ /* 0x000fe4000001ff00 */
[----:B------:R-:W-:Y:S01]  /*0df0*/  R2UR UR60, R0 ;  /* 0x00000000003c72ca */ /* 0x000fe200000e0000 */
[----:B------:R-:W-:Y:S01]  /*0e00*/  IMAD.MOV.U32 R0, RZ, RZ, RZ ;  /* 0x000000ffff007224 */ /* 0x000fe200078e00ff */
[----:B------:R-:W-:Y:S02]  /*0e10*/  CS2R R142, SRZ ;  /* 0x00000000008e7805 */ /* 0x000fe4000001ff00 */
[----:B------:R-:W-:Y:S02]  /*0e20*/  CS2R R140, SRZ ;  /* 0x00000000008c7805 */ /* 0x000fe4000001ff00 */
[----:B------:R-:W-:-:S02]  /*0e30*/  CS2R R138, SRZ ;  /* 0x00000000008a7805 */ /* 0x000fc4000001ff00 */
[----:B------:R-:W-:Y:S02]  /*0e40*/  CS2R R136, SRZ ;  /* 0x0000000000887805 */ /* 0x000fe4000001ff00 */
[----:B------:R-:W-:Y:S02]  /*0e50*/  CS2R R134, SRZ ;  /* 0x0000000000867805 */ /* 0x000fe4000001ff00 */
[----:B------:R-:W-:Y:S02]  /*0e60*/  CS2R R132, SRZ ;  /* 0x0000000000847805 */ /* 0x000fe4000001ff00 */
[----:B------:R-:W-:Y:S02]  /*0e70*/  CS2R R130, SRZ ;  /* 0x0000000000827805 */ /* 0x000fe4000001ff00 */
[----:B------:R-:W-:Y:S02]  /*0e80*/  CS2R R128, SRZ ;  /* 0x0000000000807805 */ /* 0x000fe4000001ff00 */
[----:B------:R-:W-:-:S02]  /*0e90*/  CS2R R126, SRZ ;  /* 0x00000000007e7805 */ /* 0x000fc4000001ff00 */
[----:B------:R-:W-:Y:S02]  /*0ea0*/  CS2R R124, SRZ ;  /* 0x00000000007c7805 */ /* 0x000fe4000001ff00 */
[----:B------:R-:W-:Y:S01]  /*0eb0*/  CS2R R122, SRZ ;  /* 0x00000000007a7805 */ /* 0x000fe2000001ff00 */
[----:B------:R-:W-:Y:S01]  /*0ec0*/  UISETP.GT.AND UP0, UPT, UR60, UR5, UPT ;  /* 0x000000053c00728c */ /* 0x000fe2000bf04270 */
[----:B------:R-:W-:Y:S02]  /*0ed0*/  CS2R R120, SRZ ;  /* 0x0000000000787805 */ /* 0x000fe4000001ff00 */
[----:B------:R-:W-:Y:S02]  /*0ee0*/  CS2R R118, SRZ ;  /* 0x0000000000767805 */ /* 0x000fe4000001ff00 */
[----:B------:R-:W-:Y:S02]  /*0ef0*/  CS2R R116, SRZ ;  /* 0x0000000000747805 */ /* 0x000fe4000001ff00 */
[----:B------:R-:W-:-:S02]  /*0f00*/  CS2R R114, SRZ ;  /* 0x0000000000727805 */ /* 0x000fc4000001ff00 */
[----:B------:R-:W-:Y:S02]  /*0f10*/  CS2R R112, SRZ ;  /* 0x0000000000707805 */ /* 0x000fe4000001ff00 */
[----:B------:R-:W-:Y:S02]  /*0f20*/  PLOP3.LUT P1, PT, PT, PT, UP0, 0x80, 0x0 ;  /* 0x000000000000781c */ /* 0x000fe40003f2f008 */
[----:B------:R-:W-:Y:S02]  /*0f30*/  CS2R R110, SRZ ;  /* 0x00000000006e7805 */ /* 0x000fe4000001ff00 */
        /* <DEDUP_REMOVED lines=42> */
[----:B------:R-:W-:Y:S01]  /*11e0*/  CS2R R24, SRZ ;  /* 0x0000000000187805 */ /* 0x000fe2000001ff00 */
[----:B------:R-:W-:Y:S06]  /*11f0*/  @!P1 BRA `(.L_x_10) ;  /* 0x0000009c00f09947 */ /* 0x000fec0003800000 */
[----:B------:R-:W-:Y:S01]  /*1200*/  SHF.R.S32.HI R0, RZ, 0x1f, R19 ;  /* 0x0000001fff007819 */ /* 0x000fe20000011413 */
[----:B------:R-:W0:Y:S01]  /*1210*/  S2UR UR7, SR_CgaCtaId ;  /* 0x00000000000779c3 */ /* 0x000e220000008800 */
[----:B------:R-:W-:Y:S02]  /*1220*/  UMOV UR6, 0x400 ;  /* 0x0000040000067882 */ /* 0x000fe40000000000 */
[----:B------:R-:W-:-:S04]  /*1230*/  LEA.HI R22, R0, R19, RZ, 0x7 ;  /* 0x0000001300167211 */ /* 0x000fc800078f38ff */
[----:B------:R-:W-:-:S06]  /*1240*/  SHF.R.S32.HI R0, RZ, 0x7, R22 ;  /* 0x00000007ff007819 */ /* 0x000fcc0000011416 */
[----:B------:R-:W1:Y:S01]  /*1250*/  SHFL.IDX PT, R0, R0, RZ, 0x1f ;  /* 0x00001fff00007589 */ /* 0x000e6200000e0000 */
[----:B0-----:R-:W-:-:S04]  /*1260*/  ULEA UR8, UR7, UR6, 0x18 ;  /* 0x0000000607087291 */ /* 0x001fc8000f8ec03f */
[----:B------:R-:W-:Y:S02]  /*1270*/  UIADD3 UR6, UR8, 0x14400, URZ ;  /* 0x0001440008067890 */ /* 0x000fe4000fffe03f */
[----:B------:R-:W-:Y:S02]  /*1280*/  IMAD.U32 R16, RZ, RZ, UR8 ;  /* 0x00000008ff107e24 */ /* 0x000fe4000f8e00ff */
[----:B------:R-:W-:Y:S01]  /*1290*/  ULOP3.LUT UP0, URZ, UR6, 0x9f, URZ, 0xc0, !UPT ;  /* 0x0000009f063f7892 */ /* 0x000fe2000f80c03f */
[----:B-1----:R-:W-:-:S05]  /*12a0*/  R2UR UR4, R0 ;  /* 0x00000000000472ca */ /* 0x002fca00000e0000 */
[----:B------:R-:W-:-:S08]  /*12b0*/  PLOP3.LUT P0, PT, PT, PT, UP0, 0x80, 0x0 ;  /* 0x000000000000781c */ /* 0x000fd00003f0f008 */
[----:B------:R-:W-:-:S04]  /*12c0*/  ULEA.HI UR5, UR4, UR4, URZ, 0x1 ;  /* 0x0000000404057291 */ /* 0x000fc8000f8f083f */
[----:B------:R-:W-:-:S04]  /*12d0*/  ULOP3.LUT UR5, UR5, 0x1e, URZ, 0xc0, !UPT ;  /* 0x0000001e05057892 */ /* 0x000fc8000f8ec03f */
[----:B------:R-:W-:-:S04]  /*12e0*/  UIADD3 UR5, UR4, -UR5, URZ ;  /* 0x8000000504057290 */ /* 0x000fc8000fffe03f */
[----:B------:R-:W-:-:S04]  /*12f0*/  ULEA UR5, UR5, UR6, 0xd ;  /* 0x0000000605057291 */ /* 0x000fc8000f8e683f */
[----:B------:R-:W-:-:S04]  /*1300*/  USHF.R.U32.HI UR5, URZ, 0x4, UR5 ;  /* 0x000000043f057899 */ /* 0x000fc80008011605 */
[----:B------:R-:W-:Y:S01]  /*1310*/  ULOP3.LUT UR36, UR5, 0x3fff, URZ, 0xc0, !UPT ;  /* 0x00003fff05247892 */ /* 0x000fe2000f8ec03f */
[----:B------:R-:W-:Y:S11]  /*1320*/  @!P0 BRA `(.L_x_11) ;  /* 0x0000000000408947 */ /* 0x000ff60003800000 */
[----:B------:R-:W-:Y:S01]  /*1330*/  MOV R0, 0x0 ;  /* 0x0000000000007802 */ /* 0x000fe20000000f00 */
[----:B------:R-:W-:Y:S01]  /*1340*/  ULDC.64 UR4, c[0x4][0xa8] ;  /* 0x01002a0000047ab9 */ /* 0x000fe20000000a00 */
[----:B------:R-:W-:Y:S01]  /*1350*/  ULDC.64 UR6, c[0x4][0x28] ;  /* 0x01000a0000067ab9 */ /* 0x000fe20000000a00 */
[----:B------:R-:W-:Y:S01]  /*1360*/  MOV R4, UR4 ;  /* 0x0000000400047c02 */ /* 0x000fe20008000f00 */
[----:B------:R0:W1:Y:S01]  /*1370*/  LDC.64 R2, c[0x4][R0] ;  /* 0x0100000000027b82 */ /* 0x0000620000000a00 */
[----:B------:R-:W-:Y:S01]  /*1380*/  IMAD.U32 R5, RZ, RZ, UR5 ;  /* 0x00000005ff057e24 */ /* 0x000fe2000f8e00ff */
[----:B------:R-:W-:Y:S01]  /*1390*/  ULDC.64 UR4, c[0x4][0xb0] ;  /* 0x01002c0000047ab9 */ /* 0x000fe20000000a00 */
[----:B------:R-:W-:Y:S01]  /*13a0*/  MOV R10, UR6 ;  /* 0x00000006000a7c02 */ /* 0x000fe20008000f00 */
[----:B------:R-:W-:Y:S01]  /*13b0*/  IMAD.U32 R6, RZ, RZ, UR4 ;  /* 0x00000004ff067e24 */ /* 0x000fe2000f8e00ff */
[----:B------:R-:W-:Y:S01]  /*13c0*/  MOV R13, RZ ;  /* 0x000000ff000d7202 */ /* 0x000fe20000000f00 */
[----:B------:R-:W-:-:S02]  /*13d0*/  IMAD.U32 R7, RZ, RZ, UR5 ;  /* 0x00000005ff077e24 */ /* 0x000fc4000f8e00ff */
[----:B------:R-:W-:Y:S02]  /*13e0*/  IMAD.U32 R11, RZ, RZ, UR7 ;  /* 0x00000007ff0b7e24 */ /* 0x000fe4000f8e00ff */
[----:B------:R-:W-:Y:S02]  /*13f0*/  IMAD.MOV.U32 R8, RZ, RZ, 0x70 ;  /* 0x00000070ff087424 */ /* 0x000fe400078e00ff */
[----:B0-----:R-:W-:-:S07]  /*1400*/  IMAD.MOV.U32 R12, RZ, RZ, 0x1 ;  /* 0x00000001ff0c7424 */ /* 0x001fce00078e00ff */
[----:B------:R-:W-:-:S07]  /*1410*/  LEPC R20, `(.L_x_11) ;  /* 0x000000001014794e */ /* 0x000fce0000000000 */
[----:B-1----:R-:W-:Y:S05]  /*1420*/  CALL.ABS.NOINC R2 ;  /* 0x0000000002007343 */ /* 0x002fea0003c00000 */
.L_x_11:
[----:B------:R-:W-:Y:S02]  /*1430*/  R2UR UR4, R16 ;  /* 0x00000000100472ca */ /* 0x000fe400000e0000 */
[----:B------:R-:W-:-:S11]  /*1440*/  SHF.L.U32 R0, RZ, 0x1f, RZ ;  /* 0x0000001fff007819 */ /* 0x000fd600000006ff */
[----:B------:R-:W0:Y:S02]  /*1450*/  SYNCS.PHASECHK.TRANS64.TRYWAIT P0, [UR4+0x38800], R0 ;  /* 0x03880000ff0075a7 */ /* 0x000e240008000144 */
[----:B0-----:R-:W-:Y:S05]  /*1460*/  @!P0 BRA `(.L_x_12) ;  /* 0x00000100004c8947 */ /* 0x001fea0003800000 */
.L_x_87:
[----:B------:R-:W2:Y:S02]  /*1470*/  LDL R2, [R1+0x4] ;  /* 0x0000040001027983 */ /* 0x000ea40000100800 */
[----:B--2---:R-:W-:-:S13]  /*1480*/  R2UR UR4, R2 ;  /* 0x00000000020472ca */ /* 0x004fda00000e0000 */
[----:B------:R-:W-:-:S06]  /*1490*/  ULOP3.LUT UR4, UR4, 0x1, URZ, 0xfc, !UPT ;  /* 0x0000000104047892 */ /* 0x000fcc000f8efc3f */
[----:B------:R-:W-:-:S05]  /*14a0*/  IMAD.U32 R2, RZ, RZ, UR4 ;  /* 0x00000004ff027e24 */ /* 0x000fca000f8e00ff */
[----:B------:R-:W-:-:S13]  /*14b0*/  ISETP.NE.AND P0, PT, R2, 0x3, PT ;  /* 0x000000030200780c */ /* 0x000fda0003f05270 */
[----:B------:R-:W-:Y:S05]  /*14c0*/  @!P0 BRA `(.L_x_13) ;  /* 0x0000000000048947 */ /* 0x000fea0003800000 */
[----:B------:R-:W-:Y:S01]  /*14d0*/  BPT.TRAP 0x1 ;  /* 0x000000040000795c */ /* 0x000fe20000300000 */
.L_x_13:
[----:B------:R-:W-:-:S13]  /*14e0*/  R2UR UR4, R16 ;  /* 0x00000000100472ca */ /* 0x000fda00000e0000 */
[----:B------:R1:W2:Y:S01]  /*14f0*/  SYNCS.PHASECHK.TRANS64.TRYWAIT P1, [UR4+0x38830], R0 ;  /* 0x03883000ff0075a7 */ /* 0x0002a20008020144 */
[----:B------:R-:W-:Y:S05]  /*1500*/  @!P0 BRA `(.L_x_14) ;  /* 0x0000000000048947 */ /* 0x000fea0003800000 */
[----:B------:R-:W-:Y:S01]  /*1510*/  BPT.TRAP 0x1 ;  /* 0x000000040000795c */ /* 0x000fe20000300000 */
.L_x_14:
[----:B------:R-:W-:Y:S02]  /*1520*/  IMAD.U32 R4, RZ, RZ, UR36 ;  /* 0x00000024ff047e24 */ /* 0x000fe4000f8e00ff */
[----:B------:R-:W-:Y:S01]  /*1530*/  IMAD.MOV.U32 R8, RZ, RZ, RZ ;  /* 0x000000ffff087224 */ /* 0x000fe200078e00ff */
[----:B--2---:R-:W-:Y:S06]  /*1540*/  @P1 BRA `(.L_x_15) ;  /* 0x00000000000c1947 */ /* 0x004fec0003800000 */
[----:B------:R-:W-:-:S13]  /*1550*/  R2UR UR4, R16 ;  /* 0x00000000100472ca */ /* 0x000fda00000e0000 */
[----:B------:R-:W2:Y:S02]  /*1560*/  SYNCS.PHASECHK.TRANS64.TRYWAIT P1, [UR4+0x38830], R0 ;  /* 0x03883000ff0075a7 */ /* 0x000ea40008020144 */
[----:B--2---:R-:W-:Y:S05]  /*1570*/  @!P1 BRA `(.L_x_16) ;  /* 0x0000010000249947 */ /* 0x004fea0003800000 */
.L_x_15:
[----:B------:R-:W-:Y:S05]  /*1580*/  WARPSYNC.ALL ;  /* 0x0000000000007948 */ /* 0x000fea0003800000 */
[----:B------:R-:W-:Y:S01]  /*1590*/  MOV R151, RZ ;  /* 0x000000ff00977202 */ /* 0x000fe20000000f00 */
[----:B------:R-:W-:Y:S01]  /*15a0*/  IMAD.MOV.U32 R5, RZ, RZ, 0x40000040 ;  /* 0x40000040ff057424 */ /* 0x000fe200078e00ff */
[----:B------:R-:W-:Y:S02]  /*15b0*/  LOP3.LUT R4, R4, 0x10000, RZ, 0xfc, !PT ;  /* 0x0001000004047812 */ /* 0x000fe400078efcff */
[----:B------:R-:W-:Y:S01]  /*15c0*/  R2UR UR4, R16 ;  /* 0x00000000100472ca */ /* 0x000fe200000e0000 */
[----:B------:R-:W-:Y:S01]  /*15d0*/  WARPGROUP.ARRIVE ;  /* 0x00000000000079c5 */ /* 0x000fe20000000000 */
[C---:B------:R-:W-:Y:S01]  /*15e0*/  R2UR UR8, R4.reuse ;  /* 0x00000000040872ca */ /* 0x040fe200000e0000 */
[----:B------:R-:W-:Y:S01]  /*15f0*/  UMOV UR11, 0x40000040 ;  /* 0x40000040000b7882 */ /* 0x000fe20000000000 */
        /* <DEDUP_REMOVED lines=9> */
[----:B------:R-:W-:Y:S01]  /*1690*/  UIADD3 UR4, UR4, 0x24400, URZ ;  /* 0x0002440004047890 */ /* 0x000fe2000fffe03f */
[C---:B------:R-:W-:Y:S01]  /*16a0*/  R2UR UR20, R4.reuse ;  /* 0x00000000041472ca */ /* 0x040fe200000e0000 */
[----:B------:R-:W-:Y:S01]  /*16b0*/  UMOV UR31, 0x40000040 ;  /* 0x40000040001f7882 */ /* 0x000fe20000000000 */
[C---:B------:R-:W-:Y:S01]  /*16c0*/  R2UR UR21, R5.reuse ;  /* 0x00000000051572ca */ /* 0x040fe200000e0000 */
[----:B------:R-:W-:Y:S01]  /*16d0*/  USHF.R.U32.HI UR4, URZ, 0x4, UR4 ;  /* 0x000000043f047899 */ /* 0x000fe20008011604 */
[C---:B------:R-:W-:Y:S01]  /*16e0*/  R2UR UR16, R4.reuse ;  /* 0x00000000041072ca */ /* 0x040fe200000e0000 */
[----:B------:R-:W-:Y:S01]  /*16f0*/  IMAD.U32 R13, RZ, RZ, UR31 ;  /* 0x0000001fff0d7e24 */ /* 0x000fe2000f8e00ff */
[----:B------:R-:W-:Y:S01]  /*1700*/  R2UR UR17, R5 ;  /* 0x00000000051172ca */ /* 0x000fe200000e0000 */
[----:B------:R-:W-:Y:S01]  /*1710*/  ULOP3.LUT UR4, UR4, 0x3fff, URZ, 0xc0, !UPT ;  /* 0x00003fff04047892 */ /* 0x000fe2000f8ec03f */
[----:B------:R-:W-:Y:S01]  /*1720*/  R2UR UR6, R4 ;  /* 0x00000000040672ca */ /* 0x000fe200000e0000 */
[----:B------:R-:W-:Y:S01]  /*1730*/  UMOV UR35, 0x40000040 ;  /* 0x4000004000237882 */ /* 0x000fe20000000000 */
[----:B------:R-:W-:Y:S01]  /*1740*/  UMOV UR39, 0x40000040 ;  /* 0x4000004000277882 */ /* 0x000fe20000000000 */
[----:B------:R-:W-:Y:S01]  /*1750*/  ULOP3.LUT UR28, UR4, 0x10000, URZ, 0xfc, !UPT ;  /* 0x00010000041c7892 */ /* 0x000fe2000f8efc3f */
[----:B------:R-:W-:Y:S01]  /*1760*/  UMOV UR43, 0x40000040 ;  /* 0x40000040002b7882 */ /* 0x000fe20000000000 */
[----:B------:R-:W-:-:S02]  /*1770*/  UMOV UR47, 0x40000040 ;  /* 0x40000040002f7882 */ /* 0x000fc40000000000 */
[----:B------:R-:W-:Y:S02]  /*1780*/  UIADD3 UR4, UR28, 0x80, URZ ;  /* 0x000000801c047890 */ /* 0x000fe4000fffe03f */
[----:B------:R-:W-:Y:S02]  /*1790*/  UIADD3 UR26, UR28, 0x100, URZ ;  /* 0x000001001c1a7890 */ /* 0x000fe4000fffe03f */
[----:B------:R-:W-:Y:S01]  /*17a0*/  IMAD.U32 R15, RZ, RZ, UR28 ;  /* 0x0000001cff0f7e24 */ /* 0x000fe2000f8e00ff */
[----:B------:R-:W-:Y:S01]  /*17b0*/  UMOV UR10, UR28 ;  /* 0x0000001c000a7c82 */ /* 0x000fe20008000000 */
[----:B------:R-:W-:Y:S01]  /*17c0*/  UIADD3 UR22, UR28, 0x180, URZ ;  /* 0x000001801c167890 */ /* 0x000fe2000fffe03f */
[----:B------:R-:W-:Y:S01]  /*17d0*/  HGMMA.64x16x16.F32 R56, gdesc[UR8], RZ, !UPT, gsb0 ;  /* 0x00200000083879f0 */ /* 0x000fe2000c0008ff */
[----:B------:R-:W-:Y:S01]  /*17e0*/  UMOV UR14, UR4 ;  /* 0x00000004000e7c82 */ /* 0x000fe20008000000 */
[----:B------:R-:W-:Y:S02]  /*17f0*/  UIADD3 UR18, UR28, 0x200, URZ ;  /* 0x000002001c127890 */ /* 0x000fe4000fffe03f */
[----:B------:R-:W-:-:S02]  /*1800*/  UIADD3 UR4, UR6, 0x2, URZ ;  /* 0x0000000206047890 */ /* 0x000fc4000fffe03f */
[----:B------:R-:W-:Y:S01]  /*1810*/  UIADD3 UR10, UR28, 0x102, URZ ;  /* 0x000001021c0a7890 */ /* 0x000fe2000fffe03f */
[----:B------:R-:W-:Y:S01]  /*1820*/  UMOV UR9, UR31 ;  /* 0x0000001f00097c82 */ /* 0x000fe20008000000 */
[----:B------:R-:W-:Y:S01]  /*1830*/  UMOV UR11, 0x40000040 ;  /* 0x40000040000b7882 */ /* 0x000fe20000000000 */
[----:B------:R-:W-:Y:S02]  /*1840*/  UIADD3 UR5, UR28, 0x202, URZ ;  /* 0x000002021c057890 */ /* 0x000fe4000fffe03f */
[----:B------:R-:W-:Y:S01]  /*1850*/  UMOV UR30, UR4 ;  /* 0x00000004001e7c82 */ /* 0x000fe20008000000 */
[----:B------:R-:W-:Y:S01]  /*1860*/  UIADD3 UR4, UR28, 0x182, URZ ;  /* 0x000001821c047890 */ /* 0x000fe2000fffe03f */
[----:B------:R-:W-:Y:S01]  /*1870*/  MOV R12, UR30 ;  /* 0x0000001e000c7c02 */ /* 0x000fe20008000f00 */
[----:B------:R-:W-:Y:S01]  /*1880*/  UMOV UR8, UR30 ;  /* 0x0000001e00087c82 */ /* 0x000fe20008000000 */
[----:B------:R-:W-:Y:S01]  /*1890*/  UIADD3 UR7, UR28, 0x184, URZ ;  /* 0x000001841c077890 */ /* 0x000fe2000fffe03f */
[----:B------:R-:W-:Y:S01]  /*18a0*/  UMOV UR51, 0x40000040 ;  /* 0x4000004000337882 */ /* 0x000fe20000000000 */
[----:B------:R-:W-:Y:S01]  /*18b0*/  UMOV UR55, 0x40000040 ;  /* 0x4000004000377882 */ /* 0x000fe20000000000 */
[----:B------:R-:W-:Y:S01]  /*18c0*/  UMOV UR59, 0x40000040 ;  /* 0x40000040003b7882 */ /* 0x000fe20000000000 */
[----:B------:R-:W-:-:S02]  /*18d0*/  WARPGROUP.DEPBAR.LE gsb0, 0x0 ;  /* 0x00008000000079c5 */ /* 0x000fc40000010000 */
[----:B------:R-:W-:-:S06]  /*18e0*/  WARPGROUP.ARRIVE ;  /* 0x00000000000079c5 */ /* 0x000fcc0000000000 */
[----:B------:R-:W-:Y:S01]  /*18f0*/  HGMMA.64x16x16.F32 R48, gdesc[UR12], RZ, !UPT, gsb0 ;  /* 0x002000000c3079f0 */ /* 0x000fe2000c0008ff */
[----:B------:R-:W-:Y:S01]  /*1900*/  UIADD3 UR14, UR28, 0x2, URZ ;  /* 0x000000021c0e7890 */ /* 0x000fe2000fffe03f */
[----:B------:R-:W-:Y:S01]  /*1910*/  UMOV UR12, UR30 ;  /* 0x0000001e000c7c82 */ /* 0x000fe20008000000 */
[----:B------:R-:W-:Y:S01]  /*1920*/  UMOV UR13, UR31 ;  /* 0x0000001f000d7c82 */ /* 0x000fe20008000000 */
[----:B------:R-:W-:Y:S01]  /*1930*/  UMOV UR15, 0x40000040 ;  /* 0x40000040000f7882 */ /* 0x000fe20000000000 */
[----:B------:R-:W-:Y:S02]  /*1940*/  WARPGROUP.DEPBAR.LE gsb0, 0x0 ;  /* 0x00008000000079c5 */ /* 0x000fe40000010000 */
[----:B------:R-:W-:-:S06]  /*1950*/  WARPGROUP.ARRIVE ;  /* 0x00000000000079c5 */ /* 0x000fcc0000000000 */
[----:B------:R-:W-:Y:S01]  /*1960*/  HGMMA.64x16x16.F32 R40, gdesc[UR24], RZ, !UPT, gsb0 ;  /* 0x00200000182879f0 */ /* 0x000fe2000c0008ff */
[----:B------:R-:W-:Y:S02]  /*1970*/  UMOV UR27, 0x40000040 ;  /* 0x40000040001b7882 */ /* 0x000fe40000000000 */
[----:B------:R-:W-:Y:S02]  /*1980*/  WARPGROUP.DEPBAR.LE gsb0, 0x0 ;  /* 0x00008000000079c5 */ /* 0x000fe40000010000 */
[----:B------:R-:W-:-:S06]  /*1990*/  WARPGROUP.ARRIVE ;  /* 0x00000000000079c5 */ /* 0x000fcc0000000000 */
[----:B------:R-:W-:Y:S01]  /*19a0*/  HGMMA.64x16x16.F32 R32, gdesc[UR20], RZ, !UPT, gsb0 ;  /* 0x00200000142079f0 */ /* 0x000fe2000c0008ff */
[----:B------:R-:W-:Y:S02]  /*19b0*/  UMOV UR23, 0x40000040 ;  /* 0x4000004000177882 */ /* 0x000fe40000000000 */
[----:B------:R-:W-:Y:S02]  /*19c0*/  WARPGROUP.DEPBAR.LE gsb0, 0x0 ;  /* 0x00008000000079c5 */ /* 0x000fe40000010000 */
        /* <DEDUP_REMOVED lines=8> */
[----:B------:R-:W-:Y:S01]  /*1a50*/  HGMMA.64x16x16.F32 R56, gdesc[UR12], R56, gsb0 ;  /* 0x002000000c3879f0 */ /* 0x000fe20008000838 */
[----:B------:R-:W-:Y:S01]  /*1a60*/  UIADD3 UR14, UR28, 0x84, URZ ;  /* 0x000000841c0e7890 */ /* 0x000fe2000fffe03f */
        /* <DEDUP_REMOVED lines=9> */
[----:B------:R-:W-:Y:S01]  /*1b00*/  UMOV UR8, UR30 ;  /* 0x0000001e00087c82 */ /* 0x000fe20008000000 */
[----:B------:R-:W-:Y:S01]  /*1b10*/  UMOV UR9, UR31 ;  /* 0x0000001f00097c82 */ /* 0x000fe20008000000 */
[----:B------:R-:W-:Y:S01]  /*1b20*/  UMOV UR10, UR4 ;  /* 0x00000004000a7c82 */ /* 0x000fe20008000000 */
[----:B------:R-:W-:Y:S01]  /*1b30*/  UMOV UR11, 0x40000040 ;  /* 0x40000040000b7882 */ /* 0x000fe20000000000 */
[----:B------:R-:W-:-:S07]  /*1b40*/  UIADD3 UR4, UR6, 0x4, URZ ;  /* 0x0000000406047890 */ /* 0x000fce000fffe03f */
[----:B------:R-:W-:Y:S01]  /*1b50*/  UMOV UR16, UR4 ;  /* 0x0000000400107c82 */ /* 0x000fe20008000000 */
[----:B------:R-:W-:Y:S01]  /*1b60*/  UMOV UR12, UR4 ;  /* 0x00000004000c7c82 */ /* 0x000fe20008000000 */
[----:B------:R-:W-:Y:S02]  /*1b70*/  WARPGROUP.DEPBAR.LE gsb0, 0x0 ;  /* 0x00008000000079c5 */ /* 0x000fe40000010000 */
[----:B------:R-:W-:-:S06]  /*1b80*/  WARPGROUP.ARRIVE ;  /* 0x00000000000079c5 */ /* 0x000fcc0000000000 */
[----:B------:R-:W-:Y:S01]  /*1b90*/  HGMMA.64x16x16.F32 R32, gdesc[UR8], R32, gsb0 ;  /* 0x00200000082079f0 */ /* 0x000fe20008000820 */
[----:B------:R-:W-:Y:S01]  /*1ba0*/  UMOV UR8, UR30 ;  /* 0x0000001e00087c82 */ /* 0x000fe20008000000 */
[----:B------:R-:W-:Y:S01]  /*1bb0*/  UMOV UR9, UR31 ;  /* 0x0000001f00097c82 */ /* 0x000fe20008000000 */
[----:B------:R-:W-:Y:S01]  /*1bc0*/  UMOV UR10, UR5 ;  /* 0x00000005000a7c82 */ /* 0x000fe20008000000 */
[----:B------:R-:W-:Y:S01]  /*1bd0*/  UMOV UR11, 0x40000040 ;  /* 0x40000040000b7882 */ /* 0x000fe20000000000 */
[----:B------:R-:W-:Y:S01]  /*1be0*/  UMOV UR5, 0x40000040 ;  /* 0x4000004000057882 */ /* 0x000fe20000000000 */
[----:B------:R-:W-:Y:S01]  /*1bf0*/  UMOV UR31, 0x40000040 ;  /* 0x40000040001f7882 */ /* 0x000fe20000000000 */
[----:B------:R-:W-:Y:S01]  /*1c00*/  UMOV UR17, UR5 ;  /* 0x0000000500117c82 */ /* 0x000fe20008000000 */
[----:B------:R-:W-:Y:S01]  /*1c10*/  UMOV UR13, UR5 ;  /* 0x00000005000d7c82 */ /* 0x000fe20008000000 */
[----:B------:R-:W-:Y:S02]  /*1c20*/  WARPGROUP.DEPBAR.LE gsb0, 0x0 ;  /* 0x00008000000079c5 */ /* 0x000fe40000010000 */
[----:B------:R-:W-:-:S06]  /*1c30*/  WARPGROUP.ARRIVE ;  /* 0x00000000000079c5 */ /* 0x000fcc0000000000 */
[----:B------:R-:W-:Y:S01]  /*1c40*/  HGMMA.64x16x16.F32 R24, gdesc[UR8], R24, gsb0 ;  /* 0x00200000081879f0 */ /* 0x000fe20008000818 */
        /* <DEDUP_REMOVED lines=12> */
[----:B------:R-:W-:Y:S02]  /*1d10*/  UIADD3 UR12, UR28, 0x204, URZ ;  /* 0x000002041c0c7890 */ /* 0x000fe4000fffe03f */
        /* <DEDUP_REMOVED lines=9> */
[----:B------:R-:W-:Y:S01]  /*1db0*/  UIADD3 UR7, UR28, 0x206, URZ ;  /* 0x000002061c077890 */ /* 0x000fe2000fffe03f */
[----:B------:R-:W-:Y:S02]  /*1dc0*/  WARPGROUP.DEPBAR.LE gsb0, 0x0 ;  /* 0x00008000000079c5 */ /* 0x000fe40000010000 */
[----:B------:R-:W-:-:S06]  /*1dd0*/  WARPGROUP.ARRIVE ;  /* 0x00000000000079c5 */ /* 0x000fcc0000000000 */
[----:B------:R-:W-:Y:S01]  /*1de0*/  HGMMA.64x16x16.F32 R32, gdesc[UR8], R32, gsb0 ;  /* 0x00200000082079f0 */ /* 0x000fe20008000820 */
[----:B------:R-:W-:Y:S01]  /*1df0*/  UMOV UR8, UR4 ;  /* 0x0000000400087c82 */ /* 0x000fe20008000000 */
[----:B------:R-:W-:Y:S01]  /*1e00*/  UMOV UR9, UR5 ;  /* 0x0000000500097c82 */ /* 0x000fe20008000000 */
[----:B------:R-:W-:Y:S01]  /*1e10*/  UMOV UR10, UR12 ;  /* 0x0000000c000a7c82 */ /* 0x000fe20008000000 */
[----:B------:R-:W-:Y:S01]  /*1e20*/  UMOV UR11, 0x40000040 ;  /* 0x40000040000b7882 */ /* 0x000fe20000000000 */
[----:B------:R-:W-:Y:S02]  /*1e30*/  WARPGROUP.DEPBAR.LE gsb0, 0x0 ;  /* 0x00008000000079c5 */ /* 0x000fe40000010000 */
[----:B------:R-:W-:-:S06]  /*1e40*/  WARPGROUP.ARRIVE ;  /* 0x00000000000079c5 */ /* 0x000fcc0000000000 */
[----:B------:R-:W-:Y:S01]  /*1e50*/  HGMMA.64x16x16.F32 R24, gdesc[UR8], R24, gsb0 ;  /* 0x00200000081879f0 */ /* 0x000fe20008000818 */
[----:B------:R-:W-:Y:S02]  /*1e60*/  UIADD3 UR8, UR6, 0x6, URZ ;  /* 0x0000000606087890 */ /* 0x000fe4000fffe03f */
[----:B------:R-:W-:Y:S01]  /*1e70*/  UIADD3 UR10, UR28, 0x6, URZ ;  /* 0x000000061c0a7890 */ /* 0x000fe2000fffe03f */
[----:B------:R-:W-:Y:S01]  /*1e80*/  UMOV UR9, 0x40000040 ;  /* 0x4000004000097882 */ /* 0x000fe20000000000 */
[----:B------:R-:W-:Y:S01]  /*1e90*/  UMOV UR11, 0x40000040 ;  /* 0x40000040000b7882 */ /* 0x000fe20000000000 */
[----:B------:R-:W-:Y:S02]  /*1ea0*/  UMOV UR13, UR9 ;  /* 0x00000009000d7c82 */ /* 0x000fe40008000000 */
[----:B------:R-:W-:Y:S01]  /*1eb0*/  UMOV UR12, UR8 ;  /* 0x00000008000c7c82 */ /* 0x000fe20008000000 */
[----:B------:R-:W-:Y:S01]  /*1ec0*/  UMOV UR16, UR8 ;  /* 0x0000000800107c82 */ /* 0x000fe20008000000 */
[----:B------:R-:W-:Y:S01]  /*1ed0*/  UMOV UR17, UR9 ;  /* 0x0000000900117c82 */ /* 0x000fe20008000000 */
[----:B------:R-:W-:-:S02]  /*1ee0*/  WARPGROUP.DEPBAR.LE gsb0, 0x0 ;  /* 0x00008000000079c5 */ /* 0x000fc40000010000 */
        /* <DEDUP_REMOVED lines=9> */
[----:B------:R-:W-:Y:S01]  /*1f80*/  UMOV UR15, 0x40000040 ;  /* 0x40000040000f7882 */ /* 0x000fe20000000000 */
[----:B------:R-:W-:-:S04]  /*1f90*/  UMOV UR21, UR13 ;  /* 0x0000000d00157c82 */ /* 0x000fc80008000000 */
[----:B------:R-:W-:Y:S01]  /*1fa0*/  UMOV UR20, UR12 ;  /* 0x0000000c00147c82 */ /* 0x000fe20008000000 */
[----:B------:R-:W-:Y:S02]  /*1fb0*/  WARPGROUP.DEPBAR.LE gsb0, 0x0 ;  /* 0x00008000000079c5 */ /* 0x000fe40000010000 */
[----:B------:R-:W-:-:S06]  /*1fc0*/  WARPGROUP.ARRIVE ;  /* 0x00000000000079c5 */ /* 0x000fcc0000000000 */
[----:B------:R-:W-:Y:S01]  /*1fd0*/  HGMMA.64x16x16.F32 R40, gdesc[UR16], R40, gsb0 ;  /* 0x00200000102879f0 */ /* 0x000fe20008000828 */
[----:B------:R-:W-:Y:S01]  /*1fe0*/  UMOV UR16, UR12 ;  /* 0x0000000c00107c82 */ /* 0x000fe20008000000 */
[----:B------:R-:W-:Y:S01]  /*1ff0*/  UMOV UR17, UR13 ;  /* 0x0000000d00117c82 */ /* 0x000fe20008000000 */
[----:B------:R-:W-:Y:S01]  /*2000*/  UMOV UR19, 0x40000040 ;  /* 0x4000004000137882 */ /* 0x000fe20000000000 */
[----:B------:R-:W-:Y:S02]  /*2010*/  WARPGROUP.DEPBAR.LE gsb0, 0x0 ;  /* 0x00008000000079c5 */ /* 0x000fe40000010000 */
[----:B------:R-:W-:-:S06]  /*2020*/  WARPGROUP.ARRIVE ;  /* 0x00000000000079c5 */ /* 0x000fcc0000000000 */
[----:B------:R-:W-:Y:S01]  /*2030*/  HGMMA.64x16x16.F32 R32, gdesc[UR8], R32, gsb0 ;  /* 0x00200000082079f0 */ /* 0x000fe20008000820 */
[----:B------:R-:W-:Y:S01]  /*2040*/  UMOV UR10, UR7 ;  /* 0x00000007000a7c82 */ /* 0x000fe20008000000 */
[----:B------:R-:W-:Y:S01]  /*2050*/  UMOV UR11, 0x40000040 ;  /* 0x40000040000b7882 */ /* 0x000fe20000000000 */
[----:B------:R-:W-:Y:S02]  /*2060*/  WARPGROUP.DEPBAR.LE gsb0, 0x0 ;  /* 0x00008000000079c5 */ /* 0x000fe40000010000 */
[----:B------:R-:W-:-:S06]  /*2070*/  WARPGROUP.ARRIVE ;  /* 0x00000000000079c5 */ /* 0x000fcc0000000000 */
[----:B------:R-:W-:Y:S01]  /*2080*/  HGMMA.64x16x16.F32 R24, gdesc[UR8], R24, gsb0 ;  /* 0x00200000081879f0 */ /* 0x000fe20008000818 */
[----:B------:R-:W-:Y:S02]  /*2090*/  UMOV UR11, UR28 ;  /* 0x0000001c000b7c82 */ /* 0x000fe40008000000 */
[----:B------:R-:W-:Y:S02]  /*20a0*/  UIADD3 UR14, UR11, 0x280, URZ ;  /* 0x000002800b0e7890 */ /* 0x000fe4000fffe03f */
[----:B------:R-:W-:Y:S02]  /*20b0*/  UIADD3 UR18, UR11, 0x300, URZ ;  /* 0x000003000b127890 */ /* 0x000fe4000fffe03f */
[----:B------:R-:W-:Y:S02]  /*20c0*/  UIADD3 UR22, UR11, 0x380, URZ ;  /* 0x000003800b167890 */ /* 0x000fe4000fffe03f */
[----:B------:R-:W-:Y:S02]  /*20d0*/  UIADD3 UR7, UR11, 0x480, URZ ;  /* 0x000004800b077890 */ /* 0x000fe4000fffe03f */
[----:B------:R-:W-:-:S02]  /*20e0*/  UIADD3 UR26, UR11, 0x382, URZ ;  /* 0x000003820b1a7890 */ /* 0x000fc4000fffe03f */
[----:B------:R-:W-:Y:S02]  /*20f0*/  UIADD3 UR30, UR11, 0x384, URZ ;  /* 0x000003840b1e7890 */ /* 0x000fe4000fffe03f */
[----:B------:R-:W-:Y:S02]  /*2100*/  UIADD3 UR34, UR11, 0x386, URZ ;  /* 0x000003860b227890 */ /* 0x000fe4000fffe03f */
[----:B------:R-:W-:Y:S02]  /*2110*/  UIADD3 UR38, UR11, 0x600, URZ ;  /* 0x000006000b267890 */ /* 0x000fe4000fffe03f */
[----:B------:R-:W-:Y:S02]  /*2120*/  UIADD3 UR42, UR11, 0x602, URZ ;  /* 0x000006020b2a7890 */ /* 0x000fe4000fffe03f */
[----:B------:R-:W-:Y:S02]  /*2130*/  UIADD3 UR46, UR11, 0x604, URZ ;  /* 0x000006040b2e7890 */ /* 0x000fe4000fffe03f */
[----:B------:R-:W-:-:S02]  /*2140*/  UIADD3 UR50, UR11, 0x506, URZ ;  /* 0x000005060b327890 */ /* 0x000fc4000fffe03f */
[----:B------:R-:W-:Y:S02]  /*2150*/  UIADD3 UR10, UR11, 0x706, URZ ;  /* 0x000007060b0a7890 */ /* 0x000fe4000fffe03f */
[----:B------:R-:W-:Y:S02]  /*2160*/  UIADD3 UR54, UR11, 0x780, URZ ;  /* 0x000007800b367890 */ /* 0x000fe4000fffe03f */
[----:B------:R-:W-:Y:S01]  /*2170*/  UIADD3 UR58, UR11, 0x782, URZ ;  /* 0x000007820b3a7890 */ /* 0x000fe2000fffe03f */
        /* <DEDUP_REMOVED lines=14> */
[----:B0-----:R-:W-:Y:S02]  /*2260*/  MOV R3, UR17 ;  /* 0x0000001100037c02 */ /* 0x001fe40008000f00 */
[----:B------:R-:W-:Y:S01]  /*2270*/  MOV R6, UR16 ;  /* 0x0000001000067c02 */ /* 0x000fe20008000f00 */
[----:B------:R-:W-:-:S02]  /*2280*/  WARPGROUP.DEPBAR.LE gsb0, 0x0 ;  /* 0x00008000000079c5 */ /* 0x000fc40000010000 */
        /* <DEDUP_REMOVED lines=11> */
[----:B------:R-:W-:Y:S01]  /*2340*/  UIADD3 UR7, UR11, 0x482, URZ ;  /* 0x000004820b077890 */ /* 0x000fe2000fffe03f */
[----:B------:R-:W-:Y:S02]  /*2350*/  WARPGROUP.DEPBAR.LE gsb0, 0x0 ;  /* 0x00008000000079c5 */ /* 0x000fe40000010000 */
[----:B------:R-:W-:-:S06]  /*2360*/  WARPGROUP.ARRIVE ;  /* 0x00000000000079c5 */ /* 0x000fcc0000000000 */
[----:B------:R-:W-:Y:S01]  /*2370*/  HGMMA.64x16x16.F32 R24, gdesc[UR12], R24, gsb0 ;  /* 0x002000000c1879f0 */ /* 0x000fe20008000818 */
[----:B------:R-:W-:Y:S02]  /*2380*/  UMOV UR15, 0x40000040 ;  /* 0x40000040000f7882 */ /* 0x000fe40000000000 */
[----:B------:R-:W-:Y:S01]  /*2390*/  MOV R11, UR15 ;  /* 0x0000000f000b7c02 */ /* 0x000fe20008000f00 */
        /* <DEDUP_REMOVED lines=14> */
[----:B-1----:R-:W-:Y:S02]  /*2480*/  MOV R0, UR21 ;  /* 0x0000001500007c02 */ /* 0x002fe40008000f00 */
        /* <DEDUP_REMOVED lines=79> */
[----:B------:R-:W-:Y:S03]  /*2980*/  HGMMA.64x16x16.F32 R24, gdesc[UR24], R24, gsb0 ;  /* 0x00200000181879f0 */ /* 0x000fe60008000818 */
        /* <DEDUP_REMOVED lines=70> */
[----:B------:R-:W-:Y:S01]  /*2df0*/  UIADD3 UR42, UR11, 0x586, URZ ;  /* 0x000005860b2a7890 */ /* 0x000fe2000fffe03f */
[----:B------:R-:W-:Y:S01]  /*2e00*/  UMOV UR49, UR41 ;  /* 0x0000002900317c82 */ /* 0x000fe20008000000 */
[----:B------:R-:W-:-:S03]  /*2e10*/  UMOV UR43, 0x40000040 ;  /* 0x40000040002b7882 */ /* 0x000fc60000000000 */
        /* <DEDUP_REMOVED lines=31> */
[----:B------:R-:W-:Y:S01]  /*3010*/  UIADD3 UR44, UR6, 0xc00, URZ ;  /* 0x00000c00062c7890 */ /* 0x000fe2000fffe03f */
[----:B------:R-:W-:Y:S01]  /*3020*/  UMOV UR45, 0x40000040 ;  /* 0x40000040002d7882 */ /* 0x000fe20000000000 */
[----:B------:R-:W-:Y:S01]  /*3030*/  UIADD3 UR46, UR11, 0x880, URZ ;  /* 0x000008800b2e7890 */ /* 0x000fe2000fffe03f */
[----:B------:R-:W-:Y:S01]  /*3040*/  UMOV UR53, UR45 ;  /* 0x0000002d00357c82 */ /* 0x000fe20008000000 */
[----:B------:R-:W-:-:S03]  /*3050*/  UMOV UR49, UR45 ;  /* 0x0000002d00317c82 */ /* 0x000fc60008000000 */
        /* <DEDUP_REMOVED lines=59> */
[----:B------:R-:W-:-:S07]  /*3410*/  UIADD3 UR6, UR6, 0xc06, URZ ;  /* 0x00000c0606067890 */ /* 0x000fce000fffe03f */
[----:B------:R-:W-:Y:S01]  /*3420*/  UMOV UR14, UR6 ;  /* 0x00000006000e7c82 */ /* 0x000fe20008000000 */
[----:B------:R-:W-:Y:S01]  /*3430*/  UIADD3 UR6, UR11, 0x786, URZ ;  /* 0x000007860b067890 */ /* 0x000fe2000fffe03f */
[----:B------:R-:W-:Y:S01]  /*3440*/  IMAD.U32 R10, RZ, RZ, UR14 ;  /* 0x0000000eff0a7e24 */ /* 0x000fe2000f8e00ff */
[----:B------:R-:W-:-:S05]  /*3450*/  UMOV UR20, UR14 ;  /* 0x0000000e00147c82 */ /* 0x000fca0008000000 */
[----:B------:R-:W-:Y:S01]  /*3460*/  UMOV UR22, UR6 ;  /* 0x0000000600167c82 */ /* 0x000fe20008000000 */
[----:B------:R-:W-:Y:S01]  /*3470*/  UIADD3 UR6, UR11, 0x906, URZ ;  /* 0x000009060b067890 */ /* 0x000fe2000fffe03f */
[----:B------:R-:W-:Y:S02]  /*3480*/  WARPGROUP.DEPBAR.LE gsb0, 0x0 ;  /* 0x00008000000079c5 */ /* 0x000fe40000010000 */
[----:B------:R-:W-:-:S06]  /*3490*/  WARPGROUP.ARRIVE ;  /* 0x00000000000079c5 */ /* 0x000fcc0000000000 */
[----:B------:R-:W-:Y:S01]  /*34a0*/  HGMMA.64x16x16.F32 R40, gdesc[UR48], R40, gsb0 ;  /* 0x00200000302879f0 */ /* 0x000fe20008000828 */
[----:B------:R-:W-:Y:S01]  /*34b0*/  UMOV UR50, UR7 ;  /* 0x0000000700327c82 */ /* 0x000fe20008000000 */
[----:B------:R-:W-:Y:S01]  /*34c0*/  UMOV UR51, 0x40000040 ;  /* 0x4000004000337882 */ /* 0x000fe20000000000 */
[----:B------:R-:W-:-:S07]  /*34d0*/  UIADD3 UR7, UR11, 0x784, URZ ;  /* 0x000007840b077890 */ /* 0x000fce000fffe03f */
[----:B------:R-:W-:Y:S01]  /*34e0*/  UMOV UR18, UR7 ;  /* 0x0000000700127c82 */ /* 0x000fe20008000000 */
        /* <DEDUP_REMOVED lines=38> */
[----:B------:R-:W-:Y:S03]  /*3750*/  HGMMA.64x16x16.F32 R24, gdesc[UR52], R24, gsb0 ;  /* 0x00200000341879f0 */ /* 0x000fe60008000818 */
[----:B------:R-:W-:Y:S02]  /*3760*/  WARPGROUP.DEPBAR.LE gsb0, 0x0 ;  /* 0x00008000000079c5 */ /* 0x000fe40000010000 */
[----:B------:R-:W-:-:S06]  /*3770*/  WARPGROUP.ARRIVE ;  /* 0x00000000000079c5 */ /* 0x000fcc0000000000 */
[----:B------:R-:W-:Y:S01]  /*3780*/  HGMMA.64x16x16.F32 R56, gdesc[UR20], R56, gsb0 ;  /* 0x00200000143879f0 */ /* 0x000fe20008000838 */
[----:B------:R-:W-:Y:S02]  /*3790*/  R2UR UR21, R0 ;  /* 0x00000000001572ca */ /* 0x000fe400000e0000 */
[----:B------:R-:W-:Y:S01]  /*37a0*/  R2UR UR20, R2 ;  /* 0x00000000021472ca */ /* 0x000fe200000e0000 */
        /* <DEDUP_REMOVED lines=21> */
[----:B------:R-:W-:Y:S03]  /*3900*/  HGMMA.64x16x16.F32 R24, gdesc[UR56], R24, gsb0 ;  /* 0x00200000381879f0 */ /* 0x000fe60008000818 */
[----:B------:R-:W-:Y:S02]  /*3910*/  WARPGROUP.DEPBAR.LE gsb0, 0x0 ;  /* 0x00008000000079c5 */ /* 0x000fe40000010000 */
[----:B------:R-:W-:Y:S05]  /*3920*/  @!P0 BRA `(.L_x_17) ;  /* 0x0000000000048947 */ /* 0x000fea0003800000 */
[----:B------:R-:W-:Y:S01]  /*3930*/  BPT.TRAP 0x1 ;  /* 0x000000040000795c */ /* 0x000fe20000300000 */
.L_x_17:
[----:B------:R-:W-:Y:S01]  /*3940*/  LOP3.LUT R22, R22, 0xffffff80, RZ, 0xc0, !PT ;  /* 0xffffff8016167812 */ /* 0x000fe200078ec0ff */
[----:B------:R-:W-:Y:S01]  /*3950*/  ULDC UR6, c[0x0][0x9d8] ;  /* 0x0002760000067ab9 */ /* 0x000fe20000000800 */
[----:B------:R-:W-:Y:S01]  /*3960*/  MOV R0, 0xfffffffe ;  /* 0xfffffffe00007802 */ /* 0x000fe20000000f00 */
[----:B------:R-:W-:Y:S01]  /*3970*/  FMUL.FTZ R58, R58, UR6 ;  /* 0x000000063a3a7c20 */ /* 0x000fe20008410000 */
[----:B------:R-:W-:Y:S01]  /*3980*/  FMUL.FTZ R59, R59, UR6 ;  /* 0x000000063b3b7c20 */ /* 0x000fe20008410000 */
[----:B------:R-:W-:Y:S02]  /*3990*/  IMAD.IADD R22, R19, 0x1, -R22 ;  /* 0x0000000113167824 */ /* 0x000fe400078e0a16 */
[----:B------:R-:W-:Y:S01]  /*39a0*/  FMUL.FTZ R62, R62, UR6 ;  /* 0x000000063e3e7c20 */ /* 0x000fe20008410000 */
[----:B------:R-:W-:Y:S01]  /*39b0*/  FMUL.FTZ R63, R63, UR6 ;  /* 0x000000063f3f7c20 */ /* 0x000fe20008410000 */
[----:B------:R-:W-:Y:S01]  /*39c0*/  FMUL.FTZ R50, R50, UR6 ;  /* 0x0000000632327c20 */ /* 0x000fe20008410000 */
[----:B------:R-:W0:Y:S01]  /*39d0*/  MUFU.TANH R58, R58 ;  /* 0x0000003a003a7308 */ /* 0x000e220000002400 */
[----:B------:R-:W-:Y:S01]  /*39e0*/  SHF.R.S32.HI R3, RZ, 0x1f, R22 ;  /* 0x0000001fff037819 */ /* 0x000fe20000011416 */
[----:B------:R-:W-:Y:S01]  /*39f0*/  FMUL.FTZ R56, R56, UR6 ;  /* 0x0000000638387c20 */ /* 0x000fe20008410000 */
[----:B------:R-:W-:Y:S01]  /*3a00*/  FMUL.FTZ R51, R51, UR6 ;  /* 0x0000000633337c20 */ /* 0x000fe20008410000 */
[----:B------:R-:W-:Y:S01]  /*3a10*/  FMUL.FTZ R57, R57, UR6 ;  /* 0x0000000639397c20 */ /* 0x000fe20008410000 */
[----:B------:R-:W-:Y:S01]  /*3a20*/  LEA.HI R3, R3, R22, RZ, 0x2 ;  /* 0x0000001603037211 */ /* 0x000fe200078f10ff */
[----:B------:R-:W-:Y:S01]  /*3a30*/  FMUL.FTZ R54, R54, UR6 ;  /* 0x0000000636367c20 */ /* 0x000fe20008410000 */
[----:B------:R-:W-:Y:S01]  /*3a40*/  FMUL.FTZ R60, R60, UR6 ;  /* 0x000000063c3c7c20 */ /* 0x000fe20008410000 */
[----:B------:R-:W1:Y:S01]  /*3a50*/  MUFU.TANH R59, R59 ;  /* 0x0000003b003b7308 */ /* 0x000e620000002400 */
[----:B------:R-:W-:Y:S01]  /*3a60*/  LOP3.LUT R3, R3, 0x7ffffffc, RZ, 0xc0, !PT ;  /* 0x7ffffffc03037812 */ /* 0x000fe200078ec0ff */
[----:B------:R-:W-:Y:S01]  /*3a70*/  FMUL.FTZ R55, R55, UR6 ;  /* 0x0000000637377c20 */ /* 0x000fe20008410000 */
[----:B------:R-:W-:Y:S01]  /*3a80*/  FMUL.FTZ R61, R61, UR6 ;  /* 0x000000063d3d7c20 */ /* 0x000fe20008410000 */
[----:B------:R-:W-:Y:S01]  /*3a90*/  FMUL.FTZ R42, R42, UR6 ;  /* 0x000000062a2a7c20 */ /* 0x000fe20008410000 */
[----:B------:R-:W-:Y:S01]  /*3aa0*/  FMUL.FTZ R48, R48, UR6 ;  /* 0x0000000630307c20 */ /* 0x000fe20008410000 */
[----:B------:R-:W-:-:S02]  /*3ab0*/  IMAD.IADD R3, R22, 0x1, -R3 ;  /* 0x0000000116037824 */ /* 0x000fc400078e0a03 */
[----:B------:R-:W-:Y:S01]  /*3ac0*/  FMUL.FTZ R43, R43, UR6 ;  /* 0x000000062b2b7c20 */ /* 0x000fe20008410000 */
[----:B------:R-:W2:Y:S01]  /*3ad0*/  MUFU.TANH R62, R62 ;  /* 0x0000003e003e7308 */ /* 0x000ea20000002400 */
[----:B------:R-:W-:Y:S01]  /*3ae0*/  FMUL.FTZ R49, R49, UR6 ;  /* 0x0000000631317c20 */ /* 0x000fe20008410000 */
[----:B------:R-:W-:Y:S02]  /*3af0*/  IMAD R3, R3, R0, 0x50 ;  /* 0x0000005003037424 */ /* 0x000fe400078e0200 */
[----:B------:R-:W-:Y:S01]  /*3b00*/  FMUL.FTZ R46, R46, UR6 ;  /* 0x000000062e2e7c20 */ /* 0x000fe20008410000 */
[----:B------:R-:W-:Y:S02]  /*3b10*/  IMAD.U32 R0, RZ, RZ, UR60 ;  /* 0x0000003cff007e24 */ /* 0x000fe4000f8e00ff */
[----:B------:R-:W-:Y:S01]  /*3b20*/  FMUL.FTZ R52, R52, UR6 ;  /* 0x0000000634347c20 */ /* 0x000fe20008410000 */
[----:B------:R-:W-:Y:S02]  /*3b30*/  VIADD R3, R3, UR61 ;  /* 0x0000003d03037c36 */ /* 0x000fe40008000000 */
[----:B------:R-:W-:Y:S01]  /*3b40*/  FMUL.FTZ R47, R47, UR6 ;  /* 0x000000062f2f7c20 */ /* 0x000fe20008410000 */
[----:B------:R-:W3:Y:S01]  /*3b50*/  MUFU.TANH R63, R63 ;  /* 0x0000003f003f7308 */ /* 0x000ee20000002400 */
[----:B------:R-:W-:Y:S01]  /*3b60*/  FMUL.FTZ R53, R53, UR6 ;  /* 0x0000000635357c20 */ /* 0x000fe20008410000 */
[----:B------:R-:W-:-:S02]  /*3b70*/  IMAD R3, R0, -0x50, R3 ;  /* 0xffffffb000037824 */ /* 0x000fc400078e0203 */
[----:B------:R-:W-:Y:S01]  /*3b80*/  FMUL.FTZ R34, R34, UR6 ;  /* 0x0000000622227c20 */ /* 0x000fe20008410000 */
[----:B------:R-:W-:Y:S01]  /*3b90*/  FMUL.FTZ R40, R40, UR6 ;  /* 0x0000000628287c20 */ /* 0x000fe20008410000 */
[----:B------:R-:W-:Y:S01]  /*3ba0*/  FMUL.FTZ R35, R35, UR6 ;  /* 0x0000000623237c20 */ /* 0x000fe20008410000 */
[----:B------:R-:W-:Y:S01]  /*3bb0*/  FMUL.FTZ R41, R41, UR6 ;  /* 0x0000000629297c20 */ /* 0x000fe20008410000 */
[C---:B------:R-:W-:Y:S01]  /*3bc0*/  ISETP.GT.AND P2, PT, R3.reuse, RZ, PT ;  /* 0x000000ff0300720c */ /* 0x040fe20003f44270 */
[----:B------:R-:W4:Y:S01]  /*3bd0*/  MUFU.TANH R50, R50 ;  /* 0x0000003200327308 */ /* 0x000f220000002400 */
[C---:B------:R-:W-:Y:S01]  /*3be0*/  ISETP.GT.AND P1, PT, R3.reuse, 0x1, PT ;  /* 0x000000010300780c */ /* 0x040fe20003f24270 */
[----:B------:R-:W-:Y:S01]  /*3bf0*/  FMUL.FTZ R38, R38, UR6 ;  /* 0x0000000626267c20 */ /* 0x000fe20008410000 */
[----:B------:R-:W-:Y:S01]  /*3c00*/  ISETP.GT.AND P6, PT, R3, 0x8, PT ;  /* 0x000000080300780c */ /* 0x000fe20003fc4270 */
[----:B------:R-:W-:Y:S01]  /*3c10*/  FMUL.FTZ R44, R44, UR6 ;  /* 0x000000062c2c7c20 */ /* 0x000fe20008410000 */
[----:B0-----:R-:W-:Y:S01]  /*3c20*/  FSEL R58, R58, -INF , P2 ;  /* 0xff8000003a3a7808 */ /* 0x001fe20001000000 */
[----:B------:R-:W-:Y:S01]  /*3c30*/  FMUL.FTZ R39, R39, UR6 ;  /* 0x0000000627277c20 */ /* 0x000fe20008410000 */
[----:B-1----:R-:W-:Y:S01]  /*3c40*/  FSEL R59, R59, -INF , P1 ;  /* 0xff8000003b3b7808 */ /* 0x002fe20000800000 */
[----:B------:R-:W0:Y:S01]  /*3c50*/  MUFU.TANH R56, R56 ;  /* 0x0000003800387308 */ /* 0x000e220000002400 */
[----:B------:R-:W-:Y:S01]  /*3c60*/  ISETP.GT.AND P5, PT, R3, 0x9, PT ;  /* 0x000000090300780c */ /* 0x000fe20003fa4270 */
[----:B------:R-:W-:Y:S01]  /*3c70*/  FMUL.FTZ R45, R45, UR6 ;  /* 0x000000062d2d7c20 */ /* 0x000fe20008410000 */
[----:B--2---:R-:W-:Y:S01]  /*3c80*/  FSEL R62, R62, -INF , P6 ;  /* 0xff8000003e3e7808 */ /* 0x004fe20003000000 */
[----:B------:R-:W-:Y:S01]  /*3c90*/  FMUL.FTZ R26, R26, UR6 ;  /* 0x000000061a1a7c20 */ /* 0x000fe20008410000 */
[----:B------:R-:W-:Y:S01]  /*3ca0*/  FMNMX.FTZ R7, R58, R59, !PT ;  /* 0x0000003b3a077209 */ /* 0x000fe20007810000 */
[----:B------:R-:W-:Y:S01]  /*3cb0*/  FMUL.FTZ R32, R32, UR6 ;  /* 0x0000000620207c20 */ /* 0x000fe20008410000 */
[----:B------:R-:W-:Y:S01]  /*3cc0*/  ISETP.GT.AND P4, PT, R3, 0x10, PT ;  /* 0x000000100300780c */ /* 0x000fe20003f84270 */
[----:B------:R-:W1:Y:S01]  /*3cd0*/  MUFU.TANH R51, R51 ;  /* 0x0000003300337308 */ /* 0x000e620000002400 */
[----:B---3--:R-:W-:Y:S01]  /*3ce0*/  FSEL R63, R63, -INF , P5 ;  /* 0xff8000003f3f7808 */ /* 0x008fe20002800000 */
[----:B------:R-:W-:Y:S01]  /*3cf0*/  FMUL.FTZ R27, R27, UR6 ;  /* 0x000000061b1b7c20 */ /* 0x000fe20008410000 */
[----:B------:R-:W-:Y:S01]  /*3d00*/  FMNMX.FTZ R0, R62, R7, !PT ;  /* 0x000000073e007209 */ /* 0x000fe20007810000 */
[----:B------:R-:W-:Y:S01]  /*3d10*/  FMUL.FTZ R33, R33, UR6 ;  /* 0x0000000621217c20 */ /* 0x000fe20008410000 */
[----:B------:R-:W-:Y:S01]  /*3d20*/  ISETP.GT.AND P3, PT, R3, 0x11, PT ;  /* 0x000000110300780c */ /* 0x000fe20003f64270 */
[----:B------:R-:W-:Y:S01]  /*3d30*/  FMUL.FTZ R30, R30, UR6 ;  /* 0x000000061e1e7c20 */ /* 0x000fe20008410000 */
[----:B----4-:R-:W-:Y:S01]  /*3d40*/  FSEL R50, R50, -INF , P4 ;  /* 0xff80000032327808 */ /* 0x010fe20002000000 */
[----:B------:R-:W2:Y:S01]  /*3d50*/  MUFU.TANH R57, R57 ;  /* 0x0000003900397308 */ /* 0x000ea20000002400 */
[----:B------:R-:W-:Y:S01]  /*3d60*/  FMNMX.FTZ R7, R63, R0, !PT ;  /* 0x000000003f077209 */ /* 0x000fe20007810000 */
[----:B------:R-:W-:Y:S01]  /*3d70*/  FMUL.FTZ R31, R31, UR6 ;  /* 0x000000061f1f7c20 */ /* 0x000fe20008410000 */
[----:B0-----:R-:W-:Y:S01]  /*3d80*/  FSEL R56, R56, -INF , P2 ;  /* 0xff80000038387808 */ /* 0x001fe20001000000 */
[----:B------:R-:W-:Y:S01]  /*3d90*/  FMUL.FTZ R36, R36, UR6 ;  /* 0x0000000624247c20 */ /* 0x000fe20008410000 */
[----:B------:R-:W-:Y:S01]  /*3da0*/  ISETP.GT.AND P2, PT, R3, 0x18, PT ;  /* 0x000000180300780c */ /* 0x000fe20003f44270 */
[----:B------:R-:W-:Y:S01]  /*3db0*/  FMUL.FTZ R37, R37, UR6 ;  /* 0x0000000625257c20 */ /* 0x000fe20008410000 */
[----:B------:R-:W-:Y:S01]  /*3dc0*/  FMNMX.FTZ R0, R50, R7, !PT ;  /* 0x0000000732007209 */ /* 0x000fe20007810000 */
[----:B------:R-:W0:Y:S01]  /*3dd0*/  MUFU.TANH R54, R54 ;  /* 0x0000003600367308 */ /* 0x000e220000002400 */
[----:B-1----:R-:W-:Y:S01]  /*3de0*/  FSEL R51, R51, -INF , P3 ;  /* 0xff80000033337808 */ /* 0x002fe20001800000 */
[----:B------:R-:W-:Y:S01]  /*3df0*/  FMUL.FTZ R24, R24, UR6 ;  /* 0x0000000618187c20 */ /* 0x000fe20008410000 */
[----:B------:R-:W-:Y:S01]  /*3e00*/  FMUL.FTZ R25, R25, UR6 ;  /* 0x0000000619197c20 */ /* 0x000fe20008410000 */
[----:B------:R-:W-:Y:S01]  /*3e10*/  FMUL.FTZ R28, R28, UR6 ;  /* 0x000000061c1c7c20 */ /* 0x000fe20008410000 */
[----:B------:R-:W-:Y:S01]  /*3e20*/  FMNMX.FTZ R7, R51, R0, !PT ;  /* 0x0000000033077209 */ /* 0x000fe20007810000 */
[----:B------:R-:W-:Y:S01]  /*3e30*/  FMUL.FTZ R29, R29, UR6 ;  /* 0x000000061d1d7c20 */ /* 0x000fe20008410000 */
[----:B------:R-:W-:Y:S01]  /*3e40*/  ULDC UR7, c[0x0][0x988] ;  /* 0x0002620000077ab9 */ /* 0x000fe20000000800 */
[----:B------:R-:W1:Y:S01]  /*3e50*/  MUFU.TANH R60, R60 ;  /* 0x0000003c003c7308 */ /* 0x000e620000002400 */
[----:B--2---:R-:W-:Y:S01]  /*3e60*/  FSEL R57, R57, -INF , P1 ;  /* 0xff80000039397808 */ /* 0x004fe20000800000 */
[----:B------:R-:W2:Y:S01]  /*3e70*/  S2UR UR11, SR_CgaCtaId ;  /* 0x00000000000b79c3 */ /* 0x000ea20000008800 */
[C---:B------:R-:W-:Y:S01]  /*3e80*/  ISETP.GT.AND P1, PT, R3.reuse, 0x19, PT ;  /* 0x000000190300780c */ /* 0x040fe20003f24270 */
[----:B------:R-:W-:Y:S01]  /*3e90*/  UIADD3 UR60, UR60, -0x2, URZ ;  /* 0xfffffffe3c3c7890 */ /* 0x000fe2000fffe03f */
[----:B------:R-:W-:Y:S01]  /*3ea0*/  P2R R9, PR, RZ, 0x1 ;  /* 0x00000001ff097803 */ /* 0x000fe20000000000 */
[--C-:B------:R-:W-:Y:S01]  /*3eb0*/  IMAD.MOV.U32 R150, RZ, RZ, R151.reuse ;  /* 0x000000ffff967224 */ /* 0x100fe200078e0097 */
[----:B------:R-:W-:Y:S01]  /*3ec0*/  R2UR UR10, R16 ;  /* 0x00000000100a72ca */ /* 0x000fe200000e0000 */
[----:B------:R-:W3:Y:S01]  /*3ed0*/  MUFU.TANH R55, R55 ;  /* 0x0000003700377308 */ /* 0x000ee20000002400 */
[----:B0-----:R-:W-:Y:S01]  /*3ee0*/  FSEL R54, R54, -INF , P2 ;  /* 0xff80000036367808 */ /* 0x001fe20001000000 */
[--C-:B------:R-:W-:Y:S01]  /*3ef0*/  IMAD.MOV.U32 R148, RZ, RZ, R151.reuse ;  /* 0x000000ffff947224 */ /* 0x100fe200078e0097 */
[----:B------:R-:W-:Y:S01]  /*3f00*/  MOV R149, R151 ;  /* 0x0000009700957202 */ /* 0x000fe20000000f00 */
[--C-:B------:R-:W-:Y:S01]  /*3f10*/  IMAD.MOV.U32 R147, RZ, RZ, R151.reuse ;  /* 0x000000ffff937224 */ /* 0x100fe200078e0097 */
[----:B------:R-:W-:Y:S01]  /*3f20*/  FMNMX.FTZ R0, R54, R7, !PT ;  /* 0x0000000736007209 */ /* 0x000fe20007810000 */
[--C-:B------:R-:W-:Y:S01]  /*3f30*/  IMAD.MOV.U32 R145, RZ, RZ, R151.reuse ;  /* 0x000000ffff917224 */ /* 0x100fe200078e0097 */
[-C--:B------:R-:W-:Y:S01]  /*3f40*/  MOV R146, R151.reuse ;  /* 0x0000009700927202 */ /* 0x080fe20000000f00 */
[----:B------:R-:W0:Y:S01]  /*3f50*/  MUFU.TANH R61, R61 ;  /* 0x0000003d003d7308 */ /* 0x000e220000002400 */
[----:B-1----:R-:W-:Y:S01]  /*3f60*/  FSEL R60, R60, -INF , P6 ;  /* 0xff8000003c3c7808 */ /* 0x002fe20003000000 */
[--C-:B------:R-:W-:Y:S01]  /*3f70*/  IMAD.MOV.U32 R144, RZ, RZ, R151.reuse ;  /* 0x000000ffff907224 */ /* 0x100fe200078e0097 */
[----:B------:R-:W-:Y:S01]  /*3f80*/  ISETP.GT.AND P6, PT, R3, 0x20, PT ;  /* 0x000000200300780c */ /* 0x000fe20003fc4270 */
[----:B------:R-:W-:Y:S01]  /*3f90*/  UIADD3 UR6, UR10, 0x38840, URZ ;  /* 0x000388400a067890 */ /* 0x000fe2000fffe03f */
[----:B------:R-:W-:Y:S01]  /*3fa0*/  R2UR UR10, R17 ;  /* 0x00000000110a72ca */ /* 0x000fe200000e0000 */
[--C-:B------:R-:W-:Y:S01]  /*3fb0*/  IMAD.MOV.U32 R142, RZ, RZ, R151.reuse ;  /* 0x000000ffff8e7224 */ /* 0x100fe200078e0097 */
[-C--:B------:R-:W-:Y:S01]  /*3fc0*/  MOV R143, R151.reuse ;  /* 0x00000097008f7202 */ /* 0x080fe20000000f00 */
[----:B------:R-:W1:Y:S01]  /*3fd0*/  MUFU.TANH R42, R42 ;  /* 0x0000002a002a7308 */ /* 0x000e620000002400 */
[----:B---3--:R-:W-:Y:S01]  /*3fe0*/  FSEL R55, R55, -INF , P1 ;  /* 0xff80000037377808 */ /* 0x008fe20000800000 */
[----:B--2---:R-:W-:Y:S01]  /*3ff0*/  UPRMT UR6, UR11, 0x654, UR6 ;  /* 0x000006540b067896 */ /* 0x004fe20008000006 */
[--C-:B------:R-:W-:Y:S01]  /*4000*/  IMAD.MOV.U32 R141, RZ, RZ, R151.reuse ;  /* 0x000000ffff8d7224 */ /* 0x100fe200078e0097 */
[-C--:B------:R-:W-:Y:S01]  /*4010*/  MOV R140, R151.reuse ;  /* 0x00000097008c7202 */ /* 0x080fe20000000f00 */
[--C-:B------:R-:W-:Y:S01]  /*4020*/  IMAD.MOV.U32 R139, RZ, RZ, R151.reuse ;  /* 0x000000ffff8b7224 */ /* 0x100fe200078e0097 */
[----:B------:R-:W-:Y:S01]  /*4030*/  FMNMX.FTZ R7, R55, R0, !PT ;  /* 0x0000000037077209 */ /* 0x000fe20007810000 */
[--C-:B------:R-:W-:Y:S01]  /*4040*/  IMAD.MOV.U32 R138, RZ, RZ, R151.reuse ;  /* 0x000000ffff8a7224 */ /* 0x100fe200078e0097 */
[----:B------:R-:W2:Y:S01]  /*4050*/  MUFU.TANH R48, R48 ;  /* 0x0000003000307308 */ /* 0x000ea20000002400 */
[----:B0-----:R-:W-:Y:S01]  /*4060*/  FSEL R61, R61, -INF , P5 ;  /* 0xff8000003d3d7808 */ /* 0x001fe20002800000 */
[----:B------:R-:W-:Y:S01]  /*4070*/  UISETP.GE.AND UP0, UPT, UR60, UR10, UPT ;  /* 0x0000000a3c00728c */ /* 0x000fe2000bf06270 */
[C---:B------:R-:W-:Y:S01]  /*4080*/  ISETP.GT.AND P5, PT, R3.reuse, 0x21, PT ;  /* 0x000000210300780c */ /* 0x040fe20003fa4270 */
[----:B------:R-:W-:Y:S01]  /*4090*/  SYNCS.ARRIVE.TRANS64.RED.A1T0 RZ, [UR6], RZ ;  /* 0x000000ffffff79a7 */ /* 0x000fe20008100406 */
[----:B------:R-:W-:Y:S01]  /*40a0*/  UMOV UR6, URZ ;  /* 0x0000003f00067c82 */ /* 0x000fe20008000000 */
[-C--:B------:R-:W-:Y:S01]  /*40b0*/  MOV R137, R151.reuse ;  /* 0x0000009700897202 */ /* 0x080fe20000000f00 */
[--C-:B------:R-:W-:Y:S01]  /*40c0*/  IMAD.MOV.U32 R136, RZ, RZ, R151.reuse ;  /* 0x000000ffff887224 */ /* 0x100fe200078e0097 */
[----:B------:R-:W0:Y:S01]  /*40d0*/  MUFU.TANH R43, R43 ;  /* 0x0000002b002b7308 */ /* 0x000e220000002400 */
[----:B-1----:R-:W-:Y:S01]  /*40e0*/  FSEL R42, R42, -INF , P6 ;  /* 0xff8000002a2a7808 */ /* 0x002fe20003000000 */
[--C-:B------:R-:W-:Y:S01]  /*40f0*/  IMAD.MOV.U32 R135, RZ, RZ, R151.reuse ;  /* 0x000000ffff877224 */ /* 0x100fe200078e0097 */
[----:B------:R-:W-:Y:S01]  /*4100*/  MOV R134, R151 ;  /* 0x0000009700867202 */ /* 0x000fe20000000f00 */
[--C-:B------:R-:W-:Y:S01]  /*4110*/  IMAD.MOV.U32 R133, RZ, RZ, R151.reuse ;  /* 0x000000ffff857224 */ /* 0x100fe200078e0097 */
[----:B------:R-:W-:Y:S01]  /*4120*/  FMNMX.FTZ R0, R42, R7, !PT ;  /* 0x000000072a007209 */ /* 0x000fe20007810000 */
[--C-:B------:R-:W-:Y:S01]  /*4130*/  IMAD.MOV.U32 R132, RZ, RZ, R151.reuse ;  /* 0x000000ffff847224 */ /* 0x100fe200078e0097 */
[-C--:B------:R-:W-:Y:S01]  /*4140*/  MOV R131, R151.reuse ;  /* 0x0000009700837202 */ /* 0x080fe20000000f00 */
[----:B------:R-:W1:Y:S01]  /*4150*/  MUFU.TANH R49, R49 ;  /* 0x0000003100317308 */ /* 0x000e620000002400 */
[----:B--2---:R-:W-:Y:S01]  /*4160*/  FSEL R48, R48, -INF , P4 ;  /* 0xff80000030307808 */ /* 0x004fe20002000000 */
[--C-:B------:R-:W-:Y:S01]  /*4170*/  IMAD.MOV.U32 R130, RZ, RZ, R151.reuse ;  /* 0x000000ffff827224 */ /* 0x100fe200078e0097 */
[----:B------:R-:W-:Y:S01]  /*4180*/  ISETP.GT.AND P4, PT, R3, 0x28, PT ;  /* 0x000000280300780c */ /* 0x000fe20003f84270 */
[--C-:B------:R-:W-:Y:S01]  /*4190*/  IMAD.MOV.U32 R129, RZ, RZ, R151.reuse ;  /* 0x000000ffff817224 */ /* 0x100fe200078e0097 */
[-C--:B------:R-:W-:Y:S01]  /*41a0*/  MOV R128, R151.reuse ;  /* 0x0000009700807202 */ /* 0x080fe20000000f00 */
[--C-:B------:R-:W-:Y:S01]  /*41b0*/  IMAD.MOV.U32 R127, RZ, RZ, R151.reuse ;  /* 0x000000ffff7f7224 */ /* 0x100fe200078e0097 */
[-C--:B------:R-:W-:Y:S01]  /*41c0*/  MOV R125, R151.reuse ;  /* 0x00000097007d7202 */ /* 0x080fe20000000f00 */
[----:B------:R-:W2:Y:S01]  /*41d0*/  MUFU.TANH R46, R46 ;  /* 0x0000002e002e7308 */ /* 0x000ea20000002400 */
[----:B0-----:R-:W-:Y:S01]  /*41e0*/  FSEL R43, R43, -INF , P5 ;  /* 0xff8000002b2b7808 */ /* 0x001fe20002800000 */
[--C-:B------:R-:W-:Y:S01]  /*41f0*/  IMAD.MOV.U32 R126, RZ, RZ, R151.reuse ;  /* 0x000000ffff7e7224 */ /* 0x100fe200078e0097 */
[-C--:B------:R-:W-:Y:S01]  /*4200*/  MOV R122, R151.reuse ;  /* 0x00000097007a7202 */ /* 0x080fe20000000f00 */
[--C-:B------:R-:W-:Y:S01]  /*4210*/  IMAD.MOV.U32 R124, RZ, RZ, R151.reuse ;  /* 0x000000ffff7c7224 */ /* 0x100fe200078e0097 */
[----:B------:R-:W-:Y:S01]  /*4220*/  FMNMX.FTZ R7, R43, R0, !PT ;  /* 0x000000002b077209 */ /* 0x000fe20007810000 */
[--C-:B------:R-:W-:Y:S01]  /*4230*/  IMAD.MOV.U32 R123, RZ, RZ, R151.reuse ;  /* 0x000000ffff7b7224 */ /* 0x100fe200078e0097 */
[-C--:B------:R-:W-:Y:S01]  /*4240*/  MOV R119, R151.reuse ;  /* 0x0000009700777202 */ /* 0x080fe20000000f00 */
[----:B------:R-:W0:Y:S01]  /*4250*/  MUFU.TANH R52, R52 ;  /* 0x0000003400347308 */ /* 0x000e220000002400 */
[----:B-1----:R-:W-:Y:S01]  /*4260*/  FSEL R49, R49, -INF , P3 ;  /* 0xff80000031317808 */ /* 0x002fe20001800000 */
[--C-:B------:R-:W-:Y:S01]  /*4270*/  IMAD.MOV.U32 R121, RZ, RZ, R151.reuse ;  /* 0x000000ffff797224 */ /* 0x100fe200078e0097 */
[C---:B------:R-:W-:Y:S01]  /*4280*/  ISETP.GT.AND P3, PT, R3.reuse, 0x29, PT ;  /* 0x000000290300780c */ /* 0x040fe20003f64270 */
[--C-:B------:R-:W-:Y:S01]  /*4290*/  IMAD.MOV.U32 R120, RZ, RZ, R151.reuse ;  /* 0x000000ffff787224 */ /* 0x100fe200078e0097 */
[-C--:B------:R-:W-:Y:S01]  /*42a0*/  MOV R116, R151.reuse ;  /* 0x0000009700747202 */ /* 0x080fe20000000f00 */
[--C-:B------:R-:W-:Y:S01]  /*42b0*/  IMAD.MOV.U32 R118, RZ, RZ, R151.reuse ;  /* 0x000000ffff767224 */ /* 0x100fe200078e0097 */
[-C--:B------:R-:W-:Y:S01]  /*42c0*/  MOV R113, R151.reuse ;  /* 0x0000009700717202 */ /* 0x080fe20000000f00 */
[----:B------:R-:W1:Y:S01]  /*42d0*/  MUFU.TANH R47, R47 ;  /* 0x0000002f002f7308 */ /* 0x000e620000002400 */
[----:B--2---:R-:W-:Y:S01]  /*42e0*/  FSEL R46, R46, -INF , P4 ;  /* 0xff8000002e2e7808 */ /* 0x004fe20002000000 */
[--C-:B------:R-:W-:Y:S01]  /*42f0*/  IMAD.MOV.U32 R117, RZ, RZ, R151.reuse ;  /* 0x000000ffff757224 */ /* 0x100fe200078e0097 */
[----:B------:R-:W-:Y:S01]  /*4300*/  MOV R110, R151 ;  /* 0x00000097006e7202 */ /* 0x000fe20000000f00 */
[--C-:B------:R-:W-:Y:S01]  /*4310*/  IMAD.MOV.U32 R115, RZ, RZ, R151.reuse ;  /* 0x000000ffff737224 */ /* 0x100fe200078e0097 */
[----:B------:R-:W-:Y:S01]  /*4320*/  FMNMX.FTZ R0, R46, R7, !PT ;  /* 0x000000072e007209 */ /* 0x000fe20007810000 */
[--C-:B------:R-:W-:Y:S01]  /*4330*/  IMAD.MOV.U32 R114, RZ, RZ, R151.reuse ;  /* 0x000000ffff727224 */ /* 0x100fe200078e0097 */
[-C--:B------:R-:W-:Y:S01]  /*4340*/  MOV R107, R151.reuse ;  /* 0x00000097006b7202 */ /* 0x080fe20000000f00 */
[----:B------:R-:W2:Y:S01]  /*4350*/  MUFU.TANH R53, R53 ;  /* 0x0000003500357308 */ /* 0x000ea20000002400 */
[----:B0-----:R-:W-:Y:S01]  /*4360*/  FSEL R52, R52, -INF , P2 ;  /* 0xff80000034347808 */ /* 0x001fe20001000000 */
[--C-:B------:R-:W-:Y:S01]  /*4370*/  IMAD.MOV.U32 R112, RZ, RZ, R151.reuse ;  /* 0x000000ffff707224 */ /* 0x100fe200078e0097 */
[----:B------:R-:W-:Y:S01]  /*4380*/  ISETP.GT.AND P2, PT, R3, 0x30, PT ;  /* 0x000000300300780c */ /* 0x000fe20003f44270 */
[--C-:B------:R-:W-:Y:S01]  /*4390*/  IMAD.MOV.U32 R111, RZ, RZ, R151.reuse ;  /* 0x000000ffff6f7224 */ /* 0x100fe200078e0097 */
[-C--:B------:R-:W-:Y:S01]  /*43a0*/  MOV R104, R151.reuse ;  /* 0x0000009700687202 */ /* 0x080fe20000000f00 */
[--C-:B------:R-:W-:Y:S01]  /*43b0*/  IMAD.MOV.U32 R109, RZ, RZ, R151.reuse ;  /* 0x000000ffff6d7224 */ /* 0x100fe200078e0097 */
[-C--:B------:R-:W-:Y:S01]  /*43c0*/  MOV R101, R151.reuse ;  /* 0x0000009700657202 */ /* 0x080fe20000000f00 */
[----:B------:R-:W0:Y:S01]  /*43d0*/  MUFU.TANH R34, R34 ;  /* 0x0000002200227308 */ /* 0x000e220000002400 */
[----:B-1----:R-:W-:Y:S01]  /*43e0*/  FSEL R47, R47, -INF , P3 ;  /* 0xff8000002f2f7808 */ /* 0x002fe20001800000 */
[--C-:B------:R-:W-:Y:S01]  /*43f0*/  IMAD.MOV.U32 R108, RZ, RZ, R151.reuse ;  /* 0x000000ffff6c7224 */ /* 0x100fe200078e0097 */
[-C--:B------:R-:W-:Y:S01]  /*4400*/  MOV R98, R151.reuse ;  /* 0x0000009700627202 */ /* 0x080fe20000000f00 */
[--C-:B------:R-:W-:Y:S01]  /*4410*/  IMAD.MOV.U32 R106, RZ, RZ, R151.reuse ;  /* 0x000000ffff6a7224 */ /* 0x100fe200078e0097 */
[----:B------:R-:W-:Y:S01]  /*4420*/  FMNMX.FTZ R7, R47, R0, !PT ;  /* 0x000000002f077209 */ /* 0x000fe20007810000 */
[--C-:B------:R-:W-:Y:S01]  /*4430*/  IMAD.MOV.U32 R105, RZ, RZ, R151.reuse ;  /* 0x000000ffff697224 */ /* 0x100fe200078e0097 */
[-C--:B------:R-:W-:Y:S01]  /*4440*/  MOV R95, R151.reuse ;  /* 0x00000097005f7202 */ /* 0x080fe20000000f00 */
[----:B------:R-:W1:Y:S01]  /*4450*/  MUFU.TANH R40, R40 ;  /* 0x0000002800287308 */ /* 0x000e620000002400 */
[----:B--2---:R-:W-:Y:S01]  /*4460*/  FSEL R53, R53, -INF , P1 ;  /* 0xff80000035357808 */ /* 0x004fe20000800000 */
[--C-:B------:R-:W-:Y:S01]  /*4470*/  IMAD.MOV.U32 R103, RZ, RZ, R151.reuse ;  /* 0x000000ffff677224 */ /* 0x100fe200078e0097 */
[C---:B------:R-:W-:Y:S01]  /*4480*/  ISETP.GT.AND P1, PT, R3.reuse, 0x31, PT ;  /* 0x000000310300780c */ /* 0x040fe20003f24270 */
[--C-:B------:R-:W-:Y:S01]  /*4490*/  IMAD.MOV.U32 R102, RZ, RZ, R151.reuse ;  /* 0x000000ffff667224 */ /* 0x100fe200078e0097 */
[-C--:B------:R-:W-:Y:S01]  /*44a0*/  MOV R92, R151.reuse ;  /* 0x00000097005c7202 */ /* 0x080fe20000000f00 */
[--C-:B------:R-:W-:Y:S01]  /*44b0*/  IMAD.MOV.U32 R100, RZ, RZ, R151.reuse ;  /* 0x000000ffff647224 */ /* 0x100fe200078e0097 */
[-C--:B------:R-:W-:Y:S01]  /*44c0*/  MOV R89, R151.reuse ;  /* 0x0000009700597202 */ /* 0x080fe20000000f00 */
[----:B------:R-:W2:Y:S01]  /*44d0*/  MUFU.TANH R35, R35 ;  /* 0x0000002300237308 */ /* 0x000ea20000002400 */
        /* <DEDUP_REMOVED lines=11> */
[--C-:B------:R-:W-:Y:S01]  /*4590*/  IMAD.MOV.U32 R93, RZ, RZ, R151.reuse ;  /* 0x000000ffff5d7224 */ /* 0x100fe200078e0097 */
[-C--:B------:R-:W-:Y:S01]  /*45a0*/  MOV R80, R151.reuse ;  /* 0x0000009700507202 */ /* 0x080fe20000000f00 */
[--C-:B------:R-:W-:Y:S01]  /*45b0*/  IMAD.MOV.U32 R91, RZ, RZ, R151.reuse ;  /* 0x000000ffff5b7224 */ /* 0x100fe200078e0097 */
[-C--:B------:R-:W-:Y:S01]  /*45c0*/  MOV R77, R151.reuse ;  /* 0x00000097004d7202 */ /* 0x080fe20000000f00 */
[----:B------:R-:W1:Y:S01]  /*45d0*/  MUFU.TANH R38, R38 ;  /* 0x0000002600267308 */ /* 0x000e620000002400 */
[----:B--2---:R-:W-:Y:S01]  /*45e0*/  FSEL R35, R35, -INF , P1 ;  /* 0xff80000023237808 */ /* 0x004fe20000800000 */
[--C-:B------:R-:W-:Y:S01]  /*45f0*/  IMAD.MOV.U32 R90, RZ, RZ, R151.reuse ;  /* 0x000000ffff5a7224 */ /* 0x100fe200078e0097 */
[-C--:B------:R-:W-:Y:S01]  /*4600*/  MOV R74, R151.reuse ;  /* 0x00000097004a7202 */ /* 0x080fe20000000f00 */
        /* <DEDUP_REMOVED lines=11> */
[----:B------:R-:W-:Y:S01]  /*46c0*/  MOV R65, R151 ;  /* 0x0000009700417202 */ /* 0x000fe20000000f00 */
[----:B------:R-:W0:Y:S01]  /*46d0*/  MUFU.TANH R39, R39 ;  /* 0x0000002700277308 */ /* 0x000e220000002400 */
[----:B-1----:R-:W-:Y:S01]  /*46e0*/  FSEL R38, R38, -INF , P6 ;  /* 0xff80000026267808 */ /* 0x002fe20003000000 */
[----:B------:R-:W-:-:S02]  /*46f0*/  IMAD.MOV.U32 R81, RZ, RZ, R151 ;  /* 0x000000ffff517224 */ /* 0x000fc400078e0097 */
[--C-:B------:R-:W-:Y:S01]  /*4700*/  IMAD.MOV.U32 R79, RZ, RZ, R151.reuse ;  /* 0x000000ffff4f7224 */ /* 0x100fe200078e0097 */
[----:B------:R-:W-:Y:S01]  /*4710*/  FMNMX.FTZ R0, R38, R7, !PT ;  /* 0x0000000726007209 */ /* 0x000fe20007810000 */
[--C-:B------:R-:W-:Y:S02]  /*4720*/  IMAD.MOV.U32 R78, RZ, RZ, R151.reuse ;  /* 0x000000ffff4e7224 */ /* 0x100fe400078e0097 */
[----:B------:R-:W1:Y:S01]  /*4730*/  MUFU.TANH R45, R45 ;  /* 0x0000002d002d7308 */ /* 0x000e620000002400 */
[----:B--2---:R-:W-:Y:S01]  /*4740*/  FSEL R44, R44, -INF , P4 ;  /* 0xff8000002c2c7808 */ /* 0x004fe20002000000 */
[--C-:B------:R-:W-:Y:S01]  /*4750*/  IMAD.MOV.U32 R76, RZ, RZ, R151.reuse ;  /* 0x000000ffff4c7224 */ /* 0x100fe200078e0097 */
[----:B------:R-:W-:Y:S01]  /*4760*/  ISETP.GT.AND P4, PT, R3, 0x40, PT ;  /* 0x000000400300780c */ /* 0x000fe20003f84270 */
[--C-:B------:R-:W-:Y:S02]  /*4770*/  IMAD.MOV.U32 R75, RZ, RZ, R151.reuse ;  /* 0x000000ffff4b7224 */ /* 0x100fe400078e0097 */
[----:B------:R-:W-:-:S02]  /*4780*/  IMAD.MOV.U32 R73, RZ, RZ, R151 ;  /* 0x000000ffff497224 */ /* 0x000fc400078e0097 */
[----:B------:R-:W2:Y:S01]  /*4790*/  MUFU.TANH R26, R26 ;  /* 0x0000001a001a7308 */ /* 0x000ea20000002400 */
[----:B0-----:R-:W-:Y:S01]  /*47a0*/  FSEL R39, R39, -INF , P5 ;  /* 0xff80000027277808 */ /* 0x001fe20002800000 */
[--C-:B------:R-:W-:Y:S02]  /*47b0*/  IMAD.MOV.U32 R72, RZ, RZ, R151.reuse ;  /* 0x000000ffff487224 */ /* 0x100fe400078e0097 */
[--C-:B------:R-:W-:Y:S01]  /*47c0*/  IMAD.MOV.U32 R70, RZ, RZ, R151.reuse ;  /* 0x000000ffff467224 */ /* 0x100fe200078e0097 */
[----:B------:R-:W-:Y:S01]  /*47d0*/  FMNMX.FTZ R7, R39, R0, !PT ;  /* 0x0000000027077209 */ /* 0x000fe20007810000 */
[--C-:B------:R-:W-:Y:S02]  /*47e0*/  IMAD.MOV.U32 R69, RZ, RZ, R151.reuse ;  /* 0x000000ffff457224 */ /* 0x100fe400078e0097 */
[----:B------:R-:W0:Y:S01]  /*47f0*/  MUFU.TANH R32, R32 ;  /* 0x0000002000207308 */ /* 0x000e220000002400 */
[----:B-1----:R-:W-:Y:S01]  /*4800*/  FSEL R45, R45, -INF , P3 ;  /* 0xff8000002d2d7808 */ /* 0x002fe20001800000 */
[--C-:B------:R-:W-:Y:S01]  /*4810*/  IMAD.MOV.U32 R67, RZ, RZ, R151.reuse ;  /* 0x000000ffff437224 */ /* 0x100fe200078e0097 */
[----:B------:R-:W-:Y:S01]  /*4820*/  ISETP.GT.AND P3, PT, R3, 0x41, PT ;  /* 0x000000410300780c */ /* 0x000fe20003f64270 */
[----:B------:R-:W-:-:S02]  /*4830*/  IMAD.MOV.U32 R66, RZ, RZ, R151 ;  /* 0x000000ffff427224 */ /* 0x000fc400078e0097 */
[----:B------:R-:W-:Y:S02]  /*4840*/  IMAD.MOV.U32 R64, RZ, RZ, R151 ;  /* 0x000000ffff407224 */ /* 0x000fe400078e0097 */
[----:B------:R-:W1:Y:S01]  /*4850*/  MUFU.TANH R27, R27 ;  /* 0x0000001b001b7308 */ /* 0x000e620000002400 */
[----:B--2---:R-:W-:-:S04]  /*4860*/  FSEL R26, R26, -INF , P4 ;  /* 0xff8000001a1a7808 */ /* 0x004fc80002000000 */
[----:B------:R-:W-:-:S03]  /*4870*/  FMNMX.FTZ R0, R26, R7, !PT ;  /* 0x000000071a007209 */ /* 0x000fc60007810000 */
[----:B------:R-:W2:Y:S01]  /*4880*/  MUFU.TANH R33, R33 ;  /* 0x0000002100217308 */ /* 0x000ea20000002400 */
[----:B0-----:R-:W-:Y:S02]  /*4890*/  FSEL R32, R32, -INF , P2 ;  /* 0xff80000020207808 */ /* 0x001fe40001000000 */
[----:B------:R-:W-:-:S05]  /*48a0*/  ISETP.GT.AND P2, PT, R3, 0x48, PT ;  /* 0x000000480300780c */ /* 0x000fca0003f44270 */
[----:B------:R-:W0:Y:S01]  /*48b0*/  MUFU.TANH R30, R30 ;  /* 0x0000001e001e7308 */ /* 0x000e220000002400 */
[----:B-1----:R-:W-:-:S07]  /*48c0*/  FSEL R27, R27, -INF , P3 ;  /* 0xff8000001b1b7808 */ /* 0x002fce0001800000 */
[----:B------:R-:W1:Y:S01]  /*48d0*/  MUFU.TANH R31, R31 ;  /* 0x0000001f001f7308 */ /* 0x000e620000002400 */
[----:B--2---:R-:W-:Y:S02]  /*48e0*/  FSEL R33, R33, -INF , P1 ;  /* 0xff80000021217808 */ /* 0x004fe40000800000 */
[----:B------:R-:W-:Y:S02]  /*48f0*/  ISETP.GT.AND P1, PT, R3, 0x49, PT ;  /* 0x000000490300780c */ /* 0x000fe40003f24270 */
[----:B------:R-:W-:-:S03]  /*4900*/  FMNMX.FTZ R3, R27, R0, !PT ;  /* 0x000000001b037209 */ /* 0x000fc60007810000 */
[----:B------:R-:W2:Y:S01]  /*4910*/  MUFU.TANH R36, R36 ;  /* 0x0000002400247308 */ /* 0x000ea20000002400 */
[----:B0-----:R-:W-:-:S04]  /*4920*/  FSEL R30, R30, -INF , P2 ;  /* 0xff8000001e1e7808 */ /* 0x001fc80001000000 */
[----:B------:R-:W-:-:S03]  /*4930*/  FMNMX.FTZ R0, R30, R3, !PT ;  /* 0x000000031e007209 */ /* 0x000fc60007810000 */
[----:B------:R-:W0:Y:S01]  /*4940*/  MUFU.TANH R37, R37 ;  /* 0x0000002500257308 */ /* 0x000e220000002400 */
[----:B-1----:R-:W-:-:S04]  /*4950*/  FSEL R31, R31, -INF , P1 ;  /* 0xff8000001f1f7808 */ /* 0x002fc80000800000 */
[----:B------:R-:W-:-:S03]  /*4960*/  FMNMX.FTZ R0, R31, R0, !PT ;  /* 0x000000001f007209 */ /* 0x000fc60007810000 */
[----:B------:R-:W1:Y:S01]  /*4970*/  MUFU.TANH R24, R24 ;  /* 0x0000001800187308 */ /* 0x000e620000002400 */
[----:B--2---:R-:W-:Y:S01]  /*4980*/  FSEL R36, R36, -INF , P6 ;  /* 0xff80000024247808 */ /* 0x004fe20003000000 */
[----:B------:R-:W2:Y:S06]  /*4990*/  SHFL.BFLY PT, R3, R0, 0x2, 0x1f ;  /* 0x0c401f0000037f89 */ /* 0x000eac00000e0000 */
[----:B------:R-:W3:Y:S01]  /*49a0*/  MUFU.TANH R25, R25 ;  /* 0x0000001900197308 */ /* 0x000ee20000002400 */
[----:B0-----:R-:W-:-:S07]  /*49b0*/  FSEL R37, R37, -INF , P5 ;  /* 0xff80000025257808 */ /* 0x001fce0002800000 */
[----:B------:R-:W0:Y:S01]  /*49c0*/  MUFU.TANH R28, R28 ;  /* 0x0000001c001c7308 */ /* 0x000e220000002400 */
[----:B-1----:R-:W-:-:S07]  /*49d0*/  FSEL R24, R24, -INF , P4 ;  /* 0xff80000018187808 */ /* 0x002fce0002000000 */
[----:B------:R-:W1:Y:S01]  /*49e0*/  MUFU.TANH R29, R29 ;  /* 0x0000001d001d7308 */ /* 0x000e620000002400 */
[----:B---3--:R-:W-:Y:S02]  /*49f0*/  FSEL R25, R25, -INF , P3 ;  /* 0xff80000019197808 */ /* 0x008fe40001800000 */
[----:B--2---:R-:W-:-:S05]  /*4a00*/  FMNMX.FTZ R3, R0, R3, !PT ;  /* 0x0000000300037209 */ /* 0x004fca0007810000 */
[----:B------:R-:W2:Y:S01]  /*4a10*/  SHFL.BFLY PT, R6, R3, 0x1, 0x1f ;  /* 0x0c201f0003067f89 */ /* 0x000ea200000e0000 */
[----:B0-----:R-:W-:Y:S02]  /*4a20*/  FSEL R28, R28, -INF , P2 ;  /* 0xff8000001c1c7808 */ /* 0x001fe40001000000 */
[----:B-1----:R-:W-:Y:S02]  /*4a30*/  FSEL R29, R29, -INF , P1 ;  /* 0xff8000001d1d7808 */ /* 0x002fe40000800000 */
[----:B--2---:R-:W-:Y:S02]  /*4a40*/  FMNMX.FTZ R6, R3, R6, !PT ;  /* 0x0000000603067209 */ /* 0x004fe40007810000 */
[----:B------:R-:W-:Y:S02]  /*4a50*/  FMNMX.FTZ R3, R56, R57, !PT ;  /* 0x0000003938037209 */ /* 0x000fe40007810000 */
[C---:B------:R-:W-:Y:S01]  /*4a60*/  FSETP.NEU.FTZ.AND P0, PT, R6.reuse, -INF , PT ;  /* 0xff8000000600780b */ /* 0x040fe20003f1d000 */
[----:B------:R-:W-:Y:S01]  /*4a70*/  FMUL.FTZ R2, R6, UR7 ;  /* 0x0000000706027c20 */ /* 0x000fe20008410000 */
[----:B------:R-:W-:-:S04]  /*4a80*/  FMNMX.FTZ R0, R60, R3, !PT ;  /* 0x000000033c007209 */ /* 0x000fc80007810000 */
[----:B------:R-:W-:Y:S02]  /*4a90*/  FMNMX.FTZ R3, R61, R0, !PT ;  /* 0x000000003d037209 */ /* 0x000fe40007810000 */
[----:B------:R-:W-:Y:S02]  /*4aa0*/  FSEL R7, R2, RZ, P0 ;  /* 0x000000ff02077208 */ /* 0x000fe40000000000 */
[----:B------:R-:W-:Y:S02]  /*4ab0*/  FMNMX.FTZ R0, R48, R3, !PT ;  /* 0x0000000330007209 */ /* 0x000fe40007810000 */
[----:B------:R-:W-:Y:S01]  /*4ac0*/  ISETP.NE.AND P0, PT, R9, RZ, PT ;  /* 0x000000ff0900720c */ /* 0x000fe20003f05270 */
[--C-:B------:R-:W-:Y:S01]  /*4ad0*/  FFMA.FTZ R58, R58, UR7, -R7.reuse ;  /* 0x000000073a3a7c23 */ /* 0x100fe20008010807 */
[----:B------:R-:W-:Y:S01]  /*4ae0*/  FMNMX.FTZ R3, R49, R0, !PT ;  /* 0x0000000031037209 */ /* 0x000fe20007810000 */
[--C-:B------:R-:W-:Y:S01]  /*4af0*/  FFMA.FTZ R59, R59, UR7, -R7.reuse ;  /* 0x000000073b3b7c23 */ /* 0x100fe20008010807 */
[--C-:B------:R-:W-:Y:S01]  /*4b00*/  FFMA.FTZ R62, R62, UR7, -R7.reuse ;  /* 0x000000073e3e7c23 */ /* 0x100fe20008010807 */
[--C-:B------:R-:W-:Y:S01]  /*4b10*/  FFMA.FTZ R63, R63, UR7, -R7.reuse ;  /* 0x000000073f3f7c23 */ /* 0x100fe20008010807 */
[----:B------:R-:W-:Y:S01]  /*4b20*/  FMNMX.FTZ R0, R52, R3, !PT ;  /* 0x0000000334007209 */ /* 0x000fe20007810000 */
[----:B------:R-:W-:Y:S01]  /*4b30*/  MUFU.EX2 R58, R58 ;  /* 0x0000003a003a7308 */ /* 0x000fe20000000800 */
[--C-:B------:R-:W-:Y:S01]  /*4b40*/  FFMA.FTZ R50, R50, UR7, -R7.reuse ;  /* 0x0000000732327c23 */ /* 0x100fe20008010807 */
[--C-:B------:R-:W-:Y:S01]  /*4b50*/  FFMA.FTZ R51, R51, UR7, -R7.reuse ;  /* 0x0000000733337c23 */ /* 0x100fe20008010807 */
[----:B------:R-:W-:Y:S01]  /*4b60*/  FMNMX.FTZ R3, R53, R0, !PT ;  /* 0x0000000035037209 */ /* 0x000fe20007810000 */
[--C-:B------:R-:W-:Y:S01]  /*4b70*/  FFMA.FTZ R54, R54, UR7, -R7.reuse ;  /* 0x0000000736367c23 */ /* 0x100fe20008010807 */
[--C-:B------:R-:W-:Y:S01]  /*4b80*/  FFMA.FTZ R55, R55, UR7, -R7.reuse ;  /* 0x0000000737377c23 */ /* 0x100fe20008010807 */
[--C-:B------:R-:W-:Y:S01]  /*4b90*/  FFMA.FTZ R42, R42, UR7, -R7.reuse ;  /* 0x000000072a2a7c23 */ /* 0x100fe20008010807 */
[----:B------:R-:W-:Y:S01]  /*4ba0*/  FMNMX.FTZ R0, R40, R3, !PT ;  /* 0x0000000328007209 */ /* 0x000fe20007810000 */
[----:B------:R-:W0:Y:S01]  /*4bb0*/  MUFU.EX2 R59, R59 ;  /* 0x0000003b003b7308 */ /* 0x000e220000000800 */
[--C-:B------:R-:W-:Y:S01]  /*4bc0*/  FFMA.FTZ R43, R43, UR7, -R7.reuse ;  /* 0x000000072b2b7c23 */ /* 0x100fe20008010807 */
        /* <DEDUP_REMOVED lines=14> */
[----:B------:R-:W1:Y:S01]  /*4cb0*/  MUFU.EX2 R63, R63 ;  /* 0x0000003f003f7308 */ /* 0x000e620000000800 */
[----:B------:R-:W-:Y:S01]  /*4cc0*/  FFMA.FTZ R7, R31, UR7, -R7 ;  /* 0x000000071f077c23 */ /* 0x000fe20008010807 */
[----:B0-----:R-:W-:Y:S01]  /*4cd0*/  F2FP.F16.F32.PACK_AB R209, R59, R58 ;  /* 0x0000003a3bd1723e */ /* 0x001fe200000000ff */
[----:B------:R-:W-:Y:S01]  /*4ce0*/  IMAD.MOV.U32 R31, RZ, RZ, R151 ;  /* 0x000000ffff1f7224 */ /* 0x000fe200078e0097 */
[----:B------:R-:W-:-:S04]  /*4cf0*/  FMNMX.FTZ R3, R33, R0, !PT ;  /* 0x0000000021037209 */ /* 0x000fc80007810000 */
[----:B------:R-:W-:Y:S01]  /*4d00*/  FMNMX.FTZ R0, R36, R3, !PT ;  /* 0x0000000324007209 */ /* 0x000fe20007810000 */
[----:B------:R-:W-:Y:S03]  /*4d10*/  MUFU.EX2 R50, R50 ;  /* 0x0000003200327308 */ /* 0x000fe60000000800 */
[----:B------:R-:W-:-:S04]  /*4d20*/  FMNMX.FTZ R3, R37, R0, !PT ;  /* 0x0000000025037209 */ /* 0x000fc80007810000 */
[----:B------:R-:W-:Y:S01]  /*4d30*/  FMNMX.FTZ R0, R24, R3, !PT ;  /* 0x0000000318007209 */ /* 0x000fe20007810000 */
[----:B------:R-:W0:Y:S01]  /*4d40*/  MUFU.EX2 R51, R51 ;  /* 0x0000003300337308 */ /* 0x000e220000000800 */
[----:B-1----:R-:W-:Y:S02]  /*4d50*/  F2FP.F16.F32.PACK_AB R211, R63, R62 ;  /* 0x0000003e3fd3723e */ /* 0x002fe400000000ff */
[----:B------:R-:W-:-:S04]  /*4d60*/  FMNMX.FTZ R3, R25, R0, !PT ;  /* 0x0000000019037209 */ /* 0x000fc80007810000 */
[----:B------:R-:W-:Y:S01]  /*4d70*/  FMNMX.FTZ R0, R28, R3, !PT ;  /* 0x000000031c007209 */ /* 0x000fe20007810000 */
[----:B------:R1:W-:Y:S03]  /*4d80*/  MUFU.EX2 R195, R7 ;  /* 0x0000000700c37308 */ /* 0x0003e60000000800 */
[----:B------:R-:W-:-:S05]  /*4d90*/  FMNMX.FTZ R0, R29, R0, !PT ;  /* 0x000000001d007209 */ /* 0x000fca0007810000 */
[----:B------:R-:W2:Y:S01]  /*4da0*/  SHFL.BFLY PT, R3, R0, 0x2, 0x1f ;  /* 0x0c401f0000037f89 */ /* 0x000ea200000e0000 */
[----:B-1----:R-:W-:Y:S01]  /*4db0*/  FADD.FTZ R7, R58, R59 ;  /* 0x0000003b3a077221 */ /* 0x002fe20000010000 */
[----:B------:R-:W-:Y:S01]  /*4dc0*/  MUFU.EX2 R54, R54 ;  /* 0x0000003600367308 */ /* 0x000fe20000000800 */
[----:B0-----:R-:W-:Y:S01]  /*4dd0*/  F2FP.F16.F32.PACK_AB R205, R51, R50 ;  /* 0x0000003233cd723e */ /* 0x001fe200000000ff */
[----:B------:R-:W-:Y:S01]  /*4de0*/  IMAD.MOV.U32 R58, RZ, RZ, R151 ;  /* 0x000000ffff3a7224 */ /* 0x000fe200078e0097 */
[----:B------:R-:W-:-:S05]  /*4df0*/  MOV R59, R151 ;  /* 0x00000097003b7202 */ /* 0x000fca0000000f00 */
[----:B------:R-:W0:Y:S08]  /*4e00*/  MUFU.EX2 R55, R55 ;  /* 0x0000003700377308 */ /* 0x000e300000000800 */
[----:B------:R-:W-:Y:S01]  /*4e10*/  MUFU.EX2 R42, R42 ;  /* 0x0000002a002a7308 */ /* 0x000fe20000000800 */
[----:B--2---:R-:W-:-:S07]  /*4e20*/  FMNMX.FTZ R2, R0, R3, !PT ;  /* 0x0000000300027209 */ /* 0x004fce0007810000 */
[----:B------:R-:W1:Y:S01]  /*4e30*/  MUFU.EX2 R43, R43 ;  /* 0x0000002b002b7308 */ /* 0x000e620000000800 */
[----:B0-----:R-:W-:Y:S01]  /*4e40*/  F2FP.F16.F32.PACK_AB R207, R55, R54 ;  /* 0x0000003637cf723e */ /* 0x001fe200000000ff */
[----:B------:R-:W0:Y:S06]  /*4e50*/  SHFL.BFLY PT, R3, R2, 0x1, 0x1f ;  /* 0x0c201f0002037f89 */ /* 0x000e2c00000e0000 */
[----:B------:R-:W-:Y:S08]  /*4e60*/  MUFU.EX2 R46, R46 ;  /* 0x0000002e002e7308 */ /* 0x000ff00000000800 */
[----:B------:R-:W2:Y:S01]  /*4e70*/  MUFU.EX2 R47, R47 ;  /* 0x0000002f002f7308 */ /* 0x000ea20000000800 */
[----:B-1----:R-:W-:-:S07]  /*4e80*/  F2FP.F16.F32.PACK_AB R201, R43, R42 ;  /* 0x0000002a2bc9723e */ /* 0x002fce00000000ff */
[----:B------:R-:W-:Y:S01]  /*4e90*/  MUFU.EX2 R34, R34 ;  /* 0x0000002200227308 */ /* 0x000fe20000000800 */
[----:B0-----:R-:W-:Y:S01]  /*4ea0*/  FMNMX.FTZ R3, R2, R3, !PT ;  /* 0x0000000302037209 */ /* 0x001fe20007810000 */
[----:B------:R-:W-:Y:S01]  /*4eb0*/  FADD.FTZ R2, R62, R7 ;  /* 0x000000073e027221 */ /* 0x000fe20000010000 */
[----:B------:R-:W-:Y:S02]  /*4ec0*/  MOV R62, R151 ;  /* 0x00000097003e7202 */ /* 0x000fe40000000f00 */
[C---:B------:R-:W-:Y:S01]  /*4ed0*/  FSETP.NEU.FTZ.AND P1, PT, R3.reuse, -INF , PT ;  /* 0xff8000000300780b */ /* 0x040fe20003f3d000 */
[----:B------:R-:W-:Y:S01]  /*4ee0*/  FMUL.FTZ R0, R3, UR7 ;  /* 0x0000000703007c20 */ /* 0x000fe20008410000 */
[----:B------:R-:W-:Y:S01]  /*4ef0*/  FADD.FTZ R7, R63, R2 ;  /* 0x000000023f077221 */ /* 0x000fe20000010000 */
[----:B------:R-:W0:Y:S01]  /*4f00*/  MUFU.EX2 R35, R35 ;  /* 0x0000002300237308 */ /* 0x000e220000000800 */
[----:B--2---:R-:W-:Y:S01]  /*4f10*/  F2FP.F16.F32.PACK_AB R203, R47, R46 ;  /* 0x0000002e2fcb723e */ /* 0x004fe200000000ff */
[----:B------:R-:W-:Y:S01]  /*4f20*/  IMAD.MOV.U32 R63, RZ, RZ, R151 ;  /* 0x000000ffff3f7224 */ /* 0x000fe200078e0097 */
[----:B------:R-:W-:Y:S01]  /*4f30*/  FSEL R0, R0, RZ, P1 ;  /* 0x000000ff00007208 */ /* 0x000fe20000800000 */
[----:B------:R-:W-:Y:S01]  /*4f40*/  FADD.FTZ R2, R50, R7 ;  /* 0x0000000732027221 */ /* 0x000fe20000010000 */
[----:B------:R-:W-:-:S02]  /*4f50*/  PLOP3.LUT P1, PT, PT, PT, UP0, 0x80, 0x0 ;  /* 0x000000000000781c */ /* 0x000fc40003f2f008 */
[-C--:B------:R-:W-:Y:S01]  /*4f60*/  MOV R50, R151.reuse ;  /* 0x0000009700327202 */ /* 0x080fe20000000f00 */
[--C-:B------:R-:W-:Y:S01]  /*4f70*/  FFMA.FTZ R56, R56, UR7, -R0.reuse ;  /* 0x0000000738387c23 */ /* 0x100fe20008010800 */
[--C-:B------:R-:W-:Y:S01]  /*4f80*/  FFMA.FTZ R57, R57, UR7, -R0.reuse ;  /* 0x0000000739397c23 */ /* 0x100fe20008010800 */
[--C-:B------:R-:W-:Y:S01]  /*4f90*/  FFMA.FTZ R60, R60, UR7, -R0.reuse ;  /* 0x000000073c3c7c23 */ /* 0x100fe20008010800 */
[--C-:B------:R-:W-:Y:S01]  /*4fa0*/  FFMA.FTZ R61, R61, UR7, -R0.reuse ;  /* 0x000000073d3d7c23 */ /* 0x100fe20008010800 */
[--C-:B------:R-:W-:Y:S01]  /*4fb0*/  FFMA.FTZ R48, R48, UR7, -R0.reuse ;  /* 0x0000000730307c23 */ /* 0x100fe20008010800 */
[--C-:B------:R-:W-:Y:S01]  /*4fc0*/  FFMA.FTZ R49, R49, UR7, -R0.reuse ;  /* 0x0000000731317c23 */ /* 0x100fe20008010800 */
[----:B------:R-:W-:Y:S01]  /*4fd0*/  MUFU.EX2 R56, R56 ;  /* 0x0000003800387308 */ /* 0x000fe20000000800 */
[--C-:B------:R-:W-:Y:S01]  /*4fe0*/  FFMA.FTZ R52, R52, UR7, -R0.reuse ;  /* 0x0000000734347c23 */ /* 0x100fe20008010800 */
[----:B------:R-:W-:Y:S01]  /*4ff0*/  FFMA.FTZ R53, R53, UR7, -R0 ;  /* 0x0000000735357c23 */ /* 0x000fe20008010800 */
[----:B------:R-:W-:Y:S01]  /*5000*/  FADD.FTZ R9, R51, R2 ;  /* 0x0000000233097221 */ /* 0x000fe20000010000 */
[--C-:B------:R-:W-:Y:S01]  /*5010*/  FFMA.FTZ R40, R40, UR7, -R0.reuse ;  /* 0x0000000728287c23 */ /* 0x100fe20008010800 */
[--C-:B------:R-:W-:Y:S01]  /*5020*/  FFMA.FTZ R41, R41, UR7, -R0.reuse ;  /* 0x0000000729297c23 */ /* 0x100fe20008010800 */
[--C-:B------:R-:W-:Y:S01]  /*5030*/  FFMA.FTZ R44, R44, UR7, -R0.reuse ;  /* 0x000000072c2c7c23 */ /* 0x100fe20008010800 */
[----:B------:R-:W-:Y:S01]  /*5040*/  FADD.FTZ R14, R54, R9 ;  /* 0x00000009360e7221 */ /* 0x000fe20000010000 */
[----:B------:R-:W1:Y:S01]  /*5050*/  MUFU.EX2 R57, R57 ;  /* 0x0000003900397308 */ /* 0x000e620000000800 */
[--C-:B------:R-:W-:Y:S01]  /*5060*/  FFMA.FTZ R45, R45, UR7, -R0.reuse ;  /* 0x000000072d2d7c23 */ /* 0x100fe20008010800 */
[----:B------:R-:W-:Y:S01]  /*5070*/  FFMA.FTZ R32, R32, UR7, -R0 ;  /* 0x0000000720207c23 */ /* 0x000fe20008010800 */
[----:B------:R-:W-:Y:S01]  /*5080*/  FADD.FTZ R9, R55, R14 ;  /* 0x0000000e37097221 */ /* 0x000fe20000010000 */
[--C-:B------:R-:W-:Y:S01]  /*5090*/  FFMA.FTZ R33, R33, UR7, -R0.reuse ;  /* 0x0000000721217c23 */ /* 0x100fe20008010800 */
[--C-:B------:R-:W-:Y:S01]  /*50a0*/  FFMA.FTZ R36, R36, UR7, -R0.reuse ;  /* 0x0000000724247c23 */ /* 0x100fe20008010800 */
[--C-:B------:R-:W-:Y:S01]  /*50b0*/  FFMA.FTZ R37, R37, UR7, -R0.reuse ;  /* 0x0000000725257c23 */ /* 0x100fe20008010800 */
[----:B------:R-:W-:Y:S01]  /*50c0*/  FADD.FTZ R14, R42, R9 ;  /* 0x000000092a0e7221 */ /* 0x000fe20000010000 */
[----:B------:R-:W2:Y:S01]  /*50d0*/  MUFU.EX2 R60, R60 ;  /* 0x0000003c003c7308 */ /* 0x000ea20000000800 */
[--C-:B------:R-:W-:Y:S01]  /*50e0*/  FFMA.FTZ R24, R24, UR7, -R0.reuse ;  /* 0x0000000718187c23 */ /* 0x100fe20008010800 */
[----:B------:R-:W-:Y:S01]  /*50f0*/  FFMA.FTZ R25, R25, UR7, -R0 ;  /* 0x0000000719197c23 */ /* 0x000fe20008010800 */
[----:B------:R-:W-:Y:S01]  /*5100*/  FADD.FTZ R9, R43, R14 ;  /* 0x0000000e2b097221 */ /* 0x000fe20000010000 */
[--C-:B------:R-:W-:Y:S01]  /*5110*/  FFMA.FTZ R28, R28, UR7, -R0.reuse ;  /* 0x000000071c1c7c23 */ /* 0x100fe20008010800 */
[----:B------:R-:W-:Y:S01]  /*5120*/  FFMA.FTZ R0, R29, UR7, -R0 ;  /* 0x000000071d007c23 */ /* 0x000fe20008010800 */
[----:B0-----:R-:W-:Y:S01]  /*5130*/  F2FP.F16.F32.PACK_AB R197, R35, R34 ;  /* 0x0000002223c5723e */ /* 0x001fe200000000ff */
[----:B------:R-:W-:Y:S01]  /*5140*/  FADD.FTZ R14, R46, R9 ;  /* 0x000000092e0e7221 */ /* 0x000fe20000010000 */
[----:B------:R-:W0:Y:S01]  /*5150*/  MUFU.EX2 R61, R61 ;  /* 0x0000003d003d7308 */ /* 0x000e220000000800 */
[----:B-1----:R-:W-:Y:S01]  /*5160*/  FADD.FTZ R7, R56, R57 ;  /* 0x0000003938077221 */ /* 0x002fe20000010000 */
[----:B------:R-:W-:Y:S01]  /*5170*/  F2FP.F16.F32.PACK_AB R208, R57, R56 ;  /* 0x0000003839d0723e */ /* 0x000fe200000000ff */
[----:B------:R-:W-:Y:S01]  /*5180*/  FADD.FTZ R9, R47, R14 ;  /* 0x0000000e2f097221 */ /* 0x000fe20000010000 */
[--C-:B------:R-:W-:Y:S01]  /*5190*/  IMAD.MOV.U32 R57, RZ, RZ, R151.reuse ;  /* 0x000000ffff397224 */ /* 0x100fe200078e0097 */
[----:B------:R-:W-:Y:S01]  /*51a0*/  MOV R56, R151 ;  /* 0x0000009700387202 */ /* 0x000fe20000000f00 */
[----:B------:R-:W-:-:S02]  /*51b0*/  IMAD.MOV.U32 R55, RZ, RZ, R151 ;  /* 0x000000ffff377224 */ /* 0x000fc400078e0097 */
[----:B------:R-:W-:Y:S01]  /*51c0*/  FADD.FTZ R14, R34, R9 ;  /* 0x00000009220e7221 */ /* 0x000fe20000010000 */
[----:B------:R-:W1:Y:S01]  /*51d0*/  MUFU.EX2 R48, R48 ;  /* 0x0000003000307308 */ /* 0x000e620000000800 */
[----:B--2---:R-:W-:Y:S01]  /*51e0*/  FADD.FTZ R2, R60, R7 ;  /* 0x000000073c027221 */ /* 0x004fe20000010000 */
[--C-:B------:R-:W-:Y:S02]  /*51f0*/  IMAD.MOV.U32 R54, RZ, RZ, R151.reuse ;  /* 0x000000ffff367224 */ /* 0x100fe400078e0097 */
[----:B------:R-:W-:Y:S01]  /*5200*/  FADD.FTZ R9, R35, R14 ;  /* 0x0000000e23097221 */ /* 0x000fe20000010000 */
[--C-:B------:R-:W-:Y:S01]  /*5210*/  IMAD.MOV.U32 R51, RZ, RZ, R151.reuse ;  /* 0x000000ffff337224 */ /* 0x100fe200078e0097 */
[-C--:B------:R-:W-:Y:S01]  /*5220*/  MOV R47, R151.reuse ;  /* 0x00000097002f7202 */ /* 0x080fe20000000f00 */
[--C-:B------:R-:W-:Y:S01]  /*5230*/  IMAD.MOV.U32 R46, RZ, RZ, R151.reuse ;  /* 0x000000ffff2e7224 */ /* 0x100fe200078e0097 */
[-C--:B------:R-:W-:Y:S01]  /*5240*/  MOV R35, R151.reuse ;  /* 0x0000009700237202 */ /* 0x080fe20000000f00 */
[----:B------:R-:W2:Y:S01]  /*5250*/  MUFU.EX2 R49, R49 ;  /* 0x0000003100317308 */ /* 0x000ea20000000800 */
[C---:B0-----:R-:W-:Y:S01]  /*5260*/  FADD.FTZ R7, R61.reuse, R2 ;  /* 0x000000023d077221 */ /* 0x041fe20000010000 */
[----:B------:R-:W-:Y:S01]  /*5270*/  F2FP.F16.F32.PACK_AB R210, R61, R60 ;  /* 0x0000003c3dd2723e */ /* 0x000fe200000000ff */
[--C-:B------:R-:W-:Y:S01]  /*5280*/  IMAD.MOV.U32 R61, RZ, RZ, R151.reuse ;  /* 0x000000ffff3d7224 */ /* 0x100fe200078e0097 */
[----:B------:R-:W-:Y:S01]  /*5290*/  MOV R29, R151 ;  /* 0x00000097001d7202 */ /* 0x000fe20000000f00 */
[----:B------:R-:W-:-:S02]  /*52a0*/  IMAD.MOV.U32 R60, RZ, RZ, R151 ;  /* 0x000000ffff3c7224 */ /* 0x000fc400078e0097 */
[----:B------:R-:W-:Y:S01]  /*52b0*/  IMAD.MOV.U32 R43, RZ, RZ, R151 ;  /* 0x000000ffff2b7224 */ /* 0x000fe200078e0097 */
[----:B------:R-:W0:Y:S01]  /*52c0*/  MUFU.EX2 R52, R52 ;  /* 0x0000003400347308 */ /* 0x000e220000000800 */
[----:B-1----:R-:W-:Y:S01]  /*52d0*/  FADD.FTZ R2, R48, R7 ;  /* 0x0000000730027221 */ /* 0x002fe20000010000 */
[--C-:B------:R-:W-:Y:S02]  /*52e0*/  IMAD.MOV.U32 R42, RZ, RZ, R151.reuse ;  /* 0x000000ffff2a7224 */ /* 0x100fe400078e0097 */
[----:B------:R-:W-:-:S04]  /*52f0*/  IMAD.MOV.U32 R34, RZ, RZ, R151 ;  /* 0x000000ffff227224 */ /* 0x000fc800078e0097 */
[----:B------:R-:W1:Y:S01]  /*5300*/  MUFU.EX2 R53, R53 ;  /* 0x0000003500357308 */ /* 0x000e620000000800 */
[C---:B--2---:R-:W-:Y:S01]  /*5310*/  FADD.FTZ R7, R49.reuse, R2 ;  /* 0x0000000231077221 */ /* 0x044fe20000010000 */
[----:B------:R-:W-:Y:S01]  /*5320*/  F2FP.F16.F32.PACK_AB R204, R49, R48 ;  /* 0x0000003031cc723e */ /* 0x000fe200000000ff */
[--C-:B------:R-:W-:Y:S02]  /*5330*/  IMAD.MOV.U32 R49, RZ, RZ, R151.reuse ;  /* 0x000000ffff317224 */ /* 0x100fe400078e0097 */
[----:B------:R-:W-:-:S03]  /*5340*/  IMAD.MOV.U32 R48, RZ, RZ, R151 ;  /* 0x000000ffff307224 */ /* 0x000fc600078e0097 */
[----:B------:R-:W2:Y:S01]  /*5350*/  MUFU.EX2 R40, R40 ;  /* 0x0000002800287308 */ /* 0x000ea20000000800 */
[----:B0-----:R-:W-:-:S07]  /*5360*/  FADD.FTZ R2, R52, R7 ;  /* 0x0000000734027221 */ /* 0x001fce0000010000 */
[----:B------:R-:W0:Y:S01]  /*5370*/  MUFU.EX2 R41, R41 ;  /* 0x0000002900297308 */ /* 0x000e220000000800 */
[C---:B-1----:R-:W-:Y:S01]  /*5380*/  FADD.FTZ R7, R53.reuse, R2 ;  /* 0x0000000235077221 */ /* 0x042fe20000010000 */
[----:B------:R-:W-:Y:S01]  /*5390*/  F2FP.F16.F32.PACK_AB R206, R53, R52 ;  /* 0x0000003435ce723e */ /* 0x000fe200000000ff */
[----:B------:R-:W-:Y:S01]  /*53a0*/  IMAD.MOV.U32 R52, RZ, RZ, R151 ;  /* 0x000000ffff347224 */ /* 0x000fe200078e0097 */
[----:B------:R-:W-:-:S04]  /*53b0*/  MOV R53, R151 ;  /* 0x0000009700357202 */ /* 0x000fc80000000f00 */
[----:B------:R-:W1:Y:S01]  /*53c0*/  MUFU.EX2 R44, R44 ;  /* 0x0000002c002c7308 */ /* 0x000e620000000800 */
[----:B--2---:R-:W-:-:S07]  /*53d0*/  FADD.FTZ R2, R40, R7 ;  /* 0x0000000728027221 */ /* 0x004fce0000010000 */
[----:B------:R-:W2:Y:S01]  /*53e0*/  MUFU.EX2 R45, R45 ;  /* 0x0000002d002d7308 */ /* 0x000ea20000000800 */
[C---:B0-----:R-:W-:Y:S01]  /*53f0*/  FADD.FTZ R7, R41.reuse, R2 ;  /* 0x0000000229077221 */ /* 0x041fe20000010000 */
[----:B------:R-:W-:Y:S01]  /*5400*/  F2FP.F16.F32.PACK_AB R200, R41, R40 ;  /* 0x0000002829c8723e */ /* 0x000fe200000000ff */
[----:B------:R-:W-:Y:S01]  /*5410*/  IMAD.MOV.U32 R40, RZ, RZ, R151 ;  /* 0x000000ffff287224 */ /* 0x000fe200078e0097 */
[----:B------:R-:W-:-:S04]  /*5420*/  MOV R41, R151 ;  /* 0x0000009700297202 */ /* 0x000fc80000000f00 */
[----:B------:R-:W0:Y:S01]  /*5430*/  MUFU.EX2 R32, R32 ;  /* 0x0000002000207308 */ /* 0x000e220000000800 */
[----:B-1----:R-:W-:-:S07]  /*5440*/  FADD.FTZ R2, R44, R7 ;  /* 0x000000072c027221 */ /* 0x002fce0000010000 */
[----:B------:R-:W1:Y:S01]  /*5450*/  MUFU.EX2 R38, R38 ;  /* 0x0000002600267308 */ /* 0x000e620000000800 */
[C---:B--2---:R-:W-:Y:S01]  /*5460*/  FADD.FTZ R7, R45.reuse, R2 ;  /* 0x000000022d077221 */ /* 0x044fe20000010000 */
[----:B------:R-:W-:Y:S01]  /*5470*/  F2FP.F16.F32.PACK_AB R202, R45, R44 ;  /* 0x0000002c2dca723e */ /* 0x000fe200000000ff */
[----:B------:R-:W-:Y:S01]  /*5480*/  IMAD.MOV.U32 R45, RZ, RZ, R151 ;  /* 0x000000ffff2d7224 */ /* 0x000fe200078e0097 */
[----:B------:R-:W-:-:S04]  /*5490*/  MOV R44, R151 ;  /* 0x00000097002c7202 */ /* 0x000fc80000000f00 */
[----:B------:R-:W2:Y:S01]  /*54a0*/  MUFU.EX2 R33, R33 ;  /* 0x0000002100217308 */ /* 0x000ea20000000800 */
[----:B0-----:R-:W-:-:S07]  /*54b0*/  FADD.FTZ R2, R32, R7 ;  /* 0x0000000720027221 */ /* 0x001fce0000010000 */
        /* <DEDUP_REMOVED lines=15> */
[----:B--2---:R-:W-:-:S07]  /*55b0*/  FADD.FTZ R14, R26, R9 ;  /* 0x000000091a0e7221 */ /* 0x004fce0000010000 */
[----:B------:R-:W2:Y:S01]  /*55c0*/  MUFU.EX2 R24, R24 ;  /* 0x0000001800187308 */ /* 0x000ea20000000800 */
[C---:B0-----:R-:W-:Y:S01]  /*55d0*/  FADD.FTZ R19, R37.reuse, R2 ;  /* 0x0000000225137221 */ /* 0x041fe20000010000 */
[----:B------:R-:W-:Y:S01]  /*55e0*/  F2FP.F16.F32.PACK_AB R198, R37, R36 ;  /* 0x0000002425c6723e */ /* 0x000fe200000000ff */
[--C-:B------:R-:W-:Y:S02]  /*55f0*/  IMAD.MOV.U32 R37, RZ, RZ, R151.reuse ;  /* 0x000000ffff257224 */ /* 0x100fe400078e0097 */
[----:B------:R-:W-:-:S03]  /*5600*/  IMAD.MOV.U32 R36, RZ, RZ, R151 ;  /* 0x000000ffff247224 */ /* 0x000fc600078e0097 */
        /* <DEDUP_REMOVED lines=8> */
[----:B0-----:R-:W-:-:S04]  /*5690*/  FADD.FTZ R14, R30, R9 ;  /* 0x000000091e0e7221 */ /* 0x001fc80000010000 */
[C---:B------:R-:W-:Y:S01]  /*56a0*/  FADD.FTZ R9, R195.reuse, R14 ;  /* 0x0000000ec3097221 */ /* 0x040fe20000010000 */
[----:B------:R-:W-:Y:S01]  /*56b0*/  F2FP.F16.F32.PACK_AB R195, R195, R30 ;  /* 0x0000001ec3c3723e */ /* 0x000fe200000000ff */
[--C-:B------:R-:W-:Y:S01]  /*56c0*/  IMAD.MOV.U32 R30, RZ, RZ, R151.reuse ;  /* 0x000000ffff1e7224 */ /* 0x100fe200078e0097 */
[----:B------:R0:W3:Y:S01]  /*56d0*/  MUFU.EX2 R7, R0 ;  /* 0x0000000000077308 */ /* 0x0000e20000000800 */
[C---:B-1----:R-:W-:Y:S01]  /*56e0*/  FADD.FTZ R19, R25.reuse, R2 ;  /* 0x0000000219137221 */ /* 0x042fe20000010000 */
[----:B------:R-:W-:Y:S01]  /*56f0*/  F2FP.F16.F32.PACK_AB R192, R25, R24 ;  /* 0x0000001819c0723e */ /* 0x000fe200000000ff */
[--C-:B------:R-:W-:Y:S01]  /*5700*/  IMAD.MOV.U32 R25, RZ, RZ, R151.reuse ;  /* 0x000000ffff197224 */ /* 0x100fe200078e0097 */
[----:B------:R-:W-:Y:S01]  /*5710*/  MOV R2, 0x3f800000 ;  /* 0x3f80000000027802 */ /* 0x000fe20000000f00 */
[----:B------:R-:W-:Y:S02]  /*5720*/  IMAD.MOV.U32 R24, RZ, RZ, R151 ;  /* 0x000000ffff187224 */ /* 0x000fe400078e0097 */
[----:B--2---:R-:W-:Y:S01]  /*5730*/  FADD.FTZ R14, R28, R19 ;  /* 0x000000131c0e7221 */ /* 0x004fe20000010000 */
[----:B0-----:R-:W-:-:S03]  /*5740*/  IMAD.MOV.U32 R0, RZ, RZ, 0x3f800000 ;  /* 0x3f800000ff007424 */ /* 0x001fc600078e00ff */
[C---:B---3--:R-:W-:Y:S01]  /*5750*/  FADD.FTZ R14, R7.reuse, R14 ;  /* 0x0000000e070e7221 */ /* 0x048fe20000010000 */
[----:B------:R-:W-:Y:S01]  /*5760*/  F2FP.F16.F32.PACK_AB R194, R7, R28 ;  /* 0x0000001c07c2723e */ /* 0x000fe200000000ff */
[----:B------:R-:W-:Y:S01]  /*5770*/  IMAD.MOV.U32 R28, RZ, RZ, R151 ;  /* 0x000000ffff1c7224 */ /* 0x000fe200078e0097 */
[----:B------:R-:W-:Y:S01]  /*5780*/  MOV R7, UR6 ;  /* 0x0000000600077c02 */ /* 0x000fe20008000f00 */
[----:B------:R-:W-:Y:S06]  /*5790*/  @!P1 BRA `(.L_x_18) ;  /* 0x00000044002c9947 */ /* 0x000fec0003800000 */
[----:B------:R-:W-:Y:S01]  /*57a0*/  UMOV UR6, URZ ;  /* 0x0000003f00067c82 */ /* 0x000fe20008000000 */
[----:B------:R-:W-:Y:S01]  /*57b0*/  IMAD.U32 R212, RZ, RZ, UR60 ;  /* 0x0000003cffd47e24 */ /* 0x000fe2000f8e00ff */
[----:B------:R-:W-:Y:S01]  /*57c0*/  MOV R20, R3 ;  /* 0x0000000300147202 */ /* 0x000fe20000000f00 */
[----:B------:R-:W-:Y:S01]  /*57d0*/  IMAD.MOV.U32 R19, RZ, RZ, R6 ;  /* 0x000000ffff137224 */ /* 0x000fe200078e0006 */
[----:B------:R-:W-:Y:S01]  /*57e0*/  CS2R R150, SRZ ;  /* 0x0000000000967805 */ /* 0x000fe2000001ff00 */
[----:B------:R-:W-:Y:S01]  /*57f0*/  IMAD.U32 R216, RZ, RZ, UR6 ;  /* 0x00000006ffd87e24 */ /* 0x000fe2000f8e00ff */
[----:B------:R-:W-:Y:S01]  /*5800*/  MOV R21, UR6 ;  /* 0x0000000600157c02 */ /* 0x000fe20008000f00 */
[----:B------:R-:W-:Y:S01]  /*5810*/  IMAD.MOV.U32 R2, RZ, RZ, 0x3f800000 ;  /* 0x3f800000ff027424 */ /* 0x000fe200078e00ff */
        /* <DEDUP_REMOVED lines=62> */
[----:B------:R-:W-:Y:S01]  /*5c00*/  CS2R R24, SRZ ;  /* 0x0000000000187805 */ /* 0x000fe2000001ff00 */
[----:B------:R-:W-:-:S06]  /*5c10*/  ULDC UR61, c[0x0][0x9d8] ;  /* 0x00027600003d7ab9 */ /* 0x000fcc0000000800 */
.L_x_29:
[----:B------:R-:W-:Y:S02]  /*5c20*/  R2UR UR6, R21 ;  /* 0x00000000150672ca */ /* 0x000fe400000e0000 */
[----:B------:R-:W-:-:S11]  /*5c30*/  R2UR UR7, R216 ;  /* 0x00000000d80772ca */ /* 0x000fd600000e0000 */
[----:B------:R-:W-:-:S04]  /*5c40*/  UISETP.NE.AND UP0, UPT, UR6, 0x1, UPT ;  /* 0x000000010600788c */ /* 0x000fc8000bf05270 */
[----:B------:R-:W-:-:S04]  /*5c50*/  USEL UR6, URZ, 0x1, UP0 ;  /* 0x000000013f067887 */ /* 0x000fc80008000000 */
[----:B------:R-:W-:-:S06]  /*5c60*/  ULOP3.LUT UR6, UR7, UR6, URZ, 0x3c, !UPT ;  /* 0x0000000607067292 */ /* 0x000fcc000f8e3c3f */
[----:B------:R-:W-:Y:S01]  /*5c70*/  IMAD.U32 R7, RZ, RZ, UR6 ;  /* 0x00000006ff077e24 */ /* 0x000fe2000f8e00ff */
[----:B------:R-:W-:Y:S06]  /*5c80*/  @!P0 BRA `(.L_x_19) ;  /* 0x0000000000048947 */ /* 0x000fec0003800000 */
[----:B------:R-:W-:Y:S01]  /*5c90*/  BPT.TRAP 0x1 ;  /* 0x000000040000795c */ /* 0x000fe20000300000 */
.L_x_19:
[----:B------:R-:W-:Y:S02]  /*5ca0*/  R2UR UR6, R21 ;  /* 0x00000000150672ca */ /* 0x000fe400000e0000 */
[----:B------:R-:W-:Y:S02]  /*5cb0*/  R2UR UR7, R16 ;  /* 0x00000000100772ca */ /* 0x000fe400000e0000 */
[----:B------:R-:W-:-:S09]  /*5cc0*/  R2UR UR10, R7 ;  /* 0x00000000070a72ca */ /* 0x000fd200000e0000 */
[----:B------:R-:W-:-:S04]  /*5cd0*/  UIADD3 UR6, UR6, 0x1, URZ ;  /* 0x0000000106067890 */ /* 0x000fc8000fffe03f */
[----:B------:R-:W-:Y:S01]  /*5ce0*/  UISETP.NE.AND UP0, UPT, UR6, 0x2, UPT ;  /* 0x000000020600788c */ /* 0x000fe2000bf05270 */
[----:B------:R-:W-:-:S03]  /*5cf0*/  IMAD.U32 R3, RZ, RZ, UR10 ;  /* 0x0000000aff037e24 */ /* 0x000fc6000f8e00ff */
[----:B------:R-:W-:Y:S02]  /*5d00*/  USEL UR6, UR6, URZ, UP0 ;  /* 0x0000003f06067287 */ /* 0x000fe40008000000 */
[----:B------:R-:W-:Y:S02]  /*5d10*/  SHF.L.U32 R3, R3, 0x1f, RZ ;  /* 0x0000001f03037819 */ /* 0x000fe400000006ff */
[----:B------:R-:W-:Y:S02]  /*5d20*/  ULEA UR7, UR6, UR7, 0x3 ;  /* 0x0000000706077291 */ /* 0x000fe4000f8e183f */
[----:B------:R-:W-:-:S04]  /*5d30*/  IMAD.U32 R8, RZ, RZ, UR6 ;  /* 0x00000006ff087e24 */ /* 0x000fc8000f8e00ff */
[----:B------:R-:W-:-:S03]  /*5d40*/  MOV R213, UR7 ;  /* 0x0000000700d57c02 */ /* 0x000fc60008000f00 */
[----:B------:R0:W1:Y:S01]  /*5d50*/  SYNCS.PHASECHK.TRANS64.TRYWAIT P1, [UR7+0x38830], R3 ;  /* 0x03883003ff0075a7 */ /* 0x0000620008020147 */
[----:B------:R-:W-:Y:S05]  /*5d60*/  @!P0 BRA `(.L_x_20) ;  /* 0x0000000000048947 */ /* 0x000fea0003800000 */
[----:B------:R-:W-:Y:S01]  /*5d70*/  BPT.TRAP 0x1 ;  /* 0x000000040000795c */ /* 0x000fe20000300000 */
.L_x_20:
[----:B-1----:R-:W-:Y:S05]  /*5d80*/  @P1 BRA `(.L_x_21) ;  /* 0x00000000000c1947 */ /* 0x002fea0003800000 */
[----:B------:R-:W-:-:S13]  /*5d90*/  R2UR UR6, R213 ;  /* 0x00000000d50672ca */ /* 0x000fda00000e0000 */
[----:B------:R-:W1:Y:S02]  /*5da0*/  SYNCS.PHASECHK.TRANS64.TRYWAIT P1, [UR6+0x38830], R3 ;  /* 0x03883003ff0075a7 */ /* 0x000e640008020146 */
[----:B-1----:R-:W-:Y:S05]  /*5db0*/  @!P1 BRA `(.L_x_22) ;  /* 0x000000b800309947 */ /* 0x002fea0003800000 */
.L_x_21:
[----:B------:R-:W-:Y:S01]  /*5dc0*/  R2UR UR6, R15 ;  /* 0x000000000f0672ca */ /* 0x000fe200000e0000 */
[----:B------:R-:W-:Y:S01]  /*5dd0*/  WARPGROUP.ARRIVE ;  /* 0x00000000000079c5 */ /* 0x000fe20000000000 */
[----:B------:R-:W-:Y:S01]  /*5de0*/  R2UR UR60, R8 ;  /* 0x00000000083c72ca */ /* 0x000fe200000e0000 */
[----:B------:R-:W-:Y:S01]  /*5df0*/  UMOV UR59, 0x40000040 ;  /* 0x40000040003b7882 */ /* 0x000fe20000000000 */
[C---:B------:R-:W-:Y:S01]  /*5e00*/  R2UR UR56, R4.reuse ;  /* 0x00000000043872ca */ /* 0x040fe200000e0000 */
[----:B------:R-:W-:Y:S01]  /*5e10*/  UMOV UR43, 0x40000040 ;  /* 0x40000040002b7882 */ /* 0x000fe20000000000 */
[C---:B------:R-:W-:Y:S01]  /*5e20*/  R2UR UR57, R5.reuse ;  /* 0x00000000053972ca */ /* 0x040fe200000e0000 */
[----:B------:R-:W-:Y:S01]  /*5e30*/  UMOV UR47, 0x40000040 ;  /* 0x40000040002f7882 */ /* 0x000fe20000000000 */
[----:B01----:R-:W-:Y:S01]  /*5e40*/  MOV R3, UR41 ;  /* 0x0000002900037c02 */ /* 0x003fe20008000f00 */
[----:B------:R-:W-:Y:S01]  /*5e50*/  UMOV UR51, 0x40000040 ;  /* 0x4000004000337882 */ /* 0x000fe20000000000 */
[----:B------:R-:W-:Y:S01]  /*5e60*/  MOV R6, UR40 ;  /* 0x0000002800067c02 */ /* 0x000fe20008000f00 */
[----:B------:R-:W-:Y:S01]  /*5e70*/  UMOV UR55, 0x40000040 ;  /* 0x4000004000377882 */ /* 0x000fe20000000000 */
[C---:B------:R-:W-:Y:S01]  /*5e80*/  R2UR UR40, R4.reuse ;  /* 0x00000000042872ca */ /* 0x040fe200000e0000 */
[----:B------:R-:W-:Y:S01]  /*5e90*/  UMOV UR15, 0x40000040 ;  /* 0x40000040000f7882 */ /* 0x000fe20000000000 */
[C---:B------:R-:W-:Y:S01]  /*5ea0*/  R2UR UR41, R5.reuse ;  /* 0x00000000052972ca */ /* 0x040fe200000e0000 */
[----:B------:R-:W-:Y:S01]  /*5eb0*/  UIMAD UR60, UR60, 0xa00, UR6 ;  /* 0x00000a003c3c78a4 */ /* 0x000fe2000f8e0206 */
[----:B------:R-:W-:Y:S01]  /*5ec0*/  MOV R22, UR45 ;  /* 0x0000002d00167c02 */ /* 0x000fe20008000f00 */
[----:B------:R-:W-:Y:S01]  /*5ed0*/  UMOV UR19, 0x40000040 ;  /* 0x4000004000137882 */ /* 0x000fe20000000000 */
[----:B------:R-:W-:Y:S01]  /*5ee0*/  MOV R23, UR44 ;  /* 0x0000002c00177c02 */ /* 0x000fe20008000f00 */
[----:B------:R-:W-:Y:S01]  /*5ef0*/  UIADD3 UR6, UR60, 0x80, URZ ;  /* 0x000000803c067890 */ /* 0x000fe2000fffe03f */
[C---:B------:R-:W-:Y:S01]  /*5f00*/  R2UR UR44, R4.reuse ;  /* 0x00000000042c72ca */ /* 0x040fe200000e0000 */
[----:B------:R-:W-:Y:S01]  /*5f10*/  UIADD3 UR7, UR60, 0x100, URZ ;  /* 0x000001003c077890 */ /* 0x000fe2000fffe03f */
[C---:B------:R-:W-:Y:S01]  /*5f20*/  R2UR UR45, R5.reuse ;  /* 0x00000000052d72ca */ /* 0x040fe200000e0000 */
[----:B------:R-:W-:Y:S01]  /*5f30*/  UMOV UR58, UR60 ;  /* 0x0000003c003a7c82 */ /* 0x000fe20008000000 */
[----:B------:R-:W-:Y:S01]  /*5f40*/  MOV R152, UR49 ;  /* 0x0000003100987c02 */ /* 0x000fe20008000f00 */
[----:B------:R-:W-:Y:S01]  /*5f50*/  HGMMA.64x16x16.F32 R184, gdesc[UR56], RZ, !UPT, gsb0 ;  /* 0x0020000038b879f0 */ /* 0x000fe2000c0008ff */
[----:B------:R-:W-:Y:S01]  /*5f60*/  UMOV UR42, UR6 ;  /* 0x00000006002a7c82 */ /* 0x000fe20008000000 */
[----:B------:R-:W-:Y:S01]  /*5f70*/  MOV R153, UR48 ;  /* 0x0000003000997c02 */ /* 0x000fe20008000f00 */
[----:B------:R-:W-:Y:S01]  /*5f80*/  UMOV UR46, UR7 ;  /* 0x00000007002e7c82 */ /* 0x000fe20008000000 */
[C---:B------:R-:W-:Y:S01]  /*5f90*/  R2UR UR48, R4.reuse ;  /* 0x00000000043072ca */ /* 0x040fe200000e0000 */
[----:B------:R-:W-:Y:S01]  /*5fa0*/  UIADD3 UR6, UR60, 0x180, URZ ;  /* 0x000001803c067890 */ /* 0x000fe2000fffe03f */
[C---:B------:R-:W-:Y:S01]  /*5fb0*/  R2UR UR49, R5.reuse ;  /* 0x00000000053172ca */ /* 0x040fe200000e0000 */
[----:B------:R-:W-:Y:S01]  /*5fc0*/  UIADD3 UR58, UR60, 0x200, URZ ;  /* 0x000002003c3a7890 */ /* 0x000fe2000fffe03f */
[----:B------:R-:W-:Y:S01]  /*5fd0*/  R2UR UR56, R4 ;  /* 0x00000000043872ca */ /* 0x000fe200000e0000 */
[----:B------:R-:W-:Y:S01]  /*5fe0*/  UMOV UR59, 0x40000040 ;  /* 0x40000040003b7882 */ /* 0x000fe20000000000 */
[----:B------:R-:W-:Y:S01]  /*5ff0*/  R2UR UR57, R5 ;  /* 0x00000000053972ca */ /* 0x000fe200000e0000 */
[----:B------:R-:W-:Y:S01]  /*6000*/  UIADD3 UR7, UR60, 0x182, URZ ;  /* 0x000001823c077890 */ /* 0x000fe2000fffe03f */
[----:B------:R-:W-:Y:S01]  /*6010*/  MOV R214, UR53 ;  /* 0x0000003500d67c02 */ /* 0x000fe20008000f00 */
[----:B------:R-:W-:Y:S01]  /*6020*/  UMOV UR50, UR6 ;  /* 0x0000000600327c82 */ /* 0x000fe20008000000 */
[----:B------:R-:W-:Y:S01]  /*6030*/  MOV R215, UR52 ;  /* 0x0000003400d77c02 */ /* 0x000fe20008000f00 */
[----:B------:R-:W-:Y:S01]  /*6040*/  UIADD3 UR6, UR60, 0x2, URZ ;  /* 0x000000023c067890 */ /* 0x000fe2000fffe03f */
[----:B------:R-:W-:Y:S01]  /*6050*/  R2UR UR52, R12 ;  /* 0x000000000c3472ca */ /* 0x000fe200000e0000 */
[----:B------:R-:W-:Y:S01]  /*6060*/  UIADD3 UR14, UR60, 0x280, URZ ;  /* 0x000002803c0e7890 */ /* 0x000fe2000fffe03f */
[----:B------:R-:W-:Y:S01]  /*6070*/  R2UR UR53, R13 ;  /* 0x000000000d3572ca */ /* 0x000fe200000e0000 */
[----:B------:R-:W-:Y:S01]  /*6080*/  UIADD3 UR18, UR60, 0x282, URZ ;  /* 0x000002823c127890 */ /* 0x000fe2000fffe03f */
[-C--:B------:R-:W-:Y:S01]  /*6090*/  FMUL.FTZ R24, R24, R0.reuse ;  /* 0x0000000018187220 */ /* 0x080fe20000410000 */
[----:B------:R-:W-:Y:S01]  /*60a0*/  UIADD3 UR22, UR60, 0x284, URZ ;  /* 0x000002843c167890 */ /* 0x000fe2000fffe03f */
[-C--:B------:R-:W-:Y:S01]  /*60b0*/  FMUL.FTZ R25, R25, R0.reuse ;  /* 0x0000000019197220 */ /* 0x080fe20000410000 */
[----:B------:R-:W-:Y:S01]  /*60c0*/  UMOV UR54, UR6 ;  /* 0x0000000600367c82 */ /* 0x000fe20008000000 */
[----:B------:R-:W-:Y:S01]  /*60d0*/  UIADD3 UR6, UR60, 0x102, URZ ;  /* 0x000001023c067890 */ /* 0x000fe2000fffe03f */
[-C--:B------:R-:W-:Y:S01]  /*60e0*/  FMUL.FTZ R28, R28, R0.reuse ;  /* 0x000000001c1c7220 */ /* 0x080fe20000410000 */
[----:B------:R-:W-:Y:S01]  /*60f0*/  UMOV UR23, 0x40000040 ;  /* 0x4000004000177882 */ /* 0x000fe20000000000 */
[----:B------:R-:W-:Y:S01]  /*6100*/  UIADD3 UR26, UR60, 0x286, URZ ;  /* 0x000002863c1a7890 */ /* 0x000fe2000fffe03f */
[-C--:B------:R-:W-:Y:S01]  /*6110*/  FMUL.FTZ R29, R29, R0.reuse ;  /* 0x000000001d1d7220 */ /* 0x080fe20000410000 */
[----:B------:R-:W-:Y:S01]  /*6120*/  UMOV UR10, UR52 ;  /* 0x00000034000a7c82 */ /* 0x000fe20008000000 */
[----:B------:R-:W-:Y:S01]  /*6130*/  UMOV UR27, 0x40000040 ;  /* 0x40000040001b7882 */ /* 0x000fe20000000000 */
[----:B------:R-:W-:Y:S01]  /*6140*/  UMOV UR11, UR53 ;  /* 0x00000035000b7c82 */ /* 0x000fe20008000000 */
[----:B------:R-:W-:Y:S01]  /*6150*/  UIADD3 UR30, UR60, 0x500, URZ ;  /* 0x000005003c1e7890 */ /* 0x000fe2000fffe03f */
[-C--:B------:R-:W-:Y:S01]  /*6160*/  FMUL.FTZ R32, R32, R0.reuse ;  /* 0x0000000020207220 */ /* 0x080fe20000410000 */
[----:B------:R-:W-:Y:S01]  /*6170*/  UMOV UR31, 0x40000040 ;  /* 0x40000040001f7882 */ /* 0x000fe20000000000 */
[----:B------:R-:W-:Y:S01]  /*6180*/  UIADD3 UR34, UR60, 0x502, URZ ;  /* 0x000005023c227890 */ /* 0x000fe2000fffe03f */
[-C--:B------:R-:W-:Y:S01]  /*6190*/  FMUL.FTZ R33, R33, R0.reuse ;  /* 0x0000000021217220 */ /* 0x080fe20000410000 */
[----:B------:R-:W-:Y:S01]  /*61a0*/  UMOV UR35, 0x40000040 ;  /* 0x4000004000237882 */ /* 0x000fe20000000000 */
[----:B------:R-:W-:Y:S01]  /*61b0*/  UIADD3 UR38, UR60, 0x504, URZ ;  /* 0x000005043c267890 */ /* 0x000fe2000fffe03f */
[-C--:B------:R-:W-:Y:S01]  /*61c0*/  FMUL.FTZ R36, R36, R0.reuse ;  /* 0x0000000024247220 */ /* 0x080fe20000410000 */
[----:B------:R-:W-:Y:S01]  /*61d0*/  UMOV UR39, 0x40000040 ;  /* 0x4000004000277882 */ /* 0x000fe20000000000 */
[-C--:B------:R-:W-:Y:S01]  /*61e0*/  FMUL.FTZ R37, R37, R0.reuse ;  /* 0x0000000025257220 */ /* 0x080fe20000410000 */
        /* <DEDUP_REMOVED lines=9> */
[----:B------:R-:W-:Y:S01]  /*6280*/  FMUL.FTZ R57, R57, R0 ;  /* 0x0000000039397220 */ /* 0x000fe20000410000 */
[----:B------:R-:W-:-:S02]  /*6290*/  WARPGROUP.DEPBAR.LE gsb0, 0x0 ;  /* 0x00008000000079c5 */ /* 0x000fc40000010000 */
[----:B------:R-:W-:Y:S01]  /*62a0*/  WARPGROUP.ARRIVE ;  /* 0x00000000000079c5 */ /* 0x000fe20000000000 */
[-C--:B------:R-:W-:Y:S01]  /*62b0*/  FMUL.FTZ R60, R60, R0.reuse ;  /* 0x000000003c3c7220 */ /* 0x080fe20000410000 */
[-C--:B------:R-:W-:Y:S01]  /*62c0*/  FMUL.FTZ R61, R61, R0.reuse ;  /* 0x000000003d3d7220 */ /* 0x080fe20000410000 */
[-C--:B------:R-:W-:Y:S01]  /*62d0*/  FMUL.FTZ R64, R64, R0.reuse ;  /* 0x0000000040407220 */ /* 0x080fe20000410000 */
[-C--:B------:R-:W-:Y:S01]  /*62e0*/  FMUL.FTZ R65, R65, R0.reuse ;  /* 0x0000000041417220 */ /* 0x080fe20000410000 */
[-C--:B------:R-:W-:Y:S01]  /*62f0*/  FMUL.FTZ R68, R68, R0.reuse ;  /* 0x0000000044447220 */ /* 0x080fe20000410000 */
[----:B------:R-:W-:Y:S01]  /*6300*/  HGMMA.64x16x16.F32 R176, gdesc[UR40], RZ, !UPT, gsb0 ;  /* 0x0020000028b079f0 */ /* 0x000fe2000c0008ff */
[----:B------:R-:W-:Y:S01]  /*6310*/  R2UR UR41, R3 ;  /* 0x00000000032972ca */ /* 0x000fe200000e0000 */
[----:B------:R-:W-:Y:S01]  /*6320*/  UIADD3 UR42, UR60, 0x506, URZ ;  /* 0x000005063c2a7890 */ /* 0x000fe2000fffe03f */
[----:B------:R-:W-:Y:S01]  /*6330*/  R2UR UR40, R6 ;  /* 0x00000000062872ca */ /* 0x000fe200000e0000 */
[----:B------:R-:W-:Y:S01]  /*6340*/  UMOV UR43, 0x40000040 ;  /* 0x40000040002b7882 */ /* 0x000fe20000000000 */
[----:B------:R-:W-:Y:S01]  /*6350*/  MOV R3, UR9 ;  /* 0x0000000900037c02 */ /* 0x000fe20008000f00 */
[-C--:B------:R-:W-:Y:S01]  /*6360*/  FMUL.FTZ R69, R69, R0.reuse ;  /* 0x0000000045457220 */ /* 0x080fe20000410000 */
[----:B------:R-:W-:Y:S01]  /*6370*/  MOV R6, UR8 ;  /* 0x0000000800067c02 */ /* 0x000fe20008000f00 */
        /* <DEDUP_REMOVED lines=117> */
[----:B------:R-:W-:Y:S01]  /*6ad0*/  FMUL.FTZ R151, R151, R2 ;  /* 0x0000000297977220 */ /* 0x000fe20000410000 */
        /* <DEDUP_REMOVED lines=10> */
[----:B------:R-:W-:Y:S01]  /*6b80*/  R2UR UR53, R214 ;  /* 0x00000000d63572ca */ /* 0x000fe200000e0000 */
[----:B------:R-:W-:Y:S01]  /*6b90*/  UIADD3 UR54, UR60, 0x784, URZ ;  /* 0x000007843c367890 */ /* 0x000fe2000fffe03f */
[----:B------:R-:W-:Y:S01]  /*6ba0*/  R2UR UR52, R215 ;  /* 0x00000000d73472ca */ /* 0x000fe200000e0000 */
        /* <DEDUP_REMOVED lines=24> */
[----:B------:R-:W-:Y:S02]  /*6d30*/  UIADD3 UR6, UR60, 0x4, URZ ;  /* 0x000000043c067890 */ /* 0x000fe4000fffe03f */
[----:B------:R-:W-:Y:S02]  /*6d40*/  UIADD3 UR10, UR60, 0x84, URZ ;  /* 0x000000843c0a7890 */ /* 0x000fe4000fffe03f */
[----:B------:R-:W-:Y:S01]  /*6d50*/  UIADD3 UR11, UR60, 0x104, URZ ;  /* 0x000001043c0b7890 */ /* 0x000fe2000fffe03f */
        /* <DEDUP_REMOVED lines=28> */
[----:B------:R-:W-:Y:S01]  /*6f20*/  UMOV UR11, 0x40000040 ;  /* 0x40000040000b7882 */ /* 0x000fe20000000000 */
[----:B------:R-:W-:Y:S02]  /*6f30*/  WARPGROUP.DEPBAR.LE gsb0, 0x0 ;  /* 0x00008000000079c5 */ /* 0x000fe40000010000 */
[----:B------:R-:W-:-:S06]  /*6f40*/  WARPGROUP.ARRIVE ;  /* 0x00000000000079c5 */ /* 0x000fcc0000000000 */
[----:B------:R-:W-:Y:S01]  /*6f50*/  HGMMA.64x16x16.F32 R152, gdesc[UR4], R152, gsb0 ;  /* 0x00200000049879f0 */ /* 0x000fe20008000898 */
[----:B------:R-:W-:Y:S02]  /*6f60*/  UIADD3 UR6, UR60, 0x86, URZ ;  /* 0x000000863c067890 */ /* 0x000fe4000fffe03f */
        /* <DEDUP_REMOVED lines=28> */
[----:B------:R-:W-:Y:S01]  /*7130*/  R2UR UR8, R10 ;  /* 0x000000000a0872ca */ /* 0x000fe200000e0000 */
[----:B------:R-:W-:Y:S01]  /*7140*/  UMOV UR11, 0x40000040 ;  /* 0x40000040000b7882 */ /* 0x000fe20000000000 */
[----:B------:R-:W-:Y:S01]  /*7150*/  R2UR UR9, R11 ;  /* 0x000000000b0972ca */ /* 0x000fe200000e0000 */
        /* <DEDUP_REMOVED lines=295> */
[----:B------:R-:W-:Y:S02]  /*83d0*/  UIADD3 UR7, UR60, 0x906, URZ ;  /* 0x000009063c077890 */ /* 0x000fe4000fffe03f */
        /* <DEDUP_REMOVED lines=9> */
[----:B------:R-:W-:Y:S01]  /*8470*/  UMOV UR56, UR10 ;  /* 0x0000000a00387c82 */ /* 0x000fe20008000000 */
[----:B------:R-:W-:Y:S01]  /*8480*/  UMOV UR57, UR11 ;  /* 0x0000000b00397c82 */ /* 0x000fe20008000000 */
        /* <DEDUP_REMOVED lines=29> */
.L_x_23:
[----:B------:R-:W-:Y:S02]  /*8660*/  R2UR UR10, R16 ;  /* 0x00000000100a72ca */ /* 0x000fe400000e0000 */
[----:B------:R-:W-:Y:S02]  /*8670*/  R2UR UR6, R21 ;  /* 0x00000000150672ca */ /* 0x000fe400000e0000 */
[----:B------:R-:W-:-:S11]  /*8680*/  R2UR UR7, R216 ;  /* 0x00000000d80772ca */ /* 0x000fd600000e0000 */
[----:B------:R-:W-:Y:S02]  /*8690*/  ULEA UR6, UR6, UR10, 0x3 ;  /* 0x0000000a06067291 */ /* 0x000fe4000f8e183f */
[----:B------:R-:W-:-:S05]  /*86a0*/  IMAD.U32 R0, RZ, RZ, UR7 ;  /* 0x00000007ff007e24 */ /* 0x000fca000f8e00ff */
[----:B------:R-:W-:-:S04]  /*86b0*/  SHF.L.U32 R0, R0, 0x1f, RZ ;  /* 0x0000001f00007819 */ /* 0x000fc800000006ff */
[----:B------:R0:W1:Y:S01]  /*86c0*/  SYNCS.PHASECHK.TRANS64.TRYWAIT P1, [UR6+0x38850], R0 ;  /* 0x03885000ff0075a7 */ /* 0x0000620008020146 */
[----:B------:R-:W-:Y:S05]  /*86d0*/  @!P0 BRA `(.L_x_24) ;  /* 0x0000000000048947 */ /* 0x000fea0003800000 */
[----:B------:R-:W-:Y:S01]  /*86e0*/  BPT.TRAP 0x1 ;  /* 0x000000040000795c */ /* 0x000fe20000300000 */
.L_x_24:
[----:B-1----:R-:W-:Y:S05]  /*86f0*/  @P1 BRA `(.L_x_25) ;  /* 0x0000000000081947 */ /* 0x002fea0003800000 */
[----:B------:R-:W1:Y:S02]  /*8700*/  SYNCS.PHASECHK.TRANS64.TRYWAIT P1, [UR6+0x38850], R0 ;  /* 0x03885000ff0075a7 */ /* 0x000e640008020146 */
[----:B-1----:R-:W-:Y:S05]  /*8710*/  @!P1 BRA `(.L_x_26) ;  /* 0x0000008c00f49947 */ /* 0x002fea0003800000 */
.L_x_25:
[----:B------:R-:W-:Y:S01]  /*8720*/  R2UR UR7, R16 ;  /* 0x00000000100772ca */ /* 0x000fe200000e0000 */
[----:B------:R-:W-:Y:S01]  /*8730*/  WARPGROUP.ARRIVE ;  /* 0x00000000000079c5 */ /* 0x000fe20000000000 */
[----:B------:R-:W-:Y:S01]  /*8740*/  R2UR UR10, R21 ;  /* 0x00000000150a72ca */ /* 0x000fe200000e0000 */
[----:B------:R-:W-:-:S10]  /*8750*/  UMOV UR11, 0x40000040 ;  /* 0x40000040000b7882 */ /* 0x000fd40000000000 */
[----:B------:R-:W-:-:S04]  /*8760*/  UIADD3 UR7, UR7, 0x400, URZ ;  /* 0x0000040007077890 */ /* 0x000fc8000fffe03f */
[----:B------:R-:W-:-:S04]  /*8770*/  USHF.R.U32.HI UR7, URZ, 0x4, UR7 ;  /* 0x000000043f077899 */ /* 0x000fc80008011607 */
[----:B------:R-:W-:-:S04]  /*8780*/  ULOP3.LUT UR7, UR7, 0x3fff, URZ, 0xc0, !UPT ;  /* 0x00003fff07077892 */ /* 0x000fc8000f8ec03f */
[----:B------:R-:W-:-:S04]  /*8790*/  ULOP3.LUT UR7, UR7, 0x2800000, URZ, 0xfc, !UPT ;  /* 0x0280000007077892 */ /* 0x000fc8000f8efc3f */
[----:B------:R-:W-:-:S07]  /*87a0*/  UIMAD UR7, UR10, 0xa00, UR7 ;  /* 0x00000a000a0778a4 */ /* 0x000fce000f8e0207 */
[----:B------:R-:W-:Y:S02]  /*87b0*/  UMOV UR10, UR7 ;  /* 0x00000007000a7c82 */ /* 0x000fe40008000000 */
[----:B------:R-:W-:Y:S01]  /*87c0*/  HGMMA.64x256x16.F32 R24, R208, gdesc[UR8].tnspB, R24, gsb0 ;  /* 0x43e00008d0187df0 */ /* 0x000fe20008000818 */
[----:B------:R-:W-:Y:S01]  /*87d0*/  UIADD3 UR10, UR7, 0x80, URZ ;  /* 0x00000080070a7890 */ /* 0x000fe2000fffe03f */
[----:B------:R-:W-:Y:S01]  /*87e0*/  UMOV UR11, 0x40000040 ;  /* 0x40000040000b7882 */ /* 0x000fe20000000000 */
[----:B------:R-:W-:Y:S02]  /*87f0*/  WARPGROUP.DEPBAR.LE gsb0, 0x0 ;  /* 0x00008000000079c5 */ /* 0x000fe40000010000 */
[----:B------:R-:W-:-:S15]  /*8800*/  WARPGROUP.ARRIVE ;  /* 0x00000000000079c5 */ /* 0x000fde0000000000 */
[----:B------:R-:W-:-:S08]  /*8810*/  NOP ;  /* 0x0000000000007918 */ /* 0x000fd00000000000 */
        /* <DEDUP_REMOVED lines=18> */
[----:B------:R-:W-:Y:S03]  /*8940*/  HGMMA.64x256x16.F32 R24, R192, gdesc[UR8].tnspB, R24, gsb0 ;  /* 0x43e00008c0187df0 */ /* 0x000fe60008000818 */
[----:B------:R-:W-:Y:S02]  /*8950*/  WARPGROUP.DEPBAR.LE gsb0, 0x0 ;  /* 0x00008000000079c5 */ /* 0x000fe40000010000 */
[----:B------:R-:W-:Y:S05]  /*8960*/  @!P0 BRA `(.L_x_27) ;  /* 0x0000000000048947 */ /* 0x000fea0003800000 */
[----:B------:R-:W-:Y:S01]  /*8970*/  BPT.TRAP 0x1 ;  /* 0x000000040000795c */ /* 0x000fe20000300000 */
.L_x_27:
[----:B------:R-:W-:Y:S01]  /*8980*/  FMUL.FTZ R21, R184, UR61 ;  /* 0x0000003db8157c20 */ /* 0x000fe20008410000 */
[----:B------:R-:W-:Y:S01]  /*8990*/  FMUL.FTZ R184, R186, UR61 ;  /* 0x0000003dbab87c20 */ /* 0x000fe20008410000 */
[----:B------:R-:W-:Y:S01]  /*89a0*/  FMUL.FTZ R22, R185, UR61 ;  /* 0x0000003db9167c20 */ /* 0x000fe20008410000 */
[----:B------:R-:W-:Y:S01]  /*89b0*/  FMUL.FTZ R23, R187, UR61 ;  /* 0x0000003dbb177c20 */ /* 0x000fe20008410000 */
[----:B------:R-:W-:Y:S01]  /*89c0*/  FMUL.FTZ R187, R188, UR61 ;  /* 0x0000003dbcbb7c20 */ /* 0x000fe20008410000 */
[----:B------:R-:W-:Y:S01]  /*89d0*/  FMUL.FTZ R185, R190, UR61 ;  /* 0x0000003dbeb97c20 */ /* 0x000fe20008410000 */
[----:B------:R-:W1:Y:S01]  /*89e0*/  MUFU.TANH R21, R21 ;  /* 0x0000001500157308 */ /* 0x000e620000002400 */
[----:B------:R-:W-:Y:S01]  /*89f0*/  FMUL.FTZ R188, R189, UR61 ;  /* 0x0000003dbdbc7c20 */ /* 0x000fe20008410000 */
[----:B------:R-:W-:Y:S01]  /*8a00*/  FMUL.FTZ R186, R191, UR61 ;  /* 0x0000003dbfba7c20 */ /* 0x000fe20008410000 */
[----:B------:R-:W-:Y:S01]  /*8a10*/  FMUL.FTZ R189, R176, UR61 ;  /* 0x0000003db0bd7c20 */ /* 0x000fe20008410000 */
[----:B------:R-:W-:Y:S01]  /*8a20*/  FMUL.FTZ R176, R178, UR61 ;  /* 0x0000003db2b07c20 */ /* 0x000fe20008410000 */
[----:B------:R-:W-:Y:S01]  /*8a30*/  FMUL.FTZ R190, R177, UR61 ;  /* 0x0000003db1be7c20 */ /* 0x000fe20008410000 */
[----:B------:R-:W-:Y:S01]  /*8a40*/  FMUL.FTZ R177, R179, UR61 ;  /* 0x0000003db3b17c20 */ /* 0x000fe20008410000 */
[----:B------:R-:W-:Y:S01]  /*8a50*/  FMUL.FTZ R180, R180, UR61 ;  /* 0x0000003db4b47c20 */ /* 0x000fe20008410000 */
[----:B------:R-:W0:Y:S01]  /*8a60*/  MUFU.TANH R184, R184 ;  /* 0x000000b800b87308 */ /* 0x000e220000002400 */
[----:B------:R-:W-:Y:S01]  /*8a70*/  FMUL.FTZ R179, R183, UR61 ;  /* 0x0000003db7b37c20 */ /* 0x000fe20008410000 */
[----:B------:R-:W-:Y:S01]  /*8a80*/  FMUL.FTZ R183, R169, UR61 ;  /* 0x0000003da9b77c20 */ /* 0x000fe20008410000 */
[----:B------:R-:W-:Y:S01]  /*8a90*/  FMUL.FTZ R181, R181, UR61 ;  /* 0x0000003db5b57c20 */ /* 0x000fe20008410000 */
[----:B------:R-:W-:Y:S01]  /*8aa0*/  FMUL.FTZ R169, R171, UR61 ;  /* 0x0000003daba97c20 */ /* 0x000fe20008410000 */
[----:B------:R-:W-:Y:S01]  /*8ab0*/  FMUL.FTZ R171, R175, UR61 ;  /* 0x0000003dafab7c20 */ /* 0x000fe20008410000 */
[----:B------:R-:W-:Y:S01]  /*8ac0*/  FMUL.FTZ R175, R161, UR61 ;  /* 0x0000003da1af7c20 */ /* 0x000fe20008410000 */
[----:B------:R-:W-:Y:S01]  /*8ad0*/  FMUL.FTZ R178, R182, UR61 ;  /* 0x0000003db6b27c20 */ /* 0x000fe20008410000 */
[----:B------:R-:W2:Y:S01]  /*8ae0*/  MUFU.TANH R22, R22 ;  /* 0x0000001600167308 */ /* 0x000ea20000002400 */
[----:B-1----:R-:W-:Y:S01]  /*8af0*/  FMNMX.FTZ R3, R21, R20, !PT ;  /* 0x0000001415037209 */ /* 0x002fe20007810000 */
[----:B------:R-:W-:Y:S01]  /*8b00*/  FMUL.FTZ R161, R163, UR61 ;  /* 0x0000003da3a17c20 */ /* 0x000fe20008410000 */
[----:B------:R-:W-:Y:S01]  /*8b10*/  FMUL.FTZ R182, R168, UR61 ;  /* 0x0000003da8b67c20 */ /* 0x000fe20008410000 */
[----:B------:R-:W-:Y:S01]  /*8b20*/  FMUL.FTZ R163, R167, UR61 ;  /* 0x0000003da7a37c20 */ /* 0x000fe20008410000 */
[----:B------:R-:W-:Y:S01]  /*8b30*/  FMUL.FTZ R167, R153, UR61 ;  /* 0x0000003d99a77c20 */ /* 0x000fe20008410000 */
[----:B------:R-:W-:Y:S01]  /*8b40*/  FMUL.FTZ R168, R170, UR61 ;  /* 0x0000003daaa87c20 */ /* 0x000fe20008410000 */
[----:B------:R-:W-:Y:S01]  /*8b50*/  FMUL.FTZ R172, R172, UR61 ;  /* 0x0000003dacac7c20 */ /* 0x000fe20008410000 */
[----:B------:R-:W1:Y:S01]  /*8b60*/  MUFU.TANH R23, R23 ;  /* 0x0000001700177308 */ /* 0x000e620000002400 */
[----:B0-----:R-:W-:Y:S01]  /*8b70*/  FMNMX.FTZ R0, R184, R19, !PT ;  /* 0x00000013b8007209 */ /* 0x001fe20007810000 */
[----:B------:R-:W-:Y:S01]  /*8b80*/  FMUL.FTZ R173, R173, UR61 ;  /* 0x0000003dadad7c20 */ /* 0x000fe20008410000 */
[----:B------:R-:W-:Y:S01]  /*8b90*/  FMUL.FTZ R170, R174, UR61 ;  /* 0x0000003daeaa7c20 */ /* 0x000fe20008410000 */
[----:B------:R-:W-:Y:S01]  /*8ba0*/  FMUL.FTZ R174, R160, UR61 ;  /* 0x0000003da0ae7c20 */ /* 0x000fe20008410000 */
[----:B------:R-:W-:Y:S01]  /*8bb0*/  FMUL.FTZ R160, R162, UR61 ;  /* 0x0000003da2a07c20 */ /* 0x000fe20008410000 */
[----:B------:R-:W-:Y:S01]  /*8bc0*/  FMUL.FTZ R164, R164, UR61 ;  /* 0x0000003da4a47c20 */ /* 0x000fe20008410000 */
[----:B------:R-:W-:Y:S01]  /*8bd0*/  FMUL.FTZ R165, R165, UR61 ;  /* 0x0000003da5a57c20 */ /* 0x000fe20008410000 */
[----:B------:R-:W0:Y:S01]  /*8be0*/  MUFU.TANH R187, R187 ;  /* 0x000000bb00bb7308 */ /* 0x000e220000002400 */
[----:B--2---:R-:W-:Y:S01]  /*8bf0*/  FMNMX.FTZ R2, R22, R3, !PT ;  /* 0x0000000316027209 */ /* 0x004fe20007810000 */
        /* <DEDUP_REMOVED lines=8> */
[----:B------:R-:W-:Y:S01]  /*8c80*/  ULDC UR7, c[0x0][0x988] ;  /* 0x0002620000077ab9 */ /* 0x000fe20000000800 */
[----:B------:R-:W1:Y:S01]  /*8c90*/  S2UR UR11, SR_CgaCtaId ;  /* 0x00000000000b79c3 */ /* 0x000e620000008800 */
[----:B------:R-:W-:-:S04]  /*8ca0*/  R2UR UR10, R213 ;  /* 0x00000000d50a72ca */ /* 0x000fc800000e0000 */
[----:B------:R-:W3:Y:S01]  /*8cb0*/  MUFU.TANH R188, R188 ;  /* 0x000000bc00bc7308 */ /* 0x000ee20000002400 */
[----:B0-----:R-:W-:-:S07]  /*8cc0*/  FMNMX.FTZ R3, R187, R2, !PT ;  /* 0x00000002bb037209 */ /* 0x001fce0007810000 */
[----:B------:R-:W0:Y:S01]  /*8cd0*/  MUFU.TANH R186, R186 ;  /* 0x000000ba00ba7308 */ /* 0x000e220000002400 */
[----:B--2---:R-:W-:Y:S01]  /*8ce0*/  FMNMX.FTZ R153, R185, R0, !PT ;  /* 0x00000000b9997209 */ /* 0x004fe20007810000 */
[----:B------:R-:W-:-:S06]  /*8cf0*/  UIADD3 UR10, UR10, 0x38840, URZ ;  /* 0x000388400a0a7890 */ /* 0x000fcc000fffe03f */
[----:B------:R-:W2:Y:S01]  /*8d00*/  MUFU.TANH R189, R189 ;  /* 0x000000bd00bd7308 */ /* 0x000ea20000002400 */
[----:B---3--:R-:W-:Y:S01]  /*8d10*/  FMNMX.FTZ R0, R188, R3, !PT ;  /* 0x00000003bc007209 */ /* 0x008fe20007810000 */
[----:B-1----:R-:W-:-:S06]  /*8d20*/  UPRMT UR10, UR11, 0x654, UR10 ;  /* 0x000006540b0a7896 */ /* 0x002fcc000800000a */
[----:B------:R-:W1:Y:S01]  /*8d30*/  MUFU.TANH R176, R176 ;  /* 0x000000b000b07308 */ /* 0x000e620000002400 */
[----:B0-----:R-:W-:Y:S02]  /*8d40*/  FMNMX.FTZ R153, R186, R153, !PT ;  /* 0x00000099ba997209 */ /* 0x001fe40007810000 */
[----:B------:R-:W-:Y:S05]  /*8d50*/  SYNCS.ARRIVE.TRANS64.RED.A1T0 RZ, [UR10], RZ ;  /* 0x000000ffffff79a7 */ /* 0x000fea000810040a */
[----:B------:R-:W0:Y:S01]  /*8d60*/  MUFU.TANH R190, R190 ;  /* 0x000000be00be7308 */ /* 0x000e220000002400 */
[----:B--2---:R-:W-:-:S07]  /*8d70*/  FMNMX.FTZ R3, R189, R0, !PT ;  /* 0x00000000bd037209 */ /* 0x004fce0007810000 */
[----:B------:R-:W2:Y:S01]  /*8d80*/  MUFU.TANH R177, R177 ;  /* 0x000000b100b17308 */ /* 0x000ea20000002400 */
[----:B-1----:R-:W-:Y:S01]  /*8d90*/  FMNMX.FTZ R0, R176, R153, !PT ;  /* 0x00000099b0007209 */ /* 0x002fe20007810000 */
[----:B------:R-:W-:-:S06]  /*8da0*/  FMUL.FTZ R153, R155, UR61 ;  /* 0x0000003d9b997c20 */ /* 0x000fcc0008410000 */
[----:B------:R-:W1:Y:S01]  /*8db0*/  MUFU.TANH R180, R180 ;  /* 0x000000b400b47308 */ /* 0x000e620000002400 */
[----:B0-----:R-:W-:-:S07]  /*8dc0*/  FMNMX.FTZ R3, R190, R3, !PT ;  /* 0x00000003be037209 */ /* 0x001fce0007810000 */
[----:B------:R-:W0:Y:S01]  /*8dd0*/  MUFU.TANH R181, R181 ;  /* 0x000000b500b57308 */ /* 0x000e220000002400 */
[----:B--2---:R-:W-:-:S07]  /*8de0*/  FMNMX.FTZ R191, R177, R0, !PT ;  /* 0x00000000b1bf7209 */ /* 0x004fce0007810000 */
[----:B------:R-:W2:Y:S01]  /*8df0*/  MUFU.TANH R178, R178 ;  /* 0x000000b200b27308 */ /* 0x000ea20000002400 */
[----:B-1----:R-:W-:-:S07]  /*8e00*/  FMNMX.FTZ R0, R180, R3, !PT ;  /* 0x00000003b4007209 */ /* 0x002fce0007810000 */
        /* <DEDUP_REMOVED lines=27> */
[----:B--2---:R-:W-:Y:S01]  /*8fc0*/  FMNMX.FTZ R2, R160, R155, !PT ;  /* 0x0000009ba0027209 */ /* 0x004fe20007810000 */
[----:B------:R-:W-:-:S06]  /*8fd0*/  FMUL.FTZ R155, R159, UR61 ;  /* 0x0000003d9f9b7c20 */ /* 0x000fcc0008410000 */
        /* <DEDUP_REMOVED lines=21> */
[----:B0-----:R-:W-:-:S05]  /*9130*/  FMNMX.FTZ R0, R157, R0, !PT ;  /* 0x000000009d007209 */ /* 0x001fca0007810000 */
[----:B------:R-:W0:Y:S01]  /*9140*/  SHFL.BFLY PT, R3, R0, 0x2, 0x1f ;  /* 0x0c401f0000037f89 */ /* 0x000e2200000e0000 */
[----:B--2---:R-:W-:-:S04]  /*9150*/  FMNMX.FTZ R2, R154, R159, !PT ;  /* 0x0000009f9a027209 */ /* 0x004fc80007810000 */
[----:B-1----:R-:W-:-:S05]  /*9160*/  FMNMX.FTZ R2, R155, R2, !PT ;  /* 0x000000029b027209 */ /* 0x002fca0007810000 */
[----:B------:R-:W1:Y:S01]  /*9170*/  SHFL.BFLY PT, R159, R2, 0x2, 0x1f ;  /* 0x0c401f00029f7f89 */ /* 0x000e6200000e0000 */
[----:B0-----:R-:W-:-:S05]  /*9180*/  FMNMX.FTZ R158, R0, R3, !PT ;  /* 0x00000003009e7209 */ /* 0x001fca0007810000 */
[----:B------:R-:W0:Y:S01]  /*9190*/  SHFL.BFLY PT, R3, R158, 0x1, 0x1f ;  /* 0x0c201f009e037f89 */ /* 0x000e2200000e0000 */
[----:B-1----:R-:W-:-:S05]  /*91a0*/  FMNMX.FTZ R159, R2, R159, !PT ;  /* 0x0000009f029f7209 */ /* 0x002fca0007810000 */
[----:B------:R-:W1:Y:S01]  /*91b0*/  SHFL.BFLY PT, R6, R159, 0x1, 0x1f ;  /* 0x0c201f009f067f89 */ /* 0x000e6200000e0000 */
[----:B0-----:R-:W-:-:S05]  /*91c0*/  FMNMX.FTZ R3, R158, R3, !PT ;  /* 0x000000039e037209 */ /* 0x001fca0007810000 */
[C---:B------:R-:W-:Y:S01]  /*91d0*/  FADD.FTZ R20, -R3.reuse, R20 ;  /* 0x0000001403147221 */ /* 0x040fe20000010100 */
[----:B------:R-:W-:-:S03]  /*91e0*/  FMUL.FTZ R191, R3, UR7 ;  /* 0x0000000703bf7c20 */ /* 0x000fc60008410000 */
[----:B------:R-:W-:Y:S01]  /*91f0*/  FMUL.FTZ R20, R20, UR7 ;  /* 0x0000000714147c20 */ /* 0x000fe20008410000 */
[--C-:B------:R-:W-:Y:S01]  /*9200*/  FFMA.FTZ R208, R22, UR7, -R191.reuse ;  /* 0x0000000716d07c23 */ /* 0x100fe200080108bf */
[--C-:B------:R-:W-:Y:S01]  /*9210*/  FFMA.FTZ R210, R187, UR7, -R191.reuse ;  /* 0x00000007bbd27c23 */ /* 0x100fe200080108bf */
[--C-:B------:R-:W-:Y:S01]  /*9220*/  FFMA.FTZ R194, R156, UR7, -R191.reuse ;  /* 0x000000079cc27c23 */ /* 0x100fe200080108bf */
[----:B------:R0:W-:Y:S01]  /*9230*/  MUFU.EX2 R0, R20 ;  /* 0x0000001400007308 */ /* 0x0001e20000000800 */
[--C-:B------:R-:W-:Y:S01]  /*9240*/  FFMA.FTZ R204, R189, UR7, -R191.reuse ;  /* 0x00000007bdcc7c23 */ /* 0x100fe200080108bf */
[--C-:B------:R-:W-:Y:S01]  /*9250*/  FFMA.FTZ R206, R180, UR7, -R191.reuse ;  /* 0x00000007b4ce7c23 */ /* 0x100fe200080108bf */
[----:B-1----:R-:W-:Y:S01]  /*9260*/  FMNMX.FTZ R6, R159, R6, !PT ;  /* 0x000000069f067209 */ /* 0x002fe20007810000 */
[--C-:B------:R-:W-:Y:S01]  /*9270*/  FFMA.FTZ R159, R190, UR7, -R191.reuse ;  /* 0x00000007be9f7c23 */ /* 0x100fe200080108bf */
[--C-:B------:R-:W-:Y:S01]  /*9280*/  FFMA.FTZ R181, R181, UR7, -R191.reuse ;  /* 0x00000007b5b57c23 */ /* 0x100fe200080108bf */
[--C-:B------:R-:W-:Y:S01]  /*9290*/  FFMA.FTZ R198, R164, UR7, -R191.reuse ;  /* 0x00000007a4c67c23 */ /* 0x100fe200080108bf */
[----:B------:R-:W-:Y:S01]  /*92a0*/  FFMA.FTZ R200, R182, UR7, -R191 ;  /* 0x00000007b6c87c23 */ /* 0x000fe200080108bf */
[C---:B------:R-:W-:Y:S01]  /*92b0*/  FADD.FTZ R19, -R6.reuse, R19 ;  /* 0x0000001306137221 */ /* 0x040fe20000010100 */
[----:B0-----:R-:W-:Y:S01]  /*92c0*/  FMUL.FTZ R20, R6, UR7 ;  /* 0x0000000706147c20 */ /* 0x001fe20008410000 */
[----:B------:R-:W-:Y:S01]  /*92d0*/  MUFU.EX2 R208, R208 ;  /* 0x000000d000d07308 */ /* 0x000fe20000000800 */
[--C-:B------:R-:W-:Y:S01]  /*92e0*/  FFMA.FTZ R183, R183, UR7, -R191.reuse ;  /* 0x00000007b7b77c23 */ /* 0x100fe200080108bf */
[----:B------:R-:W-:Y:S01]  /*92f0*/  FMUL.FTZ R2, R19, UR7 ;  /* 0x0000000713027c20 */ /* 0x000fe20008410000 */
[--C-:B------:R-:W-:Y:S01]  /*9300*/  FFMA.FTZ R19, R21, UR7, -R191.reuse ;  /* 0x0000000715137c23 */ /* 0x100fe200080108bf */
[--C-:B------:R-:W-:Y:S01]  /*9310*/  FFMA.FTZ R209, R184, UR7, -R20.reuse ;  /* 0x00000007b8d17c23 */ /* 0x100fe20008010814 */
[--C-:B------:R-:W-:Y:S01]  /*9320*/  FFMA.FTZ R22, R23, UR7, -R20.reuse ;  /* 0x0000000717167c23 */ /* 0x100fe20008010814 */
[--C-:B------:R-:W-:Y:S01]  /*9330*/  FFMA.FTZ R211, R185, UR7, -R20.reuse ;  /* 0x00000007b9d37c23 */ /* 0x100fe20008010814 */
[--C-:B------:R-:W-:Y:S01]  /*9340*/  FFMA.FTZ R21, R188, UR7, -R191.reuse ;  /* 0x00000007bc157c23 */ /* 0x100fe200080108bf */
[----:B------:R-:W-:Y:S01]  /*9350*/  MUFU.EX2 R2, R2 ;  /* 0x0000000200027308 */ /* 0x000fe20000000800 */
[--C-:B------:R-:W-:Y:S01]  /*9360*/  FFMA.FTZ R156, R186, UR7, -R20.reuse ;  /* 0x00000007ba9c7c23 */ /* 0x100fe20008010814 */
[--C-:B------:R-:W-:Y:S01]  /*9370*/  FFMA.FTZ R205, R176, UR7, -R20.reuse ;  /* 0x00000007b0cd7c23 */ /* 0x100fe20008010814 */
[--C-:B------:R-:W-:Y:S01]  /*9380*/  FFMA.FTZ R158, R177, UR7, -R20.reuse ;  /* 0x00000007b19e7c23 */ /* 0x100fe20008010814 */
[--C-:B------:R-:W-:Y:S01]  /*9390*/  FFMA.FTZ R207, R178, UR7, -R20.reuse ;  /* 0x00000007b2cf7c23 */ /* 0x100fe20008010814 */
[--C-:B------:R-:W-:Y:S01]  /*93a0*/  FFMA.FTZ R164, R179, UR7, -R20.reuse ;  /* 0x00000007b3a47c23 */ /* 0x100fe20008010814 */
[--C-:B------:R-:W-:Y:S01]  /*93b0*/  FFMA.FTZ R203, R170, UR7, -R20.reuse ;  /* 0x00000007aacb7c23 */ /* 0x100fe20008010814 */
[--C-:B------:R-:W-:Y:S01]  /*93c0*/  FFMA.FTZ R201, R168, UR7, -R20.reuse ;  /* 0x00000007a8c97c23 */ /* 0x100fe20008010814 */
[----:B------:R-:W0:Y:S01]  /*93d0*/  MUFU.EX2 R19, R19 ;  /* 0x0000001300137308 */ /* 0x000e220000000800 */
[--C-:B------:R-:W-:Y:S01]  /*93e0*/  FFMA.FTZ R192, R166, UR7, -R191.reuse ;  /* 0x00000007a6c07c23 */ /* 0x100fe200080108bf */
[--C-:B------:R-:W-:Y:S01]  /*93f0*/  FFMA.FTZ R166, R169, UR7, -R20.reuse ;  /* 0x00000007a9a67c23 */ /* 0x100fe20008010814 */
[--C-:B------:R-:W-:Y:S01]  /*9400*/  FFMA.FTZ R199, R162, UR7, -R20.reuse ;  /* 0x00000007a2c77c23 */ /* 0x100fe20008010814 */
[--C-:B------:R-:W-:Y:S01]  /*9410*/  FFMA.FTZ R202, R172, UR7, -R191.reuse ;  /* 0x00000007acca7c23 */ /* 0x100fe200080108bf */
[--C-:B------:R-:W-:Y:S01]  /*9420*/  FFMA.FTZ R173, R173, UR7, -R191.reuse ;  /* 0x00000007adad7c23 */ /* 0x100fe200080108bf */
[--C-:B------:R-:W-:Y:S01]  /*9430*/  FFMA.FTZ R168, R171, UR7, -R20.reuse ;  /* 0x00000007aba87c23 */ /* 0x100fe20008010814 */
[--C-:B------:R-:W-:Y:S01]  /*9440*/  FFMA.FTZ R196, R174, UR7, -R191.reuse ;  /* 0x00000007aec47c23 */ /* 0x100fe200080108bf */
[----:B------:R-:W1:Y:S01]  /*9450*/  MUFU.EX2 R209, R209 ;  /* 0x000000d100d17308 */ /* 0x000e620000000800 */
[--C-:B------:R-:W-:Y:S01]  /*9460*/  FFMA.FTZ R197, R160, UR7, -R20.reuse ;  /* 0x00000007a0c57c23 */ /* 0x100fe20008010814 */
[--C-:B------:R-:W-:Y:S01]  /*9470*/  FFMA.FTZ R175, R175, UR7, -R191.reuse ;  /* 0x00000007afaf7c23 */ /* 0x100fe200080108bf */
[--C-:B------:R-:W-:Y:S01]  /*9480*/  FFMA.FTZ R160, R161, UR7, -R20.reuse ;  /* 0x00000007a1a07c23 */ /* 0x100fe20008010814 */
[--C-:B------:R-:W-:Y:S01]  /*9490*/  FFMA.FTZ R193, R152, UR7, -R20.reuse ;  /* 0x0000000798c17c23 */ /* 0x100fe20008010814 */
[--C-:B------:R-:W-:Y:S01]  /*94a0*/  FFMA.FTZ R165, R165, UR7, -R191.reuse ;  /* 0x00000007a5a57c23 */ /* 0x100fe200080108bf */
[----:B------:R-:W-:Y:S01]  /*94b0*/  FFMA.FTZ R167, R167, UR7, -R191 ;  /* 0x00000007a7a77c23 */ /* 0x000fe200080108bf */
[--C-:B------:R-:W-:Y:S01]  /*94c0*/  FFMA.FTZ R153, R153, UR7, -R20.reuse ;  /* 0x0000000799997c23 */ /* 0x100fe20008010814 */
[----:B------:R-:W2:Y:S01]  /*94d0*/  MUFU.EX2 R22, R22 ;  /* 0x0000001600167308 */ /* 0x000ea20000000800 */
[----:B0-----:R-:W-:Y:S01]  /*94e0*/  FFMA.FTZ R23, R0, R14, R19 ;  /* 0x0000000e00177223 */ /* 0x001fe20000010013 */
[----:B------:R-:W-:Y:S01]  /*94f0*/  FFMA.FTZ R154, R154, UR7, -R20 ;  /* 0x000000079a9a7c23 */ /* 0x000fe20008010814 */
[----:B------:R-:W-:-:S02]  /*9500*/  FFMA.FTZ R157, R157, UR7, -R191 ;  /* 0x000000079d9d7c23 */ /* 0x000fc400080108bf */
[----:B------:R-:W-:-:S03]  /*9510*/  FADD.FTZ R23, R208, R23 ;  /* 0x00000017d0177221 */ /* 0x000fc60000010000 */
[----:B------:R-:W0:Y:S01]  /*9520*/  MUFU.EX2 R210, R210 ;  /* 0x000000d200d27308 */ /* 0x000e220000000800 */
[----:B-1----:R-:W-:-:S07]  /*9530*/  FFMA.FTZ R9, R2, R9, R209 ;  /* 0x0000000902097223 */ /* 0x002fce00000100d1 */
[----:B------:R-:W1:Y:S01]  /*9540*/  MUFU.EX2 R211, R211 ;  /* 0x000000d300d37308 */ /* 0x000e620000000800 */
[----:B--2---:R-:W-:-:S07]  /*9550*/  FADD.FTZ R14, R22, R9 ;  /* 0x00000009160e7221 */ /* 0x004fce0000010000 */
[----:B------:R-:W2:Y:S01]  /*9560*/  MUFU.EX2 R21, R21 ;  /* 0x0000001500157308 */ /* 0x000ea20000000800 */
[----:B0-----:R-:W-:-:S07]  /*9570*/  FADD.FTZ R170, R210, R23 ;  /* 0x00000017d2aa7221 */ /* 0x001fce0000010000 */
[----:B------:R-:W0:Y:S01]  /*9580*/  MUFU.EX2 R156, R156 ;  /* 0x0000009c009c7308 */ /* 0x000e220000000800 */
[----:B-1----:R-:W-:-:S07]  /*9590*/  FADD.FTZ R9, R211, R14 ;  /* 0x0000000ed3097221 */ /* 0x002fce0000010000 */
        /* <DEDUP_REMOVED lines=9> */
[----:B0-----:R-:W-:Y:S01]  /*9630*/  FADD.FTZ R23, R159, R162 ;  /* 0x000000a29f177221 */ /* 0x001fe20000010000 */
[--C-:B------:R-:W-:Y:S01]  /*9640*/  FFMA.FTZ R162, R163, UR7, -R20.reuse ;  /* 0x00000007a3a27c23 */ /* 0x100fe20008010814 */
[----:B------:R-:W-:-:S05]  /*9650*/  FFMA.FTZ R20, R155, UR7, -R20 ;  /* 0x000000079b147c23 */ /* 0x000fca0008010814 */
        /* <DEDUP_REMOVED lines=54> */
[----:B-1----:R-:W-:-:S03]  /*99c0*/  FADD.FTZ R14, R157, R152 ;  /* 0x000000989d0e7221 */ /* 0x002fc60000010000 */
[----:B--2---:R-:W-:Y:S01]  /*99d0*/  FADD.FTZ R9, R20, R9 ;  /* 0x0000000914097221 */ /* 0x004fe20000010000 */
[----:B------:R-:W-:Y:S06]  /*99e0*/  @!P0 BRA `(.L_x_28) ;  /* 0x0000000000048947 */ /* 0x000fec0003800000 */
[----:B------:R-:W-:Y:S01]  /*99f0*/  BPT.TRAP 0x1 ;  /* 0x000000040000795c */ /* 0x000fe20000300000 */
.L_x_28:
[----:B------:R-:W0:Y:S01]  /*9a00*/  S2UR UR14, SR_CgaCtaId ;  /* 0x00000000000e79c3 */ /* 0x000e220000008800 */
[----:B------:R-:W-:Y:S01]  /*9a10*/  UIADD3 UR6, UR6, 0x38860, URZ ;  /* 0x0003886006067890 */ /* 0x000fe2000fffe03f */
[----:B------:R-:W-:Y:S02]  /*9a20*/  R2UR UR11, R17 ;  /* 0x00000000110b72ca */ /* 0x000fe400000e0000 */
[----:B------:R-:W-:Y:S02]  /*9a30*/  R2UR UR10, R212 ;  /* 0x00000000d40a72ca */ /* 0x000fe400000e0000 */
[----:B------:R-:W-:Y:S02]  /*9a40*/  F2FP.F16.F32.PACK_AB R210, R21, R210 ;  /* 0x000000d215d2723e */ /* 0x000fe400000000ff */
[----:B------:R-:W-:Y:S01]  /*9a50*/  F2FP.F16.F32.PACK_AB R208, R208, R19 ;  /* 0x00000013d0d0723e */ /* 0x000fe200000000ff */
[----:B------:R-:W-:Y:S01]  /*9a60*/  IMAD.MOV.U32 R19, RZ, RZ, R6 ;  /* 0x000000ffff137224 */ /* 0x000fe200078e0006 */
[----:B------:R-:W-:Y:S01]  /*9a70*/  F2FP.F16.F32.PACK_AB R195, R20, R195 ;  /* 0x000000c314c3723e */ /* 0x000fe200000000ff */
[----:B------:R-:W-:Y:S01]  /*9a80*/  IMAD.MOV.U32 R20, RZ, RZ, R3 ;  /* 0x000000ffff147224 */ /* 0x000fe200078e0003 */
[----:B------:R-:W-:-:S02]  /*9a90*/  F2FP.F16.F32.PACK_AB R209, R22, R209 ;  /* 0x000000d116d1723e */ /* 0x000fc400000000ff */
[----:B------:R-:W-:Y:S02]  /*9aa0*/  F2FP.F16.F32.PACK_AB R211, R156, R211 ;  /* 0x000000d39cd3723e */ /* 0x000fe400000000ff */
[----:B------:R-:W-:Y:S01]  /*9ab0*/  F2FP.F16.F32.PACK_AB R204, R159, R204 ;  /* 0x000000cc9fcc723e */ /* 0x000fe200000000ff */
[----:B------:R-:W-:Y:S01]  /*9ac0*/  UISETP.GT.AND UP0, UPT, UR10, UR11, UPT ;  /* 0x0000000b0a00728c */ /* 0x000fe2000bf04270 */
[----:B------:R-:W-:Y:S02]  /*9ad0*/  F2FP.F16.F32.PACK_AB R205, R158, R205 ;  /* 0x000000cd9ecd723e */ /* 0x000fe400000000ff */
[----:B------:R-:W-:Y:S02]  /*9ae0*/  F2FP.F16.F32.PACK_AB R206, R181, R206 ;  /* 0x000000ceb5ce723e */ /* 0x000fe400000000ff */
[----:B------:R-:W-:Y:S01]  /*9af0*/  F2FP.F16.F32.PACK_AB R207, R164, R207 ;  /* 0x000000cfa4cf723e */ /* 0x000fe200000000ff */
[----:B0-----:R-:W-:Y:S01]  /*9b00*/  UPRMT UR6, UR14, 0x654, UR6 ;  /* 0x000006540e067896 */ /* 0x001fe20008000006 */
[----:B------:R-:W-:-:S02]  /*9b10*/  PLOP3.LUT P1, PT, PT, PT, UP0, 0x80, 0x0 ;  /* 0x000000000000781c */ /* 0x000fc40003f2f008 */
[----:B------:R-:W-:Y:S02]  /*9b20*/  F2FP.F16.F32.PACK_AB R200, R183, R200 ;  /* 0x000000c8b7c8723e */ /* 0x000fe400000000ff */
[----:B------:R-:W-:Y:S02]  /*9b30*/  F2FP.F16.F32.PACK_AB R201, R166, R201 ;  /* 0x000000c9a6c9723e */ /* 0x000fe400000000ff */
[----:B------:R-:W-:Y:S02]  /*9b40*/  F2FP.F16.F32.PACK_AB R202, R173, R202 ;  /* 0x000000caadca723e */ /* 0x000fe400000000ff */
[----:B------:R-:W-:Y:S01]  /*9b50*/  SYNCS.ARRIVE.TRANS64.RED.A1T0 RZ, [UR6], RZ ;  /* 0x000000ffffff79a7 */ /* 0x000fe20008100406 */
[----:B------:R-:W-:Y:S02]  /*9b60*/  R2UR UR6, R8 ;  /* 0x00000000080672ca */ /* 0x000fe400000e0000 */
[----:B------:R-:W-:Y:S02]  /*9b70*/  F2FP.F16.F32.PACK_AB R203, R168, R203 ;  /* 0x000000cba8cb723e */ /* 0x000fe400000000ff */
[----:B------:R-:W-:-:S02]  /*9b80*/  F2FP.F16.F32.PACK_AB R196, R175, R196 ;  /* 0x000000c4afc4723e */ /* 0x000fc400000000ff */
[----:B------:R-:W-:Y:S02]  /*9b90*/  F2FP.F16.F32.PACK_AB R197, R160, R197 ;  /* 0x000000c5a0c5723e */ /* 0x000fe400000000ff */
[----:B------:R-:W-:Y:S02]  /*9ba0*/  F2FP.F16.F32.PACK_AB R198, R165, R198 ;  /* 0x000000c6a5c6723e */ /* 0x000fe400000000ff */
[----:B------:R-:W-:Y:S02]  /*9bb0*/  F2FP.F16.F32.PACK_AB R199, R162, R199 ;  /* 0x000000c7a2c7723e */ /* 0x000fe400000000ff */
[----:B------:R-:W-:Y:S02]  /*9bc0*/  F2FP.F16.F32.PACK_AB R192, R167, R192 ;  /* 0x000000c0a7c0723e */ /* 0x000fe400000000ff */
[----:B------:R-:W-:Y:S01]  /*9bd0*/  MOV R21, UR6 ;  /* 0x0000000600157c02 */ /* 0x000fe20008000f00 */
[----:B------:R-:W-:Y:S01]  /*9be0*/  UIADD3 UR6, UR10, -0x1, URZ ;  /* 0xffffffff0a067890 */ /* 0x000fe2000fffe03f */
[----:B------:R-:W-:-:S02]  /*9bf0*/  R2UR UR10, R7 ;  /* 0x00000000070a72ca */ /* 0x000fc400000e0000 */
[----:B------:R-:W-:Y:S02]  /*9c00*/  F2FP.F16.F32.PACK_AB R193, R153, R193 ;  /* 0x000000c199c1723e */ /* 0x000fe400000000ff */
[----:B------:R-:W-:Y:S02]  /*9c10*/  F2FP.F16.F32.PACK_AB R194, R157, R194 ;  /* 0x000000c29dc2723e */ /* 0x000fe400000000ff */
[----:B------:R-:W-:-:S07]  /*9c20*/  MOV R212, UR6 ;  /* 0x0000000600d47c02 */ /* 0x000fce0008000f00 */
[----:B------:R-:W-:Y:S01]  /*9c30*/  IMAD.U32 R216, RZ, RZ, UR10 ;  /* 0x0000000affd87e24 */ /* 0x000fe2000f8e00ff */
[----:B------:R-:W-:Y:S06]  /*9c40*/  @P1 BRA `(.L_x_29) ;  /* 0xffffffbc00f41947 */ /* 0x000fec000383ffff */
.L_x_18:
[----:B------:R-:W-:Y:S06]  /*9c50*/  BAR.ARV 0x8, 0x180 ;  /* 0x0206000000007b1d */ /* 0x000fec0000002000 */
        /* <DEDUP_REMOVED lines=128> */
[----:B------:R-:W-:Y:S06]  /*a460*/  @!P0 BRA `(.L_x_30) ;  /* 0x0000000000048947 */ /* 0x000fec0003800000 */
[----:B------:R-:W-:Y:S01]  /*a470*/  BPT.TRAP 0x1 ;  /* 0x000000040000795c */ /* 0x000fe20000300000 */
.L_x_30:
[----:B------:R-:W-:Y:S02]  /*a480*/  R2UR UR6, R16 ;  /* 0x00000000100672ca */ /* 0x000fe400000e0000 */
[----:B------:R-:W-:Y:S02]  /*a490*/  R2UR UR4, R7 ;  /* 0x00000000070472ca */ /* 0x000fe400000e0000 */
[----:B------:R-:W-:-:S11]  /*a4a0*/  R2UR UR5, R8 ;  /* 0x00000000080572ca */ /* 0x000fd600000e0000 */
[----:B------:R-:W-:Y:S02]  /*a4b0*/  IMAD.U32 R0, RZ, RZ, UR4 ;  /* 0x00000004ff007e24 */ /* 0x000fe4000f8e00ff */
[----:B------:R-:W-:-:S03]  /*a4c0*/  ULEA UR5, UR5, UR6, 0x3 ;  /* 0x0000000605057291 */ /* 0x000fc6000f8e183f */
[----:B------:R-:W-:-:S06]  /*a4d0*/  SHF.L.U32 R0, R0, 0x1f, RZ ;  /* 0x0000001f00007819 */ /* 0x000fcc00000006ff */
[----:B------:R0:W1:Y:S01]  /*a4e0*/  SYNCS.PHASECHK.TRANS64.TRYWAIT P1, [UR5+0x38850], R0 ;  /* 0x03885000ff0075a7 */ /* 0x0000620008020145 */
[----:B------:R-:W-:Y:S05]  /*a4f0*/  @!P0 BRA `(.L_x_31) ;  /* 0x0000000000048947 */ /* 0x000fea0003800000 */
[----:B------:R-:W-:Y:S01]  /*a500*/  BPT.TRAP 0x1 ;  /* 0x000000040000795c */ /* 0x000fe20000300000 */
.L_x_31:
[----:B-1----:R-:W-:Y:S05]  /*a510*/  @P1 BRA `(.L_x_32) ;  /* 0x0000000000081947 */ /* 0x002fea0003800000 */
[----:B------:R-:W1:Y:S02]  /*a520*/  SYNCS.PHASECHK.TRANS64.TRYWAIT P1, [UR5+0x38850], R0 ;  /* 0x03885000ff0075a7 */ /* 0x000e640008020145 */
[----:B-1----:R-:W-:Y:S05]  /*a530*/  @!P1 BRA `(.L_x_33) ;  /* 0x0000007000849947 */ /* 0x002fea0003800000 */
.L_x_32:
[----:B------:R-:W-:Y:S01]  /*a540*/  R2UR UR4, R16 ;  /* 0x00000000100472ca */ /* 0x000fe200000e0000 */
[----:B------:R-:W-:Y:S01]  /*a550*/  WARPGROUP.ARRIVE ;  /* 0x00000000000079c5 */ /* 0x000fe20000000000 */
[----:B------:R-:W-:Y:S01]  /*a560*/  R2UR UR6, R8 ;  /* 0x00000000080672ca */ /* 0x000fe200000e0000 */
[----:B------:R-:W-:Y:S01]  /*a570*/  UMOV UR11, 0x40000040 ;  /* 0x40000040000b7882 */ /* 0x000fe20000000000 */
[----:B-1----:R-:W1:Y:S01]  /*a580*/  SHFL.BFLY PT, R5, R14, 0x2, 0x1f ;  /* 0x0c401f000e057f89 */ /* 0x002e6200000e0000 */
[----:B------:R-:W-:Y:S02]  /*a590*/  IMAD.MOV.U32 R4, RZ, RZ, RZ ;  /* 0x000000ffff047224 */ /* 0x000fe400078e00ff */
[----:B------:R-:W-:Y:S01]  /*a5a0*/  IMAD.U32 R8, RZ, RZ, UR7 ;  /* 0x00000007ff087e24 */ /* 0x000fe2000f8e00ff */
[----:B0-----:R-:W0:Y:S05]  /*a5b0*/  SHFL.BFLY PT, R0, R9, 0x2, 0x1f ;  /* 0x0c401f0009007f89 */ /* 0x001e2a00000e0000 */
[----:B------:R-:W-:-:S04]  /*a5c0*/  UIADD3 UR4, UR4, 0x400, URZ ;  /* 0x0000040004047890 */ /* 0x000fc8000fffe03f */
[----:B------:R-:W-:-:S04]  /*a5d0*/  USHF.R.U32.HI UR4, URZ, 0x4, UR4 ;  /* 0x000000043f047899 */ /* 0x000fc80008011604 */
[----:B------:R-:W-:-:S04]  /*a5e0*/  ULOP3.LUT UR4, UR4, 0x3fff, URZ, 0xc0, !UPT ;  /* 0x00003fff04047892 */ /* 0x000fc8000f8ec03f */
[----:B------:R-:W-:Y:S01]  /*a5f0*/  ULOP3.LUT UR4, UR4, 0x2800000, URZ, 0xfc, !UPT ;  /* 0x0280000004047892 */ /* 0x000fe2000f8efc3f */
[----:B-1----:R-:W-:-:S03]  /*a600*/  FADD.FTZ R5, R5, R14 ;  /* 0x0000000e05057221 */ /* 0x002fc60000010000 */
[----:B------:R-:W-:Y:S01]  /*a610*/  UIMAD UR4, UR6, 0xa00, UR4 ;  /* 0x00000a00060478a4 */ /* 0x000fe2000f8e0204 */
[----:B------:R-:W-:Y:S01]  /*a620*/  MOV R14, UR7 ;  /* 0x00000007000e7c02 */ /* 0x000fe20008000f00 */
[----:B0-----:R-:W-:Y:S02]  /*a630*/  FADD.FTZ R2, R0, R9 ;  /* 0x0000000900027221 */ /* 0x001fe40000010000 */
[----:B------:R-:W-:Y:S01]  /*a640*/  UIADD3 UR6, UR4, 0x80, URZ ;  /* 0x0000008004067890 */ /* 0x000fe2000fffe03f */
[----:B------:R-:W0:Y:S02]  /*a650*/  SHFL.BFLY PT, R0, R5, 0x1, 0x1f ;  /* 0x0c201f0005007f89 */ /* 0x000e2400000e0000 */
[----:B------:R-:W-:Y:S02]  /*a660*/  UMOV UR10, UR4 ;  /* 0x00000004000a7c82 */ /* 0x000fe40008000000 */
[----:B------:R-:W-:Y:S01]  /*a670*/  HGMMA.64x256x16.F32 R24, R208, gdesc[UR8].tnspB, R24, gsb0 ;  /* 0x43e00008d0187df0 */ /* 0x000fe20008000818 */
[----:B------:R-:W-:Y:S01]  /*a680*/  UMOV UR11, 0x40000040 ;  /* 0x40000040000b7882 */ /* 0x000fe20000000000 */
[----:B------:R-:W-:Y:S01]  /*a690*/  UMOV UR10, UR6 ;  /* 0x00000006000a7c82 */ /* 0x000fe20008000000 */
[----:B------:R-:W-:Y:S01]  /*a6a0*/  UIADD3 UR6, UR4, 0x100, URZ ;  /* 0x0000010004067890 */ /* 0x000fe2000fffe03f */
[----:B------:R-:W1:Y:S01]  /*a6b0*/  SHFL.BFLY PT, R7, R2, 0x1, 0x1f ;  /* 0x0c201f0002077f89 */ /* 0x000e6200000e0000 */
[----:B0-----:R-:W-:Y:S01]  /*a6c0*/  FADD.FTZ R12, R5, R0 ;  /* 0x00000000050c7221 */ /* 0x001fe20000010000 */
[----:B------:R-:W-:-:S04]  /*a6d0*/  IMAD.MOV.U32 R0, RZ, RZ, -0x800000 ;  /* 0xff800000ff007424 */ /* 0x000fc800078e00ff */
[----:B------:R-:W-:Y:S01]  /*a6e0*/  FSETP.NE.FTZ.AND P1, PT, R12, RZ, PT ;  /* 0x000000ff0c00720b */ /* 0x000fe20003f35000 */
[----:B-1----:R-:W-:Y:S01]  /*a6f0*/  FADD.FTZ R13, R2, R7 ;  /* 0x00000007020d7221 */ /* 0x002fe20000010000 */
[----:B------:R-:W-:Y:S01]  /*a700*/  MOV R7, RZ ;  /* 0x000000ff00077202 */ /* 0x000fe20000000f00 */
[----:B------:R-:W-:-:S03]  /*a710*/  IMAD.MOV.U32 R2, RZ, RZ, -0x800000 ;  /* 0xff800000ff027424 */ /* 0x000fc600078e00ff */
[----:B------:R-:W-:-:S07]  /*a720*/  FSETP.NE.FTZ.AND P2, PT, R13, RZ, PT ;  /* 0x000000ff0d00720b */ /* 0x000fce0003f55000 */
[----:B------:R-:W0:Y:S01]  /*a730*/  @P1 MUFU.LG2 R10, R12 ;  /* 0x0000000c000a1308 */ /* 0x000e220000000c00 */
[----:B------:R-:W-:-:S07]  /*a740*/  @P1 FMUL.FTZ R8, R8, 0.69314718246459960938 ;  /* 0x3f31721808081820 */ /* 0x000fce0000410000 */
[----:B------:R-:W1:Y:S01]  /*a750*/  @P2 MUFU.LG2 R11, R13 ;  /* 0x0000000d000b2308 */ /* 0x000e620000000c00 */
[----:B------:R-:W-:-:S07]  /*a760*/  @P2 FMUL.FTZ R14, R14, 0.69314718246459960938 ;  /* 0x3f3172180e0e2820 */ /* 0x000fce0000410000 */
[----:B------:R2:W3:Y:S01]  /*a770*/  @P1 MUFU.RCP R7, R12 ;  /* 0x0000000c00071308 */ /* 0x0004e20000001000 */
[----:B0-----:R-:W-:-:S04]  /*a780*/  @P1 FMUL.FTZ R5, R10, 0.69314718246459960938 ;  /* 0x3f3172180a051820 */ /* 0x001fc80000410000 */
[----:B------:R-:W-:-:S03]  /*a790*/  @P1 FFMA.FTZ R0, R8, R3, R5 ;  /* 0x0000000308001223 */ /* 0x000fc60000010005 */
[----:B------:R2:W0:Y:S01]  /*a7a0*/  @P2 MUFU.RCP R4, R13 ;  /* 0x0000000d00042308 */ /* 0x0004220000001000 */
[----:B-1----:R-:W-:-:S04]  /*a7b0*/  @P2 FMUL.FTZ R11, R11, 0.69314718246459960938 ;  /* 0x3f3172180b0b2820 */ /* 0x002fc80000410000 */
[----:B------:R-:W-:Y:S01]  /*a7c0*/  @P2 FFMA.FTZ R2, R14, R6, R11 ;  /* 0x000000060e022223 */ /* 0x000fe2000001000b */
[----:B------:R-:W-:Y:S02]  /*a7d0*/  WARPGROUP.DEPBAR.LE gsb0, 0x0 ;  /* 0x00008000000079c5 */ /* 0x000fe40000010000 */
[----:B------:R-:W-:-:S06]  /*a7e0*/  WARPGROUP.ARRIVE ;  /* 0x00000000000079c5 */ /* 0x000fcc0000000000 */
[----:B------:R-:W-:Y:S01]  /*a7f0*/  HGMMA.64x256x16.F32 R24, R204, gdesc[UR8].tnspB, R24, gsb0 ;  /* 0x43e00008cc187df0 */ /* 0x000fe20008000818 */
[----:B------:R-:W-:Y:S01]  /*a800*/  UMOV UR10, UR6 ;  /* 0x00000006000a7c82 */ /* 0x000fe20008000000 */
[----:B------:R-:W-:Y:S01]  /*a810*/  UMOV UR11, 0x40000040 ;  /* 0x40000040000b7882 */ /* 0x000fe20000000000 */
[----:B------:R-:W-:Y:S02]  /*a820*/  UIADD3 UR6, UR4, 0x180, URZ ;  /* 0x0000018004067890 */ /* 0x000fe4000fffe03f */
[----:B------:R-:W-:Y:S01]  /*a830*/  UIADD3 UR4, UR4, 0x200, URZ ;  /* 0x0000020004047890 */ /* 0x000fe2000fffe03f */
[----:B------:R-:W-:Y:S02]  /*a840*/  WARPGROUP.DEPBAR.LE gsb0, 0x0 ;  /* 0x00008000000079c5 */ /* 0x000fe40000010000 */
[----:B------:R-:W-:-:S15]  /*a850*/  WARPGROUP.ARRIVE ;  /* 0x00000000000079c5 */ /* 0x000fde0000000000 */
[----:B------:R-:W-:-:S05]  /*a860*/  NOP ;  /* 0x0000000000007918 */ /* 0x000fca0000000000 */
[----:B------:R-:W-:Y:S01]  /*a870*/  HGMMA.64x256x16.F32 R24, R200, gdesc[UR8].tnspB, R24, gsb0 ;  /* 0x43e00008c8187df0 */ /* 0x000fe20008000818 */
[----:B------:R-:W-:Y:S01]  /*a880*/  UMOV UR10, UR6 ;  /* 0x00000006000a7c82 */ /* 0x000fe20008000000 */
[----:B------:R-:W-:Y:S01]  /*a890*/  UMOV UR11, 0x40000040 ;  /* 0x40000040000b7882 */ /* 0x000fe20000000000 */
[----:B------:R-:W-:Y:S02]  /*a8a0*/  WARPGROUP.DEPBAR.LE gsb0, 0x0 ;  /* 0x00008000000079c5 */ /* 0x000fe40000010000 */
[----:B------:R-:W-:-:S15]  /*a8b0*/  WARPGROUP.ARRIVE ;  /* 0x00000000000079c5 */ /* 0x000fde0000000000 */
[----:B------:R-:W-:-:S08]  /*a8c0*/  NOP ;  /* 0x0000000000007918 */ /* 0x000fd00000000000 */
[----:B------:R-:W-:Y:S01]  /*a8d0*/  HGMMA.64x256x16.F32 R24, R196, gdesc[UR8].tnspB, R24, gsb0 ;  /* 0x43e00008c4187df0 */ /* 0x000fe20008000818 */
[----:B------:R-:W-:Y:S01]  /*a8e0*/  UMOV UR10, UR4 ;  /* 0x00000004000a7c82 */ /* 0x000fe20008000000 */
[----:B------:R-:W-:Y:S01]  /*a8f0*/  UMOV UR11, 0x40000040 ;  /* 0x40000040000b7882 */ /* 0x000fe20000000000 */
[----:B------:R-:W-:Y:S02]  /*a900*/  WARPGROUP.DEPBAR.LE gsb0, 0x0 ;  /* 0x00008000000079c5 */ /* 0x000fe40000010000 */
[----:B------:R-:W-:-:S15]  /*a910*/  WARPGROUP.ARRIVE ;  /* 0x00000000000079c5 */ /* 0x000fde0000000000 */
[----:B------:R-:W-:-:S08]  /*a920*/  NOP ;  /* 0x0000000000007918 */ /* 0x000fd00000000000 */
[----:B------:R-:W-:Y:S03]  /*a930*/  HGMMA.64x256x16.F32 R24, R192, gdesc[UR8].tnspB, R24, gsb0 ;  /* 0x43e00008c0187df0 */ /* 0x000fe60008000818 */
[----:B------:R-:W-:Y:S02]  /*a940*/  WARPGROUP.DEPBAR.LE gsb0, 0x0 ;  /* 0x00008000000079c5 */ /* 0x000fe40000010000 */
[----:B0-23--:R-:W-:Y:S05]  /*a950*/  @!P0 BRA `(.L_x_34) ;  /* 0x0000000000048947 */ /* 0x00dfea0003800000 */
[----:B------:R-:W-:Y:S01]  /*a960*/  BPT.TRAP 0x1 ;  /* 0x000000040000795c */ /* 0x000fe20000300000 */
.L_x_34:
[----:B------:R-:W0:Y:S01]  /*a970*/  S2UR UR6, SR_CgaCtaId ;  /* 0x00000000000679c3 */ /* 0x000e220000008800 */
[----:B------:R-:W-:Y:S01]  /*a980*/  UIADD3 UR4, UR5, 0x38860, URZ ;  /* 0x0003886005047890 */ /* 0x000fe2000fffe03f */
        /* <DEDUP_REMOVED lines=22> */
[----:B0-----:R-:W-:Y:S01]  /*aaf0*/  UPRMT UR4, UR6, 0x654, UR4 ;  /* 0x0000065406047896 */ /* 0x001fe20008000004 */
        /* <DEDUP_REMOVED lines=8> */
[----:B------:R-:W-:Y:S01]  /*ab80*/  SYNCS.ARRIVE.TRANS64.RED.A1T0 RZ, [UR4], RZ ;  /* 0x000000ffffff79a7 */ /* 0x000fe20008100404 */
        /* <DEDUP_REMOVED lines=34> */
[----:B------:R-:W-:Y:S01]  /*adb0*/  PLOP3.LUT P0, PT, PT, PT, PT, 0x8, 0x0 ;  /* 0x000000000000781c */ /* 0x000fe20003f0e170 */
        /* <DEDUP_REMOVED lines=63> */
[----:B------:R-:W-:-:S07]  /*b1b0*/  FMUL.FTZ R151, R151, R4 ;  /* 0x0000000497977220 */ /* 0x000fce0000410000 */
.L_x_10:
[----:B------:R-:W-:Y:S05]  /*b1c0*/  @P0 BRA `(.L_x_35) ;  /* 0x0000002000600947 */ /* 0x000fea0003800000 */
[----:B------:R-:W0:Y:S01]  /*b1d0*/  S2R R3, SR_TID.X ;  /* 0x0000000000037919 */ /* 0x000e220000002100 */
[----:B------:R-:W1:Y:S01]  /*b1e0*/  LDC R8, c[0x0][0xbe8] ;  /* 0x0002fa00ff087b82 */ /* 0x000e620000000800 */
[----:B------:R-:W-:Y:S01]  /*b1f0*/  R2UR UR13, R18 ;  /* 0x00000000120d72ca */ /* 0x000fe200000e0000 */
[----:B------:R-:W-:Y:S01]  /*b200*/  ULDC.64 UR8, c[0x0][0xbd0] ;  /* 0x0002f40000087ab9 */ /* 0x000fe20000000a00 */
[----:B------:R-:W-:Y:S01]  /*b210*/  ULDC.64 UR14, c[0x0][0x208] ;  /* 0x00008200000e7ab9 */ /* 0x000fe20000000a00 */
[----:B------:R-:W-:Y:S04]  /*b220*/  BSSY B0, `(.L_x_36) ;  /* 0x000014c000007945 */ /* 0x000fe80003800000 */
[----:B------:R-:W2:Y:S06]  /*b230*/  S2UR UR12, SR_CTAID.Z ;  /* 0x00000000000c79c3 */ /* 0x000eac0000002700 */
[----:B------:R-:W-:-:S02]  /*b240*/  USHF.R.S32.HI UR7, URZ, 0x1f, UR13 ;  /* 0x0000001f3f077899 */ /* 0x000fc4000801140d */
[----:B------:R-:W-:Y:S01]  /*b250*/  IMAD R19, RZ, RZ, -UR13 ;  /* 0x8000000dff137e24 */ /* 0x000fe2000f8e02ff */
[----:B------:R-:W3:Y:S01]  /*b260*/  LDC.64 R20, c[0x0][0xbd8] ;  /* 0x0002f600ff147b82 */ /* 0x000ee20000000a00 */
[----:B------:R-:W-:Y:S02]  /*b270*/  UIMAD.WIDE.U32 UR4, UR13, UR8, URZ ;  /* 0x000000080d0472a5 */ /* 0x000fe4000f8e003f */
[----:B------:R-:W-:-:S04]  /*b280*/  UIMAD UR6, UR7, UR8, URZ ;  /* 0x00000008070672a4 */ /* 0x000fc8000f8e023f */
[----:B------:R-:W-:Y:S01]  /*b290*/  UIMAD UR6, UR13, UR9, UR6 ;  /* 0x000000090d0672a4 */ /* 0x000fe2000f8e0206 */
[----:B-1----:R-:W-:Y:S01]  /*b2a0*/  ISETP.NE.AND P0, PT, R8, 0x1, PT ;  /* 0x000000010800780c */ /* 0x002fe20003f05270 */
[----:B------:R-:W1:Y:S01]  /*b2b0*/  S2UR UR11, SR_CTAID.Y ;  /* 0x00000000000b79c3 */ /* 0x000e620000002600 */
[----:B------:R-:W-:Y:S01]  /*b2c0*/  ULDC.64 UR8, c[0x0][0xb38] ;  /* 0x0002ce0000087ab9 */ /* 0x000fe20000000a00 */
[----:B------:R-:W-:Y:S02]  /*b2d0*/  UIADD3 UR6, UR5, UR6, URZ ;  /* 0x0000000605067290 */ /* 0x000fe4000fffe03f */
[----:B------:R-:W-:Y:S01]  /*b2e0*/  UIMAD UR7, UR7, UR8, URZ ;  /* 0x00000008070772a4 */ /* 0x000fe2000f8e023f */
[----:B0-----:R-:W-:Y:S01]  /*b2f0*/  IADD3 R14, R3, -0x80, RZ ;  /* 0xffffff80030e7810 */ /* 0x001fe20007ffe0ff */
[----:B--2---:R-:W-:Y:S02]  /*b300*/  USHF.R.S32.HI UR10, URZ, 0x1f, UR12 ;  /* 0x0000001f3f0a7899 */ /* 0x004fe4000801140c */
[----:B------:R-:W1:Y:S01]  /*b310*/  LDC R152, c[0x0][0xc50] ;  /* 0x00031400ff987b82 */ /* 0x000e620000000800 */
[----:B------:R-:W-:-:S04]  /*b320*/  SHF.R.S32.HI R7, RZ, 0x1f, R14 ;  /* 0x0000001fff077819 */ /* 0x000fc8000001140e */
[CC--:B------:R-:W-:Y:S02]  /*b330*/  LEA.HI R4, R7.reuse, R14.reuse, RZ, 0x7 ;  /* 0x0000000e07047211 */ /* 0x0c0fe400078f38ff */
[----:B------:R-:W-:Y:S01]  /*b340*/  LEA.HI R7, R7, R14, RZ, 0x2 ;  /* 0x0000000e07077211 */ /* 0x000fe200078f10ff */
[----:B------:R-:W0:Y:S01]  /*b350*/  LDC.64 R22, c[0x0][0xb40] ;  /* 0x0002d000ff167b82 */ /* 0x000e220000000a00 */
[----:B------:R-:W-:Y:S02]  /*b360*/  LOP3.LUT R3, R4, 0xffffff80, RZ, 0xc0, !PT ;  /* 0xffffff8004037812 */ /* 0x000fe400078ec0ff */
[----:B------:R-:W-:Y:S02]  /*b370*/  SHF.R.S32.HI R9, RZ, 0x7, R4 ;  /* 0x00000007ff097819 */ /* 0x000fe40000011404 */
[----:B------:R-:W-:Y:S01]  /*b380*/  LOP3.LUT R7, R7, 0xfffffffc, RZ, 0xc0, !PT ;  /* 0xfffffffc07077812 */ /* 0x000fe200078ec0ff */
[----:B------:R-:W-:Y:S01]  /*b390*/  IMAD.IADD R3, R14, 0x1, -R3 ;  /* 0x000000010e037824 */ /* 0x000fe200078e0a03 */
[----:B------:R-:W-:Y:S01]  /*b3a0*/  LEA.HI R4, R4, R9, RZ, 0x1 ;  /* 0x0000000904047211 */ /* 0x000fe200078f08ff */
[----:B------:R-:W2:Y:S02]  /*b3b0*/  @P0 LDC R17, c[0x0][0xbf0] ;  /* 0x0002fc00ff110b82 */ /* 0x000ea40000000800 */
[----:B------:R-:W-:Y:S01]  /*b3c0*/  IMAD.IADD R7, R14, 0x1, -R7 ;  /* 0x000000010e077824 */ /* 0x000fe200078e0a07 */
[----:B------:R-:W-:-:S02]  /*b3d0*/  SHF.R.S32.HI R16, RZ, 0x1f, R3 ;  /* 0x0000001fff107819 */ /* 0x000fc40000011403 */
[----:B------:R-:W-:Y:S02]  /*b3e0*/  LOP3.LUT R4, R4, 0x3fffffe, RZ, 0xc0, !PT ;  /* 0x03fffffe04047812 */ /* 0x000fe400078ec0ff */
[----:B------:R-:W-:Y:S01]  /*b3f0*/  LEA.HI R10, R16, R3, RZ, 0x2 ;  /* 0x00000003100a7211 */ /* 0x000fe200078f10ff */
[----:B------:R-:W4:Y:S01]  /*b400*/  @P0 LDC R14, c[0x0][0xbec] ;  /* 0x0002fb00ff0e0b82 */ /* 0x000f220000000800 */
[----:B------:R-:W-:Y:S02]  /*b410*/  LEA.HI R11, R7, R7, RZ, 0x1 ;  /* 0x00000007070b7211 */ /* 0x000fe400078f08ff */
[--C-:B------:R-:W-:Y:S02]  /*b420*/  SHF.R.S32.HI R5, RZ, 0x2, R10.reuse ;  /* 0x00000002ff057819 */ /* 0x100fe4000001140a */
[----:B------:R-:W-:Y:S02]  /*b430*/  SHF.R.S32.HI R6, RZ, 0x1f, R10 ;  /* 0x0000001fff067819 */ /* 0x000fe4000001140a */
[----:B------:R-:W-:Y:S01]  /*b440*/  LOP3.LUT R10, R10, 0x7ffffffc, RZ, 0xc0, !PT ;  /* 0x7ffffffc0a0a7812 */ /* 0x000fe200078ec0ff */
[----:B------:R-:W5:Y:S01]  /*b450*/  @P0 LDC R154, c[0x0][0xbec] ;  /* 0x0002fb00ff9a0b82 */ /* 0x000f620000000800 */
[----:B------:R-:W-:-:S04]  /*b460*/  LEA.HI R6, R6, R5, RZ, 0x3 ;  /* 0x0000000506067211 */ /* 0x000fc800078f18ff */
[----:B------:R-:W-:Y:S02]  /*b470*/  LOP3.LUT R12, R6, 0xfffffff8, RZ, 0xc0, !PT ;  /* 0xfffffff8060c7812 */ /* 0x000fe400078ec0ff */
[----:B------:R-:W-:Y:S01]  /*b480*/  IADD3 R6, R9, -R4, RZ ;  /* 0x8000000409067210 */ /* 0x000fe20007ffe0ff */
[----:B------:R-:W5:Y:S01]  /*b490*/  @P0 LDC R153, c[0x0][0xbf0] ;  /* 0x0002fc00ff990b82 */ /* 0x000f620000000800 */
[----:B------:R-:W0:Y:S01]  /*b4a0*/  S2R R9, SR_CTAID.X ;  /* 0x0000000000097919 */ /* 0x000e220000002500 */
[----:B------:R-:W-:Y:S01]  /*b4b0*/  LEA.HI R4, R16, R3, RZ, 0x5 ;  /* 0x0000000310047211 */ /* 0x000fe200078f28ff */
[----:B------:R-:W-:Y:S01]  /*b4c0*/  IMAD.IADD R5, R5, 0x1, -R12 ;  /* 0x0000000105057824 */ /* 0x000fe200078e0a0c */
[----:B------:R-:W-:Y:S02]  /*b4d0*/  LOP3.LUT R12, R11, 0x1ffffffe, RZ, 0xc0, !PT ;  /* 0x1ffffffe0b0c7812 */ /* 0x000fe400078ec0ff */
[----:B------:R-:W-:-:S03]  /*b4e0*/  SHF.R.S32.HI R4, RZ, 0x5, R4 ;  /* 0x00000005ff047819 */ /* 0x000fc60000011404 */
[----:B------:R-:W-:Y:S01]  /*b4f0*/  IMAD.IADD R11, R7, 0x1, -R12 ;  /* 0x00000001070b7824 */ /* 0x000fe200078e0a0c */
[----:B------:R-:W-:Y:S01]  /*b500*/  LEA R7, R4, R5, 0x4 ;  /* 0x0000000504077211 */ /* 0x000fe200078e20ff */
[----:B------:R-:W-:Y:S01]  /*b510*/  IMAD.U32 R5, RZ, RZ, UR5 ;  /* 0x00000005ff057e24 */ /* 0x000fe2000f8e00ff */
[----:B------:R-:W-:Y:S01]  /*b520*/  MOV R5, UR6 ;  /* 0x0000000600057c02 */ /* 0x000fe20008000f00 */
[----:B------:R-:W-:Y:S01]  /*b530*/  IMAD.U32 R4, RZ, RZ, UR4 ;  /* 0x00000004ff047e24 */ /* 0x000fe2000f8e00ff */
[----:B------:R-:W-:Y:S01]  /*b540*/  UIMAD.WIDE.U32 UR4, UR13, UR8, URZ ;  /* 0x000000080d0472a5 */ /* 0x000fe2000f8e003f */
[----:B------:R-:W-:Y:S01]  /*b550*/  IMAD R16, R6, 0x40, R7 ;  /* 0x0000004006107824 */ /* 0x000fe200078e0207 */
[----:B------:R-:W-:Y:S01]  /*b560*/  UIMAD UR6, UR13, UR9, UR7 ;  /* 0x000000090d0672a4 */ /* 0x000fe2000f8e0207 */
[----:B---3--:R-:W-:Y:S02]  /*b570*/  IMAD R12, R20, UR10, RZ ;  /* 0x0000000a140c7c24 */ /* 0x008fe4000f8e02ff */
[----:B------:R-:W-:Y:S01]  /*b580*/  IMAD R6, R11, 0x8, R16 ;  /* 0x000000080b067824 */ /* 0x000fe200078e0210 */
[----:B------:R-:W-:Y:S01]  /*b590*/  UIADD3 UR6, UR5, UR6, URZ ;  /* 0x0000000605067290 */ /* 0x000fe2000fffe03f */
[----:B------:R-:W-:Y:S01]  /*b5a0*/  IMAD R15, R21, UR12, R12 ;  /* 0x0000000c150f7c24 */ /* 0x000fe2000f8e020c */
[----:B------:R-:W-:Y:S01]  /*b5b0*/  ULDC.64 UR8, c[0x0][0xb28] ;  /* 0x0002ca0000087ab9 */ /* 0x000fe20000000a00 */
[----:B------:R-:W-:-:S02]  /*b5c0*/  IMAD.U32 R7, RZ, RZ, UR5 ;  /* 0x00000005ff077e24 */ /* 0x000fc4000f8e00ff */
[----:B------:R-:W-:Y:S01]  /*b5d0*/  IMAD.WIDE.U32 R4, R20, UR12, R4 ;  /* 0x0000000c14047c25 */ /* 0x000fe2000f8e0004 */
[----:B------:R-:W-:Y:S01]  /*b5e0*/  MOV R7, UR6 ;  /* 0x0000000600077c02 */ /* 0x000fe20008000f00 */
[----:B------:R-:W-:Y:S02]  /*b5f0*/  ULDC.64 UR6, c[0x0][0xb48] ;  /* 0x0002d20000067ab9 */ /* 0x000fe40000000a00 */
[----:B-1----:R-:W-:Y:S01]  /*b600*/  IMAD R21, R152, R19, UR11 ;  /* 0x0000000b98157e24 */ /* 0x002fe2000f8e0213 */
[----:B------:R-:W-:Y:S02]  /*b610*/  IADD3 R5, R5, R15, RZ ;  /* 0x0000000f05057210 */ /* 0x000fe40007ffe0ff */
[----:B0-----:R-:W-:Y:S01]  /*b620*/  LEA R11, R9, R6, 0x7 ;  /* 0x00000006090b7211 */ /* 0x001fe200078e38ff */
[----:B------:R-:W-:Y:S01]  /*b630*/  IMAD.U32 R6, RZ, RZ, UR4 ;  /* 0x00000004ff067e24 */ /* 0x000fe2000f8e00ff */
[----:B------:R-:W-:Y:S02]  /*b640*/  ULDC.64 UR4, c[0x0][0xbe0] ;  /* 0x0002f80000047ab9 */ /* 0x000fe40000000a00 */
[----:B------:R-:W-:-:S04]  /*b650*/  IMAD.WIDE.U32 R4, R21, UR4, R4 ;  /* 0x0000000415047c25 */ /* 0x000fc8000f8e0004 */
[----:B----4-:R-:W-:-:S04]  /*b660*/  @P0 IMAD.HI.U32 R12, R11, R14, RZ ;  /* 0x0000000e0b0c0227 */ /* 0x010fc800078e00ff */
[C---:B------:R-:W-:Y:S02]  /*b670*/  IMAD R14, R22.reuse, UR10, RZ ;  /* 0x0000000a160e7c24 */ /* 0x040fe4000f8e02ff */
[----:B------:R-:W-:Y:S01]  /*b680*/  IMAD.MOV.U32 R13, RZ, RZ, R11 ;  /* 0x000000ffff0d7224 */ /* 0x000fe200078e000b */
[----:B--2---:R-:W-:Y:S01]  /*b690*/  @P0 SHF.R.U32.HI R13, RZ, R17, R12 ;  /* 0x00000011ff0d0219 */ /* 0x004fe2000001160c */
[----:B------:R-:W-:Y:S01]  /*b6a0*/  IMAD R17, R23, UR12, R14 ;  /* 0x0000000c17117c24 */ /* 0x000fe2000f8e020e */
[----:B------:R-:W-:Y:S01]  /*b6b0*/  SHF.R.S32.HI R14, RZ, 0x1f, R21 ;  /* 0x0000001fff0e7819 */ /* 0x000fe20000011415 */
[----:B------:R-:W-:-:S04]  /*b6c0*/  IMAD.WIDE.U32 R6, R22, UR12, R6 ;  /* 0x0000000c16067c25 */ /* 0x000fc8000f8e0006 */
[----:B-----5:R-:W-:-:S04]  /*b6d0*/  @P0 IMAD.HI.U32 R154, R11, R154, RZ ;  /* 0x0000009a0b9a0227 */ /* 0x020fc800078e00ff */
[----:B------:R-:W-:Y:S02]  /*b6e0*/  IMAD.IADD R7, R7, 0x1, R17 ;  /* 0x0000000107077824 */ /* 0x000fe400078e0211 */
[C---:B------:R-:W-:Y:S02]  /*b6f0*/  IMAD R17, R14.reuse, UR6, RZ ;  /* 0x000000060e117c24 */ /* 0x040fe4000f8e02ff */
[----:B------:R-:W-:Y:S01]  /*b700*/  IMAD.MOV.U32 R15, RZ, RZ, R11 ;  /* 0x000000ffff0f7224 */ /* 0x000fe200078e000b */
[----:B------:R-:W-:Y:S01]  /*b710*/  @P0 SHF.R.U32.HI R15, RZ, R153, R154 ;  /* 0x00000099ff0f0219 */ /* 0x000fe2000001169a */
[----:B------:R-:W-:Y:S01]  /*b720*/  IMAD R12, R14, UR4, RZ ;  /* 0x000000040e0c7c24 */ /* 0x000fe2000f8e02ff */
[----:B------:R-:W-:Y:S01]  /*b730*/  BAR.SYNC.DEFER_BLOCKING 0x1, 0x100 ;  /* 0x0044000000007b1d */ /* 0x000fe20000010000 */
[C---:B------:R-:W-:Y:S01]  /*b740*/  IMAD R19, R21.reuse, UR7, R17 ;  /* 0x0000000715137c24 */ /* 0x040fe2000f8e0211 */
[----:B------:R-:W-:Y:S01]  /*b750*/  SHF.R.S32.HI R17, RZ, 0x1f, R13 ;  /* 0x0000001fff117819 */ /* 0x000fe2000001140d */
[----:B------:R-:W-:Y:S01]  /*b760*/  IMAD R14, R21, UR5, R12 ;  /* 0x00000005150e7c24 */ /* 0x000fe2000f8e020c */
[----:B------:R-:W-:Y:S01]  /*b770*/  IADD3 R4, P0, R13, R4, RZ ;  /* 0x000000040d047210 */ /* 0x000fe20007f1e0ff */
[----:B------:R-:W-:Y:S01]  /*b780*/  IMAD.WIDE.U32 R6, R21, UR6, R6 ;  /* 0x0000000615067c25 */ /* 0x000fe2000f8e0006 */
[--C-:B------:R-:W-:Y:S01]  /*b790*/  SHF.R.S32.HI R12, RZ, 0x1f, R15.reuse ;  /* 0x0000001fff0c7819 */ /* 0x100fe2000001140f */
[----:B------:R-:W-:Y:S01]  /*b7a0*/  ULDC.64 UR4, c[0x0][0xb30] ;  /* 0x0002cc0000047ab9 */ /* 0x000fe20000000a00 */
[----:B------:R-:W-:Y:S01]  /*b7b0*/  IADD3 R13, -R13, RZ, RZ ;  /* 0x000000ff0d0d7210 */ /* 0x000fe20007ffe1ff */
[----:B------:R-:W-:Y:S01]  /*b7c0*/  IMAD.MOV R20, RZ, RZ, -R15 ;  /* 0x000000ffff147224 */ /* 0x000fe200078e0a0f */
[----:B------:R-:W-:Y:S01]  /*b7d0*/  IADD3.X R5, R17, R5, R14, P0, !PT ;  /* 0x0000000511057210 */ /* 0x000fe200007fe40e */
[----:B------:R-:W-:Y:S01]  /*b7e0*/  IMAD R12, R12, UR4, RZ ;  /* 0x000000040c0c7c24 */ /* 0x000fe2000f8e02ff */
[----:B------:R-:W-:Y:S01]  /*b7f0*/  ULDC.64 UR6, c[0x0][0xbc8] ;  /* 0x0002f20000067ab9 */ /* 0x000fe20000000a00 */
[----:B------:R-:W-:-:S02]  /*b800*/  IMAD R13, R8, R13, R11 ;  /* 0x0000000d080d7224 */ /* 0x000fc400078e020b */
[----:B------:R-:W-:Y:S02]  /*b810*/  IMAD.IADD R7, R7, 0x1, R19 ;  /* 0x0000000107077824 */ /* 0x000fe400078e0213 */
[----:B------:R-:W-:Y:S02]  /*b820*/  IMAD R11, R8, R20, R11 ;  /* 0x00000014080b7224 */ /* 0x000fe400078e020b */
[C---:B------:R-:W-:Y:S01]  /*b830*/  IMAD R17, R15.reuse, UR5, R12 ;  /* 0x000000050f117c24 */ /* 0x040fe2000f8e020c */
[----:B------:R-:W-:Y:S01]  /*b840*/  SHF.R.S32.HI R12, RZ, 0x1f, R13 ;  /* 0x0000001fff0c7819 */ /* 0x000fe2000001140d */
[----:B------:R-:W-:Y:S01]  /*b850*/  IMAD.WIDE.U32 R6, R15, UR4, R6 ;  /* 0x000000040f067c25 */ /* 0x000fe2000f8e0006 */
[----:B------:R-:W-:Y:S01]  /*b860*/  SHF.R.S32.HI R14, RZ, 0x1f, R11 ;  /* 0x0000001fff0e7819 */ /* 0x000fe2000001140b */
[----:B------:R-:W0:Y:S01]  /*b870*/  S2UR UR5, SR_CgaCtaId ;  /* 0x00000000000579c3 */ /* 0x000e220000008800 */
[----:B------:R-:W-:Y:S01]  /*b880*/  UMOV UR4, 0x400 ;  /* 0x0000040000047882 */ /* 0x000fe20000000000 */
[----:B------:R-:W-:Y:S01]  /*b890*/  IMAD R12, R12, UR6, RZ ;  /* 0x000000060c0c7c24 */ /* 0x000fe2000f8e02ff */
[----:B------:R-:W-:Y:S01]  /*b8a0*/  IADD3 R7, R7, R17, RZ ;  /* 0x0000001107077210 */ /* 0x000fe20007ffe0ff */
[----:B------:R-:W-:-:S02]  /*b8b0*/  IMAD R14, R14, UR8, RZ ;  /* 0x000000080e0e7c24 */ /* 0x000fc4000f8e02ff */
[C---:B------:R-:W-:Y:S02]  /*b8c0*/  IMAD R15, R13.reuse, UR7, R12 ;  /* 0x000000070d0f7c24 */ /* 0x040fe4000f8e020c */
[----:B------:R-:W-:Y:S01]  /*b8d0*/  IMAD.WIDE.U32 R4, R13, UR6, R4 ;  /* 0x000000060d047c25 */ /* 0x000fe2000f8e0004 */
[----:B------:R-:W-:-:S03]  /*b8e0*/  ULDC.64 UR6, c[0x0][0xba8] ;  /* 0x0002ea0000067ab9 */ /* 0x000fc60000000a00 */
[C---:B------:R-:W-:Y:S01]  /*b8f0*/  IMAD R17, R11.reuse, UR9, R14 ;  /* 0x000000090b117c24 */ /* 0x040fe2000f8e020e */
[----:B------:R-:W-:Y:S01]  /*b900*/  LEA R19, P0, R4, UR6, 0x2 ;  /* 0x0000000604137c11 */ /* 0x000fe2000f8010ff */
[----:B------:R-:W-:Y:S01]  /*b910*/  IMAD.WIDE.U32 R12, R11, UR8, R6 ;  /* 0x000000080b0c7c25 */ /* 0x000fe2000f8e0006 */
[----:B------:R-:W-:Y:S01]  /*b920*/  ULDC.64 UR8, c[0x0][0xb00] ;  /* 0x0002c00000087ab9 */ /* 0x000fe20000000a00 */
[----:B------:R-:W-:Y:S01]  /*b930*/  LEA R11, R9, R16, 0x7 ;  /* 0x00000010090b7211 */ /* 0x000fe200078e38ff */
[----:B------:R-:W-:Y:S01]  /*b940*/  ULDC UR6, c[0x0][0xa88] ;  /* 0x0002a20000067ab9 */ /* 0x000fe20000000800 */
[----:B------:R-:W-:Y:S01]  /*b950*/  IMAD.IADD R5, R5, 0x1, R15 ;  /* 0x0000000105057824 */ /* 0x000fe200078e020f */
[----:B------:R-:W-:Y:S01]  /*b960*/  LEA R6, P1, R12, UR8, 0x2 ;  /* 0x000000080c067c11 */ /* 0x000fe2000f8210ff */
[----:B------:R-:W-:Y:S01]  /*b970*/  IMAD.IADD R7, R13, 0x1, R17 ;  /* 0x000000010d077824 */ /* 0x000fe200078e0211 */
[----:B------:R-:W-:Y:S01]  /*b980*/  SHFL.IDX PT, R14, R19, 0x1, 0x1c1f ;  /* 0x003c1f00130e7f89 */ /* 0x000fe200000e0000 */
[----:B------:R-:W-:Y:S01]  /*b990*/  IMAD R8, R8, UR6, RZ ;  /* 0x0000000608087c24 */ /* 0x000fe2000f8e02ff */
[----:B------:R-:W-:Y:S01]  /*b9a0*/  LEA.HI.X R17, R4, UR7, R5, 0x2, P0 ;  /* 0x0000000704117c11 */ /* 0x000fe200080f1405 */
[----:B0-----:R-:W-:Y:S01]  /*b9b0*/  ULEA UR4, UR5, UR4, 0x18 ;  /* 0x0000000405047291 */ /* 0x001fe2000f8ec03f */
[----:B------:R-:W-:Y:S01]  /*b9c0*/  LEA.HI.X R7, R12, UR9, R7, 0x2, P1 ;  /* 0x000000090c077c11 */ /* 0x000fe200088f1407 */
[----:B------:R-:W-:Y:S01]  /*b9d0*/  VIADD R9, R11, 0x8 ;  /* 0x000000080b097836 */ /* 0x000fe20000000000 */
[----:B------:R-:W-:Y:S01]  /*b9e0*/  SHFL.IDX PT, R12, R19, RZ, 0x1c1f ;  /* 0x001c1fff130c7589 */ /* 0x000fe200000e0000 */
[----:B------:R-:W-:Y:S01]  /*b9f0*/  LOP3.LUT P0, RZ, R3, 0x3, RZ, 0xc0, !PT ;  /* 0x0000000303ff7812 */ /* 0x000fe2000780c0ff */
[----:B------:R-:W-:Y:S01]  /*ba00*/  UIADD3 UR4, UR4, 0x38820, URZ ;  /* 0x0003882004047890 */ /* 0x000fe2000fffe03f */
[CC--:B------:R-:W-:Y:S01]  /*ba10*/  ISETP.GE.AND P2, PT, R11.reuse, R8.reuse, PT ;  /* 0x000000080b00720c */ /* 0x0c0fe20003f46270 */
[----:B------:R-:W0:Y:S01]  /*ba20*/  SHFL.IDX PT, R13, R17, RZ, 0x1c1f ;  /* 0x001c1fff110d7589 */ /* 0x000e2200000e0000 */
[-C--:B------:R-:W-:Y:S01]  /*ba30*/  ISETP.GE.OR P1, PT, R11, R8.reuse, P0 ;  /* 0x000000080b00720c */ /* 0x080fe20000726670 */
[----:B------:R-:W-:Y:S01]  /*ba40*/  UPRMT UR4, URZ, 0x654, UR4 ;  /* 0x000006543f047896 */ /* 0x000fe20008000004 */
[----:B------:R-:W-:Y:S01]  /*ba50*/  ISETP.GE.OR P0, PT, R9, R8, P0 ;  /* 0x000000080900720c */ /* 0x000fe20000706670 */
[----:B------:R-:W1:Y:S01]  /*ba60*/  SHFL.IDX PT, R15, R17, 0x1, 0x1c1f ;  /* 0x003c1f00110f7f89 */ /* 0x000e6200000e0000 */
[----:B------:R-:W-:-:S03]  /*ba70*/  IMAD.IADD R3, R3, 0x1, -R10 ;  /* 0x0000000103037824 */ /* 0x000fc600078e0a0a */
[----:B------:R2:W3:Y:S02]  /*ba80*/  SHFL.IDX PT, R4, R6, RZ, 0x1c1f ;  /* 0x001c1fff06047589 */ /* 0x0004e400000e0000 */
[----:B------:R-:W-:Y:S01]  /*ba90*/  SHF.L.U32 R3, R3, 0x1, RZ ;  /* 0x0000000103037819 */ /* 0x000fe200000006ff */
[----:B------:R-:W-:Y:S01]  /*baa0*/  SYNCS.ARRIVE.TRANS64.RED.A1T0 RZ, [UR4], RZ ;  /* 0x000000ffffff79a7 */ /* 0x000fe20008100404 */
[----:B------:R2:W4:Y:S04]  /*bab0*/  SHFL.IDX PT, R5, R7, RZ, 0x1c1f ;  /* 0x001c1fff07057589 */ /* 0x00052800000e0000 */
[----:B0-----:R2:W-:Y:S04]  /*bac0*/  @!P1 ST.E desc[UR14][R12.64], R0 ;  /* 0x000000000c009985 */ /* 0x0015e8000c10190e */
[----:B-1----:R2:W-:Y:S01]  /*bad0*/  @!P0 ST.E desc[UR14][R14.64], R2 ;  /* 0x000000020e008985 */ /* 0x0025e2000c10190e */
[----:B------:R-:W-:Y:S05]  /*bae0*/  @P2 BRA `(.L_x_37) ;  /* 0x0000000800fc2947 */ /* 0x000fea0003800000 */
[C---:B--2---:R-:W-:Y:S01]  /*baf0*/  VIADD R0, R3.reuse, 0x8 ;  /* 0x0000000803007836 */ /* 0x044fe20000000000 */
[----:B------:R-:W-:Y:S01]  /*bb00*/  ULDC UR4, c[0x0][0xac8] ;  /* 0x0002b20000047ab9 */ /* 0x000fe20000000800 */
[C---:B------:R-:W-:Y:S01]  /*bb10*/  VIADD R2, R3.reuse, 0x10 ;  /* 0x0000001003027836 */ /* 0x040fe20000000000 */
[C---:B------:R-:W-:Y:S01]  /*bb20*/  IADD3 R10, R3.reuse, 0x18, RZ ;  /* 0x00000018030a7810 */ /* 0x040fe20007ffe0ff */
[C---:B------:R-:W-:Y:S01]  /*bb30*/  VIADD R19, R3.reuse, 0x20 ;  /* 0x0000002003137836 */ /* 0x040fe20000000000 */
[----:B------:R-:W-:Y:S01]  /*bb40*/  ISETP.GE.AND P3, PT, R0, UR4, PT ;  /* 0x0000000400007c0c */ /* 0x000fe2000bf66270 */
[C---:B------:R-:W-:Y:S01]  /*bb50*/  VIADD R20, R3.reuse, 0x28 ;  /* 0x0000002803147836 */ /* 0x040fe20000000000 */
[----:B------:R-:W-:Y:S01]  /*bb60*/  ISETP.GE.AND P4, PT, R2, UR4, PT ;  /* 0x0000000402007c0c */ /* 0x000fe2000bf86270 */
[----:B------:R-:W-:Y:S01]  /*bb70*/  ULDC.64 UR6, c[0x0][0x208] ;  /* 0x0000820000067ab9 */ /* 0x000fe20000000a00 */
[----:B------:R-:W-:Y:S01]  /*bb80*/  ISETP.GE.AND P5, PT, R10, UR4, PT ;  /* 0x000000040a007c0c */ /* 0x000fe2000bfa6270 */
[C---:B------:R-:W-:Y:S01]  /*bb90*/  VIADD R21, R3.reuse, 0x40 ;  /* 0x0000004003157836 */ /* 0x040fe20000000000 */
[C---:B------:R-:W-:Y:S01]  /*bba0*/  ISETP.GE.AND P2, PT, R3.reuse, UR4, PT ;  /* 0x0000000403007c0c */ /* 0x040fe2000bf46270 */
[----:B------:R-:W-:Y:S01]  /*bbb0*/  VIADD R23, R3, 0x50 ;  /* 0x0000005003177836 */ /* 0x000fe20000000000 */
[----:B------:R-:W-:-:S02]  /*bbc0*/  ISETP.GE.AND P0, PT, R19, UR4, PT ;  /* 0x0000000413007c0c */ /* 0x000fc4000bf06270 */
[----:B------:R-:W-:Y:S02]  /*bbd0*/  ISETP.GE.AND P1, PT, R20, UR4, PT ;  /* 0x0000000414007c0c */ /* 0x000fe4000bf26270 */
[----:B------:R-:W-:Y:S02]  /*bbe0*/  IADD3 R22, R3, 0x48, RZ ;  /* 0x0000004803167810 */ /* 0x000fe40007ffe0ff */
[----:B------:R-:W-:Y:S02]  /*bbf0*/  @!P3 LEA.HI R0, R0, R0, RZ, 0x1 ;  /* 0x000000000000b211 */ /* 0x000fe400078f08ff */
[----:B------:R-:W-:Y:S02]  /*bc00*/  @!P4 LEA.HI R2, R2, R2, RZ, 0x1 ;  /* 0x000000020202c211 */ /* 0x000fe400078f08ff */
[----:B------:R-:W-:Y:S02]  /*bc10*/  @!P5 LEA.HI R10, R10, R10, RZ, 0x1 ;  /* 0x0000000a0a0ad211 */ /* 0x000fe400078f08ff */
[----:B------:R-:W-:-:S02]  /*bc20*/  @!P3 LOP3.LUT R13, R0, 0xfffffffe, RZ, 0xc0, !PT ;  /* 0xfffffffe000db812 */ /* 0x000fc400078ec0ff */
[----:B------:R-:W-:Y:S01]  /*bc30*/  @!P4 LOP3.LUT R15, R2, 0xfffffffe, RZ, 0xc0, !PT ;  /* 0xfffffffe020fc812 */ /* 0x000fe200078ec0ff */
[C---:B------:R-:W-:Y:S01]  /*bc40*/  VIADD R2, R3.reuse, 0x38 ;  /* 0x0000003803027836 */ /* 0x040fe20000000000 */
[----:B------:R-:W-:Y:S01]  /*bc50*/  @!P5 LOP3.LUT R17, R10, 0xfffffffe, RZ, 0xc0, !PT ;  /* 0xfffffffe0a11d812 */ /* 0x000fe200078ec0ff */
[C-C-:B---34-:R-:W-:Y:S01]  /*bc60*/  @!P2 IMAD.WIDE R10, R3.reuse, 0x4, R4.reuse ;  /* 0x00000004030aa825 */ /* 0x158fe200078e0204 */
[----:B------:R-:W-:Y:S02]  /*bc70*/  IADD3 R0, R3, 0x30, RZ ;  /* 0x0000003003007810 */ /* 0x000fe40007ffe0ff */
[----:B------:R-:W-:Y:S01]  /*bc80*/  ISETP.GE.AND P6, PT, R23, UR4, PT ;  /* 0x0000000417007c0c */ /* 0x000fe2000bfc6270 */
[--C-:B------:R-:W-:Y:S01]  /*bc90*/  @!P3 IMAD.WIDE R12, R13, 0x4, R4.reuse ;  /* 0x000000040d0cb825 */ /* 0x100fe200078e0204 */
[----:B------:R0:W-:Y:S01]  /*bca0*/  @!P2 ST.E.64 desc[UR6][R10.64], R24 ;  /* 0x000000180a00a985 */ /* 0x0001e2000c101b06 */
[----:B------:R-:W-:Y:S02]  /*bcb0*/  ISETP.GE.AND P2, PT, R0, UR4, PT ;  /* 0x0000000400007c0c */ /* 0x000fe4000bf46270 */
[----:B------:R-:W-:Y:S01]  /*bcc0*/  @!P4 IMAD.WIDE R14, R15, 0x4, R4 ;  /* 0x000000040f0ec825 */ /* 0x000fe200078e0204 */
[----:B------:R1:W-:Y:S01]  /*bcd0*/  @!P3 ST.E.64 desc[UR6][R12.64], R28 ;  /* 0x0000001c0c00b985 */ /* 0x0003e2000c101b06 */
[----:B------:R-:W-:-:S02]  /*bce0*/  ISETP.GE.AND P3, PT, R2, UR4, PT ;  /* 0x0000000402007c0c */ /* 0x000fc4000bf66270 */
[----:B------:R-:W-:Y:S01]  /*bcf0*/  @!P5 IMAD.WIDE R16, R17, 0x4, R4 ;  /* 0x000000041110d825 */ /* 0x000fe200078e0204 */
[----:B------:R2:W-:Y:S01]  /*bd00*/  @!P4 ST.E.64 desc[UR6][R14.64], R32 ;  /* 0x000000200e00c985 */ /* 0x0005e2000c101b06 */
[----:B------:R-:W-:Y:S02]  /*bd10*/  ISETP.GE.AND P4, PT, R21, UR4, PT ;  /* 0x0000000415007c0c */ /* 0x000fe4000bf86270 */
[----:B------:R-:W-:Y:S01]  /*bd20*/  @!P0 LEA.HI R19, R19, R19, RZ, 0x1 ;  /* 0x0000001313138211 */ /* 0x000fe200078f08ff */
[----:B------:R3:W-:Y:S01]  /*bd30*/  @!P5 ST.E.64 desc[UR6][R16.64], R36 ;  /* 0x000000241000d985 */ /* 0x0007e2000c101b06 */
[----:B------:R-:W-:Y:S01]  /*bd40*/  ISETP.GE.AND P5, PT, R22, UR4, PT ;  /* 0x0000000416007c0c */ /* 0x000fe2000bfa6270 */
[----:B0-----:R-:W-:Y:S01]  /*bd50*/  VIADD R24, R3, 0x58 ;  /* 0x0000005803187836 */ /* 0x001fe20000000000 */
[----:B------:R-:W-:Y:S02]  /*bd60*/  @!P1 LEA.HI R20, R20, R20, RZ, 0x1 ;  /* 0x0000001414149211 */ /* 0x000fe400078f08ff */
[----:B------:R-:W-:-:S02]  /*bd70*/  @!P0 LOP3.LUT R11, R19, 0xfffffffe, RZ, 0xc0, !PT ;  /* 0xfffffffe130b8812 */ /* 0x000fc400078ec0ff */
[----:B-1----:R-:W-:Y:S02]  /*bd80*/  @!P1 LOP3.LUT R13, R20, 0xfffffffe, RZ, 0xc0, !PT ;  /* 0xfffffffe140d9812 */ /* 0x002fe400078ec0ff */
[----:B------:R-:W-:Y:S01]  /*bd90*/  @!P2 LEA.HI R0, R0, R0, RZ, 0x1 ;  /* 0x000000000000a211 */ /* 0x000fe200078f08ff */
[--C-:B------:R-:W-:Y:S01]  /*bda0*/  @!P0 IMAD.WIDE R10, R11, 0x4, R4.reuse ;  /* 0x000000040b0a8825 */ /* 0x100fe200078e0204 */
[----:B------:R-:W-:Y:S02]  /*bdb0*/  @!P3 LEA.HI R2, R2, R2, RZ, 0x1 ;  /* 0x000000020202b211 */ /* 0x000fe400078f08ff */
[----:B------:R-:W-:Y:S01]  /*bdc0*/  @!P4 LEA.HI R21, R21, R21, RZ, 0x1 ;  /* 0x000000151515c211 */ /* 0x000fe200078f08ff */
[----:B------:R-:W-:Y:S01]  /*bdd0*/  @!P1 IMAD.WIDE R12, R13, 0x4, R4 ;  /* 0x000000040d0c9825 */ /* 0x000fe200078e0204 */
[----:B------:R-:W-:Y:S01]  /*bde0*/  @!P5 LEA.HI R22, R22, R22, RZ, 0x1 ;  /* 0x000000161616d211 */ /* 0x000fe200078f08ff */
[----:B------:R0:W-:Y:S01]  /*bdf0*/  @!P0 ST.E.64 desc[UR6][R10.64], R40 ;  /* 0x000000280a008985 */ /* 0x0001e2000c101b06 */
[----:B------:R-:W-:-:S02]  /*be00*/  @!P6 LEA.HI R23, R23, R23, RZ, 0x1 ;  /* 0x000000171717e211 */ /* 0x000fc400078f08ff */
[----:B--2---:R-:W-:Y:S01]  /*be10*/  @!P2 LOP3.LUT R15, R0, 0xfffffffe, RZ, 0xc0, !PT ;  /* 0xfffffffe000fa812 */ /* 0x004fe200078ec0ff */
[----:B------:R1:W-:Y:S01]  /*be20*/  @!P1 ST.E.64 desc[UR6][R12.64], R44 ;  /* 0x0000002c0c009985 */ /* 0x0003e2000c101b06 */
[----:B---3--:R-:W-:Y:S01]  /*be30*/  @!P3 LOP3.LUT R17, R2, 0xfffffffe, RZ, 0xc0, !PT ;  /* 0xfffffffe0211b812 */ /* 0x008fe200078ec0ff */
[----:B------:R-:W-:Y:S01]  /*be40*/  VIADD R0, R3, 0x68 ;  /* 0x0000006803007836 */ /* 0x000fe20000000000 */
[----:B------:R-:W-:Y:S01]  /*be50*/  @!P4 LOP3.LUT R21, R21, 0xfffffffe, RZ, 0xc0, !PT ;  /* 0xfffffffe1515c812 */ /* 0x000fe200078ec0ff */
[C---:B------:R-:W-:Y:S01]  /*be60*/  VIADD R2, R3.reuse, 0x70 ;  /* 0x0000007003027836 */ /* 0x040fe20000000000 */
[----:B------:R-:W-:Y:S01]  /*be70*/  @!P5 LOP3.LUT R19, R22, 0xfffffffe, RZ, 0xc0, !PT ;  /* 0xfffffffe1613d812 */ /* 0x000fe200078ec0ff */
[----:B------:R-:W-:Y:S01]  /*be80*/  VIADD R22, R3, 0x80 ;  /* 0x0000008003167836 */ /* 0x000fe20000000000 */
[----:B------:R-:W-:Y:S02]  /*be90*/  @!P6 LOP3.LUT R23, R23, 0xfffffffe, RZ, 0xc0, !PT ;  /* 0xfffffffe1717e812 */ /* 0x000fe400078ec0ff */
[----:B------:R-:W-:Y:S01]  /*bea0*/  IADD3 R25, R3, 0x60, RZ ;  /* 0x0000006003197810 */ /* 0x000fe20007ffe0ff */
[----:B0-----:R-:W-:Y:S01]  /*beb0*/  @!P2 IMAD.WIDE R10, R15, 0x4, R4 ;  /* 0x000000040f0aa825 */ /* 0x001fe200078e0204 */
[----:B------:R-:W-:-:S02]  /*bec0*/  ISETP.GE.AND P1, PT, R24, UR4, PT ;  /* 0x0000000418007c0c */ /* 0x000fc4000bf26270 */
[----:B------:R-:W-:Y:S01]  /*bed0*/  ISETP.GE.AND P0, PT, R25, UR4, PT ;  /* 0x0000000419007c0c */ /* 0x000fe2000bf06270 */
[--C-:B-1----:R-:W-:Y:S01]  /*bee0*/  @!P3 IMAD.WIDE R12, R17, 0x4, R4.reuse ;  /* 0x00000004110cb825 */ /* 0x102fe200078e0204 */
[----:B------:R0:W-:Y:S01]  /*bef0*/  @!P2 ST.E.64 desc[UR6][R10.64], R48 ;  /* 0x000000300a00a985 */ /* 0x0001e2000c101b06 */
[----:B------:R-:W-:Y:S02]  /*bf00*/  ISETP.GE.AND P2, PT, R0, UR4, PT ;  /* 0x0000000400007c0c */ /* 0x000fe4000bf46270 */
[--C-:B------:R-:W-:Y:S01]  /*bf10*/  @!P4 IMAD.WIDE R14, R21, 0x4, R4.reuse ;  /* 0x00000004150ec825 */ /* 0x100fe200078e0204 */
[----:B------:R1:W-:Y:S03]  /*bf20*/  @!P3 ST.E.64 desc[UR6][R12.64], R52 ;  /* 0x000000340c00b985 */ /* 0x0003e6000c101b06 */
[----:B------:R-:W-:Y:S01]  /*bf30*/  @!P5 IMAD.WIDE R16, R19, 0x4, R4 ;  /* 0x000000041310d825 */ /* 0x000fe200078e0204 */
[----:B------:R2:W-:Y:S01]  /*bf40*/  @!P4 ST.E.64 desc[UR6][R14.64], R56 ;  /* 0x000000380e00c985 */ /* 0x0005e2000c101b06 */
[----:B------:R-:W-:-:S02]  /*bf50*/  IADD3 R19, R3, 0x78, RZ ;  /* 0x0000007803137810 */ /* 0x000fc40007ffe0ff */
[----:B------:R-:W-:Y:S01]  /*bf60*/  @!P6 IMAD.WIDE R20, R23, 0x4, R4 ;  /* 0x000000041714e825 */ /* 0x000fe200078e0204 */
[----:B------:R3:W-:Y:S01]  /*bf70*/  @!P5 ST.E.64 desc[UR6][R16.64], R60 ;  /* 0x0000003c1000d985 */ /* 0x0007e2000c101b06 */
[----:B------:R-:W-:Y:S02]  /*bf80*/  ISETP.GE.AND P5, PT, R19, UR4, PT ;  /* 0x0000000413007c0c */ /* 0x000fe4000bfa6270 */
[----:B------:R-:W-:Y:S01]  /*bf90*/  VIADD R23, R3, 0x88 ;  /* 0x0000008803177836 */ /* 0x000fe20000000000 */
[----:B------:R4:W-:Y:S01]  /*bfa0*/  @!P6 ST.E.64 desc[UR6][R20.64], R64 ;  /* 0x000000401400e985 */ /* 0x0009e2000c101b06 */
[----:B------:R-:W-:Y:S02]  /*bfb0*/  ISETP.GE.AND P6, PT, R2, UR4, PT ;  /* 0x0000000402007c0c */ /* 0x000fe4000bfc6270 */
[----:B------:R-:W-:Y:S02]  /*bfc0*/  ISETP.GE.AND P4, PT, R22, UR4, PT ;  /* 0x0000000416007c0c */ /* 0x000fe4000bf86270 */
[----:B------:R-:W-:-:S02]  /*bfd0*/  ISETP.GE.AND P3, PT, R23, UR4, PT ;  /* 0x0000000417007c0c */ /* 0x000fc4000bf66270 */
[----:B------:R-:W-:Y:S02]  /*bfe0*/  @!P1 LEA.HI R24, R24, R24, RZ, 0x1 ;  /* 0x0000001818189211 */ /* 0x000fe400078f08ff */
[----:B------:R-:W-:Y:S02]  /*bff0*/  @!P0 LEA.HI R25, R25, R25, RZ, 0x1 ;  /* 0x0000001919198211 */ /* 0x000fe400078f08ff */
[----:B0-----:R-:W-:Y:S02]  /*c000*/  @!P1 LOP3.LUT R11, R24, 0xfffffffe, RZ, 0xc0, !PT ;  /* 0xfffffffe180b9812 */ /* 0x001fe400078ec0ff */
[----:B-1----:R-:W-:Y:S01]  /*c010*/  @!P0 LOP3.LUT R13, R25, 0xfffffffe, RZ, 0xc0, !PT ;  /* 0xfffffffe190d8812 */ /* 0x002fe200078ec0ff */
[----:B------:R-:W-:Y:S01]  /*c020*/  VIADD R25, R3, 0x98 ;  /* 0x0000009803197836 */ /* 0x000fe20000000000 */
[----:B------:R-:W-:Y:S01]  /*c030*/  @!P2 LEA.HI R0, R0, R0, RZ, 0x1 ;  /* 0x000000000000a211 */ /* 0x000fe200078f08ff */
[----:B------:R-:W-:Y:S01]  /*c040*/  @!P1 IMAD.WIDE R10, R11, 0x4, R4 ;  /* 0x000000040b0a9825 */ /* 0x000fe200078e0204 */
[----:B------:R-:W-:-:S02]  /*c050*/  @!P6 LEA.HI R2, R2, R2, RZ, 0x1 ;  /* 0x000000020202e211 */ /* 0x000fc400078f08ff */
[----:B------:R-:W-:Y:S01]  /*c060*/  @!P5 LEA.HI R19, R19, R19, RZ, 0x1 ;  /* 0x000000131313d211 */ /* 0x000fe200078f08ff */
[----:B------:R-:W-:Y:S01]  /*c070*/  @!P0 IMAD.WIDE R12, R13, 0x4, R4 ;  /* 0x000000040d0c8825 */ /* 0x000fe200078e0204 */
[----:B------:R-:W-:Y:S01]  /*c080*/  @!P4 LEA.HI R22, R22, R22, RZ, 0x1 ;  /* 0x000000161616c211 */ /* 0x000fe200078f08ff */
[----:B------:R0:W-:Y:S01]  /*c090*/  @!P1 ST.E.64 desc[UR6][R10.64], R68 ;  /* 0x000000440a009985 */ /* 0x0001e2000c101b06 */
[----:B------:R-:W-:Y:S02]  /*c0a0*/  @!P3 LEA.HI R23, R23, R23, RZ, 0x1 ;  /* 0x000000171717b211 */ /* 0x000fe400078f08ff */
[----:B--2---:R-:W-:Y:S01]  /*c0b0*/  @!P2 LOP3.LUT R15, R0, 0xfffffffe, RZ, 0xc0, !PT ;  /* 0xfffffffe000fa812 */ /* 0x004fe200078ec0ff */
[----:B------:R1:W-:Y:S01]  /*c0c0*/  @!P0 ST.E.64 desc[UR6][R12.64], R72 ;  /* 0x000000480c008985 */ /* 0x0003e2000c101b06 */
[----:B---3--:R-:W-:Y:S01]  /*c0d0*/  @!P6 LOP3.LUT R17, R2, 0xfffffffe, RZ, 0xc0, !PT ;  /* 0xfffffffe0211e812 */ /* 0x008fe200078ec0ff */
[----:B------:R-:W-:Y:S01]  /*c0e0*/  VIADD R0, R3, 0xa0 ;  /* 0x000000a003007836 */ /* 0x000fe20000000000 */
[----:B------:R-:W-:-:S02]  /*c0f0*/  @!P5 LOP3.LUT R19, R19, 0xfffffffe, RZ, 0xc0, !PT ;  /* 0xfffffffe1313d812 */ /* 0x000fc400078ec0ff */
[----:B----4-:R-:W-:Y:S01]  /*c100*/  @!P4 LOP3.LUT R21, R22, 0xfffffffe, RZ, 0xc0, !PT ;  /* 0xfffffffe1615c812 */ /* 0x010fe200078ec0ff */
[----:B------:R-:W-:Y:S01]  /*c110*/  VIADD R22, R3, 0xb8 ;  /* 0x000000b803167836 */ /* 0x000fe20000000000 */
[----:B------:R-:W-:Y:S02]  /*c120*/  @!P3 LOP3.LUT R23, R23, 0xfffffffe, RZ, 0xc0, !PT ;  /* 0xfffffffe1717b812 */ /* 0x000fe400078ec0ff */
[----:B------:R-:W-:Y:S01]  /*c130*/  IADD3 R24, R3, 0x90, RZ ;  /* 0x0000009003187810 */ /* 0x000fe20007ffe0ff */
[--C-:B0-----:R-:W-:Y:S01]  /*c140*/  @!P2 IMAD.WIDE R10, R15, 0x4, R4.reuse ;  /* 0x000000040f0aa825 */ /* 0x101fe200078e0204 */
[----:B------:R-:W-:Y:S02]  /*c150*/  IADD3 R2, R3, 0xa8, RZ ;  /* 0x000000a803027810 */ /* 0x000fe40007ffe0ff */
[----:B------:R-:W-:Y:S01]  /*c160*/  ISETP.GE.AND P0, PT, R24, UR4, PT ;  /* 0x0000000418007c0c */ /* 0x000fe2000bf06270 */
[----:B-1----:R-:W-:Y:S01]  /*c170*/  @!P6 IMAD.WIDE R12, R17, 0x4, R4 ;  /* 0x00000004110ce825 */ /* 0x002fe200078e0204 */
[----:B------:R0:W-:Y:S01]  /*c180*/  @!P2 ST.E.64 desc[UR6][R10.64], R76 ;  /* 0x0000004c0a00a985 */ /* 0x0001e2000c101b06 */
[----:B------:R-:W-:-:S02]  /*c190*/  ISETP.GE.AND P1, PT, R25, UR4, PT ;  /* 0x0000000419007c0c */ /* 0x000fc4000bf26270 */
[--C-:B------:R-:W-:Y:S01]  /*c1a0*/  @!P5 IMAD.WIDE R14, R19, 0x4, R4.reuse ;  /* 0x00000004130ed825 */ /* 0x100fe200078e0204 */
[----:B------:R1:W-:Y:S01]  /*c1b0*/  @!P6 ST.E.64 desc[UR6][R12.64], R80 ;  /* 0x000000500c00e985 */ /* 0x0003e2000c101b06 */
[----:B------:R-:W-:Y:S02]  /*c1c0*/  ISETP.GE.AND P2, PT, R0, UR4, PT ;  /* 0x0000000400007c0c */ /* 0x000fe4000bf46270 */
[--C-:B------:R-:W-:Y:S01]  /*c1d0*/  @!P4 IMAD.WIDE R16, R21, 0x4, R4.reuse ;  /* 0x000000041510c825 */ /* 0x100fe200078e0204 */
[----:B------:R2:W-:Y:S01]  /*c1e0*/  @!P5 ST.E.64 desc[UR6][R14.64], R84 ;  /* 0x000000540e00d985 */ /* 0x0005e2000c101b06 */
[----:B------:R-:W-:Y:S02]  /*c1f0*/  ISETP.GE.AND P5, PT, R22, UR4, PT ;  /* 0x0000000416007c0c */ /* 0x000fe4000bfa6270 */
[----:B------:R-:W-:Y:S01]  /*c200*/  @!P3 IMAD.WIDE R20, R23, 0x4, R4 ;  /* 0x000000041714b825 */ /* 0x000fe200078e0204 */
[----:B------:R3:W-:Y:S01]  /*c210*/  @!P4 ST.E.64 desc[UR6][R16.64], R88 ;  /* 0x000000581000c985 */ /* 0x0007e2000c101b06 */
[----:B------:R-:W-:-:S02]  /*c220*/  IADD3 R23, R3, 0xc0, RZ ;  /* 0x000000c003177810 */ /* 0x000fc40007ffe0ff */
[----:B------:R-:W-:Y:S01]  /*c230*/  VIADD R19, R3, 0xb0 ;  /* 0x000000b003137836 */ /* 0x000fe20000000000 */
[----:B------:R4:W-:Y:S01]  /*c240*/  @!P3 ST.E.64 desc[UR6][R20.64], R92 ;  /* 0x0000005c1400b985 */ /* 0x0009e2000c101b06 */
[----:B------:R-:W-:Y:S02]  /*c250*/  ISETP.GE.AND P3, PT, R2, UR4, PT ;  /* 0x0000000402007c0c */ /* 0x000fe4000bf66270 */
[----:B------:R-:W-:Y:S02]  /*c260*/  ISETP.GE.AND P6, PT, R23, UR4, PT ;  /* 0x0000000417007c0c */ /* 0x000fe4000bfc6270 */
[----:B------:R-:W-:Y:S02]  /*c270*/  ISETP.GE.AND P4, PT, R19, UR4, PT ;  /* 0x0000000413007c0c */ /* 0x000fe4000bf86270 */
[----:B------:R-:W-:Y:S02]  /*c280*/  @!P0 LEA.HI R24, R24, R24, RZ, 0x1 ;  /* 0x0000001818188211 */ /* 0x000fe400078f08ff */
[----:B------:R-:W-:-:S02]  /*c290*/  @!P1 LEA.HI R25, R25, R25, RZ, 0x1 ;  /* 0x0000001919199211 */ /* 0x000fc400078f08ff */
[----:B0-----:R-:W-:Y:S02]  /*c2a0*/  @!P0 LOP3.LUT R11, R24, 0xfffffffe, RZ, 0xc0, !PT ;  /* 0xfffffffe180b8812 */ /* 0x001fe400078ec0ff */
[----:B------:R-:W-:Y:S02]  /*c2b0*/  @!P2 LEA.HI R0, R0, R0, RZ, 0x1 ;  /* 0x000000000000a211 */ /* 0x000fe400078f08ff */
[----:B------:R-:W-:Y:S01]  /*c2c0*/  @!P3 LEA.HI R2, R2, R2, RZ, 0x1 ;  /* 0x000000020202b211 */ /* 0x000fe200078f08ff */
[--C-:B------:R-:W-:Y:S01]  /*c2d0*/  @!P0 IMAD.WIDE R10, R11, 0x4, R4.reuse ;  /* 0x000000040b0a8825 */ /* 0x100fe200078e0204 */
[----:B-1----:R-:W-:Y:S02]  /*c2e0*/  @!P1 LOP3.LUT R13, R25, 0xfffffffe, RZ, 0xc0, !PT ;  /* 0xfffffffe190d9812 */ /* 0x002fe400078ec0ff */
[----:B------:R-:W-:Y:S02]  /*c2f0*/  @!P4 LEA.HI R19, R19, R19, RZ, 0x1 ;  /* 0x000000131313c211 */ /* 0x000fe400078f08ff */
[----:B--2---:R-:W-:Y:S01]  /*c300*/  @!P2 LOP3.LUT R15, R0, 0xfffffffe, RZ, 0xc0, !PT ;  /* 0xfffffffe000fa812 */ /* 0x004fe200078ec0ff */
[--C-:B------:R-:W-:Y:S01]  /*c310*/  @!P1 IMAD.WIDE R12, R13, 0x4, R4.reuse ;  /* 0x000000040d0c9825 */ /* 0x100fe200078e0204 */
[----:B------:R-:W-:Y:S01]  /*c320*/  @!P5 LEA.HI R22, R22, R22, RZ, 0x1 ;  /* 0x000000161616d211 */ /* 0x000fe200078f08ff */
[----:B------:R0:W-:Y:S01]  /*c330*/  @!P0 ST.E.64 desc[UR6][R10.64], R96 ;  /* 0x000000600a008985 */ /* 0x0001e2000c101b06 */
[----:B---3--:R-:W-:Y:S01]  /*c340*/  @!P3 LOP3.LUT R17, R2, 0xfffffffe, RZ, 0xc0, !PT ;  /* 0xfffffffe0211b812 */ /* 0x008fe200078ec0ff */
[----:B------:R-:W-:Y:S01]  /*c350*/  @!P2 IMAD.WIDE R14, R15, 0x4, R4 ;  /* 0x000000040f0ea825 */ /* 0x000fe200078e0204 */
[----:B------:R-:W-:Y:S01]  /*c360*/  @!P6 LEA.HI R23, R23, R23, RZ, 0x1 ;  /* 0x000000171717e211 */ /* 0x000fe200078f08ff */
[----:B------:R1:W-:Y:S01]  /*c370*/  @!P1 ST.E.64 desc[UR6][R12.64], R100 ;  /* 0x000000640c009985 */ /* 0x0003e2000c101b06 */
[----:B------:R-:W-:Y:S01]  /*c380*/  @!P4 LOP3.LUT R19, R19, 0xfffffffe, RZ, 0xc0, !PT ;  /* 0xfffffffe1313c812 */ /* 0x000fe200078ec0ff */
[----:B------:R-:W-:Y:S01]  /*c390*/  VIADD R0, R3, 0xc8 ;  /* 0x000000c803007836 */ /* 0x000fe20000000000 */
[----:B----4-:R-:W-:Y:S01]  /*c3a0*/  @!P5 LOP3.LUT R21, R22, 0xfffffffe, RZ, 0xc0, !PT ;  /* 0xfffffffe1615d812 */ /* 0x010fe200078ec0ff */
[----:B------:R2:W-:Y:S01]  /*c3b0*/  @!P2 ST.E.64 desc[UR6][R14.64], R104 ;  /* 0x000000680e00a985 */ /* 0x0005e2000c101b06 */
[----:B------:R-:W-:Y:S01]  /*c3c0*/  @!P6 LOP3.LUT R23, R23, 0xfffffffe, RZ, 0xc0, !PT ;  /* 0xfffffffe1717e812 */ /* 0x000fe200078ec0ff */
[C---:B------:R-:W-:Y:S01]  /*c3d0*/  VIADD R2, R3.reuse, 0xd0 ;  /* 0x000000d003027836 */ /* 0x040fe20000000000 */
[----:B------:R-:W-:Y:S01]  /*c3e0*/  ISETP.GE.AND P0, PT, R0, UR4, PT ;  /* 0x0000000400007c0c */ /* 0x000fe2000bf06270 */
[----:B------:R-:W-:-:S02]  /*c3f0*/  VIADD R22, R3, 0xe0 ;  /* 0x000000e003167836 */ /* 0x000fc40000000000 */
[----:B0-----:R-:W-:Y:S01]  /*c400*/  @!P3 IMAD.WIDE R10, R17, 0x4, R4 ;  /* 0x00000004110ab825 */ /* 0x001fe200078e0204 */
[----:B------:R-:W-:-:S03]  /*c410*/  ISETP.GE.AND P1, PT, R2, UR4, PT ;  /* 0x0000000402007c0c */ /* 0x000fc6000bf26270 */
[--C-:B-1----:R-:W-:Y:S01]  /*c420*/  @!P4 IMAD.WIDE R12, R19, 0x4, R4.reuse ;  /* 0x00000004130cc825 */ /* 0x102fe200078e0204 */
[----:B------:R0:W-:Y:S01]  /*c430*/  @!P3 ST.E.64 desc[UR6][R10.64], R108 ;  /* 0x0000006c0a00b985 */ /* 0x0001e2000c101b06 */
[----:B------:R-:W-:Y:S02]  /*c440*/  IADD3 R19, R3, 0xd8, RZ ;  /* 0x000000d803137810 */ /* 0x000fe40007ffe0ff */
[--C-:B------:R-:W-:Y:S01]  /*c450*/  @!P5 IMAD.WIDE R16, R21, 0x4, R4.reuse ;  /* 0x000000041510d825 */ /* 0x100fe200078e0204 */
[----:B------:R1:W-:Y:S01]  /*c460*/  @!P4 ST.E.64 desc[UR6][R12.64], R112 ;  /* 0x000000700c00c985 */ /* 0x0003e2000c101b06 */
[----:B--2---:R-:W-:Y:S02]  /*c470*/  IADD3 R15, R3, 0xf0, RZ ;  /* 0x000000f0030f7810 */ /* 0x004fe40007ffe0ff */
[----:B------:R-:W-:Y:S01]  /*c480*/  @!P6 IMAD.WIDE R20, R23, 0x4, R4 ;  /* 0x000000041714e825 */ /* 0x000fe200078e0204 */
[----:B------:R2:W-:Y:S01]  /*c490*/  @!P5 ST.E.64 desc[UR6][R16.64], R116 ;  /* 0x000000741000d985 */ /* 0x0005e2000c101b06 */
[----:B------:R-:W-:-:S02]  /*c4a0*/  ISETP.GE.AND P2, PT, R19, UR4, PT ;  /* 0x0000000413007c0c */ /* 0x000fc4000bf46270 */
[C---:B------:R-:W-:Y:S01]  /*c4b0*/  VIADD R14, R3.reuse, 0xe8 ;  /* 0x000000e8030e7836 */ /* 0x040fe20000000000 */
[----:B------:R3:W-:Y:S01]  /*c4c0*/  @!P6 ST.E.64 desc[UR6][R20.64], R120 ;  /* 0x000000781400e985 */ /* 0x0007e2000c101b06 */
[----:B------:R-:W-:Y:S01]  /*c4d0*/  ISETP.GE.AND P3, PT, R22, UR4, PT ;  /* 0x0000000416007c0c */ /* 0x000fe2000bf66270 */
[----:B0-----:R-:W-:Y:S01]  /*c4e0*/  VIADD R11, R3, 0xf8 ;  /* 0x000000f8030b7836 */ /* 0x001fe20000000000 */
[----:B------:R-:W-:Y:S02]  /*c4f0*/  ISETP.GE.AND P5, PT, R15, UR4, PT ;  /* 0x000000040f007c0c */ /* 0x000fe4000bfa6270 */
[----:B------:R-:W-:Y:S02]  /*c500*/  ISETP.GE.AND P4, PT, R14, UR4, PT ;  /* 0x000000040e007c0c */ /* 0x000fe4000bf86270 */
[----:B------:R-:W-:Y:S02]  /*c510*/  ISETP.GE.AND P6, PT, R11, UR4, PT ;  /* 0x000000040b007c0c */ /* 0x000fe4000bfc6270 */
[----:B------:R-:W-:-:S02]  /*c520*/  @!P0 LEA.HI R0, R0, R0, RZ, 0x1 ;  /* 0x0000000000008211 */ /* 0x000fc400078f08ff */
[----:B------:R-:W-:Y:S02]  /*c530*/  @!P1 LEA.HI R2, R2, R2, RZ, 0x1 ;  /* 0x0000000202029211 */ /* 0x000fe400078f08ff */
[----:B------:R-:W-:Y:S02]  /*c540*/  @!P2 LEA.HI R19, R19, R19, RZ, 0x1 ;  /* 0x000000131313a211 */ /* 0x000fe400078f08ff */
[----:B------:R-:W-:Y:S02]  /*c550*/  @!P3 LEA.HI R22, R22, R22, RZ, 0x1 ;  /* 0x000000161616b211 */ /* 0x000fe400078f08ff */
[----:B------:R-:W-:Y:S02]  /*c560*/  @!P5 LEA.HI R10, R15, R15, RZ, 0x1 ;  /* 0x0000000f0f0ad211 */ /* 0x000fe400078f08ff */
[----:B------:R-:W-:Y:S02]  /*c570*/  @!P4 LEA.HI R14, R14, R14, RZ, 0x1 ;  /* 0x0000000e0e0ec211 */ /* 0x000fe400078f08ff */
[----:B-1----:R-:W-:-:S02]  /*c580*/  @!P6 LEA.HI R12, R11, R11, RZ, 0x1 ;  /* 0x0000000b0b0ce211 */ /* 0x002fc400078f08ff */
[----:B------:R-:W-:Y:S02]  /*c590*/  @!P0 LOP3.LUT R11, R0, 0xfffffffe, RZ, 0xc0, !PT ;  /* 0xfffffffe000b8812 */ /* 0x000fe400078ec0ff */
[----:B------:R-:W-:Y:S02]  /*c5a0*/  @!P1 LOP3.LUT R13, R2, 0xfffffffe, RZ, 0xc0, !PT ;  /* 0xfffffffe020d9812 */ /* 0x000fe400078ec0ff */
[----:B------:R-:W-:Y:S02]  /*c5b0*/  @!P2 LOP3.LUT R15, R19, 0xfffffffe, RZ, 0xc0, !PT ;  /* 0xfffffffe130fa812 */ /* 0x000fe400078ec0ff */
[----:B--2---:R-:W-:Y:S02]  /*c5c0*/  @!P3 LOP3.LUT R17, R22, 0xfffffffe, RZ, 0xc0, !PT ;  /* 0xfffffffe1611b812 */ /* 0x004fe400078ec0ff */
[----:B---3--:R-:W-:Y:S01]  /*c5d0*/  @!P4 LOP3.LUT R21, R14, 0xfffffffe, RZ, 0xc0, !PT ;  /* 0xfffffffe0e15c812 */ /* 0x008fe200078ec0ff */
[----:B------:R-:W-:Y:S01]  /*c5e0*/  @!P2 IMAD.WIDE R14, R15, 0x4, R4 ;  /* 0x000000040f0ea825 */ /* 0x000fe200078e0204 */
[----:B------:R-:W-:-:S02]  /*c5f0*/  @!P5 LOP3.LUT R23, R10, 0xfffffffe, RZ, 0xc0, !PT ;  /* 0xfffffffe0a17d812 */ /* 0x000fc400078ec0ff */
[----:B------:R-:W-:Y:S01]  /*c600*/  @!P6 LOP3.LUT R19, R12, 0xfffffffe, RZ, 0xc0, !PT ;  /* 0xfffffffe0c13e812 */ /* 0x000fe200078ec0ff */
[----:B------:R-:W-:-:S04]  /*c610*/  @!P0 IMAD.WIDE R10, R11, 0x4, R4 ;  /* 0x000000040b0a8825 */ /* 0x000fc800078e0204 */
[--C-:B------:R-:W-:Y:S01]  /*c620*/  @!P1 IMAD.WIDE R12, R13, 0x4, R4.reuse ;  /* 0x000000040d0c9825 */ /* 0x100fe200078e0204 */
[----:B------:R0:W-:Y:S03]  /*c630*/  @!P0 ST.E.64 desc[UR6][R10.64], R124 ;  /* 0x0000007c0a008985 */ /* 0x0001e6000c101b06 */
[--C-:B------:R-:W-:Y:S01]  /*c640*/  @!P3 IMAD.WIDE R16, R17, 0x4, R4.reuse ;  /* 0x000000041110b825 */ /* 0x100fe200078e0204 */
[----:B------:R0:W-:Y:S03]  /*c650*/  @!P1 ST.E.64 desc[UR6][R12.64], R128 ;  /* 0x000000800c009985 */ /* 0x0001e6000c101b06 */
[--C-:B------:R-:W-:Y:S01]  /*c660*/  @!P4 IMAD.WIDE R20, R21, 0x4, R4.reuse ;  /* 0x000000041514c825 */ /* 0x100fe200078e0204 */
[----:B------:R0:W-:Y:S03]  /*c670*/  @!P2 ST.E.64 desc[UR6][R14.64], R132 ;  /* 0x000000840e00a985 */ /* 0x0001e6000c101b06 */
[--C-:B------:R-:W-:Y:S01]  /*c680*/  @!P5 IMAD.WIDE R22, R23, 0x4, R4.reuse ;  /* 0x000000041716d825 */ /* 0x100fe200078e0204 */
[----:B------:R0:W-:Y:S03]  /*c690*/  @!P3 ST.E.64 desc[UR6][R16.64], R136 ;  /* 0x000000881000b985 */ /* 0x0001e6000c101b06 */
[----:B------:R-:W-:Y:S01]  /*c6a0*/  @!P6 IMAD.WIDE R4, R19, 0x4, R4 ;  /* 0x000000041304e825 */ /* 0x000fe200078e0204 */
[----:B------:R0:W-:Y:S04]  /*c6b0*/  @!P4 ST.E.64 desc[UR6][R20.64], R140 ;  /* 0x0000008c1400c985 */ /* 0x0001e8000c101b06 */
[----:B------:R0:W-:Y:S04]  /*c6c0*/  @!P5 ST.E.64 desc[UR6][R22.64], R144 ;  /* 0x000000901600d985 */ /* 0x0001e8000c101b06 */
[----:B------:R0:W-:Y:S02]  /*c6d0*/  @!P6 ST.E.64 desc[UR6][R4.64], R148 ;  /* 0x000000940400e985 */ /* 0x0001e4000c101b06 */
.L_x_37:
[----:B------:R-:W-:Y:S05]  /*c6e0*/  BSYNC B0 ;  /* 0x0000000000007941 */ /* 0x000fea0003800000 */
.L_x_36:
[----:B------:R-:W-:Y:S01]  /*c6f0*/  ISETP.GE.AND P0, PT, R9, R8, PT ;  /* 0x000000080900720c */ /* 0x000fe20003f06270 */
[----:B0---4-:R0:W1:Y:S04]  /*c700*/  SHFL.IDX PT, R5, R7, 0x1, 0x1c1f ;  /* 0x003c1f0007057f89 */ /* 0x01106800000e0000 */
[----:B---3--:R0:W3:Y:S08]  /*c710*/  SHFL.IDX PT, R4, R6, 0x1, 0x1c1f ;  /* 0x003c1f0006047f89 */ /* 0x0080f000000e0000 */
[----:B0-----:R-:W-:Y:S05]  /*c720*/  @P0 BRA `(.L_x_8) ;  /* 0x0000004c00940947 */ /* 0x001fea0003800000 */
[C---:B--2---:R-:W-:Y:S01]  /*c730*/  VIADD R0, R3.reuse, 0x8 ;  /* 0x0000000803007836 */ /* 0x044fe20000000000 */
[C---:B------:R-:W-:Y:S01]  /*c740*/  IADD3 R2, R3.reuse, 0x10, RZ ;  /* 0x0000001003027810 */ /* 0x040fe20007ffe0ff */
[----:B------:R-:W-:Y:S01]  /*c750*/  ULDC UR4, c[0x0][0xac8] ;  /* 0x0002b20000047ab9 */ /* 0x000fe20000000800 */
[C---:B------:R-:W-:Y:S01]  /*c760*/  VIADD R12, R3.reuse, 0x18 ;  /* 0x00000018030c7836 */ /* 0x040fe20000000000 */
[C---:B------:R-:W-:Y:S01]  /*c770*/  ISETP.GE.AND P0, PT, R3.reuse, UR4, PT ;  /* 0x0000000403007c0c */ /* 0x040fe2000bf06270 */
[C---:B------:R-:W-:Y:S01]  /*c780*/  VIADD R13, R3.reuse, 0x20 ;  /* 0x00000020030d7836 */ /* 0x040fe20000000000 */
[----:B------:R-:W-:Y:S01]  /*c790*/  ISETP.GE.AND P1, PT, R0, UR4, PT ;  /* 0x0000000400007c0c */ /* 0x000fe2000bf26270 */
[----:B------:R-:W-:Y:S01]  /*c7a0*/  ULDC.64 UR6, c[0x0][0x208] ;  /* 0x0000820000067ab9 */ /* 0x000fe20000000a00 */
[----:B------:R-:W-:Y:S01]  /*c7b0*/  ISETP.GE.AND P2, PT, R2, UR4, PT ;  /* 0x0000000402007c0c */ /* 0x000fe2000bf46270 */
[C---:B------:R-:W-:Y:S01]  /*c7c0*/  VIADD R14, R3.reuse, 0x38 ;  /* 0x00000038030e7836 */ /* 0x040fe20000000000 */
[----:B------:R-:W-:Y:S01]  /*c7d0*/  ISETP.GE.AND P5, PT, R12, UR4, PT ;  /* 0x000000040c007c0c */ /* 0x000fe2000bfa6270 */
[----:B------:R-:W-:Y:S01]  /*c7e0*/  VIADD R16, R3, 0x48 ;  /* 0x0000004803107836 */ /* 0x000fe20000000000 */
[----:B------:R-:W-:Y:S01]  /*c7f0*/  ISETP.GE.AND P6, PT, R13, UR4, PT ;  /* 0x000000040d007c0c */ /* 0x000fe2000bfc6270 */
[C---:B------:R-:W-:Y:S01]  /*c800*/  VIADD R20, R3.reuse, 0x50 ;  /* 0x0000005003147836 */ /* 0x040fe20000000000 */
[----:B------:R-:W-:-:S02]  /*c810*/  IADD3 R15, R3, 0x40, RZ ;  /* 0x00000040030f7810 */ /* 0x000fc40007ffe0ff */
[----:B------:R-:W-:Y:S01]  /*c820*/  ISETP.GE.AND P4, PT, R16, UR4, PT ;  /* 0x0000000410007c0c */ /* 0x000fe2000bf86270 */
[--C-:B-1-3--:R-:W-:Y:S01]  /*c830*/  @!P0 IMAD.WIDE R6, R3, 0x4, R4.reuse ;  /* 0x0000000403068825 */ /* 0x10afe200078e0204 */
[----:B------:R-:W-:Y:S02]  /*c840*/  ISETP.GE.AND P3, PT, R15, UR4, PT ;  /* 0x000000040f007c0c */ /* 0x000fe4000bf66270 */
[----:B------:R-:W-:Y:S02]  /*c850*/  @!P1 LEA.HI R0, R0, R0, RZ, 0x1 ;  /* 0x0000000000009211 */ /* 0x000fe400078f08ff */
[----:B------:R-:W-:Y:S01]  /*c860*/  @!P2 LEA.HI R2, R2, R2, RZ, 0x1 ;  /* 0x000000020202a211 */ /* 0x000fe200078f08ff */
[----:B------:R0:W-:Y:S01]  /*c870*/  @!P0 ST.E.64 desc[UR6][R6.64], R26 ;  /* 0x0000001a06008985 */ /* 0x0001e2000c101b06 */
[----:B------:R-:W-:Y:S02]  /*c880*/  @!P1 LOP3.LUT R9, R0, 0xfffffffe, RZ, 0xc0, !PT ;  /* 0xfffffffe00099812 */ /* 0x000fe400078ec0ff */
[----:B------:R-:W-:Y:S01]  /*c890*/  @!P2 LOP3.LUT R11, R2, 0xfffffffe, RZ, 0xc0, !PT ;  /* 0xfffffffe020ba812 */ /* 0x000fe200078ec0ff */
[C---:B------:R-:W-:Y:S01]  /*c8a0*/  VIADD R2, R3.reuse, 0x30 ;  /* 0x0000003003027836 */ /* 0x040fe20000000000 */
[----:B------:R-:W-:Y:S01]  /*c8b0*/  IADD3 R0, R3, 0x28, RZ ;  /* 0x0000002803007810 */ /* 0x000fe20007ffe0ff */
[----:B------:R-:W-:Y:S01]  /*c8c0*/  @!P1 IMAD.WIDE R8, R9, 0x4, R4 ;  /* 0x0000000409089825 */ /* 0x000fe200078e0204 */
[----:B------:R-:W-:-:S02]  /*c8d0*/  @!P5 LEA.HI R12, R12, R12, RZ, 0x1 ;  /* 0x0000000c0c0cd211 */ /* 0x000fc400078f08ff */
[----:B------:R-:W-:Y:S01]  /*c8e0*/  ISETP.GE.AND P0, PT, R0, UR4, PT ;  /* 0x0000000400007c0c */ /* 0x000fe2000bf06270 */
[----:B------:R-:W-:Y:S01]  /*c8f0*/  @!P2 IMAD.WIDE R10, R11, 0x4, R4 ;  /* 0x000000040b0aa825 */ /* 0x000fe200078e0204 */
[----:B------:R1:W-:Y:S01]  /*c900*/  @!P1 ST.E.64 desc[UR6][R8.64], R30 ;  /* 0x0000001e08009985 */ /* 0x0003e2000c101b06 */
[----:B------:R-:W-:Y:S02]  /*c910*/  ISETP.GE.AND P1, PT, R2, UR4, PT ;  /* 0x0000000402007c0c */ /* 0x000fe4000bf26270 */
[----:B------:R-:W-:Y:S01]  /*c920*/  @!P6 LEA.HI R13, R13, R13, RZ, 0x1 ;  /* 0x0000000d0d0de211 */ /* 0x000fe200078f08ff */
[----:B------:R2:W-:Y:S01]  /*c930*/  @!P2 ST.E.64 desc[UR6][R10.64], R34 ;  /* 0x000000220a00a985 */ /* 0x0005e2000c101b06 */
[----:B------:R-:W-:Y:S02]  /*c940*/  ISETP.GE.AND P2, PT, R14, UR4, PT ;  /* 0x000000040e007c0c */ /* 0x000fe4000bf46270 */
[----:B0-----:R-:W-:Y:S02]  /*c950*/  @!P5 LOP3.LUT R7, R12, 0xfffffffe, RZ, 0xc0, !PT ;  /* 0xfffffffe0c07d812 */ /* 0x001fe400078ec0ff */
[----:B------:R-:W-:-:S02]  /*c960*/  @!P4 LEA.HI R16, R16, R16, RZ, 0x1 ;  /* 0x000000101010c211 */ /* 0x000fc400078f08ff */
[----:B------:R-:W-:Y:S01]  /*c970*/  @!P0 LEA.HI R0, R0, R0, RZ, 0x1 ;  /* 0x0000000000008211 */ /* 0x000fe200078f08ff */
[--C-:B------:R-:W-:Y:S01]  /*c980*/  @!P5 IMAD.WIDE R6, R7, 0x4, R4.reuse ;  /* 0x000000040706d825 */ /* 0x100fe200078e0204 */
[----:B------:R-:W-:Y:S02]  /*c990*/  @!P4 LOP3.LUT R19, R16, 0xfffffffe, RZ, 0xc0, !PT ;  /* 0xfffffffe1013c812 */ /* 0x000fe400078ec0ff */
[----:B-1----:R-:W-:Y:S02]  /*c9a0*/  @!P6 LOP3.LUT R9, R13, 0xfffffffe, RZ, 0xc0, !PT ;  /* 0xfffffffe0d09e812 */ /* 0x002fe400078ec0ff */
[----:B------:R-:W-:Y:S01]  /*c9b0*/  @!P1 LEA.HI R2, R2, R2, RZ, 0x1 ;  /* 0x0000000202029211 */ /* 0x000fe200078f08ff */
[----:B------:R0:W-:Y:S01]  /*c9c0*/  @!P5 ST.E.64 desc[UR6][R6.64], R38 ;  /* 0x000000260600d985 */ /* 0x0001e2000c101b06 */
[----:B------:R-:W-:Y:S01]  /*c9d0*/  @!P2 LEA.HI R14, R14, R14, RZ, 0x1 ;  /* 0x0000000e0e0ea211 */ /* 0x000fe200078f08ff */
[----:B------:R-:W-:Y:S01]  /*c9e0*/  @!P6 IMAD.WIDE R8, R9, 0x4, R4 ;  /* 0x000000040908e825 */ /* 0x000fe200078e0204 */
[----:B--2---:R-:W-:-:S02]  /*c9f0*/  @!P3 LEA.HI R10, R15, R15, RZ, 0x1 ;  /* 0x0000000f0f0ab211 */ /* 0x004fc400078f08ff */
[----:B------:R-:W-:Y:S01]  /*ca00*/  @!P0 LOP3.LUT R11, R0, 0xfffffffe, RZ, 0xc0, !PT ;  /* 0xfffffffe000b8812 */ /* 0x000fe200078ec0ff */
[C---:B------:R-:W-:Y:S01]  /*ca10*/  VIADD R0, R3.reuse, 0x60 ;  /* 0x0000006003007836 */ /* 0x040fe20000000000 */
[----:B------:R-:W-:Y:S01]  /*ca20*/  @!P1 LOP3.LUT R13, R2, 0xfffffffe, RZ, 0xc0, !PT ;  /* 0xfffffffe020d9812 */ /* 0x000fe200078ec0ff */
[----:B------:R1:W-:Y:S01]  /*ca30*/  @!P6 ST.E.64 desc[UR6][R8.64], R42 ;  /* 0x0000002a0800e985 */ /* 0x0003e2000c101b06 */
[----:B------:R-:W-:Y:S01]  /*ca40*/  @!P2 LOP3.LUT R15, R14, 0xfffffffe, RZ, 0xc0, !PT ;  /* 0xfffffffe0e0fa812 */ /* 0x000fe200078ec0ff */
[C---:B------:R-:W-:Y:S01]  /*ca50*/  VIADD R2, R3.reuse, 0x68 ;  /* 0x0000006803027836 */ /* 0x040fe20000000000 */
[----:B------:R-:W-:Y:S02]  /*ca60*/  @!P3 LOP3.LUT R17, R10, 0xfffffffe, RZ, 0xc0, !PT ;  /* 0xfffffffe0a11b812 */ /* 0x000fe400078ec0ff */
[----:B------:R-:W-:Y:S01]  /*ca70*/  IADD3 R21, R3, 0x58, RZ ;  /* 0x0000005803157810 */ /* 0x000fe20007ffe0ff */
[----:B0-----:R-:W-:Y:S01]  /*ca80*/  @!P0 IMAD.WIDE R6, R11, 0x4, R4 ;  /* 0x000000040b068825 */ /* 0x001fe200078e0204 */
[----:B------:R-:W-:-:S02]  /*ca90*/  ISETP.GE.AND P5, PT, R20, UR4, PT ;  /* 0x0000000414007c0c */ /* 0x000fc4000bfa6270 */
[----:B------:R-:W-:Y:S01]  /*caa0*/  ISETP.GE.AND P6, PT, R21, UR4, PT ;  /* 0x0000000415007c0c */ /* 0x000fe2000bfc6270 */
[--C-:B------:R-:W-:Y:S01]  /*cab0*/  @!P2 IMAD.WIDE R10, R15, 0x4, R4.reuse ;  /* 0x000000040f0aa825 */ /* 0x100fe200078e0204 */
[----:B------:R0:W-:Y:S01]  /*cac0*/  @!P0 ST.E.64 desc[UR6][R6.64], R46 ;  /* 0x0000002e06008985 */ /* 0x0001e2000c101b06 */
[----:B------:R-:W-:Y:S02]  /*cad0*/  IADD3 R16, R3, 0x70, RZ ;  /* 0x0000007003107810 */ /* 0x000fe40007ffe0ff */
[----:B-1----:R-:W-:-:S04]  /*cae0*/  @!P1 IMAD.WIDE R8, R13, 0x4, R4 ;  /* 0x000000040d089825 */ /* 0x002fc800078e0204 */
[--C-:B------:R-:W-:Y:S01]  /*caf0*/  @!P3 IMAD.WIDE R12, R17, 0x4, R4.reuse ;  /* 0x00000004110cb825 */ /* 0x100fe200078e0204 */
[----:B------:R1:W-:Y:S01]  /*cb00*/  @!P1 ST.E.64 desc[UR6][R8.64], R50 ;  /* 0x0000003208009985 */ /* 0x0003e2000c101b06 */
[----:B------:R-:W-:Y:S02]  /*cb10*/  @!P5 LEA.HI R20, R20, R20, RZ, 0x1 ;  /* 0x000000141414d211 */ /* 0x000fe400078f08ff */
[----:B------:R-:W-:Y:S01]  /*cb20*/  @!P4 IMAD.WIDE R14, R19, 0x4, R4 ;  /* 0x00000004130ec825 */ /* 0x000fe200078e0204 */
[----:B------:R2:W-:Y:S01]  /*cb30*/  @!P2 ST.E.64 desc[UR6][R10.64], R54 ;  /* 0x000000360a00a985 */ /* 0x0005e2000c101b06 */
[----:B------:R-:W-:Y:S02]  /*cb40*/  ISETP.GE.AND P2, PT, R16, UR4, PT ;  /* 0x0000000410007c0c */ /* 0x000fe4000bf46270 */
[C---:B------:R-:W-:Y:S01]  /*cb50*/  VIADD R17, R3.reuse, 0x78 ;  /* 0x0000007803117836 */ /* 0x040fe20000000000 */
[----:B------:R3:W-:Y:S01]  /*cb60*/  @!P3 ST.E.64 desc[UR6][R12.64], R58 ;  /* 0x0000003a0c00b985 */ /* 0x0007e2000c101b06 */
[----:B------:R-:W-:Y:S01]  /*cb70*/  VIADD R19, R3, 0x80 ;  /* 0x0000008003137836 */ /* 0x000fe20000000000 */
[----:B------:R-:W-:-:S02]  /*cb80*/  ISETP.GE.AND P3, PT, R2, UR4, PT ;  /* 0x0000000402007c0c */ /* 0x000fc4000bf66270 */
[----:B------:R4:W-:Y:S01]  /*cb90*/  @!P4 ST.E.64 desc[UR6][R14.64], R62 ;  /* 0x0000003e0e00c985 */ /* 0x0009e2000c101b06 */
[----:B------:R-:W-:Y:S02]  /*cba0*/  ISETP.GE.AND P4, PT, R0, UR4, PT ;  /* 0x0000000400007c0c */ /* 0x000fe4000bf86270 */
[----:B------:R-:W-:Y:S02]  /*cbb0*/  ISETP.GE.AND P1, PT, R17, UR4, PT ;  /* 0x0000000411007c0c */ /* 0x000fe4000bf26270 */
[----:B------:R-:W-:Y:S02]  /*cbc0*/  ISETP.GE.AND P0, PT, R19, UR4, PT ;  /* 0x0000000413007c0c */ /* 0x000fe4000bf06270 */
        /* <DEDUP_REMOVED lines=15> */
[C---:B------:R-:W-:Y:S01]  /*ccc0*/  VIADD R0, R3.reuse, 0x98 ;  /* 0x0000009803007836 */ /* 0x040fe20000000000 */
[----:B----4-:R-:W-:Y:S01]  /*ccd0*/  @!P2 LOP3.LUT R15, R16, 0xfffffffe, RZ, 0xc0, !PT ;  /* 0xfffffffe100fa812 */ /* 0x010fe200078ec0ff */
[----:B------:R-:W-:Y:S01]  /*cce0*/  VIADD R16, R3, 0xa8 ;  /* 0x000000a803107836 */ /* 0x000fe20000000000 */
[----:B------:R-:W-:-:S02]  /*ccf0*/  @!P1 LOP3.LUT R17, R17, 0xfffffffe, RZ, 0xc0, !PT ;  /* 0xfffffffe11119812 */ /* 0x000fc400078ec0ff */
[----:B------:R-:W-:Y:S02]  /*cd00*/  IADD3 R20, R3, 0x88, RZ ;  /* 0x0000008803147810 */ /* 0x000fe40007ffe0ff */
[----:B------:R-:W-:Y:S01]  /*cd10*/  @!P0 LOP3.LUT R19, R19, 0xfffffffe, RZ, 0xc0, !PT ;  /* 0xfffffffe13138812 */ /* 0x000fe200078ec0ff */
[--C-:B0-----:R-:W-:Y:S01]  /*cd20*/  @!P4 IMAD.WIDE R6, R11, 0x4, R4.reuse ;  /* 0x000000040b06c825 */ /* 0x101fe200078e0204 */
[----:B------:R-:W-:Y:S02]  /*cd30*/  ISETP.GE.AND P6, PT, R20, UR4, PT ;  /* 0x0000000414007c0c */ /* 0x000fe4000bfc6270 */
[----:B------:R-:W-:Y:S01]  /*cd40*/  ISETP.GE.AND P5, PT, R21, UR4, PT ;  /* 0x0000000415007c0c */ /* 0x000fe2000bfa6270 */
[--C-:B-1----:R-:W-:Y:S01]  /*cd50*/  @!P3 IMAD.WIDE R8, R13, 0x4, R4.reuse ;  /* 0x000000040d08b825 */ /* 0x102fe200078e0204 */
[----:B------:R0:W-:Y:S01]  /*cd60*/  @!P4 ST.E.64 desc[UR6][R6.64], R74 ;  /* 0x0000004a0600c985 */ /* 0x0001e2000c101b06 */
[----:B------:R-:W-:Y:S02]  /*cd70*/  IADD3 R2, R3, 0xa0, RZ ;  /* 0x000000a003027810 */ /* 0x000fe40007ffe0ff */
[----:B------:R-:W-:Y:S01]  /*cd80*/  @!P2 IMAD.WIDE R10, R15, 0x4, R4 ;  /* 0x000000040f0aa825 */ /* 0x000fe200078e0204 */
[----:B------:R1:W-:Y:S01]  /*cd90*/  @!P3 ST.E.64 desc[UR6][R8.64], R78 ;  /* 0x0000004e0800b985 */ /* 0x0003e2000c101b06 */
[----:B------:R-:W-:-:S02]  /*cda0*/  ISETP.GE.AND P4, PT, R2, UR4, PT ;  /* 0x0000000402007c0c */ /* 0x000fc4000bf86270 */
[--C-:B------:R-:W-:Y:S01]  /*cdb0*/  @!P1 IMAD.WIDE R12, R17, 0x4, R4.reuse ;  /* 0x00000004110c9825 */ /* 0x100fe200078e0204 */
[----:B------:R2:W-:Y:S01]  /*cdc0*/  @!P2 ST.E.64 desc[UR6][R10.64], R82 ;  /* 0x000000520a00a985 */ /* 0x0005e2000c101b06 */
[----:B------:R-:W-:Y:S02]  /*cdd0*/  @!P6 LEA.HI R20, R20, R20, RZ, 0x1 ;  /* 0x000000141414e211 */ /* 0x000fe400078f08ff */
[----:B------:R-:W-:Y:S01]  /*cde0*/  @!P0 IMAD.WIDE R14, R19, 0x4, R4 ;  /* 0x00000004130e8825 */ /* 0x000fe200078e0204 */
[----:B------:R3:W-:Y:S01]  /*cdf0*/  @!P1 ST.E.64 desc[UR6][R12.64], R86 ;  /* 0x000000560c009985 */ /* 0x0007e2000c101b06 */
[C---:B------:R-:W-:Y:S02]  /*ce00*/  IADD3 R19, R3.reuse, 0xb8, RZ ;  /* 0x000000b803137810 */ /* 0x040fe40007ffe0ff */
[----:B------:R-:W-:Y:S01]  /*ce10*/  VIADD R17, R3, 0xb0 ;  /* 0x000000b003117836 */ /* 0x000fe20000000000 */
[----:B------:R4:W-:Y:S01]  /*ce20*/  @!P0 ST.E.64 desc[UR6][R14.64], R90 ;  /* 0x0000005a0e008985 */ /* 0x0009e2000c101b06 */
[----:B------:R-:W-:-:S02]  /*ce30*/  ISETP.GE.AND P0, PT, R0, UR4, PT ;  /* 0x0000000400007c0c */ /* 0x000fc4000bf06270 */
[----:B------:R-:W-:Y:S02]  /*ce40*/  @!P5 LEA.HI R21, R21, R21, RZ, 0x1 ;  /* 0x000000151515d211 */ /* 0x000fe400078f08ff */
[----:B------:R-:W-:Y:S02]  /*ce50*/  ISETP.GE.AND P3, PT, R16, UR4, PT ;  /* 0x0000000410007c0c */ /* 0x000fe4000bf66270 */
[----:B------:R-:W-:Y:S02]  /*ce60*/  ISETP.GE.AND P2, PT, R17, UR4, PT ;  /* 0x0000000411007c0c */ /* 0x000fe4000bf46270 */
[----:B0-----:R-:W-:Y:S01]  /*ce70*/  @!P6 LOP3.LUT R7, R20, 0xfffffffe, RZ, 0xc0, !PT ;  /* 0xfffffffe1407e812 */ /* 0x001fe200078ec0ff */
[----:B------:R-:W-:Y:S01]  /*ce80*/  VIADD R20, R3, 0xc0 ;  /* 0x000000c003147836 */ /* 0x000fe20000000000 */
[----:B------:R-:W-:Y:S02]  /*ce90*/  ISETP.GE.AND P1, PT, R19, UR4, PT ;  /* 0x0000000413007c0c */ /* 0x000fe4000bf26270 */
[----:B-1----:R-:W-:Y:S01]  /*cea0*/  @!P5 LOP3.LUT R9, R21, 0xfffffffe, RZ, 0xc0, !PT ;  /* 0xfffffffe1509d812 */ /* 0x002fe200078ec0ff */
[----:B------:R-:W-:Y:S01]  /*ceb0*/  @!P6 IMAD.WIDE R6, R7, 0x4, R4 ;  /* 0x000000040706e825 */ /* 0x000fe200078e0204 */
[----:B------:R-:W-:-:S02]  /*cec0*/  @!P0 LEA.HI R0, R0, R0, RZ, 0x1 ;  /* 0x0000000000008211 */ /* 0x000fc400078f08ff */
[----:B------:R-:W-:Y:S01]  /*ced0*/  @!P4 LEA.HI R2, R2, R2, RZ, 0x1 ;  /* 0x000000020202c211 */ /* 0x000fe200078f08ff */
[----:B------:R-:W-:Y:S01]  /*cee0*/  @!P5 IMAD.WIDE R8, R9, 0x4, R4 ;  /* 0x000000040908d825 */ /* 0x000fe200078e0204 */
[----:B--2---:R-:W-:Y:S01]  /*cef0*/  @!P0 LOP3.LUT R11, R0, 0xfffffffe, RZ, 0xc0, !PT ;  /* 0xfffffffe000b8812 */ /* 0x004fe200078ec0ff */
[----:B------:R0:W-:Y:S01]  /*cf00*/  @!P6 ST.E.64 desc[UR6][R6.64], R94 ;  /* 0x0000005e0600e985 */ /* 0x0001e2000c101b06 */
[----:B------:R-:W-:Y:S01]  /*cf10*/  @!P3 LEA.HI R16, R16, R16, RZ, 0x1 ;  /* 0x000000101010b211 */ /* 0x000fe200078f08ff */
[----:B------:R-:W-:Y:S01]  /*cf20*/  VIADD R21, R3, 0xc8 ;  /* 0x000000c803157836 */ /* 0x000fe20000000000 */
[----:B------:R-:W-:Y:S01]  /*cf30*/  @!P2 LEA.HI R17, R17, R17, RZ, 0x1 ;  /* 0x000000111111a211 */ /* 0x000fe200078f08ff */
[----:B------:R1:W-:Y:S01]  /*cf40*/  @!P5 ST.E.64 desc[UR6][R8.64], R98 ;  /* 0x000000620800d985 */ /* 0x0003e2000c101b06 */
[----:B------:R-:W-:Y:S02]  /*cf50*/  ISETP.GE.AND P5, PT, R20, UR4, PT ;  /* 0x0000000414007c0c */ /* 0x000fe4000bfa6270 */
[----:B------:R-:W-:-:S02]  /*cf60*/  @!P1 LEA.HI R19, R19, R19, RZ, 0x1 ;  /* 0x0000001313139211 */ /* 0x000fc400078f08ff */
[----:B---3--:R-:W-:Y:S01]  /*cf70*/  @!P4 LOP3.LUT R13, R2, 0xfffffffe, RZ, 0xc0, !PT ;  /* 0xfffffffe020dc812 */ /* 0x008fe200078ec0ff */
[C---:B------:R-:W-:Y:S01]  /*cf80*/  VIADD R2, R3.reuse, 0xd8 ;  /* 0x000000d803027836 */ /* 0x040fe20000000000 */
[----:B------:R-:W-:Y:S02]  /*cf90*/  IADD3 R0, R3, 0xd0, RZ ;  /* 0x000000d003007810 */ /* 0x000fe40007ffe0ff */
[----:B----4-:R-:W-:Y:S01]  /*cfa0*/  @!P3 LOP3.LUT R15, R16, 0xfffffffe, RZ, 0xc0, !PT ;  /* 0xfffffffe100fb812 */ /* 0x010fe200078ec0ff */
[--C-:B0-----:R-:W-:Y:S01]  /*cfb0*/  @!P0 IMAD.WIDE R6, R11, 0x4, R4.reuse ;  /* 0x000000040b068825 */ /* 0x101fe200078e0204 */
[----:B------:R-:W-:Y:S02]  /*cfc0*/  @!P2 LOP3.LUT R17, R17, 0xfffffffe, RZ, 0xc0, !PT ;  /* 0xfffffffe1111a812 */ /* 0x000fe400078ec0ff */
[----:B------:R-:W-:Y:S01]  /*cfd0*/  ISETP.GE.AND P6, PT, R21, UR4, PT ;  /* 0x0000000415007c0c */ /* 0x000fe2000bfc6270 */
[--C-:B-1----:R-:W-:Y:S01]  /*cfe0*/  @!P4 IMAD.WIDE R8, R13, 0x4, R4.reuse ;  /* 0x000000040d08c825 */ /* 0x102fe200078e0204 */
[----:B------:R-:W-:Y:S01]  /*cff0*/  @!P1 LOP3.LUT R19, R19, 0xfffffffe, RZ, 0xc0, !PT ;  /* 0xfffffffe13139812 */ /* 0x000fe200078ec0ff */
[----:B------:R0:W-:Y:S01]  /*d000*/  @!P0 ST.E.64 desc[UR6][R6.64], R102 ;  /* 0x0000006606008985 */ /* 0x0001e2000c101b06 */
[----:B------:R-:W-:Y:S01]  /*d010*/  ISETP.GE.AND P0, PT, R0, UR4, PT ;  /* 0x0000000400007c0c */ /* 0x000fe2000bf06270 */
[--C-:B------:R-:W-:Y:S01]  /*d020*/  @!P3 IMAD.WIDE R10, R15, 0x4, R4.reuse ;  /* 0x000000040f0ab825 */ /* 0x100fe200078e0204 */
[----:B------:R-:W-:Y:S01]  /*d030*/  @!P5 LEA.HI R20, R20, R20, RZ, 0x1 ;  /* 0x000000141414d211 */ /* 0x000fe200078f08ff */
[----:B------:R1:W-:Y:S02]  /*d040*/  @!P4 ST.E.64 desc[UR6][R8.64], R106 ;  /* 0x0000006a0800c985 */ /* 0x0003e4000c101b06 */
[--C-:B------:R-:W-:Y:S01]  /*d050*/  @!P2 IMAD.WIDE R12, R17, 0x4, R4.reuse ;  /* 0x00000004110ca825 */ /* 0x100fe200078e0204 */
[----:B------:R-:W-:Y:S01]  /*d060*/  IADD3 R17, R3, 0xe8, RZ ;  /* 0x000000e803117810 */ /* 0x000fe20007ffe0ff */
[----:B------:R2:W-:Y:S02]  /*d070*/  @!P3 ST.E.64 desc[UR6][R10.64], R110 ;  /* 0x0000006e0a00b985 */ /* 0x0005e4000c101b06 */
[--C-:B------:R-:W-:Y:S01]  /*d080*/  @!P1 IMAD.WIDE R14, R19, 0x4, R4.reuse ;  /* 0x00000004130e9825 */ /* 0x100fe200078e0204 */
[----:B------:R-:W-:Y:S01]  /*d090*/  @!P6 LEA.HI R21, R21, R21, RZ, 0x1 ;  /* 0x000000151515e211 */ /* 0x000fe200078f08ff */
[----:B------:R3:W-:Y:S01]  /*d0a0*/  @!P2 ST.E.64 desc[UR6][R12.64], R114 ;  /* 0x000000720c00a985 */ /* 0x0007e2000c101b06 */
[----:B------:R-:W-:Y:S01]  /*d0b0*/  ISETP.GE.AND P3, PT, R17, UR4, PT ;  /* 0x0000000411007c0c */ /* 0x000fe2000bf66270 */
[C---:B------:R-:W-:Y:S01]  /*d0c0*/  VIADD R16, R3.reuse, 0xe0 ;  /* 0x000000e003107836 */ /* 0x040fe20000000000 */
[----:B0-----:R-:W-:Y:S01]  /*d0d0*/  @!P5 LOP3.LUT R7, R20, 0xfffffffe, RZ, 0xc0, !PT ;  /* 0xfffffffe1407d812 */ /* 0x001fe200078ec0ff */
[C---:B------:R-:W-:Y:S01]  /*d0e0*/  VIADD R19, R3.reuse, 0xf0 ;  /* 0x000000f003137836 */ /* 0x040fe20000000000 */
[----:B------:R-:W-:Y:S01]  /*d0f0*/  @!P1 ST.E.64 desc[UR6][R14.64], R118 ;  /* 0x000000760e009985 */ /* 0x000fe2000c101b06 */
[----:B------:R-:W-:Y:S01]  /*d100*/  ISETP.GE.AND P1, PT, R2, UR4, PT ;  /* 0x0000000402007c0c */ /* 0x000fe2000bf26270 */
[----:B------:R-:W-:Y:S01]  /*d110*/  VIADD R3, R3, 0xf8 ;  /* 0x000000f803037836 */ /* 0x000fe20000000000 */
[----:B------:R-:W-:Y:S01]  /*d120*/  ISETP.GE.AND P2, PT, R16, UR4, PT ;  /* 0x0000000410007c0c */ /* 0x000fe2000bf46270 */
[----:B------:R-:W-:Y:S01]  /*d130*/  @!P5 IMAD.WIDE R6, R7, 0x4, R4 ;  /* 0x000000040706d825 */ /* 0x000fe200078e0204 */
[----:B------:R-:W-:-:S02]  /*d140*/  ISETP.GE.AND P4, PT, R19, UR4, PT ;  /* 0x0000000413007c0c */ /* 0x000fc4000bf86270 */
[----:B------:R-:W-:Y:S02]  /*d150*/  @!P0 LEA.HI R0, R0, R0, RZ, 0x1 ;  /* 0x0000000000008211 */ /* 0x000fe400078f08ff */
[----:B-1----:R-:W-:Y:S01]  /*d160*/  @!P6 LOP3.LUT R9, R21, 0xfffffffe, RZ, 0xc0, !PT ;  /* 0xfffffffe1509e812 */ /* 0x002fe200078ec0ff */
[----:B------:R0:W-:Y:S01]  /*d170*/  @!P5 ST.E.64 desc[UR6][R6.64], R122 ;  /* 0x0000007a0600d985 */ /* 0x0001e2000c101b06 */
[----:B--2---:R-:W-:Y:S02]  /*d180*/  @!P0 LOP3.LUT R11, R0, 0xfffffffe, RZ, 0xc0, !PT ;  /* 0xfffffffe000b8812 */ /* 0x004fe400078ec0ff */
[----:B------:R-:W-:Y:S01]  /*d190*/  @!P3 LEA.HI R17, R17, R17, RZ, 0x1 ;  /* 0x000000111111b211 */ /* 0x000fe200078f08ff */
[----:B------:R-:W-:Y:S01]  /*d1a0*/  @!P6 IMAD.WIDE R8, R9, 0x4, R4 ;  /* 0x000000040908e825 */ /* 0x000fe200078e0204 */
[----:B------:R-:W-:Y:S02]  /*d1b0*/  @!P1 LEA.HI R2, R2, R2, RZ, 0x1 ;  /* 0x0000000202029211 */ /* 0x000fe400078f08ff */
[----:B------:R-:W-:-:S02]  /*d1c0*/  @!P2 LEA.HI R16, R16, R16, RZ, 0x1 ;  /* 0x000000101010a211 */ /* 0x000fc400078f08ff */
[----:B------:R1:W-:Y:S01]  /*d1d0*/  @!P6 ST.E.64 desc[UR6][R8.64], R126 ;  /* 0x0000007e0800e985 */ /* 0x0003e2000c101b06 */
[----:B------:R-:W-:Y:S02]  /*d1e0*/  @!P4 LEA.HI R19, R19, R19, RZ, 0x1 ;  /* 0x000000131313c211 */ /* 0x000fe400078f08ff */
[----:B---3--:R-:W-:Y:S01]  /*d1f0*/  @!P1 LOP3.LUT R13, R2, 0xfffffffe, RZ, 0xc0, !PT ;  /* 0xfffffffe020d9812 */ /* 0x008fe200078ec0ff */
[--C-:B0-----:R-:W-:Y:S01]  /*d200*/  @!P0 IMAD.WIDE R6, R11, 0x4, R4.reuse ;  /* 0x000000040b068825 */ /* 0x101fe200078e0204 */
[----:B------:R-:W-:Y:S02]  /*d210*/  @!P2 LOP3.LUT R15, R16, 0xfffffffe, RZ, 0xc0, !PT ;  /* 0xfffffffe100fa812 */ /* 0x000fe400078ec0ff */
[----:B------:R-:W-:Y:S02]  /*d220*/  @!P3 LOP3.LUT R17, R17, 0xfffffffe, RZ, 0xc0, !PT ;  /* 0xfffffffe1111b812 */ /* 0x000fe400078ec0ff */
[----:B------:R0:W-:Y:S01]  /*d230*/  @!P0 ST.E.64 desc[UR6][R6.64], R130 ;  /* 0x0000008206008985 */ /* 0x0001e2000c101b06 */
[----:B------:R-:W-:Y:S01]  /*d240*/  ISETP.GE.AND P0, PT, R3, UR4, PT ;  /* 0x0000000403007c0c */ /* 0x000fe2000bf06270 */
[----:B------:R-:W-:Y:S01]  /*d250*/  @!P2 IMAD.WIDE R10, R15, 0x4, R4 ;  /* 0x000000040f0aa825 */ /* 0x000fe200078e0204 */
[----:B------:R-:W-:-:S03]  /*d260*/  @!P4 LOP3.LUT R19, R19, 0xfffffffe, RZ, 0xc0, !PT ;  /* 0xfffffffe1313c812 */ /* 0x000fc600078ec0ff */
[----:B-1----:R-:W-:-:S04]  /*d270*/  @!P1 IMAD.WIDE R8, R13, 0x4, R4 ;  /* 0x000000040d089825 */ /* 0x002fc800078e0204 */
[--C-:B------:R-:W-:Y:S01]  /*d280*/  @!P3 IMAD.WIDE R12, R17, 0x4, R4.reuse ;  /* 0x00000004110cb825 */ /* 0x100fe200078e0204 */
[----:B------:R0:W-:Y:S03]  /*d290*/  @!P1 ST.E.64 desc[UR6][R8.64], R134 ;  /* 0x0000008608009985 */ /* 0x0001e6000c101b06 */
[----:B------:R-:W-:Y:S01]  /*d2a0*/  @!P4 IMAD.WIDE R14, R19, 0x4, R4 ;  /* 0x00000004130ec825 */ /* 0x000fe200078e0204 */
[----:B------:R0:W-:Y:S04]  /*d2b0*/  @!P2 ST.E.64 desc[UR6][R10.64], R138 ;  /* 0x0000008a0a00a985 */ /* 0x0001e8000c101b06 */
[----:B------:R0:W-:Y:S04]  /*d2c0*/  @!P3 ST.E.64 desc[UR6][R12.64], R142 ;  /* 0x0000008e0c00b985 */ /* 0x0001e8000c101b06 */
[----:B------:R0:W-:Y:S01]  /*d2d0*/  @!P4 ST.E.64 desc[UR6][R14.64], R146 ;  /* 0x000000920e00c985 */ /* 0x0001e2000c101b06 */
[----:B------:R-:W-:Y:S05]  /*d2e0*/  @P0 BRA `(.L_x_8) ;  /* 0x0000004000a40947 */ /* 0x000fea0003800000 */
[----:B------:R-:W-:Y:S01]  /*d2f0*/  LEA.HI R3, R3, R3, RZ, 0x1 ;  /* 0x0000000303037211 */ /* 0x000fe200078f08ff */
[----:B------:R-:W-:-:S03]  /*d300*/  ULDC.64 UR4, c[0x0][0x208] ;  /* 0x0000820000047ab9 */ /* 0x000fc60000000a00 */
[----:B------:R-:W-:-:S05]  /*d310*/  LOP3.LUT R3, R3, 0xfffffffe, RZ, 0xc0, !PT ;  /* 0xfffffffe03037812 */ /* 0x000fca00078ec0ff */
[----:B------:R-:W-:-:S05]  /*d320*/  IMAD.WIDE R4, R3, 0x4, R4 ;  /* 0x0000000403047825 */ /* 0x000fca00078e0204 */
[----:B------:R1:W-:Y:S01]  /*d330*/  ST.E.64 desc[UR4][R4.64], R150 ;  /* 0x0000009604007985 */ /* 0x0003e2000c101b04 */
[----:B------:R-:W-:Y:S05]  /*d340*/  BRA `(.L_x_8) ;  /* 0x00000040008c7947 */ /* 0x000fea0003800000 */
.L_x_35:
[----:B------:R-:W0:Y:S02]  /*d350*/  S2R R0, SR_TID.X ;  /* 0x0000000000007919 */ /* 0x000e240000002100 */
[----:B0-----:R-:W-:-:S04]  /*d360*/  IADD3 R2, R0, -0x80, RZ ;  /* 0xffffff8000027810 */ /* 0x001fc80007ffe0ff */
[----:B------:R-:W-:-:S13]  /*d370*/  ISETP.GT.AND P0, PT, R2, 0x7f, PT ;  /* 0x0000007f0200780c */ /* 0x000fda0003f04270 */
[----:B------:R-:W-:Y:S05]  /*d380*/  @P0 BRA `(.L_x_8) ;  /* 0x00000040007c0947 */ /* 0x000fea0003800000 */
[----:B------:R-:W0:Y:S01]  /*d390*/  S2R R3, SR_CTAID.X ;  /* 0x0000000000037919 */ /* 0x000e220000002500 */
[----:B------:R-:W1:Y:S01]  /*d3a0*/  LDC R6, c[0x0][0xbe8] ;  /* 0x0002fa00ff067b82 */ /* 0x000e620000000800 */
[----:B------:R-:W-:Y:S01]  /*d3b0*/  ULDC UR4, c[0x0][0xa88] ;  /* 0x0002a20000047ab9 */ /* 0x000fe20000000800 */
[----:B0-----:R-:W-:Y:S02]  /*d3c0*/  IMAD R0, R3, 0x80, R0 ;  /* 0x0000008003007824 */ /* 0x001fe400078e0200 */
[----:B-1----:R-:W-:Y:S02]  /*d3d0*/  IMAD R3, R6, UR4, RZ ;  /* 0x0000000406037c24 */ /* 0x002fe4000f8e02ff */
[----:B------:R-:W-:-:S05]  /*d3e0*/  VIADD R0, R0, 0xffffff80 ;  /* 0xffffff8000007836 */ /* 0x000fca0000000000 */
[----:B------:R-:W-:-:S13]  /*d3f0*/  ISETP.GE.AND P0, PT, R0, R3, PT ;  /* 0x000000030000720c */ /* 0x000fda0003f06270 */
[----:B------:R-:W-:Y:S05]  /*d400*/  @P0 BRA `(.L_x_8) ;  /* 0x00000040005c0947 */ /* 0x000fea0003800000 */
[----:B------:R-:W-:Y:S01]  /*d410*/  ISETP.NE.AND P0, PT, R6, 0x1, PT ;  /* 0x000000010600780c */ /* 0x000fe20003f05270 */
[----:B------:R-:W0:Y:S01]  /*d420*/  S2UR UR7, SR_CTAID.Z ;  /* 0x00000000000779c3 */ /* 0x000e220000002700 */
[----:B------:R-:W-:Y:S01]  /*d430*/  R2UR UR11, R18 ;  /* 0x00000000120b72ca */ /* 0x000fe200000e0000 */
[----:B------:R-:W-:Y:S01]  /*d440*/  ULDC.64 UR8, c[0x0][0xbd0] ;  /* 0x0002f40000087ab9 */ /* 0x000fe20000000a00 */
[----:B------:R-:W-:Y:S01]  /*d450*/  MOV R5, R0 ;  /* 0x0000000000057202 */ /* 0x000fe20000000f00 */
[----:B------:R-:W-:-:S04]  /*d460*/  ULDC.64 UR12, c[0x0][0x208] ;  /* 0x00008200000c7ab9 */ /* 0x000fc80000000a00 */
[----:B------:R-:W1:Y:S06]  /*d470*/  LDC.64 R10, c[0x0][0xbd8] ;  /* 0x0002f600ff0a7b82 */ /* 0x000e6c0000000a00 */
[----:B------:R-:W-:Y:S02]  /*d480*/  USHF.R.S32.HI UR6, URZ, 0x1f, UR11 ;  /* 0x0000001f3f067899 */ /* 0x000fe4000801140b */
[----:B------:R-:W2:Y:S01]  /*d490*/  @P0 LDC R7, c[0x0][0xbec] ;  /* 0x0002fb00ff070b82 */ /* 0x000ea20000000800 */
[----:B------:R-:W-:Y:S02]  /*d4a0*/  UIMAD.WIDE.U32 UR4, UR11, UR8, URZ ;  /* 0x000000080b0472a5 */ /* 0x000fe4000f8e003f */
[----:B------:R-:W-:-:S04]  /*d4b0*/  UIMAD UR6, UR6, UR8, URZ ;  /* 0x00000008060672a4 */ /* 0x000fc8000f8e023f */
[----:B------:R-:W-:Y:S01]  /*d4c0*/  UIMAD UR6, UR11, UR9, UR6 ;  /* 0x000000090b0672a4 */ /* 0x000fe2000f8e0206 */
[----:B------:R-:W3:Y:S01]  /*d4d0*/  @P0 LDC R9, c[0x0][0xbf0] ;  /* 0x0002fc00ff090b82 */ /* 0x000ee20000000800 */
[----:B0-----:R-:W-:Y:S01]  /*d4e0*/  USHF.R.S32.HI UR8, URZ, 0x1f, UR7 ;  /* 0x0000001f3f087899 */ /* 0x001fe20008011407 */
[----:B------:R-:W-:Y:S01]  /*d4f0*/  IMAD.U32 R3, RZ, RZ, UR5 ;  /* 0x00000005ff037e24 */ /* 0x000fe2000f8e00ff */
[----:B------:R-:W-:Y:S01]  /*d500*/  UIADD3 UR6, UR5, UR6, URZ ;  /* 0x0000000605067290 */ /* 0x000fe2000fffe03f */
[----:B------:R-:W-:Y:S02]  /*d510*/  IMAD.U32 R2, RZ, RZ, UR4 ;  /* 0x00000004ff027e24 */ /* 0x000fe4000f8e00ff */
[----:B------:R-:W-:Y:S02]  /*d520*/  ULDC.64 UR4, c[0x0][0xbe0] ;  /* 0x0002f80000047ab9 */ /* 0x000fe40000000a00 */
[----:B------:R-:W0:Y:S01]  /*d530*/  S2UR UR10, SR_CTAID.Y ;  /* 0x00000000000a79c3 */ /* 0x000e220000002600 */
[----:B------:R-:W-:Y:S01]  /*d540*/  MOV R3, UR6 ;  /* 0x0000000600037c02 */ /* 0x000fe20008000f00 */
[----:B-1----:R-:W-:-:S04]  /*d550*/  IMAD R12, R10, UR8, RZ ;  /* 0x000000080a0c7c24 */ /* 0x002fc8000f8e02ff */
[----:B------:R-:W-:Y:S02]  /*d560*/  IMAD R11, R11, UR7, R12 ;  /* 0x000000070b0b7c24 */ /* 0x000fe4000f8e020c */
[----:B------:R-:W0:Y:S01]  /*d570*/  LDC R8, c[0x0][0xc50] ;  /* 0x00031400ff087b82 */ /* 0x000e220000000800 */
[----:B--2---:R-:W-:-:S04]  /*d580*/  @P0 IMAD.HI.U32 R4, R0, R7, RZ ;  /* 0x0000000700040227 */ /* 0x004fc800078e00ff */
[----:B------:R-:W-:Y:S02]  /*d590*/  IMAD R7, RZ, RZ, -UR11 ;  /* 0x8000000bff077e24 */ /* 0x000fe4000f8e02ff */
[----:B------:R-:W-:Y:S01]  /*d5a0*/  IMAD.WIDE.U32 R2, R10, UR7, R2 ;  /* 0x000000070a027c25 */ /* 0x000fe2000f8e0002 */
[----:B---3--:R-:W-:-:S04]  /*d5b0*/  @P0 SHF.R.U32.HI R5, RZ, R9, R4 ;  /* 0x00000009ff050219 */ /* 0x008fc80000011604 */
[----:B------:R-:W-:Y:S01]  /*d5c0*/  IADD3 R3, R11, R3, RZ ;  /* 0x000000030b037210 */ /* 0x000fe20007ffe0ff */
[----:B0-----:R-:W-:Y:S02]  /*d5d0*/  IMAD R9, R8, R7, UR10 ;  /* 0x0000000a08097e24 */ /* 0x001fe4000f8e0207 */
[----:B------:R-:W-:Y:S02]  /*d5e0*/  IMAD.MOV R7, RZ, RZ, -R5 ;  /* 0x000000ffff077224 */ /* 0x000fe400078e0a05 */
[----:B------:R-:W-:Y:S01]  /*d5f0*/  IMAD.WIDE.U32 R2, R9, UR4, R2 ;  /* 0x0000000409027c25 */ /* 0x000fe2000f8e0002 */
[----:B------:R-:W-:-:S03]  /*d600*/  SHF.R.S32.HI R4, RZ, 0x1f, R9 ;  /* 0x0000001fff047819 */ /* 0x000fc60000011409 */
[----:B------:R-:W-:Y:S01]  /*d610*/  IMAD R7, R6, R7, R0 ;  /* 0x0000000706077224 */ /* 0x000fe200078e0200 */
[----:B------:R-:W-:Y:S01]  /*d620*/  IADD3 R2, P0, R5, R2, RZ ;  /* 0x0000000205027210 */ /* 0x000fe20007f1e0ff */
[----:B------:R-:W-:-:S03]  /*d630*/  IMAD R4, R4, UR4, RZ ;  /* 0x0000000404047c24 */ /* 0x000fc6000f8e02ff */
[----:B------:R-:W-:Y:S01]  /*d640*/  SHF.R.S32.HI R0, RZ, 0x1f, R7 ;  /* 0x0000001fff007819 */ /* 0x000fe20000011407 */
[----:B------:R-:W-:Y:S01]  /*d650*/  IMAD R4, R9, UR5, R4 ;  /* 0x0000000509047c24 */ /* 0x000fe2000f8e0204 */
[----:B------:R-:W-:Y:S01]  /*d660*/  SHF.R.S32.HI R9, RZ, 0x1f, R5 ;  /* 0x0000001fff097819 */ /* 0x000fe20000011405 */
[----:B------:R-:W-:Y:S02]  /*d670*/  ULDC.64 UR4, c[0x0][0xbc8] ;  /* 0x0002f20000047ab9 */ /* 0x000fe40000000a00 */
[----:B------:R-:W-:Y:S01]  /*d680*/  IMAD R0, R0, UR4, RZ ;  /* 0x0000000400007c24 */ /* 0x000fe2000f8e02ff */
[----:B------:R-:W-:-:S03]  /*d690*/  IADD3.X R3, R9, R3, R4, P0, !PT ;  /* 0x0000000309037210 */ /* 0x000fc600007fe404 */
[C---:B------:R-:W-:Y:S02]  /*d6a0*/  IMAD R5, R7.reuse, UR5, R0 ;  /* 0x0000000507057c24 */ /* 0x040fe4000f8e0200 */
[----:B------:R-:W-:Y:S01]  /*d6b0*/  IMAD.WIDE.U32 R2, R7, UR4, R2 ;  /* 0x0000000407027c25 */ /* 0x000fe2000f8e0002 */
[----:B------:R-:W-:-:S03]  /*d6c0*/  ULDC.64 UR4, c[0x0][0xba8] ;  /* 0x0002ea0000047ab9 */ /* 0x000fc60000000a00 */
[----:B------:R-:W-:Y:S01]  /*d6d0*/  IMAD.IADD R3, R3, 0x1, R5 ;  /* 0x0000000103037824 */ /* 0x000fe200078e0205 */
[----:B------:R-:W-:-:S04]  /*d6e0*/  LEA R4, P0, R2, UR4, 0x2 ;  /* 0x0000000402047c11 */ /* 0x000fc8000f8010ff */
[----:B------:R-:W-:Y:S01]  /*d6f0*/  LEA.HI.X R5, R2, UR5, R3, 0x2, P0 ;  /* 0x0000000502057c11 */ /* 0x000fe200080f1403 */
[----:B------:R-:W-:-:S05]  /*d700*/  IMAD.MOV.U32 R3, RZ, RZ, -0x800000 ;  /* 0xff800000ff037424 */ /* 0x000fca00078e00ff */
[----:B------:R0:W-:Y:S01]  /*d710*/  STG.E desc[UR12][R4.64], R3 ;  /* 0x0000000304007986 */ /* 0x0001e2000c10190c */
[----:B------:R-:W-:Y:S05]  /*d720*/  BRA `(.L_x_8) ;  /* 0x0000003c00947947 */ /* 0x000fea0003800000 */
.L_x_6:
[----:B------:R-:W-:-:S08]  /*d730*/  NOP ;  /* 0x0000000000007918 */ /* 0x000fd00000000000 */
[----:B0-----:R-:W0:-:S00]  /*d740*/  USETMAXREG.DEALLOC.CTAPOOL 0x28 ;  /* 0x00000028000079c8 */ /* 0x001e0000080e0500 */
[----:B0-----:R-:W-:Y:S01]  /*d750*/  LOP3.LUT R18, R0, 0x3, RZ, 0xc0, !PT ;  /* 0x0000000300127812 */ /* 0x001fe200078ec0ff */
[----:B------:R-:W0:Y:S05]  /*d760*/  S2R R26, SR_CTAID.Z ;  /* 0x00000000001a7919 */ /* 0x000e2a0000002700 */
[----:B------:R-:W1:Y:S01]  /*d770*/  S2UR UR6, SR_CTAID.Y ;  /* 0x00000000000679c3 */ /* 0x000e620000002600 */
[----:B------:R-:W2:Y:S02]  /*d780*/  SHFL.IDX PT, R0, R18, RZ, 0x1f ;  /* 0x00001fff12007589 */ /* 0x000ea400000e0000 */
[----:B--2---:R-:W-:-:S13]  /*d790*/  ISETP.NE.AND P0, PT, R0, RZ, PT ;  /* 0x000000ff0000720c */ /* 0x004fda0003f05270 */
[----:B01----:R-:W-:Y:S05]  /*d7a0*/  @!P0 BRA `(.L_x_38) ;  /* 0x0000000000288947 */ /* 0x003fea0003800000 */
[----:B------:R-:W-:Y:S01]  /*d7b0*/  ULDC UR7, c[0x0][0xc50] ;  /* 0x0003140000077ab9 */ /* 0x000fe20000000800 */
[----:B------:R-:W-:Y:S01]  /*d7c0*/  UMOV UR39, UR6 ;  /* 0x0000000600277c82 */ /* 0x000fe20008000000 */
[----:B------:R-:W-:-:S06]  /*d7d0*/  UISETP.NE.AND UP0, UPT, UR7, 0x1, UPT ;  /* 0x000000010700788c */ /* 0x000fcc000bf05270 */
[----:B------:R-:W-:-:S13]  /*d7e0*/  PLOP3.LUT P0, PT, PT, PT, UP0, 0x80, 0x0 ;  /* 0x000000000000781c */ /* 0x000fda0003f0f008 */
[----:B------:R-:W-:Y:S05]  /*d7f0*/  @!P0 BRA `(.L_x_39) ;  /* 0x0000000000308947 */ /* 0x000fea0003800000 */
[----:B------:R-:W-:Y:S01]  /*d800*/  ULDC UR4, c[0x0][0xc54] ;  /* 0x0003150000047ab9 */ /* 0x000fe20000000800 */
[----:B------:R-:W-:Y:S01]  /*d810*/  ULDC UR39, c[0x0][0xc58] ;  /* 0x0003160000277ab9 */ /* 0x000fe20000000800 */
[----:B------:R-:W-:-:S04]  /*d820*/  UIMAD.WIDE.U32 UR4, UR6, UR4, URZ ;  /* 0x00000004060472a5 */ /* 0x000fc8000f8e003f */
[----:B------:R-:W-:Y:S01]  /*d830*/  USHF.R.U32.HI UR39, URZ, UR39, UR5 ;  /* 0x000000273f277299 */ /* 0x000fe20008011605 */
[----:B------:R-:W-:Y:S11]  /*d840*/  BRA `(.L_x_39) ;  /* 0x00000000001c7947 */ /* 0x000ff60003800000 */
.L_x_38:
[----:B------:R-:W-:Y:S01]  /*d850*/  ULDC UR7, c[0x0][0xc50] ;  /* 0x0003140000077ab9 */ /* 0x000fe20000000800 */
[----:B------:R-:W-:Y:S01]  /*d860*/  UMOV UR39, UR6 ;  /* 0x0000000600277c82 */ /* 0x000fe20008000000 */
[----:B------:R-:W-:-:S11]  /*d870*/  UISETP.NE.AND UP0, UPT, UR7, 0x1, UPT ;  /* 0x000000010700788c */ /* 0x000fd6000bf05270 */
[----:B------:R-:W-:Y:S01]  /*d880*/  @UP0 ULDC UR4, c[0x0][0xc54] ;  /* 0x0003150000040ab9 */ /* 0x000fe20000000800 */
[----:B------:R-:W-:Y:S01]  /*d890*/  @UP0 ULDC UR8, c[0x0][0xc58] ;  /* 0x0003160000080ab9 */ /* 0x000fe20000000800 */
[----:B------:R-:W-:-:S04]  /*d8a0*/  UIMAD.WIDE.U32 UR4, UR6, UR4, URZ ;  /* 0x00000004060472a5 */ /* 0x000fc8000f8e003f */
[----:B------:R-:W-:-:S12]  /*d8b0*/  @UP0 USHF.R.U32.HI UR39, URZ, UR8, UR5 ;  /* 0x000000083f270299 */ /* 0x000fd80008011605 */
.L_x_39:
[----:B------:R-:W-:Y:S01]  /*d8c0*/  ISETP.GE.AND P0, PT, R26, RZ, PT ;  /* 0x000000ff1a00720c */ /* 0x000fe20003f06270 */
[----:B------:R-:W-:Y:S01]  /*d8d0*/  UIADD3 UR4, -UR39, URZ, URZ ;  /* 0x0000003f27047290 */ /* 0x000fe2000fffe13f */
[----:B------:R-:W-:Y:S01]  /*d8e0*/  MOV R0, 0x1 ;  /* 0x0000000100007802 */ /* 0x000fe20000000f00 */
[----:B------:R-:W-:Y:S02]  /*d8f0*/  IMAD.MOV.U32 R2, RZ, RZ, RZ ;  /* 0x000000ffff027224 */ /* 0x000fe400078e00ff */
[----:B------:R-:W-:Y:S01]  /*d900*/  UIMAD UR6, UR7, UR4, UR6 ;  /* 0x00000004070672a4 */ /* 0x000fe2000f8e0206 */
[----:B------:R-:W-:-:S07]  /*d910*/  IMAD.MOV.U32 R6, RZ, RZ, 0x1 ;  /* 0x00000001ff067424 */ /* 0x000fce00078e00ff */
[----:B------:R-:W-:Y:S05]  /*d920*/  @!P0 BRA `(.L_x_40) ;  /* 0x00000038004c8947 */ /* 0x000fea0003800000 */
[----:B------:R-:W0:Y:S01]  /*d930*/  LDC.64 R2, c[0x0][0xa28] ;  /* 0x00028a00ff027b82 */ /* 0x000e220000000a00 */
[----:B------:R-:W-:Y:S01]  /*d940*/  MOV R19, RZ ;  /* 0x000000ff00137202 */ /* 0x000fe20000000f00 */
[----:B------:R-:W-:Y:S01]  /*d950*/  ULDC.64 UR4, c[0x0][0x208] ;  /* 0x0000820000047ab9 */ /* 0x000fe20000000a00 */
[----:B------:R-:W-:Y:S01]  /*d960*/  ULDC UR40, c[0x0][0x2f0] ;  /* 0x0000bc0000287ab9 */ /* 0x000fe20000000800 */
[----:B0-----:R-:W-:-:S04]  /*d970*/  ISETP.NE.U32.AND P0, PT, R2, RZ, PT ;  /* 0x000000ff0200720c */ /* 0x001fc80003f05070 */
[----:B------:R-:W-:-:S13]  /*d980*/  ISETP.NE.AND.EX P0, PT, R3, RZ, PT, P0 ;  /* 0x000000ff0300720c */ /* 0x000fda0003f05300 */
[----:B------:R-:W0:Y:S02]  /*d990*/  @P0 LDC.64 R2, c[0x0][0xa28] ;  /* 0x00028a00ff020b82 */ /* 0x000e240000000a00 */
[----:B0-----:R-:W-:-:S05]  /*d9a0*/  @P0 IMAD.WIDE R2, R26, 0x4, R2 ;  /* 0x000000041a020825 */ /* 0x001fca00078e0202 */
[----:B------:R0:W5:Y:S01]  /*d9b0*/  @P0 LDG.E R19, desc[UR4][R2.64] ;  /* 0x0000000402130981 */ /* 0x000162000c1e1900 */
[----:B------:R-:W-:Y:S01]  /*d9c0*/  ULDC.64 UR4, c[0x0][0x418] ;  /* 0x0001060000047ab9 */ /* 0x000fe20000000a00 */
[----:B------:R-:W-:Y:S02]  /*d9d0*/  ULOP3.LUT UR44, UR6, 0xffff, URZ, 0xc0, !UPT ;  /* 0x0000ffff062c7892 */ /* 0x000fe4000f8ec03f */
[----:B------:R-:W-:Y:S01]  /*d9e0*/  UISETP.NE.U32.AND UP0, UPT, UR4, URZ, UPT ;  /* 0x0000003f0400728c */ /* 0x000fe2000bf05070 */
[----:B------:R-:W1:Y:S01]  /*d9f0*/  S2R R23, SR_CTAID.X ;  /* 0x0000000000177919 */ /* 0x000e620000002500 */
[----:B------:R-:W-:Y:S01]  /*da00*/  UMOV UR38, URZ ;  /* 0x0000003f00267c82 */ /* 0x000fe20008000000 */
[----:B------:R-:W-:Y:S01]  /*da10*/  ULDC UR4, c[0x0][0x424] ;  /* 0x0001090000047ab9 */ /* 0x000fe20000000800 */
[----:B------:R-:W-:-:S04]  /*da20*/  UISETP.NE.AND.EX UP0, UPT, UR5, URZ, UPT, UP0 ;  /* 0x0000003f0500728c */ /* 0x000fc8000bf05300 */
[----:B------:R-:W-:-:S04]  /*da30*/  USEL UR4, UR4, 0x1, UP0 ;  /* 0x0000000104047887 */ /* 0x000fc80008000000 */
[----:B------:R-:W-:-:S04]  /*da40*/  UIMAD UR40, UR4, UR40, URZ ;  /* 0x00000028042872a4 */ /* 0x000fc8000f8e023f */
[----:B------:R-:W-:Y:S02]  /*da50*/  UISETP.GE.AND UP0, UPT, UR40, 0x1, UPT ;  /* 0x000000012800788c */ /* 0x000fe4000bf06270 */
[----:B------:R-:W-:-:S04]  /*da60*/  UIADD3 UR4, UR40, 0x4f, URZ ;  /* 0x0000004f28047890 */ /* 0x000fc8000fffe03f */
[----:B------:R-:W-:Y:S01]  /*da70*/  PLOP3.LUT P0, PT, PT, PT, UP0, 0x80, 0x0 ;  /* 0x000000000000781c */ /* 0x000fe20003f0f008 */
[----:B------:R-:W-:-:S04]  /*da80*/  UIMAD.WIDE UR4, UR4, 0x66666667, URZ ;  /* 0x66666667040478a5 */ /* 0x000fc8000f8e023f */
[----:B------:R-:W-:-:S04]  /*da90*/  USHF.R.U32.HI UR41, URZ, 0x1f, UR5 ;  /* 0x0000001f3f297899 */ /* 0x000fc80008011605 */
[----:B------:R-:W-:-:S04]  /*daa0*/  ULEA.HI.SX32 UR41, UR5, UR41, 0x1b ;  /* 0x0000002905297291 */ /* 0x000fc8000f8fda3f */
[----:B01----:R-:W-:Y:S08]  /*dab0*/  @!P0 BRA `(.L_x_41) ;  /* 0x0000000000848947 */ /* 0x003ff00003800000 */
[----:B------:R-:W-:Y:S01]  /*dac0*/  USHF.R.U32.HI UR6, URZ, 0x10, UR6 ;  /* 0x000000103f067899 */ /* 0x000fe20008011606 */
[----:B------:R-:W-:-:S03]  /*dad0*/  UMOV UR4, URZ ;  /* 0x0000003f00047c82 */ /* 0x000fc60008000000 */
[----:B------:R-:W-:-:S11]  /*dae0*/  UISETP.NE.AND UP0, UPT, UR6, URZ, UPT ;  /* 0x0000003f0600728c */ /* 0x000fd6000bf05270 */
[----:B------:R-:W-:Y:S02]  /*daf0*/  @!UP0 ULDC UR6, c[0x0][0x9f0] ;  /* 0x00027c0000068ab9 */ /* 0x000fe40000000800 */
[----:B------:R-:W-:Y:S01]  /*db00*/  IABS R2, UR6 ;  /* 0x0000000600027c13 */ /* 0x000fe20008000000 */
[----:B------:R-:W-:Y:S02]  /*db10*/  UIADD3 UR7, UR41, -0x1, UR6 ;  /* 0xffffffff29077890 */ /* 0x000fe4000fffe006 */
[----:B------:R-:W-:Y:S02]  /*db20*/  IABS R5, UR6 ;  /* 0x0000000600057c13 */ /* 0x000fe40008000000 */
[----:B------:R-:W-:Y:S02]  /*db30*/  R2UR UR10, R2 ;  /* 0x00000000020a72ca */ /* 0x000fe400000e0000 */
[----:B------:R-:W-:Y:S01]  /*db40*/  IABS R4, UR7 ;  /* 0x0000000700047c13 */ /* 0x000fe20008000000 */
[----:B------:R-:W-:-:S03]  /*db50*/  ULOP3.LUT UR7, UR7, UR6, URZ, 0x3c, !UPT ;  /* 0x0000000607077292 */ /* 0x000fc6000f8e3c3f */
[----:B------:R-:W-:-:S07]  /*db60*/  R2UR UR9, R4 ;  /* 0x00000000040972ca */ /* 0x000fce00000e0000 */
[----:B------:R-:W0:Y:S08]  /*db70*/  I2F.RP R2, UR10 ;  /* 0x0000000a00027d06 */ /* 0x000e300008209400 */
[----:B0-----:R-:W0:Y:S02]  /*db80*/  MUFU.RCP R2, R2 ;  /* 0x0000000200027308 */ /* 0x001e240000001000 */
[----:B0-----:R-:W-:-:S02]  /*db90*/  VIADD R3, R2, 0xffffffe ;  /* 0x0ffffffe02037836 */ /* 0x001fc40000000000 */
[----:B------:R-:W-:-:S04]  /*dba0*/  IMAD.MOV R2, RZ, RZ, -R5 ;  /* 0x000000ffff027224 */ /* 0x000fc800078e0a05 */
        /* <DEDUP_REMOVED lines=14> */
[----:B------:R-:W-:Y:S02]  /*dc90*/  UISETP.NE.AND UP1, UPT, UR6, URZ, UPT ;  /* 0x0000003f0600728c */ /* 0x000fe4000bf25270 */
[----:B------:R-:W-:-:S09]  /*dca0*/  @!UP0 UIADD3 UR5, -UR5, URZ, URZ ;  /* 0x0000003f05058290 */ /* 0x000fd2000fffe13f */
[----:B------:R-:W-:-:S07]  /*dcb0*/  @!UP1 ULOP3.LUT UR5, URZ, UR6, URZ, 0x33, !UPT ;  /* 0x000000063f059292 */ /* 0x000fce000f8e333f */
[----:B------:R-:W-:-:S05]  /*dcc0*/  UMOV UR38, UR5 ;  /* 0x0000000500267c82 */ /* 0x000fca0008000000 */
.L_x_41:
[----:B------:R-:W-:Y:S02]  /*dcd0*/  UIMAD UR45, UR44, UR38, URZ ;  /* 0x000000262c2d72a4 */ /* 0x000fe4000f8e023f */
[----:B------:R-:W-:Y:S02]  /*dce0*/  MOV R3, UR38 ;  /* 0x0000002600037c02 */ /* 0x000fe40008000f00 */
[----:B------:R-:W-:Y:S02]  /*dcf0*/  MOV R6, 0x1 ;  /* 0x0000000100067802 */ /* 0x000fe40000000f00 */
[----:B------:R-:W-:-:S05]  /*dd00*/  IMAD.U32 R2, RZ, RZ, UR45 ;  /* 0x0000002dff027e24 */ /* 0x000fca000f8e00ff */
[----:B------:R-:W-:-:S04]  /*dd10*/  VIADDMNMX R2, R2, R3, UR41, PT ;  /* 0x0000002902027e46 */ /* 0x000fc8000b800103 */
[----:B------:R-:W-:Y:S01]  /*dd20*/  R2UR UR46, R2 ;  /* 0x00000000022e72ca */ /* 0x000fe200000e0000 */
[----:B------:R-:W-:-:S12]  /*dd30*/  IMAD.MOV.U32 R2, RZ, RZ, RZ ;  /* 0x000000ffff027224 */ /* 0x000fd800078e00ff */
[----:B------:R-:W-:-:S06]  /*dd40*/  UISETP.GT.AND UP0, UPT, UR46, UR45, UPT ;  /* 0x0000002d2e00728c */ /* 0x000fcc000bf04270 */
[----:B------:R-:W-:-:S13]  /*dd50*/  PLOP3.LUT P0, PT, PT, PT, UP0, 0x80, 0x0 ;  /* 0x000000000000781c */ /* 0x000fda0003f0f008 */
[----:B------:R-:W-:Y:S05]  /*dd60*/  @!P0 BRA `(.L_x_40) ;  /* 0x00000034003c8947 */ /* 0x000fea0003800000 */
[----:B------:R-:W0:Y:S01]  /*dd70*/  S2UR UR4, SR_CgaCtaId ;  /* 0x00000000000479c3 */ /* 0x000e220000008800 */
[----:B------:R-:W-:Y:S02]  /*dd80*/  UMOV UR42, 0x400 ;  /* 0x00000400002a7882 */ /* 0x000fe40000000000 */
[----:B0-----:R-:W-:-:S04]  /*dd90*/  ULEA UR42, UR4, UR42, 0x18 ;  /* 0x0000002a042a7291 */ /* 0x001fc8000f8ec03f */
[----:B------:R-:W-:-:S04]  /*dda0*/  UIADD3 UR4, UR42, 0x24400, URZ ;  /* 0x000244002a047890 */ /* 0x000fc8000fffe03f */
[----:B------:R-:W-:-:S06]  /*ddb0*/  ULOP3.LUT UP0, URZ, UR4, 0x3ff, URZ, 0xc0, !UPT ;  /* 0x000003ff043f7892 */ /* 0x000fcc000f80c03f */
[----:B------:R-:W-:-:S13]  /*ddc0*/  PLOP3.LUT P0, PT, PT, PT, UP0, 0x80, 0x0 ;  /* 0x000000000000781c */ /* 0x000fda0003f0f008 */
[----:B------:R-:W-:Y:S05]  /*ddd0*/  @!P0 BRA `(.L_x_42) ;  /* 0x0000000000408947 */ /* 0x000fea0003800000 */
[----:B------:R-:W-:Y:S01]  /*dde0*/  MOV R2, 0x0 ;  /* 0x0000000000027802 */ /* 0x000fe20000000f00 */
[----:B------:R-:W-:Y:S01]  /*ddf0*/  ULDC.64 UR4, c[0x4][0xa8] ;  /* 0x01002a0000047ab9 */ /* 0x000fe20000000a00 */
[----:B------:R-:W-:Y:S01]  /*de00*/  ULDC.64 UR6, c[0x4][0xb0] ;  /* 0x01002c0000067ab9 */ /* 0x000fe20000000a00 */
[----:B------:R-:W-:Y:S01]  /*de10*/  IMAD.U32 R4, RZ, RZ, UR4 ;  /* 0x00000004ff047e24 */ /* 0x000fe2000f8e00ff */
[----:B------:R-:W-:Y:S01]  /*de20*/  MOV R6, UR6 ;  /* 0x0000000600067c02 */ /* 0x000fe20008000f00 */
[----:B------:R-:W-:Y:S01]  /*de30*/  IMAD.U32 R5, RZ, RZ, UR5 ;  /* 0x00000005ff057e24 */ /* 0x000fe2000f8e00ff */
[----:B------:R-:W0:Y:S01]  /*de40*/  LDC.64 R2, c[0x4][R2] ;  /* 0x0100000002027b82 */ /* 0x000e220000000a00 */
[----:B------:R-:W-:Y:S01]  /*de50*/  ULDC.64 UR4, c[0x4][0x8] ;  /* 0x0100020000047ab9 */ /* 0x000fe20000000a00 */
[----:B------:R-:W-:Y:S01]  /*de60*/  IMAD.U32 R7, RZ, RZ, UR7 ;  /* 0x00000007ff077e24 */ /* 0x000fe2000f8e00ff */
[----:B------:R-:W-:Y:S01]  /*de70*/  MOV R11, UR5 ;  /* 0x00000005000b7c02 */ /* 0x000fe20008000f00 */
[----:B------:R-:W-:Y:S01]  /*de80*/  IMAD.U32 R10, RZ, RZ, UR4 ;  /* 0x00000004ff0a7e24 */ /* 0x000fe2000f8e00ff */
[----:B------:R-:W-:Y:S01]  /*de90*/  MOV R13, RZ ;  /* 0x000000ff000d7202 */ /* 0x000fe20000000f00 */
[----:B------:R-:W-:-:S02]  /*dea0*/  IMAD.MOV.U32 R8, RZ, RZ, 0x70 ;  /* 0x00000070ff087424 */ /* 0x000fc400078e00ff */
[----:B------:R-:W-:-:S07]  /*deb0*/  IMAD.MOV.U32 R12, RZ, RZ, 0x1 ;  /* 0x00000001ff0c7424 */ /* 0x000fce00078e00ff */
[----:B------:R-:W-:-:S07]  /*dec0*/  LEPC R20, `(.L_x_42) ;  /* 0x000000001014794e */ /* 0x000fce0000000000 */
[----:B0----5:R-:W-:Y:S05]  /*ded0*/  CALL.ABS.NOINC R2 ;  /* 0x0000000002007343 */ /* 0x021fea0003c00000 */
.L_x_42:
        /* <DEDUP_REMOVED lines=8> */
[----:B------:R0:W1:Y:S01]  /*df60*/  LDC.64 R2, c[0x4][R16] ;  /* 0x0100000010027b82 */ /* 0x0000620000000a00 */
[----:B------:R-:W-:Y:S01]  /*df70*/  IMAD.U32 R5, RZ, RZ, UR5 ;  /* 0x00000005ff057e24 */ /* 0x000fe2000f8e00ff */
[----:B------:R-:W-:Y:S01]  /*df80*/  ULDC.64 UR4, c[0x4][0x10] ;  /* 0x0100040000047ab9 */ /* 0x000fe20000000a00 */
[----:B------:R-:W-:Y:S01]  /*df90*/  MOV R6, UR6 ;  /* 0x0000000600067c02 */ /* 0x000fe20008000f00 */
[----:B------:R-:W-:Y:S01]  /*dfa0*/  IMAD.U32 R7, RZ, RZ, UR7 ;  /* 0x00000007ff077e24 */ /* 0x000fe2000f8e00ff */
[----:B------:R-:W-:Y:S01]  /*dfb0*/  MOV R11, UR5 ;  /* 0x00000005000b7c02 */ /* 0x000fe20008000f00 */
[----:B------:R-:W-:Y:S01]  /*dfc0*/  IMAD.U32 R10, RZ, RZ, UR4 ;  /* 0x00000004ff0a7e24 */ /* 0x000fe2000f8e00ff */
[----:B------:R-:W-:Y:S01]  /*dfd0*/  MOV R13, RZ ;  /* 0x000000ff000d7202 */ /* 0x000fe20000000f00 */
[----:B------:R-:W-:-:S02]  /*dfe0*/  IMAD.MOV.U32 R8, RZ, RZ, 0x70 ;  /* 0x00000070ff087424 */ /* 0x000fc400078e00ff */
[----:B0-----:R-:W-:-:S07]  /*dff0*/  IMAD.MOV.U32 R12, RZ, RZ, 0x1 ;  /* 0x00000001ff0c7424 */ /* 0x001fce00078e00ff */
[----:B------:R-:W-:-:S07]  /*e000*/  LEPC R20, `(.L_x_44) ;  /* 0x000000001014794e */ /* 0x000fce0000000000 */
[----:B-1---5:R-:W-:Y:S05]  /*e010*/  CALL.ABS.NOINC R2 ;  /* 0x0000000002007343 */ /* 0x022fea0003c00000 */
.L_x_44:
[----:B------:R0:W1:Y:S01]  /*e020*/  LDC.64 R2, c[0x4][R16] ;  /* 0x0100000010027b82 */ /* 0x0000620000000a00 */
[----:B------:R-:W-:Y:S01]  /*e030*/  ULDC.64 UR4, c[0x4][0xa8] ;  /* 0x01002a0000047ab9 */ /* 0x000fe20000000a00 */
[----:B------:R-:W-:Y:S01]  /*e040*/  ULDC.64 UR6, c[0x4][0xb0] ;  /* 0x01002c0000067ab9 */ /* 0x000fe20000000a00 */
[----:B------:R-:W-:Y:S01]  /*e050*/  IMAD.U32 R4, RZ, RZ, UR4 ;  /* 0x00000004ff047e24 */ /* 0x000fe2000f8e00ff */
[----:B------:R-:W-:Y:S01]  /*e060*/  MOV R6, UR6 ;  /* 0x0000000600067c02 */ /* 0x000fe20008000f00 */
[----:B------:R-:W-:Y:S01]  /*e070*/  IMAD.U32 R5, RZ, RZ, UR5 ;  /* 0x00000005ff057e24 */ /* 0x000fe2000f8e00ff */
[----:B------:R-:W-:Y:S01]  /*e080*/  ULDC.64 UR4, c[0x4][0x18] ;  /* 0x0100060000047ab9 */ /* 0x000fe20000000a00 */
[----:B------:R-:W-:Y:S01]  /*e090*/  IMAD.U32 R7, RZ, RZ, UR7 ;  /* 0x00000007ff077e24 */ /* 0x000fe2000f8e00ff */
[----:B------:R-:W-:Y:S01]  /*e0a0*/  MOV R11, UR5 ;  /* 0x00000005000b7c02 */ /* 0x000fe20008000f00 */
[----:B------:R-:W-:Y:S01]  /*e0b0*/  IMAD.U32 R10, RZ, RZ, UR4 ;  /* 0x00000004ff0a7e24 */ /* 0x000fe2000f8e00ff */
[----:B------:R-:W-:Y:S01]  /*e0c0*/  MOV R13, RZ ;  /* 0x000000ff000d7202 */ /* 0x000fe20000000f00 */
[----:B------:R-:W-:-:S02]  /*e0d0*/  IMAD.MOV.U32 R8, RZ, RZ, 0x70 ;  /* 0x00000070ff087424 */ /* 0x000fc400078e00ff */
[----:B0-----:R-:W-:-:S07]  /*e0e0*/  IMAD.MOV.U32 R12, RZ, RZ, 0x1 ;  /* 0x00000001ff0c7424 */ /* 0x001fce00078e00ff */
[----:B------:R-:W-:-:S07]  /*e0f0*/  LEPC R20, `(.L_x_43) ;  /* 0x000000001014794e */ /* 0x000fce0000000000 */
[----:B-1----:R-:W-:Y:S05]  /*e100*/  CALL.ABS.NOINC R2 ;  /* 0x0000000002007343 */ /* 0x002fea0003c00000 */
.L_x_43:
[----:B------:R-:W0:Y:S01]  /*e110*/  LDC.64 R2, c[0x0][0x9f8] ;  /* 0x00027e00ff027b82 */ /* 0x000e220000000a00 */
[----:B------:R-:W-:Y:S01]  /*e120*/  IMAD.MOV.U32 R34, RZ, RZ, R26 ;  /* 0x000000ffff227224 */ /* 0x000fe200078e001a */
[----:B------:R-:W-:-:S06]  /*e130*/  ULDC.64 UR4, c[0x0][0x208] ;  /* 0x0000820000047ab9 */ /* 0x000fcc0000000a00 */
[----:B------:R-:W1:Y:S01]  /*e140*/  LDC R17, c[0x0][0x430] ;  /* 0x00010c00ff117b82 */ /* 0x000e620000000800 */
[----:B0-----:R-:W-:-:S04]  /*e150*/  ISETP.NE.U32.AND P0, PT, R2, RZ, PT ;  /* 0x000000ff0200720c */ /* 0x001fc80003f05070 */
[----:B------:R-:W-:-:S13]  /*e160*/  ISETP.NE.AND.EX P0, PT, R3, RZ, PT, P0 ;  /* 0x000000ff0300720c */ /* 0x000fda0003f05300 */
[----:B------:R-:W0:Y:S01]  /*e170*/  @P0 LDC.64 R2, c[0x0][0x9f8] ;  /* 0x00027e00ff020b82 */ /* 0x000e220000000a00 */
[----:B------:R-:W-:-:S05]  /*e180*/  IMAD.SHL.U32 R8, R25, 0x8, RZ ;  /* 0x0000000819087824 */ /* 0x000fca00078e00ff */
[----:B------:R-:W-:-:S04]  /*e190*/  LOP3.LUT R22, R8, 0x38, RZ, 0xc0, !PT ;  /* 0x0000003808167812 */ /* 0x000fc800078ec0ff */
[----:B------:R-:W-:Y:S01]  /*e1a0*/  LOP3.LUT R37, R22, 0x40, RZ, 0xfc, !PT ;  /* 0x0000004016257812 */ /* 0x000fe200078efcff */
[----:B0-----:R-:W-:-:S05]  /*e1b0*/  @P0 IMAD.WIDE R2, R26, 0x4, R2 ;  /* 0x000000041a020825 */ /* 0x001fca00078e0202 */
[----:B------:R0:W5:Y:S01]  /*e1c0*/  @P0 LDG.E R34, desc[UR4][R2.64] ;  /* 0x0000000402220981 */ /* 0x000162000c1e1900 */
[----:B------:R-:W-:Y:S01]  /*e1d0*/  ULDC UR4, c[0x0][0x2f4] ;  /* 0x0000bd0000047ab9 */ /* 0x000fe20000000800 */
[----:B------:R-:W-:Y:S01]  /*e1e0*/  LOP3.LUT R16, R16, 0xffffffef, RZ, 0xc0, !PT ;  /* 0xffffffef10107812 */ /* 0x000fe200078ec0ff */
[----:B------:R-:W-:Y:S01]  /*e1f0*/  UMOV UR5, 0xffffffff ;  /* 0xffffffff00057882 */ /* 0x000fe20000000000 */
[C---:B------:R-:W-:Y:S02]  /*e200*/  ISETP.GE.AND P0, PT, R22.reuse, UR4, PT ;  /* 0x0000000416007c0c */ /* 0x040fe4000bf06270 */
[----:B------:R-:W-:Y:S02]  /*e210*/  ISETP.GE.AND P2, PT, R37, UR4, PT ;  /* 0x0000000425007c0c */ /* 0x000fe4000bf46270 */
[C---:B------:R-:W-:Y:S02]  /*e220*/  LOP3.LUT R36, R22.reuse, 0x80, RZ, 0xfc, !PT ;  /* 0x0000008016247812 */ /* 0x040fe400078efcff */
[----:B------:R-:W-:-:S02]  /*e230*/  LOP3.LUT R35, R22, 0xc0, RZ, 0xfc, !PT ;  /* 0x000000c016237812 */ /* 0x000fc400078efcff */
[----:B------:R-:W-:Y:S02]  /*e240*/  ISETP.GE.AND P1, PT, R36, UR4, PT ;  /* 0x0000000424007c0c */ /* 0x000fe4000bf26270 */
[C---:B------:R-:W-:Y:S02]  /*e250*/  SHF.L.U32 R24, R25.reuse, 0x4, RZ ;  /* 0x0000000419187819 */ /* 0x040fe400000006ff */
[----:B------:R-:W-:Y:S02]  /*e260*/  LOP3.LUT R9, R25, 0x7f, RZ, 0xc0, !PT ;  /* 0x0000007f19097812 */ /* 0x000fe400078ec0ff */
[----:B------:R-:W-:Y:S02]  /*e270*/  @P0 LOP3.LUT R16, R16, 0x10, RZ, 0xfc, !PT ;  /* 0x0000001010100812 */ /* 0x000fe400078efcff */
[----:B------:R-:W-:Y:S02]  /*e280*/  ISETP.GE.AND P0, PT, R35, UR4, PT ;  /* 0x0000000423007c0c */ /* 0x000fe4000bf06270 */
[----:B------:R-:W-:-:S02]  /*e290*/  LOP3.LUT R16, R16, 0xfffffff7, RZ, 0xc0, !PT ;  /* 0xfffffff710107812 */ /* 0x000fc400078ec0ff */
[----:B------:R-:W-:Y:S02]  /*e2a0*/  LOP3.LUT R24, R24, 0x70, RZ, 0xc0, !PT ;  /* 0x0000007018187812 */ /* 0x000fe400078ec0ff */
[----:B------:R-:W-:-:S04]  /*e2b0*/  @P2 LOP3.LUT R16, R16, 0x8, RZ, 0xfc, !PT ;  /* 0x0000000810102812 */ /* 0x000fc800078efcff */
[----:B------:R-:W-:-:S04]  /*e2c0*/  LOP3.LUT R16, R16, 0xfffffffd, RZ, 0xc0, !PT ;  /* 0xfffffffd10107812 */ /* 0x000fc800078ec0ff */
[----:B------:R-:W-:-:S04]  /*e2d0*/  LOP3.LUT R16, R16, 0xfffffffb, RZ, 0xc0, !PT ;  /* 0xfffffffb10107812 */ /* 0x000fc800078ec0ff */
[----:B------:R-:W-:-:S04]  /*e2e0*/  @P1 LOP3.LUT R16, R16, 0x4, RZ, 0xfc, !PT ;  /* 0x0000000410101812 */ /* 0x000fc800078efcff */
[----:B------:R-:W-:Y:S01]  /*e2f0*/  @P0 LOP3.LUT R16, R16, 0x2, RZ, 0xfc, !PT ;  /* 0x0000000210100812 */ /* 0x000fe200078efcff */
[----:B01----:R-:W-:Y:S06]  /*e300*/  BRA.DIV UR5, `(.L_x_45) ;  /* 0x0000003605287947 */ /* 0x003fec000b800000 */
.L_x_89:
[----:B------:R-:W2:Y:S01]  /*e310*/  LDL R0, [R1+0x4] ;  /* 0x0000040001007983 */ /* 0x000ea20000100800 */
[----:B------:R-:W-:Y:S01]  /*e320*/  ISETP.NE.AND P1, PT, R17, 0x1, PT ;  /* 0x000000011100780c */ /* 0x000fe20003f25270 */
[----:B------:R-:W-:Y:S01]  /*e330*/  UIADD3 UR4, UR46, -0x1, URZ ;  /* 0xffffffff2e047890 */ /* 0x000fe2000fffe03f */
[----:B-----5:R-:W-:Y:S01]  /*e340*/  SHF.R.S32.HI R13, RZ, 0x1f, R34 ;  /* 0x0000001fff0d7819 */ /* 0x020fe20000011422 */
[----:B------:R-:W-:Y:S01]  /*e350*/  ULDC.64 UR6, c[0x0][0x208] ;  /* 0x0000820000067ab9 */ /* 0x000fe20000000a00 */
[----:B------:R-:W-:-:S03]  /*e360*/  LOP3.LUT R16, R16, 0xffffffbf, RZ, 0xc0, !PT ;  /* 0xffffffbf10107812 */ /* 0x000fc600078ec0ff */
[----:B------:R-:W-:Y:S01]  /*e370*/  IMAD.U32 R10, RZ, RZ, UR4 ;  /* 0x00000004ff0a7e24 */ /* 0x000fe2000f8e00ff */
[----:B------:R0:W-:Y:S05]  /*e380*/  STL [R1], R13 ;  /* 0x0000000d01007387 */ /* 0x0001ea0000100800 */
[----:B------:R-:W1:Y:S01]  /*e390*/  @P1 LDC R3, c[0x0][0x434] ;  /* 0x00010d00ff031b82 */ /* 0x000e620000000800 */
[----:B------:R-:W-:-:S07]  /*e3a0*/  @P1 LOP3.LUT R16, R16, 0x40, RZ, 0xfc, !PT ;  /* 0x0000004010101812 */ /* 0x000fce00078efcff */
[----:B------:R-:W3:Y:S01]  /*e3b0*/  @P1 LDC R5, c[0x0][0x438] ;  /* 0x00010e00ff051b82 */ /* 0x000ee20000000800 */
[----:B------:R-:W-:Y:S01]  /*e3c0*/  LOP3.LUT R16, R16, 0xfffffffe, RZ, 0xc0, !PT ;  /* 0xfffffffe10107812 */ /* 0x000fe200078ec0ff */
[----:B------:R-:W-:Y:S01]  /*e3d0*/  IMAD.U32 R30, RZ, RZ, UR4 ;  /* 0x00000004ff1e7e24 */ /* 0x000fe2000f8e00ff */
[----:B------:R-:W-:-:S04]  /*e3e0*/  MOV R33, UR39 ;  /* 0x0000002700217c02 */ /* 0x000fc80008000f00 */
[----:B------:R-:W-:Y:S02]  /*e3f0*/  SHF.R.S32.HI R33, RZ, 0x1f, R33 ;  /* 0x0000001fff217819 */ /* 0x000fe40000011421 */
[----:B--2---:R-:W-:Y:S02]  /*e400*/  R2UR UR5, R0 ;  /* 0x00000000000572ca */ /* 0x004fe400000e0000 */
[----:B------:R-:W-:-:S04]  /*e410*/  SHF.R.U32.HI R0, RZ, 0x3, R9 ;  /* 0x00000003ff007819 */ /* 0x000fc80000011609 */
[----:B------:R-:W-:-:S05]  /*e420*/  LOP3.LUT R12, R24, R0, RZ, 0xfc, !PT ;  /* 0x00000000180c7212 */ /* 0x000fca00078efcff */
[----:B------:R-:W-:-:S05]  /*e430*/  IMAD R10, R10, 0x50, R12 ;  /* 0x000000500a0a7824 */ /* 0x000fca00078e020c */
[C---:B------:R-:W-:Y:S01]  /*e440*/  ISETP.GE.AND P0, PT, R10.reuse, UR40, PT ;  /* 0x000000280a007c0c */ /* 0x040fe2000bf06270 */
[----:B------:R-:W-:-:S03]  /*e450*/  IMAD.IADD R10, R10, 0x1, R19 ;  /* 0x000000010a0a7824 */ /* 0x000fc600078e0213 */
[----:B------:R-:W-:Y:S01]  /*e460*/  ISETP.GT.U32.OR P0, PT, R12, 0x4f, P0 ;  /* 0x0000004f0c00780c */ /* 0x000fe20000704470 */
[----:B-1----:R-:W-:Y:S01]  /*e470*/  @P1 IMAD.HI.U32 R0, R10, R3, RZ ;  /* 0x000000030a001227 */ /* 0x002fe200078e00ff */
[----:B------:R-:W-:-:S04]  /*e480*/  MOV R11, R10 ;  /* 0x0000000a000b7202 */ /* 0x000fc80000000f00 */
[----:B---3--:R-:W-:-:S07]  /*e490*/  @P1 SHF.R.U32.HI R11, RZ, R5, R0 ;  /* 0x00000005ff0b1219 */ /* 0x008fce0000011600 */
[----:B------:R-:W1:Y:S01]  /*e4a0*/  @!P0 LDC.64 R6, c[0x0][0x428] ;  /* 0x00010a00ff068b82 */ /* 0x000e620000000a00 */
[--C-:B------:R-:W-:Y:S01]  /*e4b0*/  @!P0 SHF.R.S32.HI R3, RZ, 0x1f, R11.reuse ;  /* 0x0000001fff038819 */ /* 0x100fe2000001140b */
[----:B------:R-:W-:-:S06]  /*e4c0*/  @!P0 IMAD.MOV.U32 R2, RZ, RZ, R11 ;  /* 0x000000ffff028224 */ /* 0x000fcc00078e000b */
[----:B------:R-:W2:Y:S01]  /*e4d0*/  @!P0 LDC.64 R4, c[0x0][0x418] ;  /* 0x00010600ff048b82 */ /* 0x000ea20000000a00 */
[-C--:B-1----:R-:W-:Y:S02]  /*e4e0*/  @!P0 IMAD R0, R13, R6.reuse, RZ ;  /* 0x000000060d008224 */ /* 0x082fe400078e02ff */
[----:B------:R-:W-:-:S04]  /*e4f0*/  @!P0 IMAD.WIDE.U32 R2, R34, R6, R2 ;  /* 0x0000000622028225 */ /* 0x000fc800078e0002 */
[----:B------:R-:W-:Y:S01]  /*e500*/  @!P0 IMAD R7, R34, R7, R0 ;  /* 0x0000000722078224 */ /* 0x000fe200078e0200 */
[----:B--2---:R-:W-:-:S03]  /*e510*/  @!P0 LEA R4, P1, R2, R4, 0x2 ;  /* 0x0000000402048211 */ /* 0x004fc600078210ff */
[----:B------:R-:W-:Y:S01]  /*e520*/  @!P0 IMAD.IADD R0, R3, 0x1, R7 ;  /* 0x0000000103008824 */ /* 0x000fe200078e0207 */
[----:B------:R-:W-:-:S04]  /*e530*/  ULOP3.LUT UR5, UR5, 0x2, URZ, 0xfc, !UPT ;  /* 0x0000000205057892 */ /* 0x000fc8000f8efc3f */
[----:B------:R-:W-:Y:S02]  /*e540*/  @!P0 LEA.HI.X R5, R2, R5, R0, 0x2, P1 ;  /* 0x0000000502058211 */ /* 0x000fe400008f1400 */
[----:B------:R-:W-:Y:S01]  /*e550*/  MOV R0, RZ ;  /* 0x000000ff00007202 */ /* 0x000fe20000000f00 */
[----:B------:R-:W-:-:S05]  /*e560*/  IMAD.U32 R2, RZ, RZ, UR5 ;  /* 0x00000005ff027e24 */ /* 0x000fca000f8e00ff */
[----:B------:R0:W5:Y:S01]  /*e570*/  @!P0 LDG.E R0, desc[UR6][R4.64] ;  /* 0x0000000604008981 */ /* 0x000162000c1e1900 */
[----:B------:R-:W-:Y:S01]  /*e580*/  ISETP.GT.U32.AND P0, PT, R12, 0x4f, PT ;  /* 0x0000004f0c00780c */ /* 0x000fe20003f04070 */
[----:B------:R-:W-:Y:S01]  /*e590*/  IMAD.MOV R3, RZ, RZ, -R11 ;  /* 0x000000ffff037224 */ /* 0x000fe200078e0a0b */
[----:B------:R-:W-:-:S03]  /*e5a0*/  ISETP.NE.AND P2, PT, R2, 0x3, PT ;  /* 0x000000030200780c */ /* 0x000fc60003f45270 */
[----:B------:R-:W-:-:S08]  /*e5b0*/  IMAD R6, R17, R3, R10 ;  /* 0x0000000311067224 */ /* 0x000fd000078e020a */
[----:B------:R-:W-:-:S04]  /*e5c0*/  @P0 LOP3.LUT R16, R16, 0x1, RZ, 0xfc, !PT ;  /* 0x0000000110100812 */ /* 0x000fc800078efcff */
[----:B------:R-:W-:-:S04]  /*e5d0*/  LOP3.LUT R16, R16, 0xffffffdf, RZ, 0xc0, !PT ;  /* 0xffffffdf10107812 */ /* 0x000fc800078ec0ff */
[----:B------:R-:W-:Y:S01]  /*e5e0*/  @P2 LOP3.LUT R16, R16, 0x20, RZ, 0xfc, !PT ;  /* 0x0000002010102812 */ /* 0x000fe200078efcff */
[----:B0-----:R-:W-:Y:S06]  /*e5f0*/  @!P2 BRA `(.L_x_46) ;  /* 0x000000000004a947 */ /* 0x001fec0003800000 */
[----:B------:R-:W-:Y:S01]  /*e600*/  BPT.TRAP 0x1 ;  /* 0x000000040000795c */ /* 0x000fe20000300000 */
.L_x_46:
[----:B------:R-:W-:Y:S01]  /*e610*/  SHF.R.S32.HI R5, RZ, 0x1f, R6 ;  /* 0x0000001fff057819 */ /* 0x000fe20000011406 */
[----:B------:R-:W-:Y:S01]  /*e620*/  ULDC.64 UR4, c[0x0][0x328] ;  /* 0x0000ca0000047ab9 */ /* 0x000fe20000000a00 */
[----:B-----5:R-:W-:Y:S02]  /*e630*/  SHF.R.S32.HI R4, RZ, 0x1f, R0 ;  /* 0x0000001fff047819 */ /* 0x020fe40000011400 */
[----:B------:R-:W-:Y:S01]  /*e640*/  R2UR UR6, R33 ;  /* 0x00000000210672ca */ /* 0x000fe200000e0000 */
[----:B------:R-:W-:-:S04]  /*e650*/  IMAD R3, R5, UR4, RZ ;  /* 0x0000000405037c24 */ /* 0x000fc8000f8e02ff */
[C---:B------:R-:W-:Y:S02]  /*e660*/  IMAD R7, R6.reuse, UR5, R3 ;  /* 0x0000000506077c24 */ /* 0x040fe4000f8e0203 */
[----:B------:R-:W-:Y:S01]  /*e670*/  IMAD.WIDE.U32 R2, R6, UR4, RZ ;  /* 0x0000000406027c25 */ /* 0x000fe2000f8e00ff */
[----:B------:R-:W-:-:S03]  /*e680*/  ULDC.64 UR4, c[0x0][0x338] ;  /* 0x0000ce0000047ab9 */ /* 0x000fc60000000a00 */
[----:B------:R-:W-:Y:S02]  /*e690*/  IMAD.IADD R3, R3, 0x1, R7 ;  /* 0x0000000103037824 */ /* 0x000fe400078e0207 */
[----:B------:R-:W-:Y:S02]  /*e6a0*/  IMAD R7, R4, UR4, RZ ;  /* 0x0000000404077c24 */ /* 0x000fe4000f8e02ff */
[----:B------:R-:W-:-:S04]  /*e6b0*/  IMAD.WIDE.U32 R2, R0, UR4, R2 ;  /* 0x0000000400027c25 */ /* 0x000fc8000f8e0002 */
[----:B------:R-:W-:Y:S01]  /*e6c0*/  IMAD R7, R0, UR5, R7 ;  /* 0x0000000500077c24 */ /* 0x000fe2000f8e0207 */
[----:B------:R-:W-:-:S04]  /*e6d0*/  ULDC.64 UR4, c[0x0][0x330] ;  /* 0x0000cc0000047ab9 */ /* 0x000fc80000000a00 */
[----:B------:R-:W-:Y:S01]  /*e6e0*/  IADD3 R3, R3, R7, RZ ;  /* 0x0000000703037210 */ /* 0x000fe20007ffe0ff */
[----:B------:R-:W-:Y:S01]  /*e6f0*/  IMAD.U32 R7, RZ, RZ, UR4 ;  /* 0x00000004ff077e24 */ /* 0x000fe2000f8e00ff */
[----:B------:R-:W-:-:S03]  /*e700*/  UIMAD UR4, UR6, UR4, URZ ;  /* 0x00000004060472a4 */ /* 0x000fc6000f8e023f */
[----:B------:R-:W-:Y:S01]  /*e710*/  IMAD.WIDE.U32 R2, R7, UR39, R2 ;  /* 0x0000002707027c25 */ /* 0x000fe2000f8e0002 */
[----:B------:R-:W-:Y:S01]  /*e720*/  UIMAD UR4, UR39, UR5, UR4 ;  /* 0x00000005270472a4 */ /* 0x000fe2000f8e0204 */
[----:B------:R-:W-:Y:S02]  /*e730*/  ULDC.64 UR6, c[0x0][0x318] ;  /* 0x0000c60000067ab9 */ /* 0x000fe40000000a00 */
[----:B------:R-:W-:-:S03]  /*e740*/  LEA R17, P0, R2, UR6, 0x1 ;  /* 0x0000000602117c11 */ /* 0x000fc6000f8008ff */
[----:B------:R-:W-:-:S05]  /*e750*/  VIADD R3, R3, UR4 ;  /* 0x0000000403037c36 */ /* 0x000fca0008000000 */
[----:B------:R-:W-:Y:S02]  /*e760*/  LEA.HI.X R18, R2, UR7, R3, 0x1, P0 ;  /* 0x0000000702127c11 */ /* 0x000fe400080f0c03 */
[----:B------:R-:W-:-:S04]  /*e770*/  MOV R2, 0x1 ;  /* 0x0000000100027802 */ /* 0x000fc80000000f00 */
[----:B------:R-:W-:-:S04]  /*e780*/  SHF.L.U32 R2, R2, 0x1f, RZ ;  /* 0x0000001f02027819 */ /* 0x000fc800000006ff */
[----:B------:R-:W0:Y:S02]  /*e790*/  SYNCS.PHASECHK.TRANS64.TRYWAIT P0, [UR42+0x38840], R2 ;  /* 0x03884002ff0075a7 */ /* 0x000e24000800016a */
[----:B0-----:R-:W-:Y:S05]  /*e7a0*/  @!P0 BRA `(.L_x_47) ;  /* 0x0000003000208947 */ /* 0x001fea0003800000 */
.L_x_90:
[----:B------:R-:W-:Y:S01]  /*e7b0*/  ULDC.64 UR4, c[0x0][0x300] ;  /* 0x0000c00000047ab9 */ /* 0x000fe20000000a00 */
[----:B------:R-:W-:Y:S01]  /*e7c0*/  R2UR UR6, R33 ;  /* 0x00000000210672ca */ /* 0x000fe200000e0000 */
[----:B------:R-:W-:Y:S01]  /*e7d0*/  IMAD R5, R5, UR4, RZ ;  /* 0x0000000405057c24 */ /* 0x000fe2000f8e02ff */
[----:B------:R-:W-:Y:S01]  /*e7e0*/  SHF.R.U32.HI R27, RZ, 0x3, R9 ;  /* 0x00000003ff1b7819 */ /* 0x000fe20000011609 */
[----:B0-----:R-:W-:Y:S01]  /*e7f0*/  IMAD.WIDE.U32 R2, R6, UR4, RZ ;  /* 0x0000000406027c25 */ /* 0x001fe2000f8e00ff */
[----:B------:R-:W-:-:S03]  /*e800*/  SHF.L.U32 R31, R9, 0x3, RZ ;  /* 0x00000003091f7819 */ /* 0x000fc600000006ff */
[----:B------:R-:W-:Y:S01]  /*e810*/  IMAD R5, R6, UR5, R5 ;  /* 0x0000000506057c24 */ /* 0x000fe2000f8e0205 */
[----:B------:R-:W-:-:S03]  /*e820*/  ULDC.64 UR4, c[0x0][0x310] ;  /* 0x0000c40000047ab9 */ /* 0x000fc60000000a00 */
[----:B------:R-:W-:Y:S02]  /*e830*/  IMAD.IADD R3, R3, 0x1, R5 ;  /* 0x0000000103037824 */ /* 0x000fe400078e0205 */
[----:B------:R-:W-:Y:S02]  /*e840*/  IMAD R5, R4, UR4, RZ ;  /* 0x0000000404057c24 */ /* 0x000fe4000f8e02ff */
[----:B------:R-:W-:-:S04]  /*e850*/  IMAD.WIDE.U32 R2, R0, UR4, R2 ;  /* 0x0000000400027c25 */ /* 0x000fc8000f8e0002 */
[----:B------:R-:W-:Y:S01]  /*e860*/  IMAD R5, R0, UR5, R5 ;  /* 0x0000000500057c24 */ /* 0x000fe2000f8e0205 */
[----:B------:R-:W-:-:S03]  /*e870*/  ULDC.64 UR4, c[0x0][0x308] ;  /* 0x0000c20000047ab9 */ /* 0x000fc60000000a00 */
[----:B------:R-:W-:Y:S01]  /*e880*/  IMAD.IADD R3, R3, 0x1, R5 ;  /* 0x0000000103037824 */ /* 0x000fe200078e0205 */
[----:B------:R-:W-:Y:S01]  /*e890*/  MOV R5, UR4 ;  /* 0x0000000400057c02 */ /* 0x000fe20008000f00 */
[----:B------:R-:W-:-:S03]  /*e8a0*/  UIMAD UR4, UR6, UR4, URZ ;  /* 0x00000004060472a4 */ /* 0x000fc6000f8e023f */
[----:B------:R-:W-:Y:S01]  /*e8b0*/  ULDC.64 UR6, c[0x0][0x2e8] ;  /* 0x0000ba0000067ab9 */ /* 0x000fe20000000a00 */
[----:B------:R-:W-:Y:S02]  /*e8c0*/  UIMAD UR4, UR39, UR5, UR4 ;  /* 0x00000005270472a4 */ /* 0x000fe4000f8e0204 */
[----:B------:R-:W-:-:S04]  /*e8d0*/  IMAD.WIDE.U32 R2, R5, UR39, R2 ;  /* 0x0000002705027c25 */ /* 0x000fc8000f8e0002 */
[----:B------:R-:W-:Y:S01]  /*e8e0*/  VIADD R7, R3, UR4 ;  /* 0x0000000403077c36 */ /* 0x000fe20008000000 */
[----:B------:R-:W-:Y:S01]  /*e8f0*/  LOP3.LUT R3, R8, 0x1c0, RZ, 0xc0, !PT ;  /* 0x000001c008037812 */ /* 0x000fe200078ec0ff */
[----:B------:R-:W-:Y:S01]  /*e900*/  UMOV UR4, 0xffffffff ;  /* 0xffffffff00047882 */ /* 0x000fe20000000000 */
[C---:B------:R-:W-:Y:S02]  /*e910*/  LEA R0, P0, R2.reuse, UR6, 0x1 ;  /* 0x0000000602007c11 */ /* 0x040fe4000f8008ff */
[----:B------:R-:W-:Y:S01]  /*e920*/  LOP3.LUT R8, R3, 0x38, R8, 0xf8, !PT ;  /* 0x0000003803087812 */ /* 0x000fe200078ef808 */
[----:B------:R-:W-:Y:S01]  /*e930*/  IMAD.MOV.U32 R3, RZ, RZ, -0x50 ;  /* 0xffffffb0ff037424 */ /* 0x000fe200078e00ff */
[----:B------:R-:W-:Y:S02]  /*e940*/  LEA.HI.X R7, R2, UR7, R7, 0x1, P0 ;  /* 0x0000000702077c11 */ /* 0x000fe400080f0c07 */
[----:B------:R-:W-:Y:S01]  /*e950*/  LOP3.LUT R8, R8, 0x38, R25, 0x78, !PT ;  /* 0x0000003808087812 */ /* 0x000fe200078e7819 */
[----:B------:R-:W-:-:S03]  /*e960*/  IMAD R6, R30, R3, UR40 ;  /* 0x000000281e067e24 */ /* 0x000fc6000f8e0203 */
[----:B------:R-:W-:Y:S01]  /*e970*/  LOP3.LUT R31, R8, 0x200, R31, 0xf8, !PT ;  /* 0x00000200081f7812 */ /* 0x000fe200078ef81f */
[----:B------:R-:W-:-:S05]  /*e980*/  IMAD.IADD R6, R6, 0x1, -R27 ;  /* 0x0000000106067824 */ /* 0x000fca00078e0a1b */
[----:B------:R-:W-:Y:S01]  /*e990*/  ISETP.GE.AND P0, PT, R6, 0x1, PT ;  /* 0x000000010600780c */ /* 0x000fe20003f06270 */
[----:B------:R-:W-:-:S12]  /*e9a0*/  BRA.DIV UR4, `(.L_x_48) ;  /* 0x0000002e04b87947 */ /* 0x000fd8000b800000 */
[----:B------:R-:W-:Y:S01]  /*e9b0*/  SHFL.IDX PT, R5, R7, RZ, 0x181f ;  /* 0x00181fff07057589 */ /* 0x000fe200000e0000 */
[C---:B------:R-:W-:Y:S01]  /*e9c0*/  LOP3.LUT P4, RZ, R16.reuse, 0x10, RZ, 0xc0, !PT ;  /* 0x0000001010ff7812 */ /* 0x040fe2000788c0ff */
[----:B------:R-:W-:Y:S01]  /*e9d0*/  ULDC.64 UR4, c[0x0][0x208] ;  /* 0x0000820000047ab9 */ /* 0x000fe20000000a00 */
[C---:B------:R-:W-:Y:S01]  /*e9e0*/  LOP3.LUT P3, RZ, R16.reuse, 0x8, RZ, 0xc0, !PT ;  /* 0x0000000810ff7812 */ /* 0x040fe2000786c0ff */
[----:B------:R-:W0:Y:S01]  /*e9f0*/  SHFL.IDX PT, R4, R0, RZ, 0x181f ;  /* 0x00181fff00047589 */ /* 0x000e2200000e0000 */
[C---:B------:R-:W-:Y:S02]  /*ea00*/  LOP3.LUT P2, RZ, R16.reuse, 0x4, RZ, 0xc0, !PT ;  /* 0x0000000410ff7812 */ /* 0x040fe4000784c0ff */
[----:B------:R-:W-:Y:S01]  /*ea10*/  LOP3.LUT P1, RZ, R16, 0x2, RZ, 0xc0, !PT ;  /* 0x0000000210ff7812 */ /* 0x000fe2000782c0ff */
[----:B------:R-:W-:Y:S01]  /*ea20*/  SHFL.IDX PT, R3, R7, 0x1, 0x181f ;  /* 0x00381f0007037f89 */ /* 0x000fe200000e0000 */
[----:B------:R-:W-:-:S03]  /*ea30*/  @P0 LEA R9, R31, UR42, 0x1 ;  /* 0x0000002a1f090c11 */ /* 0x000fc6000f8e08ff */
[----:B------:R-:W1:Y:S04]  /*ea40*/  SHFL.IDX PT, R2, R0, 0x1, 0x181f ;  /* 0x00381f0000027f89 */ /* 0x000e6800000e0000 */
[----:B------:R-:W-:Y:S01]  /*ea50*/  SHFL.IDX PT, R14, R0, 0x4, 0x181f ;  /* 0x00981f00000e7f89 */ /* 0x000fe200000e0000 */
[----:B0-----:R-:W-:-:S05]  /*ea60*/  @P0 IMAD.WIDE.U32 R4, R22, 0x2, R4 ;  /* 0x0000000216040825 */ /* 0x001fca00078e0004 */
[----:B------:R-:W-:Y:S04]  /*ea70*/  @P0 LDGSTS.E.BYPASS.LTC128B.128 [R9+0x24400], desc[UR4][R4.64], !P4 ;  /* 0x2440000004090fae */ /* 0x000fe8000e101d44 */
[----:B------:R-:W-:Y:S04]  /*ea80*/  @P0 LDGSTS.E.BYPASS.LTC128B.128 [R9+0x26c00], desc[UR4][R4.64+0x80], !P3 ;  /* 0x26c0008004090fae */ /* 0x000fe8000d901d44 */
[----:B------:R-:W-:Y:S04]  /*ea90*/  @P0 LDGSTS.E.BYPASS.LTC128B.128 [R9+0x29400], desc[UR4][R4.64+0x100], !P2 ;  /* 0x2940010004090fae */ /* 0x000fe8000d101d44 */
[----:B------:R0:W-:Y:S01]  /*eaa0*/  @P0 LDGSTS.E.BYPASS.LTC128B.128 [R9+0x2bc00], desc[UR4][R4.64+0x180], !P1 ;  /* 0x2bc0018004090fae */ /* 0x0001e2000c901d44 */
[----:B------:R-:W-:-:S03]  /*eab0*/  ISETP.GE.AND P0, PT, R6, 0x11, PT ;  /* 0x000000110600780c */ /* 0x000fc60003f06270 */
[----:B0-----:R-:W-:Y:S10]  /*eac0*/  SHFL.IDX PT, R5, R7, 0x2, 0x181f ;  /* 0x00581f0007057f89 */ /* 0x001ff400000e0000 */
[----:B-1----:R-:W-:Y:S01]  /*ead0*/  @P0 IMAD.WIDE.U32 R2, R22, 0x2, R2 ;  /* 0x0000000216020825 */ /* 0x002fe200078e0002 */
[----:B------:R-:W-:Y:S01]  /*eae0*/  @P0 LEA R21, R31, UR42, 0x1 ;  /* 0x0000002a1f150c11 */ /* 0x000fe2000f8e08ff */
[----:B------:R-:W0:Y:S04]  /*eaf0*/  SHFL.IDX PT, R4, R0, 0x2, 0x181f ;  /* 0x00581f0000047f89 */ /* 0x000e2800000e0000 */
[----:B------:R-:W-:Y:S04]  /*eb00*/  @P0 LDGSTS.E.BYPASS.LTC128B.128 [R21+0x24c00], desc[UR4][R2.64], !P4 ;  /* 0x24c0000002150fae */ /* 0x000fe8000e101d44 */
[----:B------:R-:W-:Y:S04]  /*eb10*/  @P0 LDGSTS.E.BYPASS.LTC128B.128 [R21+0x27400], desc[UR4][R2.64+0x80], !P3 ;  /* 0x2740008002150fae */ /* 0x000fe8000d901d44 */
[----:B------:R-:W-:Y:S04]  /*eb20*/  @P0 LDGSTS.E.BYPASS.LTC128B.128 [R21+0x29c00], desc[UR4][R2.64+0x100], !P2 ;  /* 0x29c0010002150fae */ /* 0x000fe8000d101d44 */
[----:B------:R1:W-:Y:S01]  /*eb30*/  @P0 LDGSTS.E.BYPASS.LTC128B.128 [R21+0x2c400], desc[UR4][R2.64+0x180], !P1 ;  /* 0x2c40018002150fae */ /* 0x0003e2000c901d44 */
[----:B------:R-:W-:-:S03]  /*eb40*/  ISETP.GE.AND P0, PT, R6, 0x21, PT ;  /* 0x000000210600780c */ /* 0x000fc60003f06270 */
[----:B-1----:R-:W-:Y:S10]  /*eb50*/  SHFL.IDX PT, R3, R7, 0x3, 0x181f ;  /* 0x00781f0007037f89 */ /* 0x002ff400000e0000 */
[----:B0-----:R-:W-:Y:S01]  /*eb60*/  @P0 IMAD.WIDE.U32 R4, R22, 0x2, R4 ;  /* 0x0000000216040825 */ /* 0x001fe200078e0004 */
[----:B------:R-:W-:Y:S01]  /*eb70*/  @P0 LEA R9, R31, UR42, 0x1 ;  /* 0x0000002a1f090c11 */ /* 0x000fe2000f8e08ff */
[----:B------:R-:W0:Y:S04]  /*eb80*/  SHFL.IDX PT, R2, R0, 0x3, 0x181f ;  /* 0x00781f0000027f89 */ /* 0x000e2800000e0000 */
[----:B------:R-:W-:Y:S04]  /*eb90*/  @P0 LDGSTS.E.BYPASS.LTC128B.128 [R9+0x25400], desc[UR4][R4.64], !P4 ;  /* 0x2540000004090fae */ /* 0x000fe8000e101d44 */
[----:B------:R-:W-:Y:S04]  /*eba0*/  @P0 LDGSTS.E.BYPASS.LTC128B.128 [R9+0x27c00], desc[UR4][R4.64+0x80], !P3 ;  /* 0x27c0008004090fae */ /* 0x000fe8000d901d44 */
[----:B------:R-:W-:Y:S04]  /*ebb0*/  @P0 LDGSTS.E.BYPASS.LTC128B.128 [R9+0x2a400], desc[UR4][R4.64+0x100], !P2 ;  /* 0x2a40010004090fae */ /* 0x000fe8000d101d44 */
[----:B------:R1:W-:Y:S01]  /*ebc0*/  @P0 LDGSTS.E.BYPASS.LTC128B.128 [R9+0x2cc00], desc[UR4][R4.64+0x180], !P1 ;  /* 0x2cc0018004090fae */ /* 0x0003e2000c901d44 */
[----:B------:R-:W-:-:S03]  /*ebd0*/  ISETP.GE.AND P0, PT, R6, 0x31, PT ;  /* 0x000000310600780c */ /* 0x000fc60003f06270 */
[----:B-1----:R1:W2:Y:S10]  /*ebe0*/  SHFL.IDX PT, R4, R7, 0x4, 0x181f ;  /* 0x00981f0007047f89 */ /* 0x0022b400000e0000 */
[----:B0-----:R-:W-:Y:S01]  /*ebf0*/  @P0 IMAD.WIDE.U32 R2, R22, 0x2, R2 ;  /* 0x0000000216020825 */ /* 0x001fe200078e0002 */
[----:B------:R-:W-:-:S05]  /*ec00*/  @P0 LEA R21, R31, UR42, 0x1 ;  /* 0x0000002a1f150c11 */ /* 0x000fca000f8e08ff */
[----:B------:R1:W-:Y:S04]  /*ec10*/  @P0 LDGSTS.E.BYPASS.LTC128B.128 [R21+0x25c00], desc[UR4][R2.64], !P4 ;  /* 0x25c0000002150fae */ /* 0x0003e8000e101d44 */
[----:B------:R1:W-:Y:S04]  /*ec20*/  @P0 LDGSTS.E.BYPASS.LTC128B.128 [R21+0x28400], desc[UR4][R2.64+0x80], !P3 ;  /* 0x2840008002150fae */ /* 0x0003e8000d901d44 */
[----:B------:R1:W-:Y:S04]  /*ec30*/  @P0 LDGSTS.E.BYPASS.LTC128B.128 [R21+0x2ac00], desc[UR4][R2.64+0x100], !P2 ;  /* 0x2ac0010002150fae */ /* 0x0003e8000d101d44 */
[----:B------:R1:W-:Y:S02]  /*ec40*/  @P0 LDGSTS.E.BYPASS.LTC128B.128 [R21+0x2d400], desc[UR4][R2.64+0x180], !P1 ;  /* 0x2d40018002150fae */ /* 0x0003e4000c901d44 */
.L_x_102:
[----:B------:R-:W-:Y:S01]  /*ec50*/  ISETP.GE.AND P0, PT, R6, 0x41, PT ;  /* 0x000000410600780c */ /* 0x000fe20003f06270 */
[----:B------:R-:W-:Y:S01]  /*ec60*/  BSSY B0, `(.L_x_49) ;  /* 0x0000012000007945 */ /* 0x000fe20003800000 */
[----:B-1----:R-:W-:Y:S01]  /*ec70*/  IMAD.MOV.U32 R2, RZ, RZ, R14 ;  /* 0x000000ffff027224 */ /* 0x002fe200078e000e */
[----:B--2---:R-:W-:-:S10]  /*ec80*/  MOV R3, R4 ;  /* 0x0000000400037202 */ /* 0x004fd40000000f00 */
[----:B------:R-:W-:Y:S05]  /*ec90*/  @!P0 BRA `(.L_x_50) ;  /* 0x0000000000388947 */ /* 0x000fea0003800000 */
[----:B------:R-:W-:Y:S01]  /*eca0*/  LOP3.LUT P4, RZ, R16, 0x10, RZ, 0xc0, !PT ;  /* 0x0000001010ff7812 */ /* 0x000fe2000788c0ff */
[----:B------:R-:W-:Y:S01]  /*ecb0*/  IMAD.WIDE.U32 R2, R22, 0x2, R2 ;  /* 0x0000000216027825 */ /* 0x000fe200078e0002 */
[C---:B------:R-:W-:Y:S01]  /*ecc0*/  LOP3.LUT P3, RZ, R16.reuse, 0x8, RZ, 0xc0, !PT ;  /* 0x0000000810ff7812 */ /* 0x040fe2000786c0ff */
[----:B------:R-:W-:Y:S01]  /*ecd0*/  ULDC.64 UR4, c[0x0][0x208] ;  /* 0x0000820000047ab9 */ /* 0x000fe20000000a00 */
[C---:B------:R-:W-:Y:S02]  /*ece0*/  LOP3.LUT P2, RZ, R16.reuse, 0x4, RZ, 0xc0, !PT ;  /* 0x0000000410ff7812 */ /* 0x040fe4000784c0ff */
[----:B------:R-:W-:Y:S02]  /*ecf0*/  LOP3.LUT P1, RZ, R16, 0x2, RZ, 0xc0, !PT ;  /* 0x0000000210ff7812 */ /* 0x000fe4000782c0ff */
[----:B------:R-:W-:-:S05]  /*ed00*/  LEA R5, R31, UR42, 0x1 ;  /* 0x0000002a1f057c11 */ /* 0x000fca000f8e08ff */
[----:B------:R-:W-:Y:S01]  /*ed10*/  @!PT LDS RZ, [RZ] ;  /* 0x00000000fffff984 */ /* 0x000fe20000000800 */
[----:B------:R-:W-:Y:S01]  /*ed20*/  @!PT LDS RZ, [RZ] ;  /* 0x00000000fffff984 */ /* 0x000fe20000000800 */
[----:B------:R-:W-:Y:S01]  /*ed30*/  @!PT LDS RZ, [RZ] ;  /* 0x00000000fffff984 */ /* 0x000fe20000000800 */
[----:B------:R0:W-:Y:S04]  /*ed40*/  LDGSTS.E.BYPASS.LTC128B.128 [R5+0x26400], desc[UR4][R2.64], !P4 ;  /* 0x2640000002057fae */ /* 0x0001e8000e101d44 */
[----:B------:R0:W-:Y:S04]  /*ed50*/  LDGSTS.E.BYPASS.LTC128B.128 [R5+0x28c00], desc[UR4][R2.64+0x80], !P3 ;  /* 0x28c0008002057fae */ /* 0x0001e8000d901d44 */
[----:B------:R0:W-:Y:S04]  /*ed60*/  LDGSTS.E.BYPASS.LTC128B.128 [R5+0x2b400], desc[UR4][R2.64+0x100], !P2 ;  /* 0x2b40010002057fae */ /* 0x0001e8000d101d44 */
[----:B------:R0:W-:Y:S02]  /*ed70*/  LDGSTS.E.BYPASS.LTC128B.128 [R5+0x2dc00], desc[UR4][R2.64+0x180], !P1 ;  /* 0x2dc0018002057fae */ /* 0x0001e4000c901d44 */
.L_x_50:
[----:B------:R-:W-:Y:S05]  /*ed80*/  BSYNC B0 ;  /* 0x0000000000007941 */ /* 0x000fea0003800000 */
.L_x_49:
[----:B------:R-:W-:Y:S01]  /*ed90*/  NOP ;  /* 0x0000000000007918 */ /* 0x000fe20000000000 */
[----:B------:R-:W-:Y:S01]  /*eda0*/  SYNCS.ARRIVE.TRANS64.RED.A0T1 RZ, [UR42+0x38830], RZ ;  /* 0x038830ffffff79a7 */ /* 0x000fe2000820042a */
[----:B------:R-:W-:Y:S01]  /*edb0*/  ARRIVES.LDGSTSBAR.64.TRANSCNT [UR42+0x38830] ;  /* 0x03883000ff0079b0 */ /* 0x000fe20008000aaa */
[----:B------:R-:W-:Y:S01]  /*edc0*/  NOP ;  /* 0x0000000000007918 */ /* 0x000fe20000000000 */
[----:B------:R-:W-:-:S13]  /*edd0*/  LOP3.LUT P0, RZ, R16, 0x20, RZ, 0xc0, !PT ;  /* 0x0000002010ff7812 */ /* 0x000fda000780c0ff */
[----:B------:R-:W-:Y:S05]  /*ede0*/  @!P0 BRA `(.L_x_51) ;  /* 0x0000000000048947 */ /* 0x000fea0003800000 */
[----:B------:R-:W-:Y:S01]  /*edf0*/  BPT.TRAP 0x1 ;  /* 0x000000040000795c */ /* 0x000fe20000300000 */
.L_x_51:
[----:B------:R-:W-:Y:S01]  /*ee00*/  SYNCS.ARRIVE.TRANS64.A1T0 RZ, [UR42+0x38830], RZ ;  /* 0x038830ffffff79a7 */ /* 0x000fe2000810002a */
[----:B------:R-:W-:Y:S05]  /*ee10*/  WARPSYNC.ALL ;  /* 0x0000000000007948 */ /* 0x000fea0003800000 */
[----:B------:R-:W-:Y:S01]  /*ee20*/  UIADD3 UR5, UR42, 0x14400, URZ ;  /* 0x000144002a057890 */ /* 0x000fe2000fffe03f */
[----:B------:R-:W-:Y:S01]  /*ee30*/  R2UR UR4, R33 ;  /* 0x00000000210472ca */ /* 0x000fe200000e0000 */
[----:B------:R-:W-:Y:S01]  /*ee40*/  ULDC.64 UR6, c[0x0][0x2d8] ;  /* 0x0000b60000067ab9 */ /* 0x000fe20000000a00 */
[----:B------:R-:W-:Y:S01]  /*ee50*/  SHF.R.S32.HI R25, RZ, 0x1f, R26 ;  /* 0x0000001fff197819 */ /* 0x000fe2000001141a */
[----:B------:R-:W-:Y:S02]  /*ee60*/  ULOP3.LUT UP0, URZ, UR5, 0x3ff, URZ, 0xc0, !UPT ;  /* 0x000003ff053f7892 */ /* 0x000fe4000f80c03f */
[----:B------:R-:W-:Y:S01]  /*ee70*/  UIMAD.WIDE.U32 UR36, UR39, UR6, URZ ;  /* 0x00000006272472a5 */ /* 0x000fe2000f8e003f */
[----:B------:R-:W-:Y:S03]  /*ee80*/  BAR.SYNC.DEFER_BLOCKING 0x8, 0x180 ;  /* 0x0206000000007b1d */ /* 0x000fe60000010000 */
[----:B------:R-:W-:-:S04]  /*ee90*/  PLOP3.LUT P0, PT, PT, PT, UP0, 0x80, 0x0 ;  /* 0x000000000000781c */ /* 0x000fc80003f0f008 */
[----:B------:R-:W-:-:S04]  /*eea0*/  UIMAD UR4, UR4, UR6, URZ ;  /* 0x00000006040472a4 */ /* 0x000fc8000f8e023f */
[----:B------:R-:W-:-:S04]  /*eeb0*/  UIMAD UR4, UR39, UR7, UR4 ;  /* 0x00000007270472a4 */ /* 0x000fc8000f8e0204 */
[----:B------:R-:W-:Y:S01]  /*eec0*/  UIADD3 UR43, UR37, UR4, URZ ;  /* 0x00000004252b7290 */ /* 0x000fe2000fffe03f */
[----:B------:R-:W-:Y:S11]  /*eed0*/  @!P0 BRA `(.L_x_52) ;  /* 0x0000000000408947 */ /* 0x000ff60003800000 */
[----:B0-----:R-:W-:Y:S01]  /*eee0*/  MOV R2, 0x0 ;  /* 0x0000000000027802 */ /* 0x001fe20000000f00 */
[----:B------:R-:W-:Y:S01]  /*eef0*/  ULDC.64 UR6, c[0x4][0xa8] ;  /* 0x01002a0000067ab9 */ /* 0x000fe20000000a00 */
[----:B------:R-:W-:Y:S01]  /*ef00*/  ULDC.64 UR8, c[0x4][0xb0] ;  /* 0x01002c0000087ab9 */ /* 0x000fe20000000a00 */
[----:B------:R-:W-:Y:S01]  /*ef10*/  ULDC.64 UR4, c[0x4][0x20] ;  /* 0x0100080000047ab9 */ /* 0x000fe20000000a00 */
[----:B------:R-:W-:Y:S01]  /*ef20*/  IMAD.U32 R4, RZ, RZ, UR6 ;  /* 0x00000006ff047e24 */ /* 0x000fe2000f8e00ff */
[----:B------:R-:W-:Y:S01]  /*ef30*/  MOV R6, UR8 ;  /* 0x0000000800067c02 */ /* 0x000fe20008000f00 */
[----:B------:R-:W0:Y:S01]  /*ef40*/  LDC.64 R2, c[0x4][R2] ;  /* 0x0100000002027b82 */ /* 0x000e220000000a00 */
[----:B------:R-:W-:Y:S01]  /*ef50*/  IMAD.U32 R5, RZ, RZ, UR7 ;  /* 0x00000007ff057e24 */ /* 0x000fe2000f8e00ff */
[----:B------:R-:W-:Y:S01]  /*ef60*/  MOV R11, UR5 ;  /* 0x00000005000b7c02 */ /* 0x000fe20008000f00 */
[----:B------:R-:W-:Y:S01]  /*ef70*/  IMAD.U32 R7, RZ, RZ, UR9 ;  /* 0x00000009ff077e24 */ /* 0x000fe2000f8e00ff */
[----:B------:R-:W-:Y:S01]  /*ef80*/  MOV R13, RZ ;  /* 0x000000ff000d7202 */ /* 0x000fe20000000f00 */
[----:B------:R-:W-:-:S02]  /*ef90*/  IMAD.U32 R10, RZ, RZ, UR4 ;  /* 0x00000004ff0a7e24 */ /* 0x000fc4000f8e00ff */
[----:B------:R-:W-:Y:S02]  /*efa0*/  IMAD.MOV.U32 R8, RZ, RZ, 0x70 ;  /* 0x00000070ff087424 */ /* 0x000fe400078e00ff */
[----:B------:R-:W-:-:S07]  /*efb0*/  IMAD.MOV.U32 R12, RZ, RZ, 0x1 ;  /* 0x00000001ff0c7424 */ /* 0x000fce00078e00ff */
[----:B------:R-:W-:-:S07]  /*efc0*/  LEPC R20, `(.L_x_52) ;  /* 0x000000001014794e */ /* 0x000fce0000000000 */
[----:B0-----:R-:W-:Y:S05]  /*efd0*/  CALL.ABS.NOINC R2 ;  /* 0x0000000002007343 */ /* 0x001fea0003c00000 */
.L_x_52:
[----:B0-----:R-:W0:Y:S01]  /*efe0*/  S2R R2, SR_TID.X ;  /* 0x0000000000027919 */ /* 0x001e220000002100 */
[----:B------:R-:W1:Y:S01]  /*eff0*/  LDC R0, c[0x0][0x448] ;  /* 0x00011200ff007b82 */ /* 0x000e620000000800 */
[----:B------:R-:W-:Y:S01]  /*f000*/  IMAD.U32 R4, RZ, RZ, UR36 ;  /* 0x00000024ff047e24 */ /* 0x000fe2000f8e00ff */
[----:B------:R-:W-:Y:S01]  /*f010*/  ULDC.64 UR4, c[0x0][0x2e0] ;  /* 0x0000b80000047ab9 */ /* 0x000fe20000000a00 */
[----:B------:R-:W-:Y:S02]  /*f020*/  IMAD.U32 R5, RZ, RZ, UR37 ;  /* 0x00000025ff057e24 */ /* 0x000fe4000f8e00ff */
[----:B------:R-:W-:-:S04]  /*f030*/  IMAD R25, R25, UR4, RZ ;  /* 0x0000000419197c24 */ /* 0x000fc8000f8e02ff */
[----:B------:R-:W-:Y:S01]  /*f040*/  IMAD R25, R26, UR5, R25 ;  /* 0x000000051a197c24 */ /* 0x000fe2000f8e0219 */
[----:B-1----:R-:W-:Y:S02]  /*f050*/  ISETP.NE.AND P0, PT, R0, 0x1, PT ;  /* 0x000000010000780c */ /* 0x002fe40003f05270 */
[----:B0-----:R-:W-:-:S04]  /*f060*/  LOP3.LUT R2, R2, 0x7f, RZ, 0xc0, !PT ;  /* 0x0000007f02027812 */ /* 0x001fc800078ec0ff */
[----:B------:R-:W-:-:S07]  /*f070*/  SHF.R.U32.HI R2, RZ, 0x3, R2 ;  /* 0x00000003ff027819 */ /* 0x000fce0000011602 */
[----:B------:R-:W0:Y:S01]  /*f080*/  @P0 LDC R3, c[0x0][0x450] ;  /* 0x00011400ff030b82 */ /* 0x000e220000000800 */
[----:B------:R-:W-:-:S05]  /*f090*/  LOP3.LUT R20, R24, R2, RZ, 0xfc, !PT ;  /* 0x0000000218147212 */ /* 0x000fca00078efcff */
[----:B------:R-:W-:Y:S02]  /*f0a0*/  IMAD R9, R23, 0x80, R20 ;  /* 0x0000008017097824 */ /* 0x000fe400078e0214 */
[----:B------:R-:W1:Y:S02]  /*f0b0*/  @P0 LDC R2, c[0x0][0x44c] ;  /* 0x00011300ff020b82 */ /* 0x000e640000000800 */
[----:B------:R-:W-:Y:S02]  /*f0c0*/  IMAD.MOV.U32 R7, RZ, RZ, R9 ;  /* 0x000000ffff077224 */ /* 0x000fe400078e0009 */
[----:B-1----:R-:W-:-:S05]  /*f0d0*/  @P0 IMAD.HI.U32 R2, R9, R2, RZ ;  /* 0x0000000209020227 */ /* 0x002fca00078e00ff */
[----:B0-----:R-:W-:Y:S02]  /*f0e0*/  @P0 SHF.R.U32.HI R7, RZ, R3, R2 ;  /* 0x00000003ff070219 */ /* 0x001fe40000011602 */
[----:B------:R-:W-:Y:S02]  /*f0f0*/  MOV R3, UR43 ;  /* 0x0000002b00037c02 */ /* 0x000fe40008000f00 */
[----:B------:R-:W-:Y:S01]  /*f100*/  MOV R2, R4 ;  /* 0x0000000400027202 */ /* 0x000fe20000000f00 */
[--C-:B------:R-:W-:Y:S01]  /*f110*/  IMAD.MOV R5, RZ, RZ, -R7.reuse ;  /* 0x000000ffff057224 */ /* 0x100fe200078e0a07 */
[----:B------:R-:W-:-:S03]  /*f120*/  SHF.R.S32.HI R4, RZ, 0x1f, R7 ;  /* 0x0000001fff047819 */ /* 0x000fc60000011407 */
[----:B------:R-:W-:Y:S01]  /*f130*/  IMAD.WIDE.U32 R2, R26, UR4, R2 ;  /* 0x000000041a027c25 */ /* 0x000fe2000f8e0002 */
[----:B------:R-:W-:-:S03]  /*f140*/  ULDC.64 UR4, c[0x0][0x2d0] ;  /* 0x0000b40000047ab9 */ /* 0x000fc60000000a00 */
[----:B------:R-:W-:Y:S02]  /*f150*/  IMAD.IADD R3, R3, 0x1, R25 ;  /* 0x0000000103037824 */ /* 0x000fe400078e0219 */
[----:B------:R-:W-:Y:S02]  /*f160*/  IMAD R5, R0, R5, R9 ;  /* 0x0000000500057224 */ /* 0x000fe400078e0209 */
[----:B------:R-:W-:Y:S02]  /*f170*/  IMAD R4, R4, UR4, RZ ;  /* 0x0000000404047c24 */ /* 0x000fe4000f8e02ff */
[----:B------:R-:W-:-:S04]  /*f180*/  IMAD.WIDE.U32 R2, R7, UR4, R2 ;  /* 0x0000000407027c25 */ /* 0x000fc8000f8e0002 */
[----:B------:R-:W-:Y:S01]  /*f190*/  IMAD R7, R7, UR5, R4 ;  /* 0x0000000507077c24 */ /* 0x000fe2000f8e0204 */
[----:B------:R-:W-:Y:S01]  /*f1a0*/  SHF.R.S32.HI R4, RZ, 0x1f, R5 ;  /* 0x0000001fff047819 */ /* 0x000fe20000011405 */
[----:B------:R-:W-:-:S03]  /*f1b0*/  ULDC.64 UR4, c[0x0][0x2c8] ;  /* 0x0000b20000047ab9 */ /* 0x000fc60000000a00 */
[----:B------:R-:W-:Y:S01]  /*f1c0*/  IADD3 R3, R3, R7, RZ ;  /* 0x0000000703037210 */ /* 0x000fe20007ffe0ff */
[----:B------:R-:W-:-:S04]  /*f1d0*/  IMAD R4, R4, UR4, RZ ;  /* 0x0000000404047c24 */ /* 0x000fc8000f8e02ff */
[C---:B------:R-:W-:Y:S02]  /*f1e0*/  IMAD R7, R5.reuse, UR5, R4 ;  /* 0x0000000505077c24 */ /* 0x040fe4000f8e0204 */
[----:B------:R-:W-:Y:S01]  /*f1f0*/  IMAD.WIDE.U32 R2, R5, UR4, R2 ;  /* 0x0000000405027c25 */ /* 0x000fe2000f8e0002 */
[----:B------:R-:W-:-:S03]  /*f200*/  ULDC.64 UR4, c[0x0][0x280] ;  /* 0x0000a00000047ab9 */ /* 0x000fc60000000a00 */
[----:B------:R-:W-:Y:S01]  /*f210*/  IMAD.IADD R3, R3, 0x1, R7 ;  /* 0x0000000103037824 */ /* 0x000fe200078e0207 */
[----:B------:R-:W-:Y:S01]  /*f220*/  LEA R6, P0, R2, UR4, 0x1 ;  /* 0x0000000402067c11 */ /* 0x000fe2000f8008ff */
[----:B------:R-:W-:Y:S02]  /*f230*/  ULDC UR4, c[0x0][0x2b8] ;  /* 0x0000ae0000047ab9 */ /* 0x000fe40000000800 */
[----:B------:R-:W-:Y:S02]  /*f240*/  ISETP.GE.AND P4, PT, R22, UR4, PT ;  /* 0x0000000416007c0c */ /* 0x000fe4000bf86270 */
[----:B------:R-:W-:Y:S01]  /*f250*/  LEA.HI.X R8, R2, UR5, R3, 0x1, P0 ;  /* 0x0000000502087c11 */ /* 0x000fe200080f0c03 */
[----:B------:R-:W-:Y:S01]  /*f260*/  UMOV UR5, 0xffffffff ;  /* 0xffffffff00057882 */ /* 0x000fe20000000000 */
[----:B------:R-:W-:Y:S02]  /*f270*/  ISETP.GE.AND P3, PT, R37, UR4, PT ;  /* 0x0000000425007c0c */ /* 0x000fe4000bf66270 */
[----:B------:R-:W-:-:S02]  /*f280*/  ISETP.GE.AND P2, PT, R36, UR4, PT ;  /* 0x0000000424007c0c */ /* 0x000fc4000bf46270 */
[----:B------:R-:W-:Y:S01]  /*f290*/  ISETP.GE.AND P1, PT, R35, UR4, PT ;  /* 0x0000000423007c0c */ /* 0x000fe2000bf26270 */
[----:B------:R-:W-:-:S12]  /*f2a0*/  BRA.DIV UR5, `(.L_x_53) ;  /* 0x0000002e052c7947 */ /* 0x000fd8000b800000 */
[----:B------:R-:W-:Y:S01]  /*f2b0*/  SHFL.IDX PT, R3, R8, RZ, 0x181f ;  /* 0x00181fff08037589 */ /* 0x000fe200000e0000 */
[----:B------:R-:W-:Y:S01]  /*f2c0*/  ULDC UR4, c[0x0][0x288] ;  /* 0x0000a20000047ab9 */ /* 0x000fe20000000800 */
[----:B------:R-:W-:Y:S01]  /*f2d0*/  IMAD R7, R23, 0x80, R27 ;  /* 0x0000008017077824 */ /* 0x000fe200078e021b */
[----:B------:R-:W-:Y:S01]  /*f2e0*/  ULDC.64 UR6, c[0x0][0x208] ;  /* 0x0000820000067ab9 */ /* 0x000fe20000000a00 */
[----:B------:R-:W0:Y:S01]  /*f2f0*/  SHFL.IDX PT, R2, R6, RZ, 0x181f ;  /* 0x00181fff06027589 */ /* 0x000e2200000e0000 */
[----:B------:R-:W-:Y:S02]  /*f300*/  IMAD R0, R0, UR4, RZ ;  /* 0x0000000400007c24 */ /* 0x000fe4000f8e02ff */
[C---:B------:R-:W-:Y:S01]  /*f310*/  IADD3 R11, R7.reuse, 0x10, RZ ;  /* 0x00000010070b7810 */ /* 0x040fe20007ffe0ff */
[----:B------:R-:W-:Y:S02]  /*f320*/  SHFL.IDX PT, R5, R8, 0x1, 0x181f ;  /* 0x00381f0008057f89 */ /* 0x000fe400000e0000 */
[----:B------:R-:W-:-:S02]  /*f330*/  ISETP.GE.AND P0, PT, R7, R0, PT ;  /* 0x000000000700720c */ /* 0x000fc40003f06270 */
[----:B------:R-:W1:Y:S04]  /*f340*/  SHFL.IDX PT, R4, R6, 0x1, 0x181f ;  /* 0x00381f0006047f89 */ /* 0x000e6800000e0000 */
[----:B------:R-:W-:Y:S07]  /*f350*/  SHFL.IDX PT, R14, R6, 0x7, 0x181f ;  /* 0x00f81f00060e7f89 */ /* 0x000fee00000e0000 */
[----:B------:R-:W-:Y:S01]  /*f360*/  @!P0 LEA R9, R31, UR42, 0x1 ;  /* 0x0000002a1f098c11 */ /* 0x000fe2000f8e08ff */
[----:B0-----:R-:W-:-:S05]  /*f370*/  @!P0 IMAD.WIDE.U32 R2, R22, 0x2, R2 ;  /* 0x0000000216028825 */ /* 0x001fca00078e0002 */
[----:B------:R-:W-:Y:S04]  /*f380*/  @!P0 LDGSTS.E.BYPASS.LTC128B.128 [R9+0x14400], desc[UR6][R2.64], !P4 ;  /* 0x1440000002098fae */ /* 0x000fe8000e101d46 */
[----:B------:R-:W-:Y:S04]  /*f390*/  @!P0 LDGSTS.E.BYPASS.LTC128B.128 [R9+0x18400], desc[UR6][R2.64+0x80], !P3 ;  /* 0x1840008002098fae */ /* 0x000fe8000d901d46 */
[----:B------:R-:W-:Y:S04]  /*f3a0*/  @!P0 LDGSTS.E.BYPASS.LTC128B.128 [R9+0x1c400], desc[UR6][R2.64+0x100], !P2 ;  /* 0x1c40010002098fae */ /* 0x000fe8000d101d46 */
[----:B------:R0:W-:Y:S01]  /*f3b0*/  @!P0 LDGSTS.E.BYPASS.LTC128B.128 [R9+0x20400], desc[UR6][R2.64+0x180], !P1 ;  /* 0x2040018002098fae */ /* 0x0001e2000c901d46 */
[----:B------:R-:W-:Y:S01]  /*f3c0*/  ISETP.GE.AND P0, PT, R11, R0, PT ;  /* 0x000000000b00720c */ /* 0x000fe20003f06270 */
[----:B------:R-:W-:-:S02]  /*f3d0*/  VIADD R11, R7, 0x30 ;  /* 0x00000030070b7836 */ /* 0x000fc40000000000 */
[----:B0-----:R-:W-:Y:S01]  /*f3e0*/  SHFL.IDX PT, R3, R8, 0x2, 0x181f ;  /* 0x00581f0008037f89 */ /* 0x001fe200000e0000 */
[----:B------:R-:W-:-:S09]  /*f3f0*/  VIADD R9, R7, 0x20 ;  /* 0x0000002007097836 */ /* 0x000fd20000000000 */
[----:B------:R-:W-:Y:S01]  /*f400*/  @!P0 LEA R21, R31, UR42, 0x1 ;  /* 0x0000002a1f158c11 */ /* 0x000fe2000f8e08ff */
[----:B-1----:R-:W-:Y:S01]  /*f410*/  @!P0 IMAD.WIDE.U32 R4, R22, 0x2, R4 ;  /* 0x0000000216048825 */ /* 0x002fe200078e0004 */
[----:B------:R-:W0:Y:S04]  /*f420*/  SHFL.IDX PT, R2, R6, 0x2, 0x181f ;  /* 0x00581f0006027f89 */ /* 0x000e2800000e0000 */
[----:B------:R-:W-:Y:S04]  /*f430*/  @!P0 LDGSTS.E.BYPASS.LTC128B.128 [R21+0x14c00], desc[UR6][R4.64], !P4 ;  /* 0x14c0000004158fae */ /* 0x000fe8000e101d46 */
[----:B------:R-:W-:Y:S04]  /*f440*/  @!P0 LDGSTS.E.BYPASS.LTC128B.128 [R21+0x18c00], desc[UR6][R4.64+0x80], !P3 ;  /* 0x18c0008004158fae */ /* 0x000fe8000d901d46 */
[----:B------:R-:W-:Y:S04]  /*f450*/  @!P0 LDGSTS.E.BYPASS.LTC128B.128 [R21+0x1cc00], desc[UR6][R4.64+0x100], !P2 ;  /* 0x1cc0010004158fae */ /* 0x000fe8000d101d46 */
[----:B------:R1:W-:Y:S01]  /*f460*/  @!P0 LDGSTS.E.BYPASS.LTC128B.128 [R21+0x20c00], desc[UR6][R4.64+0x180], !P1 ;  /* 0x20c0018004158fae */ /* 0x0003e2000c901d46 */
[----:B------:R-:W-:-:S03]  /*f470*/  ISETP.GE.AND P0, PT, R9, R0, PT ;  /* 0x000000000900720c */ /* 0x000fc60003f06270 */
[----:B-1----:R-:W-:Y:S10]  /*f480*/  SHFL.IDX PT, R5, R8, 0x3, 0x181f ;  /* 0x00781f0008057f89 */ /* 0x002ff400000e0000 */
[----:B0-----:R-:W-:Y:S01]  /*f490*/  @!P0 IMAD.WIDE.U32 R2, R22, 0x2, R2 ;  /* 0x0000000216028825 */ /* 0x001fe200078e0002 */
[----:B------:R-:W-:Y:S01]  /*f4a0*/  @!P0 LEA R9, R31, UR42, 0x1 ;  /* 0x0000002a1f098c11 */ /* 0x000fe2000f8e08ff */
[----:B------:R-:W0:Y:S04]  /*f4b0*/  SHFL.IDX PT, R4, R6, 0x3, 0x181f ;  /* 0x00781f0006047f89 */ /* 0x000e2800000e0000 */
[----:B------:R-:W-:Y:S04]  /*f4c0*/  @!P0 LDGSTS.E.BYPASS.LTC128B.128 [R9+0x15400], desc[UR6][R2.64], !P4 ;  /* 0x1540000002098fae */ /* 0x000fe8000e101d46 */
[----:B------:R-:W-:Y:S04]  /*f4d0*/  @!P0 LDGSTS.E.BYPASS.LTC128B.128 [R9+0x19400], desc[UR6][R2.64+0x80], !P3 ;  /* 0x1940008002098fae */ /* 0x000fe8000d901d46 */
[----:B------:R-:W-:Y:S04]  /*f4e0*/  @!P0 LDGSTS.E.BYPASS.LTC128B.128 [R9+0x1d400], desc[UR6][R2.64+0x100], !P2 ;  /* 0x1d40010002098fae */ /* 0x000fe8000d101d46 */
[----:B------:R1:W-:Y:S01]  /*f4f0*/  @!P0 LDGSTS.E.BYPASS.LTC128B.128 [R9+0x21400], desc[UR6][R2.64+0x180], !P1 ;  /* 0x2140018002098fae */ /* 0x0003e2000c901d46 */
[----:B------:R-:W-:Y:S01]  /*f500*/  ISETP.GE.AND P0, PT, R11, R0, PT ;  /* 0x000000000b00720c */ /* 0x000fe20003f06270 */
[----:B------:R-:W-:-:S02]  /*f510*/  VIADD R11, R7, 0x50 ;  /* 0x00000050070b7836 */ /* 0x000fc40000000000 */
[----:B-1----:R-:W-:Y:S01]  /*f520*/  SHFL.IDX PT, R3, R8, 0x4, 0x181f ;  /* 0x00981f0008037f89 */ /* 0x002fe200000e0000 */
[----:B------:R-:W-:-:S09]  /*f530*/  IADD3 R9, R7, 0x40, RZ ;  /* 0x0000004007097810 */ /* 0x000fd20007ffe0ff */
[----:B0-----:R-:W-:Y:S01]  /*f540*/  @!P0 IMAD.WIDE.U32 R4, R22, 0x2, R4 ;  /* 0x0000000216048825 */ /* 0x001fe200078e0004 */
[----:B------:R-:W-:Y:S01]  /*f550*/  @!P0 LEA R21, R31, UR42, 0x1 ;  /* 0x0000002a1f158c11 */ /* 0x000fe2000f8e08ff */
        /* <DEDUP_REMOVED lines=15> */
[----:B-1----:R-:W-:Y:S01]  /*f650*/  SHFL.IDX PT, R3, R8, 0x6, 0x181f ;  /* 0x00d81f0008037f89 */ /* 0x002fe200000e0000 */
[----:B------:R-:W-:-:S09]  /*f660*/  VIADD R9, R7, 0x60 ;  /* 0x0000006007097836 */ /* 0x000fd20000000000 */
[----:B------:R-:W-:Y:S01]  /*f670*/  @!P0 LEA R21, R31, UR42, 0x1 ;  /* 0x0000002a1f158c11 */ /* 0x000fe2000f8e08ff */
[----:B0-----:R-:W-:Y:S01]  /*f680*/  @!P0 IMAD.WIDE.U32 R4, R22, 0x2, R4 ;  /* 0x0000000216048825 */ /* 0x001fe200078e0004 */
[----:B------:R-:W0:Y:S04]  /*f690*/  SHFL.IDX PT, R2, R6, 0x6, 0x181f ;  /* 0x00d81f0006027f89 */ /* 0x000e2800000e0000 */
[----:B------:R1:W-:Y:S04]  /*f6a0*/  @!P0 LDGSTS.E.BYPASS.LTC128B.128 [R21+0x16c00], desc[UR6][R4.64], !P4 ;  /* 0x16c0000004158fae */ /* 0x0003e8000e101d46 */
[----:B------:R1:W-:Y:S04]  /*f6b0*/  @!P0 LDGSTS.E.BYPASS.LTC128B.128 [R21+0x1ac00], desc[UR6][R4.64+0x80], !P3 ;  /* 0x1ac0008004158fae */ /* 0x0003e8000d901d46 */
[----:B------:R1:W-:Y:S04]  /*f6c0*/  @!P0 LDGSTS.E.BYPASS.LTC128B.128 [R21+0x1ec00], desc[UR6][R4.64+0x100], !P2 ;  /* 0x1ec0010004158fae */ /* 0x0003e8000d101d46 */
[----:B------:R1:W-:Y:S01]  /*f6d0*/  @!P0 LDGSTS.E.BYPASS.LTC128B.128 [R21+0x22c00], desc[UR6][R4.64+0x180], !P1 ;  /* 0x22c0018004158fae */ /* 0x0003e2000c901d46 */
[----:B------:R-:W-:-:S03]  /*f6e0*/  ISETP.GE.AND P0, PT, R9, R0, PT ;  /* 0x000000000900720c */ /* 0x000fc60003f06270 */
[----:B------:R-:W2:Y:S10]  /*f6f0*/  SHFL.IDX PT, R8, R8, 0x7, 0x181f ;  /* 0x00f81f0008087f89 */ /* 0x000eb400000e0000 */
[----:B0-----:R-:W-:Y:S01]  /*f700*/  @!P0 IMAD.WIDE.U32 R2, R22, 0x2, R2 ;  /* 0x0000000216028825 */ /* 0x001fe200078e0002 */
[----:B------:R-:W-:-:S05]  /*f710*/  @!P0 LEA R9, R31, UR42, 0x1 ;  /* 0x0000002a1f098c11 */ /* 0x000fca000f8e08ff */
[----:B------:R1:W-:Y:S04]  /*f720*/  @!P0 LDGSTS.E.BYPASS.LTC128B.128 [R9+0x17400], desc[UR6][R2.64], !P4 ;  /* 0x1740000002098fae */ /* 0x0003e8000e101d46 */
[----:B------:R1:W-:Y:S04]  /*f730*/  @!P0 LDGSTS.E.BYPASS.LTC128B.128 [R9+0x1b400], desc[UR6][R2.64+0x80], !P3 ;  /* 0x1b40008002098fae */ /* 0x0003e8000d901d46 */
[----:B------:R1:W-:Y:S04]  /*f740*/  @!P0 LDGSTS.E.BYPASS.LTC128B.128 [R9+0x1f400], desc[UR6][R2.64+0x100], !P2 ;  /* 0x1f40010002098fae */ /* 0x0003e8000d101d46 */
[----:B--2---:R1:W-:Y:S02]  /*f750*/  @!P0 LDGSTS.E.BYPASS.LTC128B.128 [R9+0x23400], desc[UR6][R2.64+0x180], !P1 ;  /* 0x2340018002098fae */ /* 0x0043e4000c901d46 */
.L_x_119:
[----:B------:R-:W-:Y:S01]  /*f760*/  IADD3 R7, R7, 0x70, RZ ;  /* 0x0000007007077810 */ /* 0x000fe20007ffe0ff */
[----:B------:R-:W-:Y:S01]  /*f770*/  BSSY B0, `(.L_x_54) ;  /* 0x000000f000007945 */ /* 0x000fe20003800000 */
[----:B-1----:R-:W-:Y:S02]  /*f780*/  IMAD.MOV.U32 R2, RZ, RZ, R14 ;  /* 0x000000ffff027224 */ /* 0x002fe400078e000e */
[----:B------:R-:W-:Y:S01]  /*f790*/  ISETP.GE.AND P0, PT, R7, R0, PT ;  /* 0x000000000700720c */ /* 0x000fe20003f06270 */
[----:B------:R-:W-:-:S12]  /*f7a0*/  IMAD.MOV.U32 R3, RZ, RZ, R8 ;  /* 0x000000ffff037224 */ /* 0x000fd800078e0008 */
[----:B------:R-:W-:Y:S05]  /*f7b0*/  @P0 BRA `(.L_x_55) ;  /* 0x0000000000280947 */ /* 0x000fea0003800000 */
[----:B------:R-:W-:Y:S01]  /*f7c0*/  IMAD.WIDE.U32 R2, R22, 0x2, R2 ;  /* 0x0000000216027825 */ /* 0x000fe200078e0002 */
[----:B------:R-:W-:Y:S01]  /*f7d0*/  LEA R5, R31, UR42, 0x1 ;  /* 0x0000002a1f057c11 */ /* 0x000fe2000f8e08ff */
[----:B------:R-:W-:-:S04]  /*f7e0*/  ULDC.64 UR4, c[0x0][0x208] ;  /* 0x0000820000047ab9 */ /* 0x000fc80000000a00 */
[----:B------:R-:W-:Y:S01]  /*f7f0*/  @!PT LDS RZ, [RZ] ;  /* 0x00000000fffff984 */ /* 0x000fe20000000800 */
[----:B------:R-:W-:Y:S01]  /*f800*/  @!PT LDS RZ, [RZ] ;  /* 0x00000000fffff984 */ /* 0x000fe20000000800 */
[----:B------:R-:W-:Y:S01]  /*f810*/  @!PT LDS RZ, [RZ] ;  /* 0x00000000fffff984 */ /* 0x000fe20000000800 */
[----:B------:R0:W-:Y:S04]  /*f820*/  LDGSTS.E.BYPASS.LTC128B.128 [R5+0x17c00], desc[UR4][R2.64], !P4 ;  /* 0x17c0000002057fae */ /* 0x0001e8000e101d44 */
[----:B------:R0:W-:Y:S04]  /*f830*/  LDGSTS.E.BYPASS.LTC128B.128 [R5+0x1bc00], desc[UR4][R2.64+0x80], !P3 ;  /* 0x1bc0008002057fae */ /* 0x0001e8000d901d44 */
[----:B------:R0:W-:Y:S04]  /*f840*/  LDGSTS.E.BYPASS.LTC128B.128 [R5+0x1fc00], desc[UR4][R2.64+0x100], !P2 ;  /* 0x1fc0010002057fae */ /* 0x0001e8000d101d44 */
[----:B------:R0:W-:Y:S02]  /*f850*/  LDGSTS.E.BYPASS.LTC128B.128 [R5+0x23c00], desc[UR4][R2.64+0x180], !P1 ;  /* 0x23c0018002057fae */ /* 0x0001e4000c901d44 */
.L_x_55:
[----:B------:R-:W-:Y:S05]  /*f860*/  BSYNC B0 ;  /* 0x0000000000007941 */ /* 0x000fea0003800000 */
.L_x_54:
[----:B------:R-:W-:Y:S01]  /*f870*/  NOP ;  /* 0x0000000000007918 */ /* 0x000fe20000000000 */
[----:B------:R-:W-:Y:S01]  /*f880*/  SYNCS.ARRIVE.TRANS64.RED.A0T1 RZ, [UR42+0x38800], RZ ;  /* 0x038800ffffff79a7 */ /* 0x000fe2000820042a */
[----:B------:R-:W-:Y:S01]  /*f890*/  MOV R0, 0x1 ;  /* 0x0000000100007802 */ /* 0x000fe20000000f00 */
[----:B------:R-:W-:Y:S03]  /*f8a0*/  ARRIVES.LDGSTSBAR.64.TRANSCNT [UR42+0x38800] ;  /* 0x03880000ff0079b0 */ /* 0x000fe60008000aaa */
[----:B------:R-:W-:Y:S01]  /*f8b0*/  SHF.L.U32 R0, R0, 0x1f, RZ ;  /* 0x0000001f00007819 */ /* 0x000fe200000006ff */
[----:B------:R-:W-:Y:S01]  /*f8c0*/  NOP ;  /* 0x0000000000007918 */ /* 0x000fe20000000000 */
[----:B------:R-:W-:Y:S02]  /*f8d0*/  SYNCS.ARRIVE.TRANS64.A1T0 RZ, [UR42+0x38800], RZ ;  /* 0x038800ffffff79a7 */ /* 0x000fe4000810002a */
[----:B------:R-:W1:Y:S02]  /*f8e0*/  SYNCS.PHASECHK.TRANS64.TRYWAIT P0, [UR42+0x38820], R0 ;  /* 0x03882000ff0075a7 */ /* 0x000e64000800016a */
[----:B-1----:R-:W-:Y:S05]  /*f8f0*/  @!P0 BRA `(.L_x_56) ;  /* 0x0000003000588947 */ /* 0x002fea0003800000 */
.L_x_120:
[----:B------:R-:W-:Y:S01]  /*f900*/  UIADD3 UR4, UR46, -0x2, URZ ;  /* 0xfffffffe2e047890 */ /* 0x000fe2000fffe03f */
[----:B------:R-:W-:Y:S02]  /*f910*/  IMAD.MOV.U32 R26, RZ, RZ, 0x1 ;  /* 0x00000001ff1a7424 */ /* 0x000fe400078e00ff */
[----:B------:R-:W-:Y:S01]  /*f920*/  IMAD.MOV.U32 R21, RZ, RZ, RZ ;  /* 0x000000ffff157224 */ /* 0x000fe200078e00ff */
[----:B------:R-:W-:-:S06]  /*f930*/  UISETP.GE.AND UP0, UPT, UR4, UR45, UPT ;  /* 0x0000002d0400728c */ /* 0x000fcc000bf06270 */
[----:B------:R-:W-:-:S13]  /*f940*/  PLOP3.LUT P0, PT, PT, PT, UP0, 0x40, 0x0 ;  /* 0x000000000000781c */ /* 0x000fda0003f0e808 */
[----:B------:R-:W-:Y:S05]  /*f950*/  @P0 BRA `(.L_x_57) ;  /* 0x0000001000840947 */ /* 0x000fea0003800000 */
[----:B0-----:R-:W0:Y:S01]  /*f960*/  S2R R2, SR_TID.X ;  /* 0x0000000000027919 */ /* 0x001e220000002100 */
[----:B------:R-:W-:Y:S01]  /*f970*/  UIADD3 UR4, UR44, 0x1, URZ ;  /* 0x000000012c047890 */ /* 0x000fe2000fffe03f */
[----:B------:R-:W-:Y:S01]  /*f980*/  LOP3.LUT R3, RZ, UR41, RZ, 0x33, !PT ;  /* 0x00000029ff037c12 */ /* 0x000fe2000f8e33ff */
[----:B------:R-:W-:Y:S01]  /*f990*/  BSSY B0, `(.L_x_57) ;  /* 0x000011d000007945 */ /* 0x000fe20003800000 */
[----:B------:R-:W-:Y:S01]  /*f9a0*/  IMAD.MOV.U32 R23, RZ, RZ, 0x1 ;  /* 0x00000001ff177424 */ /* 0x000fe200078e00ff */
[----:B------:R-:W-:Y:S01]  /*f9b0*/  UIMAD UR4, UR4, UR38, URZ ;  /* 0x00000026040472a4 */ /* 0x000fe2000f8e023f */
[----:B------:R-:W-:-:S05]  /*f9c0*/  MOV R20, RZ ;  /* 0x000000ff00147202 */ /* 0x000fca0000000f00 */
[----:B------:R-:W-:Y:S01]  /*f9d0*/  LOP3.LUT R0, RZ, UR4, RZ, 0x33, !PT ;  /* 0x00000004ff007c12 */ /* 0x000fe2000f8e33ff */
[----:B------:R-:W-:Y:S02]  /*f9e0*/  ULDC UR4, c[0x0][0x2f4] ;  /* 0x0000bd0000047ab9 */ /* 0x000fe40000000800 */
[----:B------:R-:W-:Y:S02]  /*f9f0*/  ISETP.GE.AND P4, PT, R22, UR4, PT ;  /* 0x0000000416007c0c */ /* 0x000fe4000bf86270 */
[----:B------:R-:W-:Y:S02]  /*fa00*/  VIMNMX R0, R0, R3, !PT ;  /* 0x0000000300007248 */ /* 0x000fe40007fe0100 */
[----:B------:R-:W-:Y:S02]  /*fa10*/  ISETP.GE.AND P3, PT, R37, UR4, PT ;  /* 0x0000000425007c0c */ /* 0x000fe4000bf66270 */
[----:B------:R-:W-:Y:S02]  /*fa20*/  IADD3 R30, -R0, -0x2, RZ ;  /* 0xfffffffe001e7810 */ /* 0x000fe40007ffe1ff */
[----:B------:R-:W-:-:S02]  /*fa30*/  ISETP.GE.AND P2, PT, R36, UR4, PT ;  /* 0x0000000424007c0c */ /* 0x000fc4000bf46270 */
[----:B------:R-:W-:Y:S02]  /*fa40*/  ISETP.GE.AND P1, PT, R35, UR4, PT ;  /* 0x0000000423007c0c */ /* 0x000fe4000bf26270 */
[----:B0-----:R-:W-:-:S04]  /*fa50*/  LOP3.LUT R2, R2, 0x7f, RZ, 0xc0, !PT ;  /* 0x0000007f02027812 */ /* 0x001fc800078ec0ff */
[----:B------:R-:W-:-:S04]  /*fa60*/  SHF.R.U32.HI R2, RZ, 0x3, R2 ;  /* 0x00000003ff027819 */ /* 0x000fc80000011602 */
[----:B------:R-:W-:Y:S02]  /*fa70*/  IADD3 R19, R24, R19, R2 ;  /* 0x0000001318137210 */ /* 0x000fe40007ffe002 */
[----:B------:R-:W-:Y:S01]  /*fa80*/  IADD3 R5, -R2, UR40, RZ ;  /* 0x0000002802057c10 */ /* 0x000fe2000fffe1ff */
[----:B------:R-:W-:Y:S01]  /*fa90*/  IMAD.SHL.U32 R2, R22, 0x2, RZ ;  /* 0x0000000216027824 */ /* 0x000fe200078e00ff */
[----:B------:R-:W-:-:S03]  /*faa0*/  IADD3 R19, R19, -0xf0, RZ ;  /* 0xffffff1013137810 */ /* 0x000fc60007ffe0ff */
[C---:B------:R-:W-:Y:S02]  /*fab0*/  IMAD R5, R0.reuse, 0x50, R5 ;  /* 0x0000005000057824 */ /* 0x040fe400078e0205 */
[----:B------:R-:W-:Y:S02]  /*fac0*/  IMAD R10, R0, -0x50, R19 ;  /* 0xffffffb0000a7824 */ /* 0x000fe400078e0213 */
[----:B------:R-:W-:-:S07]  /*fad0*/  VIADD R0, R5, 0xa0 ;  /* 0x000000a005007836 */ /* 0x000fce0000000000 */
.L_x_70:
[----:B------:R-:W2:Y:S01]  /*fae0*/  LDL R8, [R1] ;  /* 0x0000000001087983 */ /* 0x000ea20000100800 */
[----:B------:R-:W0:Y:S01]  /*faf0*/  LDC R3, c[0x0][0x430] ;  /* 0x00010c00ff037b82 */ /* 0x000e220000000800 */
[----:B------:R-:W1:Y:S01]  /*fb00*/  S2R R2, SR_TID.X ;  /* 0x0000000000027919 */ /* 0x000e620000002100 */
[----:B------:R-:W3:Y:S01]  /*fb10*/  S2R R4, SR_TID.X ;  /* 0x0000000000047919 */ /* 0x000ee20000002100 */
[----:B0-----:R-:W-:Y:S01]  /*fb20*/  ISETP.NE.AND P0, PT, R3, 0x1, PT ;  /* 0x000000010300780c */ /* 0x001fe20003f05270 */
[----:B-1----:R-:W-:-:S12]  /*fb30*/  IMAD.SHL.U32 R2, R2, 0x10, RZ ;  /* 0x0000001002027824 */ /* 0x002fd800078e00ff */
[----:B------:R-:W0:Y:S01]  /*fb40*/  @P0 LDC R3, c[0x0][0x434] ;  /* 0x00010d00ff030b82 */ /* 0x000e220000000800 */
[----:B---3--:R-:W-:Y:S02]  /*fb50*/  LOP3.LUT R4, R4, 0x7f, RZ, 0xc0, !PT ;  /* 0x0000007f04047812 */ /* 0x008fe400078ec0ff */
[----:B------:R-:W-:Y:S02]  /*fb60*/  LOP3.LUT R2, R2, 0x70, RZ, 0xc0, !PT ;  /* 0x0000007002027812 */ /* 0x000fe400078ec0ff */
[----:B------:R-:W-:-:S03]  /*fb70*/  SHF.R.U32.HI R4, RZ, 0x3, R4 ;  /* 0x00000003ff047819 */ /* 0x000fc60000011604 */
[----:B------:R-:W1:Y:S01]  /*fb80*/  @P0 LDC R5, c[0x0][0x438] ;  /* 0x00010e00ff050b82 */ /* 0x000e620000000800 */
[----:B------:R-:W-:-:S04]  /*fb90*/  LOP3.LUT R2, R2, R4, RZ, 0xfc, !PT ;  /* 0x0000000402027212 */ /* 0x000fc800078efcff */
[----:B------:R-:W-:-:S13]  /*fba0*/  ISETP.GT.U32.AND P6, PT, R2, 0x4f, PT ;  /* 0x0000004f0200780c */ /* 0x000fda0003fc4070 */
[----:B------:R-:W2:Y:S01]  /*fbb0*/  @!P6 LDC.64 R6, c[0x0][0x428] ;  /* 0x00010a00ff06eb82 */ /* 0x000ea20000000a00 */
[----:B0-----:R-:W-:Y:S01]  /*fbc0*/  @P0 IMAD.HI.U32 R2, R10, R3, RZ ;  /* 0x000000030a020227 */ /* 0x001fe200078e00ff */
[----:B------:R-:W-:-:S04]  /*fbd0*/  MOV R9, R10 ;  /* 0x0000000a00097202 */ /* 0x000fc80000000f00 */
[----:B-1----:R-:W-:Y:S02]  /*fbe0*/  @P0 SHF.R.U32.HI R9, RZ, R5, R2 ;  /* 0x00000005ff090219 */ /* 0x002fe40000011602 */
[----:B------:R-:W0:Y:S02]  /*fbf0*/  @!P6 LDC.64 R4, c[0x0][0x418] ;  /* 0x00010600ff04eb82 */ /* 0x000e240000000a00 */
[----:B------:R-:W-:Y:S02]  /*fc00*/  @!P6 SHF.R.S32.HI R3, RZ, 0x1f, R9 ;  /* 0x0000001fff03e819 */ /* 0x000fe40000011409 */
[----:B------:R-:W-:Y:S02]  /*fc10*/  LOP3.LUT P5, RZ, R16, 0x20, RZ, 0xc0, !PT ;  /* 0x0000002010ff7812 */ /* 0x000fe400078ac0ff */
[----:B------:R-:W-:Y:S01]  /*fc20*/  IADD3 R21, R20, 0x1, RZ ;  /* 0x0000000114157810 */ /* 0x000fe20007ffe0ff */
[----:B------:R-:W-:Y:S01]  /*fc30*/  ULDC.64 UR4, c[0x0][0x208] ;  /* 0x0000820000047ab9 */ /* 0x000fe20000000a00 */
[----:B--2---:R-:W-:-:S04]  /*fc40*/  @!P6 IMAD R2, R8, R6, RZ ;  /* 0x000000060802e224 */ /* 0x004fc800078e02ff */
[----:B------:R-:W-:Y:S02]  /*fc50*/  @!P6 IMAD R7, R34, R7, R2 ;  /* 0x000000072207e224 */ /* 0x000fe400078e0202 */
[----:B------:R-:W-:-:S04]  /*fc60*/  @!P6 IMAD.MOV.U32 R2, RZ, RZ, R9 ;  /* 0x000000ffff02e224 */ /* 0x000fc800078e0009 */
[----:B------:R-:W-:-:S04]  /*fc70*/  @!P6 IMAD.WIDE.U32 R2, R34, R6, R2 ;  /* 0x000000062202e225 */ /* 0x000fc800078e0002 */
[----:B------:R-:W-:Y:S01]  /*fc80*/  @!P6 IMAD.IADD R3, R7, 0x1, R3 ;  /* 0x000000010703e824 */ /* 0x000fe200078e0203 */
[----:B0-----:R-:W-:Y:S01]  /*fc90*/  @!P6 LEA R4, P0, R2, R4, 0x2 ;  /* 0x000000040204e211 */ /* 0x001fe200078010ff */
[----:B------:R-:W-:-:S03]  /*fca0*/  IMAD.MOV.U32 R8, RZ, RZ, RZ ;  /* 0x000000ffff087224 */ /* 0x000fc600078e00ff */
[----:B------:R-:W-:Y:S02]  /*fcb0*/  @!P6 LEA.HI.X R5, R2, R5, R3, 0x2, P0 ;  /* 0x000000050205e211 */ /* 0x000fe400000f1403 */
[----:B------:R-:W-:-:S03]  /*fcc0*/  ISETP.NE.AND P0, PT, R21, 0x2, PT ;  /* 0x000000021500780c */ /* 0x000fc60003f05270 */
[----:B------:R0:W5:Y:S01]  /*fcd0*/  @!P6 LDG.E R8, desc[UR4][R4.64] ;  /* 0x000000040408e981 */ /* 0x000162000c1e1900 */
[----:B------:R-:W-:Y:S02]  /*fce0*/  SEL R26, RZ, 0x1, P0 ;  /* 0x00000001ff1a7807 */ /* 0x000fe40000000000 */
[----:B------:R-:W-:Y:S02]  /*fcf0*/  SEL R21, R21, RZ, P0 ;  /* 0x000000ff15157207 */ /* 0x000fe40000000000 */
[----:B------:R-:W-:Y:S01]  /*fd00*/  LOP3.LUT R26, R23, R26, RZ, 0x3c, !PT ;  /* 0x0000001a171a7212 */ /* 0x000fe200078e3cff */
[----:B------:R-:W-:Y:S06]  /*fd10*/  @!P5 BRA `(.L_x_58) ;  /* 0x000000000004d947 */ /* 0x000fec0003800000 */
[----:B------:R-:W-:Y:S01]  /*fd20*/  BPT.TRAP 0x1 ;  /* 0x000000040000795c */ /* 0x000fe20000300000 */
.L_x_58:
[----:B------:R-:W-:Y:S01]  /*fd30*/  LEA R19, R21, UR42, 0x3 ;  /* 0x0000002a15137c11 */ /* 0x000fe2000f8e18ff */
[----:B------:R-:W-:Y:S01]  /*fd40*/  BSSY B1, `(.L_x_59) ;  /* 0x0000004000017945 */ /* 0x000fe20003800000 */
[----:B------:R-:W-:-:S04]  /*fd50*/  SHF.L.U32 R2, R26, 0x1f, RZ ;  /* 0x0000001f1a027819 */ /* 0x000fc800000006ff */
[----:B------:R-:W1:Y:S02]  /*fd60*/  SYNCS.PHASECHK.TRANS64.TRYWAIT P0, [R19+URZ+0x38840], R2 ;  /* 0x03884002130075a7 */ /* 0x000e64000800017f */
[----:B-1----:R-:W-:Y:S05]  /*fd70*/  @!P0 BRA `(.L_x_60) ;  /* 0x0000002c00508947 */ /* 0x002fea0003800000 */
.L_x_121:
[----:B------:R-:W-:Y:S05]  /*fd80*/  BSYNC B1 ;  /* 0x0000000000017941 */ /* 0x000fea0003800000 */
.L_x_59:
[----:B------:R-:W-:Y:S01]  /*fd90*/  ULDC UR4, c[0x0][0x430] ;  /* 0x00010c0000047ab9 */ /* 0x000fe20000000800 */
[----:B-----5:R-:W-:Y:S01]  /*fda0*/  SHF.R.S32.HI R29, RZ, 0x1f, R8 ;  /* 0x0000001fff1d7819 */ /* 0x020fe20000011408 */
[----:B------:R-:W-:Y:S01]  /*fdb0*/  UIADD3 UR4, -UR4, URZ, URZ ;  /* 0x0000003f04047290 */ /* 0x000fe2000fffe13f */
[----:B------:R-:W-:Y:S01]  /*fdc0*/  R2UR UR6, R33 ;  /* 0x00000000210672ca */ /* 0x000fe200000e0000 */
[----:B------:R-:W-:Y:S01]  /*fdd0*/  IMAD R25, R21, 0x5000, R31 ;  /* 0x0000500015197824 */ /* 0x000fe200078e021f */
[----:B------:R-:W-:-:S03]  /*fde0*/  LOP3.LUT P5, RZ, R16, 0x2, RZ, 0xc0, !PT ;  /* 0x0000000210ff7812 */ /* 0x000fc600078ac0ff */
[----:B------:R-:W-:Y:S01]  /*fdf0*/  IMAD R9, R9, UR4, R10 ;  /* 0x0000000409097c24 */ /* 0x000fe2000f8e020a */
[----:B------:R-:W-:-:S04]  /*fe00*/  ULDC.64 UR4, c[0x0][0x300] ;  /* 0x0000c00000047ab9 */ /* 0x000fc80000000a00 */
[----:B------:R-:W-:-:S05]  /*fe10*/  SHF.R.S32.HI R28, RZ, 0x1f, R9 ;  /* 0x0000001fff1c7819 */ /* 0x000fca0000011409 */
[----:B-1----:R-:W-:-:S04]  /*fe20*/  IMAD R2, R28, UR4, RZ ;  /* 0x000000041c027c24 */ /* 0x002fc8000f8e02ff */
[C---:B0-----:R-:W-:Y:S02]  /*fe30*/  IMAD R5, R9.reuse, UR5, R2 ;  /* 0x0000000509057c24 */ /* 0x041fe4000f8e0202 */
        /* <DEDUP_REMOVED lines=14> */
[----:B------:R-:W-:Y:S01]  /*ff20*/  VIADD R27, R3, UR4 ;  /* 0x00000004031b7c36 */ /* 0x000fe20008000000 */
[----:B------:R-:W-:-:S04]  /*ff30*/  UMOV UR4, 0xffffffff ;  /* 0xffffffff00047882 */ /* 0x000fc80000000000 */
[----:B------:R-:W-:Y:S01]  /*ff40*/  LEA.HI.X R27, R2, UR7, R27, 0x1, P0 ;  /* 0x00000007021b7c11 */ /* 0x000fe200080f0c1b */
[----:B------:R-:W-:Y:S06]  /*ff50*/  BRA.DIV UR4, `(.L_x_61) ;  /* 0x0000002a04ec7947 */ /* 0x000fec000b800000 */
[----:B------:R-:W0:Y:S01]  /*ff60*/  SHFL.IDX PT, R14, R24, RZ, 0x181f ;  /* 0x00181fff180e7589 */ /* 0x000e2200000e0000 */
[----:B------:R-:W-:Y:S01]  /*ff70*/  SHF.L.U32 R12, R22, 0x1, RZ ;  /* 0x00000001160c7819 */ /* 0x000fe200000006ff */
[----:B------:R-:W-:Y:S01]  /*ff80*/  ULDC.64 UR4, c[0x0][0x208] ;  /* 0x0000820000047ab9 */ /* 0x000fe20000000a00 */
[----:B------:R-:W-:Y:S01]  /*ff90*/  LOP3.LUT R16, R16, 0xffffff7f, RZ, 0xc0, !PT ;  /* 0xffffff7f10107812 */ /* 0x000fe200078ec0ff */
[----:B------:R-:W1:Y:S01]  /*ffa0*/  SHFL.IDX PT, R3, R27, RZ, 0x181f ;  /* 0x00181fff1b037589 */ /* 0x000e6200000e0000 */
[----:B------:R-:W-:Y:S02]  /*ffb0*/  LEA R25, R25, UR42, 0x1 ;  /* 0x0000002a19197c11 */ /* 0x000fe4000f8e08ff */
[----:B------:R-:W-:Y:S01]  /*ffc0*/  @P1 LOP3.LUT R16, R16, 0x80, RZ, 0xfc, !PT ;  /* 0x0000008010101812 */ /* 0x000fe200078efcff */
[----:B------:R-:W2:Y:S03]  /*ffd0*/  SHFL.IDX PT, R11, R24, 0x1, 0x181f ;  /* 0x00381f00180b7f89 */ /* 0x000ea600000e0000 */
[C---:B------:R-:W-:Y:S01]  /*ffe0*/  LOP3.LUT P1, RZ, R16.reuse, 0x8, RZ, 0xc0, !PT ;  /* 0x0000000810ff7812 */ /* 0x040fe2000782c0ff */
[----:B------:R-:W3:Y:S01]  /*fff0*/  SHFL.IDX PT, R5, R27, 0x1, 0x181f ;  /* 0x00381f001b057f89 */ /* 0x000ee200000e0000 */
[----:B------:R-:W-:-:S03]  /*10000*/  LOP3.LUT P6, RZ, R16, 0x4, RZ, 0xc0, !PT ;  /* 0x0000000410ff7812 */ /* 0x000fc600078cc0ff */
[----:B------:R-:W-:Y:S01]  /*10010*/  SHFL.IDX PT, R32, R27, 0x3, 0x181f ;  /* 0x00781f001b207f89 */ /* 0x000fe200000e0000 */
[----:B0-----:R-:W-:-:S03]  /*10020*/  IADD3 R2, P0, R14, R12, RZ ;  /* 0x0000000c0e027210 */ /* 0x001fc60007f1e0ff */
[----:B------:R-:W-:Y:S02]  /*10030*/  SHFL.IDX PT, R14, R24, 0x4, 0x181f ;  /* 0x00981f00180e7f89 */ /* 0x000fe400000e0000 */
[----:B-1----:R-:W-:Y:S01]  /*10040*/  IMAD.X R3, RZ, RZ, R3, P0 ;  /* 0x000000ffff037224 */ /* 0x002fe200000e0603 */
[-C--:B--2---:R-:W-:Y:S02]  /*10050*/  IADD3 R6, P0, R11, R12.reuse, RZ ;  /* 0x0000000c0b067210 */ /* 0x084fe40007f1e0ff */
[----:B------:R-:W0:Y:S03]  /*10060*/  SHFL.IDX PT, R11, R24, 0x2, 0x181f ;  /* 0x00581f00180b7f89 */ /* 0x000e2600000e0000 */
[----:B---3--:R-:W-:Y:S02]  /*10070*/  IMAD.X R7, RZ, RZ, R5, P0 ;  /* 0x000000ffff077224 */ /* 0x008fe400000e0605 */
[----:B------:R-:W1:Y:S04]  /*10080*/  SHFL.IDX PT, R5, R27, 0x2, 0x181f ;  /* 0x00581f001b057f89 */ /* 0x000e6800000e0000 */
[----:B------:R-:W-:Y:S01]  /*10090*/  SHFL.IDX PT, R27, R27, 0x4, 0x181f ;  /* 0x00981f001b1b7f89 */ /* 0x000fe200000e0000 */
[----:B0-----:R-:W-:-:S04]  /*100a0*/  IADD3 R4, P0, R11, R12, RZ ;  /* 0x0000000c0b047210 */ /* 0x001fc80007f1e0ff */
[----:B-1----:R-:W-:Y:S02]  /*100b0*/  IADD3.X R5, RZ, R5, RZ, P0, !PT ;  /* 0x00000005ff057210 */ /* 0x002fe400007fe4ff */
[----:B------:R-:W-:-:S13]  /*100c0*/  LOP3.LUT P0, RZ, R16, 0x10, RZ, 0xc0, !PT ;  /* 0x0000001010ff7812 */ /* 0x000fda000780c0ff */
[----:B------:R-:W-:Y:S04]  /*100d0*/  LDGSTS.E.BYPASS.LTC128B.128 [R25+0x24400], desc[UR4][R2.64], !P0 ;  /* 0x2440000002197fae */ /* 0x000fe8000c101d44 */
[----:B------:R-:W-:Y:S04]  /*100e0*/  LDGSTS.E.BYPASS.LTC128B.128 [R25+0x26c00], desc[UR4][R2.64+0x80], !P1 ;  /* 0x26c0008002197fae */ /* 0x000fe8000c901d44 */
[----:B------:R-:W-:Y:S04]  /*100f0*/  LDGSTS.E.BYPASS.LTC128B.128 [R25+0x29400], desc[UR4][R2.64+0x100], !P6 ;  /* 0x2940010002197fae */ /* 0x000fe8000f101d44 */
[----:B------:R0:W-:Y:S04]  /*10100*/  LDGSTS.E.BYPASS.LTC128B.128 [R25+0x2bc00], desc[UR4][R2.64+0x180], !P5 ;  /* 0x2bc0018002197fae */ /* 0x0001e8000e901d44 */
[----:B0-----:R-:W0:Y:S02]  /*10110*/  SHFL.IDX PT, R2, R24, 0x3, 0x181f ;  /* 0x00781f0018027f89 */ /* 0x001e2400000e0000 */
[----:B0-----:R-:W-:-:S05]  /*10120*/  IADD3 R2, P0, R2, R12, RZ ;  /* 0x0000000c02027210 */ /* 0x001fca0007f1e0ff */
[----:B------:R-:W-:Y:S01]  /*10130*/  IMAD.X R3, RZ, RZ, R32, P0 ;  /* 0x000000ffff037224 */ /* 0x000fe200000e0620 */
[----:B------:R-:W-:-:S13]  /*10140*/  LOP3.LUT P0, RZ, R16, 0x10, RZ, 0xc0, !PT ;  /* 0x0000001010ff7812 */ /* 0x000fda000780c0ff */
[----:B------:R0:W-:Y:S04]  /*10150*/  LDGSTS.E.BYPASS.LTC128B.128 [R25+0x24c00], desc[UR4][R6.64], !P0 ;  /* 0x24c0000006197fae */ /* 0x0001e8000c101d44 */
        /* <DEDUP_REMOVED lines=8> */
[----:B------:R0:W-:Y:S01]  /*101e0*/  LDGSTS.E.BYPASS.LTC128B.128 [R25+0x28400], desc[UR4][R2.64+0x80], !P1 ;  /* 0x2840008002197fae */ /* 0x0001e2000c901d44 */
[----:B------:R-:W-:-:S03]  /*101f0*/  LOP3.LUT P1, RZ, R16, 0x80, RZ, 0xc0, !PT ;  /* 0x0000008010ff7812 */ /* 0x000fc6000782c0ff */
[----:B------:R0:W-:Y:S04]  /*10200*/  LDGSTS.E.BYPASS.LTC128B.128 [R25+0x2ac00], desc[UR4][R2.64+0x100], !P6 ;  /* 0x2ac0010002197fae */ /* 0x0001e8000f101d44 */
[----:B------:R0:W-:Y:S06]  /*10210*/  LDGSTS.E.BYPASS.LTC128B.128 [R25+0x2d400], desc[UR4][R2.64+0x180], !P5 ;  /* 0x2d40018002197fae */ /* 0x0001ec000e901d44 */
.L_x_133:
[----:B0-----:R-:W-:Y:S01]  /*10220*/  IMAD.SHL.U32 R2, R22, 0x2, RZ ;  /* 0x0000000216027824 */ /* 0x001fe200078e00ff */
[----:B------:R-:W-:Y:S01]  /*10230*/  P2R R4, PR, RZ, 0x2 ;  /* 0x00000002ff047803 */ /* 0x000fe20000000000 */
[----:B------:R-:W-:Y:S01]  /*10240*/  ULDC.64 UR4, c[0x0][0x208] ;  /* 0x0000820000047ab9 */ /* 0x000fe20000000a00 */
[----:B------:R-:W-:Y:S02]  /*10250*/  LOP3.LUT P1, RZ, R16, 0x10, RZ, 0xc0, !PT ;  /* 0x0000001010ff7812 */ /* 0x000fe4000782c0ff */
[----:B------:R-:W-:Y:S02]  /*10260*/  IADD3 R2, P0, R14, R2, RZ ;  /* 0x000000020e027210 */ /* 0x000fe40007f1e0ff */
[C---:B------:R-:W-:Y:S02]  /*10270*/  LOP3.LUT P6, RZ, R16.reuse, 0x4, RZ, 0xc0, !PT ;  /* 0x0000000410ff7812 */ /* 0x040fe400078cc0ff */
[----:B------:R-:W-:Y:S02]  /*10280*/  IADD3.X R3, RZ, R27, RZ, P0, !PT ;  /* 0x0000001bff037210 */ /* 0x000fe400007fe4ff */
[----:B------:R-:W-:-:S05]  /*10290*/  LOP3.LUT P0, RZ, R16, 0x8, RZ, 0xc0, !PT ;  /* 0x0000000810ff7812 */ /* 0x000fca000780c0ff */
[----:B------:R-:W-:Y:S01]  /*102a0*/  @!PT LDS RZ, [RZ] ;  /* 0x00000000fffff984 */ /* 0x000fe20000000800 */
[----:B------:R-:W-:Y:S01]  /*102b0*/  @!PT LDS RZ, [RZ] ;  /* 0x00000000fffff984 */ /* 0x000fe20000000800 */
[----:B------:R-:W-:Y:S01]  /*102c0*/  @!PT LDS RZ, [RZ] ;  /* 0x00000000fffff984 */ /* 0x000fe20000000800 */
[----:B------:R0:W-:Y:S01]  /*102d0*/  LDGSTS.E.BYPASS.LTC128B.128 [R25+0x26400], desc[UR4][R2.64], !P1 ;  /* 0x2640000002197fae */ /* 0x0001e2000c901d44 */
[----:B------:R-:W-:-:S07]  /*102e0*/  ISETP.NE.AND P1, PT, R4, RZ, PT ;  /* 0x000000ff0400720c */ /* 0x000fce0003f25270 */
[----:B------:R0:W-:Y:S01]  /*102f0*/  LDGSTS.E.BYPASS.LTC128B.128 [R25+0x28c00], desc[UR4][R2.64+0x80], !P0 ;  /* 0x28c0008002197fae */ /* 0x0001e2000c101d44 */
[----:B------:R-:W-:-:S03]  /*10300*/  PLOP3.LUT P0, PT, PT, PT, PT, 0x80, 0x0 ;  /* 0x000000000000781c */ /* 0x000fc60003f0f070 */
[----:B------:R0:W-:Y:S04]  /*10310*/  LDGSTS.E.BYPASS.LTC128B.128 [R25+0x2b400], desc[UR4][R2.64+0x100], !P6 ;  /* 0x2b40010002197fae */ /* 0x0001e8000f101d44 */
[----:B------:R0:W-:Y:S01]  /*10320*/  LDGSTS.E.BYPASS.LTC128B.128 [R25+0x2dc00], desc[UR4][R2.64+0x180], !P5 ;  /* 0x2dc0018002197fae */ /* 0x0001e2000e901d44 */
[----:B------:R-:W-:-:S05]  /*10330*/  NOP ;  /* 0x0000000000007918 */ /* 0x000fca0000000000 */
.L_x_62:
[----:B------:R-:W-:Y:S02]  /*10340*/  PLOP3.LUT P5, PT, P5, P0, PT, 0xa2, 0x0 ;  /* 0x000000000000781c */ /* 0x000fe40002fa1472 */
[----:B------:R-:W-:-:S08]  /*10350*/  @P0 R2UR P5, UR4, R19 ;  /* 0x00000000130402ca */ /* 0x000fd000000a0000 */
[----:B------:R-:W-:-:S05]  /*10360*/  @P0 PLOP3.LUT P0, PT, P5, PT, PT, 0x80, 0x0 ;  /* 0x000000000000081c */ /* 0x000fca0002f0f070 */
[----:B------:R-:W-:Y:S01]  /*10370*/  @!P5 SYNCS.ARRIVE.TRANS64.RED.A0T1 RZ, [UR4+0x38830], RZ ;  /* 0x038830ffffffd9a7 */ /* 0x000fe20008200404 */
[----:B------:R-:W-:Y:S07]  /*10380*/  @!P5 ARRIVES.LDGSTSBAR.64.TRANSCNT [UR4+0x38830] ;  /* 0x03883000ff00d9b0 */ /* 0x000fee0008000a84 */
[----:B------:R-:W-:Y:S05]  /*10390*/  @P0 BRA.U.ANY `(.L_x_62) ;  /* 0xfffffffd00e80947 */ /* 0x000fea000393ffff */
[----:B------:R-:W-:Y:S01]  /*103a0*/  NOP ;  /* 0x0000000000007918 */ /* 0x000fe20000000000 */
[----:B------:R-:W-:-:S13]  /*103b0*/  LOP3.LUT P6, RZ, R16, 0x20, RZ, 0xc0, !PT ;  /* 0x0000002010ff7812 */ /* 0x000fda00078cc0ff */
[----:B------:R-:W-:Y:S05]  /*103c0*/  @!P6 BRA `(.L_x_63) ;  /* 0x000000000004e947 */ /* 0x000fea0003800000 */
[----:B------:R-:W-:Y:S01]  /*103d0*/  BPT.TRAP 0x1 ;  /* 0x000000040000795c */ /* 0x000fe20000300000 */
.L_x_63:
[----:B------:R1:W-:Y:S01]  /*103e0*/  SYNCS.ARRIVE.TRANS64.A1T0 RZ, [R19+URZ+0x38830], RZ ;  /* 0x038830ff13ff79a7 */ /* 0x0003e2000810003f */
[----:B------:R-:W-:Y:S05]  /*103f0*/  @!P6 BRA `(.L_x_64) ;  /* 0x000000000004e947 */ /* 0x000fea0003800000 */
[----:B------:R-:W-:Y:S01]  /*10400*/  BPT.TRAP 0x1 ;  /* 0x000000040000795c */ /* 0x000fe20000300000 */
.L_x_64:
[----:B0-----:R-:W-:Y:S01]  /*10410*/  SHF.L.U32 R3, R23, 0x1f, RZ ;  /* 0x0000001f17037819 */ /* 0x001fe200000006ff */
[----:B------:R-:W-:Y:S01]  /*10420*/  BSSY B1, `(.L_x_65) ;  /* 0x0000004000017945 */ /* 0x000fe20003800000 */
[----:B------:R-:W-:-:S04]  /*10430*/  LEA R4, R20, UR42, 0x3 ;  /* 0x0000002a14047c11 */ /* 0x000fc8000f8e18ff */
[----:B------:R-:W0:Y:S02]  /*10440*/  SYNCS.PHASECHK.TRANS64.TRYWAIT P0, [R4+URZ+0x38860], R3 ;  /* 0x03886003040075a7 */ /* 0x000e24000800017f */
[----:B0-----:R-:W-:Y:S05]  /*10450*/  @!P0 BRA `(.L_x_66) ;  /* 0x0000002c00788947 */ /* 0x001fea0003800000 */
.L_x_134:
[----:B------:R-:W-:Y:S05]  /*10460*/  BSYNC B1 ;  /* 0x0000000000017941 */ /* 0x000fea0003800000 */
.L_x_65:
[----:B------:R-:W-:Y:S01]  /*10470*/  UMOV UR4, 0xffffffff ;  /* 0xffffffff00047882 */ /* 0x000fe20000000000 */
[----:B------:R-:W-:Y:S02]  /*10480*/  IMAD R5, R20, 0x5000, R31 ;  /* 0x0000500014057824 */ /* 0x000fe400078e021f */
[----:B------:R-:W-:Y:S01]  /*10490*/  IMAD.SHL.U32 R6, R22, 0x2, RZ ;  /* 0x0000000216067824 */ /* 0x000fe200078e00ff */
[----:B------:R-:W-:Y:S06]  /*104a0*/  BRA.DIV UR4, `(.L_x_67) ;  /* 0x0000002e04787947 */ /* 0x000fec000b800000 */
[----:B------:R-:W2:Y:S01]  /*104b0*/  SHFL.IDX PT, R14, R17, RZ, 0x181f ;  /* 0x00181fff110e7589 */ /* 0x000ea200000e0000 */
[----:B------:R-:W-:Y:S01]  /*104c0*/  LEA R5, R5, UR42, 0x1 ;  /* 0x0000002a05057c11 */ /* 0x000fe2000f8e08ff */
[----:B------:R-:W-:Y:S02]  /*104d0*/  ULDC.64 UR4, c[0x0][0x208] ;  /* 0x0000820000047ab9 */ /* 0x000fe40000000a00 */
[----:B0-----:R-:W0:Y:S01]  /*104e0*/  SHFL.IDX PT, R3, R18, RZ, 0x181f ;  /* 0x00181fff12037589 */ /* 0x001e2200000e0000 */
[----:B--2---:R-:W-:-:S03]  /*104f0*/  IADD3 R2, P0, R14, R6, RZ ;  /* 0x000000060e027210 */ /* 0x004fc60007f1e0ff */
[----:B------:R-:W2:Y:S02]  /*10500*/  SHFL.IDX PT, R14, R17, 0x1, 0x181f ;  /* 0x00381f00110e7f89 */ /* 0x000ea400000e0000 */
[----:B0-----:R-:W-:Y:S01]  /*10510*/  IMAD.X R3, RZ, RZ, R3, P0 ;  /* 0x000000ffff037224 */ /* 0x001fe200000e0603 */
[----:B------:R-:W-:-:S13]  /*10520*/  ISETP.LT.OR P0, PT, R0, 0x1, P4 ;  /* 0x000000010000780c */ /* 0x000fda0002701670 */
[----:B------:R-:W-:Y:S01]  /*10530*/  LDGSTS.E.BYPASS.LTC128B.128 [R5+0x400], desc[UR4][R2.64], !P0 ;  /* 0x0040000002057fae */ /* 0x000fe2000c101d44 */
[----:B------:R-:W-:-:S13]  /*10540*/  ISETP.LT.OR P0, PT, R0, 0x1, P3 ;  /* 0x000000010000780c */ /* 0x000fda0001f01670 */
[----:B------:R-:W-:Y:S01]  /*10550*/  LDGSTS.E.BYPASS.LTC128B.128 [R5+0x2c00], desc[UR4][R2.64+0x80], !P0 ;  /* 0x02c0008002057fae */ /* 0x000fe2000c101d44 */
[----:B------:R-:W-:-:S13]  /*10560*/  ISETP.LT.OR P0, PT, R0, 0x1, P2 ;  /* 0x000000010000780c */ /* 0x000fda0001701670 */
[----:B------:R-:W-:Y:S01]  /*10570*/  LDGSTS.E.BYPASS.LTC128B.128 [R5+0x5400], desc[UR4][R2.64+0x100], !P0 ;  /* 0x0540010002057fae */ /* 0x000fe2000c101d44 */
[----:B------:R-:W-:-:S13]  /*10580*/  ISETP.LT.OR P0, PT, R0, 0x1, P1 ;  /* 0x000000010000780c */ /* 0x000fda0000f01670 */
[----:B------:R0:W-:Y:S04]  /*10590*/  LDGSTS.E.BYPASS.LTC128B.128 [R5+0x7c00], desc[UR4][R2.64+0x180], !P0 ;  /* 0x07c0018002057fae */ /* 0x0001e8000c101d44 */
[----:B0-----:R-:W0:Y:S01]  /*105a0*/  SHFL.IDX PT, R3, R18, 0x1, 0x181f ;  /* 0x00381f0012037f89 */ /* 0x001e2200000e0000 */
[----:B--2---:R-:W-:-:S03]  /*105b0*/  IADD3 R2, P0, R14, R6, RZ ;  /* 0x000000060e027210 */ /* 0x004fc60007f1e0ff */
[----:B------:R-:W2:Y:S01]  /*105c0*/  SHFL.IDX PT, R14, R17, 0x2, 0x181f ;  /* 0x00581f00110e7f89 */ /* 0x000ea200000e0000 */
[----:B0-----:R-:W-:Y:S02]  /*105d0*/  IADD3.X R3, RZ, R3, RZ, P0, !PT ;  /* 0x00000003ff037210 */ /* 0x001fe400007fe4ff */
        /* <DEDUP_REMOVED lines=22> */
[----:B------:R-:W2:Y:S04]  /*10740*/  SHFL.IDX PT, R18, R18, 0x4, 0x181f ;  /* 0x00981f0012127f89 */ /* 0x000ea800000e0000 */
[----:B------:R3:W4:Y:S01]  /*10750*/  SHFL.IDX PT, R14, R17, 0x4, 0x181f ;  /* 0x00981f00110e7f89 */ /* 0x00072200000e0000 */
[----:B0-----:R-:W-:Y:S01]  /*10760*/  IMAD.X R3, RZ, RZ, R3, P0 ;  /* 0x000000ffff037224 */ /* 0x001fe200000e0603 */
[----:B------:R-:W-:-:S13]  /*10770*/  ISETP.LT.OR P0, PT, R0, 0x31, P4 ;  /* 0x000000310000780c */ /* 0x000fda0002701670 */
[----:B------:R3:W-:Y:S01]  /*10780*/  LDGSTS.E.BYPASS.LTC128B.128 [R5+0x1c00], desc[UR4][R2.64], !P0 ;  /* 0x01c0000002057fae */ /* 0x0007e2000c101d44 */
[----:B------:R-:W-:-:S13]  /*10790*/  ISETP.LT.OR P0, PT, R0, 0x31, P3 ;  /* 0x000000310000780c */ /* 0x000fda0001f01670 */
[----:B------:R3:W-:Y:S01]  /*107a0*/  LDGSTS.E.BYPASS.LTC128B.128 [R5+0x4400], desc[UR4][R2.64+0x80], !P0 ;  /* 0x0440008002057fae */ /* 0x0007e2000c101d44 */
[----:B------:R-:W-:-:S13]  /*107b0*/  ISETP.LT.OR P0, PT, R0, 0x31, P2 ;  /* 0x000000310000780c */ /* 0x000fda0001701670 */
[----:B------:R3:W-:Y:S01]  /*107c0*/  LDGSTS.E.BYPASS.LTC128B.128 [R5+0x6c00], desc[UR4][R2.64+0x100], !P0 ;  /* 0x06c0010002057fae */ /* 0x0007e2000c101d44 */
[----:B------:R-:W-:-:S13]  /*107d0*/  ISETP.LT.OR P0, PT, R0, 0x31, P1 ;  /* 0x000000310000780c */ /* 0x000fda0000f01670 */
[----:B--2-4-:R3:W-:Y:S02]  /*107e0*/  LDGSTS.E.BYPASS.LTC128B.128 [R5+0x9400], desc[UR4][R2.64+0x180], !P0 ;  /* 0x0940018002057fae */ /* 0x0147e4000c101d44 */
.L_x_146:
[----:B---3--:R-:W-:Y:S01]  /*107f0*/  IADD3 R2, P0, R14, R6, RZ ;  /* 0x000000060e027210 */ /* 0x008fe20007f1e0ff */
[----:B------:R-:W-:-:S03]  /*10800*/  ULDC.64 UR4, c[0x0][0x208] ;  /* 0x0000820000047ab9 */ /* 0x000fc60000000a00 */
[----:B------:R-:W-:Y:S02]  /*10810*/  IADD3.X R3, RZ, R18, RZ, P0, !PT ;  /* 0x00000012ff037210 */ /* 0x000fe400007fe4ff */
[----:B------:R-:W-:-:S13]  /*10820*/  ISETP.LT.OR P0, PT, R0, 0x41, P4 ;  /* 0x000000410000780c */ /* 0x000fda0002701670 */
[----:B------:R-:W-:Y:S01]  /*10830*/  @!PT LDS RZ, [RZ] ;  /* 0x00000000fffff984 */ /* 0x000fe20000000800 */
[----:B------:R-:W-:Y:S01]  /*10840*/  @!PT LDS RZ, [RZ] ;  /* 0x00000000fffff984 */ /* 0x000fe20000000800 */
[----:B------:R-:W-:Y:S01]  /*10850*/  @!PT LDS RZ, [RZ] ;  /* 0x00000000fffff984 */ /* 0x000fe20000000800 */
[----:B------:R-:W-:Y:S01]  /*10860*/  LDGSTS.E.BYPASS.LTC128B.128 [R5+0x2400], desc[UR4][R2.64], !P0 ;  /* 0x0240000002057fae */ /* 0x000fe2000c101d44 */
[----:B------:R-:W-:-:S13]  /*10870*/  ISETP.LT.OR P0, PT, R0, 0x41, P3 ;  /* 0x000000410000780c */ /* 0x000fda0001f01670 */
[----:B------:R-:W-:Y:S01]  /*10880*/  LDGSTS.E.BYPASS.LTC128B.128 [R5+0x4c00], desc[UR4][R2.64+0x80], !P0 ;  /* 0x04c0008002057fae */ /* 0x000fe2000c101d44 */
[----:B------:R-:W-:-:S13]  /*10890*/  ISETP.LT.OR P0, PT, R0, 0x41, P2 ;  /* 0x000000410000780c */ /* 0x000fda0001701670 */
[----:B------:R-:W-:Y:S01]  /*108a0*/  LDGSTS.E.BYPASS.LTC128B.128 [R5+0x7400], desc[UR4][R2.64+0x100], !P0 ;  /* 0x0740010002057fae */ /* 0x000fe2000c101d44 */
[----:B------:R-:W-:-:S13]  /*108b0*/  ISETP.LT.OR P0, PT, R0, 0x41, P1 ;  /* 0x000000410000780c */ /* 0x000fda0000f01670 */
[----:B------:R0:W-:Y:S01]  /*108c0*/  LDGSTS.E.BYPASS.LTC128B.128 [R5+0x9c00], desc[UR4][R2.64+0x180], !P0 ;  /* 0x09c0018002057fae */ /* 0x0001e2000c101d44 */
[----:B------:R-:W-:Y:S01]  /*108d0*/  ULDC.64 UR4, c[0x0][0x328] ;  /* 0x0000ca0000047ab9 */ /* 0x000fe20000000a00 */
[----:B------:R-:W-:Y:S01]  /*108e0*/  PLOP3.LUT P0, PT, PT, PT, PT, 0x80, 0x0 ;  /* 0x000000000000781c */ /* 0x000fe20003f0f070 */
[----:B------:R-:W-:Y:S01]  /*108f0*/  IMAD R28, R28, UR4, RZ ;  /* 0x000000041c1c7c24 */ /* 0x000fe2000f8e02ff */
[----:B------:R-:W-:-:S03]  /*10900*/  NOP ;  /* 0x0000000000007918 */ /* 0x000fc60000000000 */
[C---:B------:R-:W-:Y:S02]  /*10910*/  IMAD R7, R9.reuse, UR5, R28 ;  /* 0x0000000509077c24 */ /* 0x040fe4000f8e021c */
[----:B0-----:R-:W-:Y:S01]  /*10920*/  IMAD.WIDE.U32 R2, R9, UR4, RZ ;  /* 0x0000000409027c25 */ /* 0x001fe2000f8e00ff */
[----:B------:R-:W-:-:S03]  /*10930*/  ULDC.64 UR4, c[0x0][0x338] ;  /* 0x0000ce0000047ab9 */ /* 0x000fc60000000a00 */
[----:B------:R-:W-:Y:S02]  /*10940*/  IMAD.IADD R3, R3, 0x1, R7 ;  /* 0x0000000103037824 */ /* 0x000fe400078e0207 */
[----:B------:R-:W-:Y:S02]  /*10950*/  IMAD R29, R29, UR4, RZ ;  /* 0x000000041d1d7c24 */ /* 0x000fe4000f8e02ff */
[----:B------:R-:W-:-:S04]  /*10960*/  IMAD.WIDE.U32 R2, R8, UR4, R2 ;  /* 0x0000000408027c25 */ /* 0x000fc8000f8e0002 */
[----:B------:R-:W-:-:S04]  /*10970*/  IMAD R29, R8, UR5, R29 ;  /* 0x00000005081d7c24 */ /* 0x000fc8000f8e021d */
[----:B-1----:R-:W-:-:S07]  /*10980*/  IMAD.IADD R19, R3, 0x1, R29 ;  /* 0x0000000103137824 */ /* 0x002fce00078e021d */
.L_x_68:
        /* <DEDUP_REMOVED lines=10> */
.L_x_69:
[----:B------:R-:W-:Y:S01]  /*10a30*/  R2UR UR4, R33 ;  /* 0x00000000210472ca */ /* 0x000fe200000e0000 */
[----:B------:R-:W-:Y:S01]  /*10a40*/  ULDC.64 UR6, c[0x0][0x330] ;  /* 0x0000cc0000067ab9 */ /* 0x000fe20000000a00 */
[----:B------:R-:W-:Y:S01]  /*10a50*/  MOV R18, R2 ;  /* 0x0000000200127202 */ /* 0x000fe20000000f00 */
[----:B------:R-:W-:Y:S01]  /*10a60*/  IMAD.U32 R3, RZ, RZ, UR6 ;  /* 0x00000006ff037e24 */ /* 0x000fe2000f8e00ff */
[----:B------:R0:W-:Y:S01]  /*10a70*/  SYNCS.ARRIVE.TRANS64.A1T0 RZ, [R4+URZ+0x38850], RZ ;  /* 0x038850ff04ff79a7 */ /* 0x0001e2000810003f */
[----:B------:R-:W-:Y:S01]  /*10a80*/  VIADD R30, R30, 0xffffffff ;  /* 0xffffffff1e1e7836 */ /* 0x000fe20000000000 */
[----:B------:R-:W-:Y:S01]  /*10a90*/  IADD3 R0, R0, 0x50, RZ ;  /* 0x0000005000007810 */ /* 0x000fe20007ffe0ff */
[----:B------:R-:W-:Y:S01]  /*10aa0*/  IMAD.WIDE.U32 R18, R3, UR39, R18 ;  /* 0x0000002703127c25 */ /* 0x000fe2000f8e0012 */
[----:B------:R-:W-:-:S03]  /*10ab0*/  MOV R20, R21 ;  /* 0x0000001500147202 */ /* 0x000fc60000000f00 */
[----:B------:R-:W-:Y:S02]  /*10ac0*/  VIADD R10, R10, 0xffffffb0 ;  /* 0xffffffb00a0a7836 */ /* 0x000fe40000000000 */
[----:B------:R-:W-:Y:S01]  /*10ad0*/  UIMAD UR4, UR4, UR6, URZ ;  /* 0x00000006040472a4 */ /* 0x000fe2000f8e023f */
[----:B------:R-:W-:-:S03]  /*10ae0*/  IMAD.MOV.U32 R23, RZ, RZ, R26 ;  /* 0x000000ffff177224 */ /* 0x000fc600078e001a */
[----:B------:R-:W-:-:S03]  /*10af0*/  UIMAD UR4, UR39, UR7, UR4 ;  /* 0x00000007270472a4 */ /* 0x000fc6000f8e0204 */
[----:B------:R-:W-:Y:S02]  /*10b00*/  ULDC.64 UR6, c[0x0][0x318] ;  /* 0x0000c60000067ab9 */ /* 0x000fe40000000a00 */
[----:B------:R-:W-:Y:S01]  /*10b10*/  LEA R17, P0, R18, UR6, 0x1 ;  /* 0x0000000612117c11 */ /* 0x000fe2000f8008ff */
[----:B------:R-:W-:-:S05]  /*10b20*/  VIADD R3, R19, UR4 ;  /* 0x0000000413037c36 */ /* 0x000fca0008000000 */
[----:B------:R-:W-:Y:S02]  /*10b30*/  LEA.HI.X R18, R18, UR7, R3, 0x1, P0 ;  /* 0x0000000712127c11 */ /* 0x000fe400080f0c03 */
[----:B------:R-:W-:-:S13]  /*10b40*/  ISETP.GT.AND P0, PT, R30, UR45, PT ;  /* 0x0000002d1e007c0c */ /* 0x000fda000bf04270 */
[----:B0-----:R-:W-:Y:S05]  /*10b50*/  @P0 BRA `(.L_x_70) ;  /* 0xffffffec00e00947 */ /* 0x001fea000383ffff */
[----:B------:R-:W-:Y:S05]  /*10b60*/  BSYNC B0 ;  /* 0x0000000000007941 */ /* 0x000fea0003800000 */
.L_x_57:
[----:B------:R-:W-:-:S13]  /*10b70*/  LOP3.LUT P0, RZ, R16, 0x20, RZ, 0xc0, !PT ;  /* 0x0000002010ff7812 */ /* 0x000fda000780c0ff */
[----:B------:R-:W-:Y:S05]  /*10b80*/  @!P0 BRA `(.L_x_71) ;  /* 0x0000000000048947 */ /* 0x000fea0003800000 */
[----:B------:R-:W-:Y:S01]  /*10b90*/  BPT.TRAP 0x1 ;  /* 0x000000040000795c */ /* 0x000fe20000300000 */
.L_x_71:
[C---:B0-----:R-:W-:Y:S01]  /*10ba0*/  LEA R0, R21.reuse, UR42, 0x3 ;  /* 0x0000002a15007c11 */ /* 0x041fe2000f8e18ff */
[----:B------:R-:W0:Y:S01]  /*10bb0*/  S2R R2, SR_TID.X ;  /* 0x0000000000027919 */ /* 0x000e220000002100 */
[----:B------:R-:W-:Y:S01]  /*10bc0*/  SHF.L.U32 R3, R26, 0x1f, RZ ;  /* 0x0000001f1a037819 */ /* 0x000fe200000006ff */
[----:B------:R-:W-:Y:S01]  /*10bd0*/  IMAD.MOV.U32 R5, RZ, RZ, -0x50 ;  /* 0xffffffb0ff057424 */ /* 0x000fe200078e00ff */
[----:B------:R-:W-:Y:S01]  /*10be0*/  BSSY B0, `(.L_x_72) ;  /* 0x0000008000007945 */ /* 0x000fe20003800000 */
[----:B------:R-:W-:Y:S01]  /*10bf0*/  IMAD R4, R21, 0x5000, R31 ;  /* 0x0000500015047824 */ /* 0x000fe200078e021f */
[----:B------:R-:W1:Y:S01]  /*10c00*/  SYNCS.PHASECHK.TRANS64.TRYWAIT P0, [R0+URZ+0x38860], R3 ;  /* 0x03886003000075a7 */ /* 0x000e62000800017f */
[----:B------:R-:W-:Y:S01]  /*10c10*/  IMAD R5, R30, R5, UR40 ;  /* 0x000000281e057e24 */ /* 0x000fe2000f8e0205 */
[----:B0-----:R-:W-:-:S04]  /*10c20*/  LOP3.LUT R2, R2, 0x7f, RZ, 0xc0, !PT ;  /* 0x0000007f02027812 */ /* 0x001fc800078ec0ff */
[----:B------:R-:W-:-:S04]  /*10c30*/  SHF.R.U32.HI R2, RZ, 0x3, R2 ;  /* 0x00000003ff027819 */ /* 0x000fc80000011602 */
[----:B------:R-:W-:Y:S01]  /*10c40*/  IADD3 R5, -R2, R5, RZ ;  /* 0x0000000502057210 */ /* 0x000fe20007ffe1ff */
[----:B-1----:R-:W-:Y:S06]  /*10c50*/  @!P0 BRA `(.L_x_73) ;  /* 0x0000002c00588947 */ /* 0x002fec0003800000 */
.L_x_147:
[----:B------:R-:W-:Y:S05]  /*10c60*/  BSYNC B0 ;  /* 0x0000000000007941 */ /* 0x000fea0003800000 */
.L_x_72:
[----:B------:R-:W-:-:S03]  /*10c70*/  UMOV UR4, 0xffffffff ;  /* 0xffffffff00047882 */ /* 0x000fc60000000000 */
[----:B------:R-:W-:Y:S05]  /*10c80*/  BRA.DIV UR4, `(.L_x_74) ;  /* 0x0000002e04607947 */ /* 0x000fea000b800000 */
[----:B0-----:R-:W-:Y:S01]  /*10c90*/  SHFL.IDX PT, R3, R18, RZ, 0x181f ;  /* 0x00181fff12037589 */ /* 0x001fe200000e0000 */
[----:B------:R-:W-:Y:S01]  /*10ca0*/  ULDC UR4, c[0x0][0x2f4] ;  /* 0x0000bd0000047ab9 */ /* 0x000fe20000000800 */
[----:B------:R-:W-:Y:S01]  /*10cb0*/  LEA R4, R4, UR42, 0x1 ;  /* 0x0000002a04047c11 */ /* 0x000fe2000f8e08ff */
[----:B------:R-:W-:Y:S01]  /*10cc0*/  ULDC.64 UR6, c[0x0][0x208] ;  /* 0x0000820000067ab9 */ /* 0x000fe20000000a00 */
[----:B------:R-:W0:Y:S01]  /*10cd0*/  SHFL.IDX PT, R2, R17, RZ, 0x181f ;  /* 0x00181fff11027589 */ /* 0x000e2200000e0000 */
[----:B------:R-:W-:Y:S02]  /*10ce0*/  ISETP.GE.AND P2, PT, R22, UR4, PT ;  /* 0x0000000416007c0c */ /* 0x000fe4000bf46270 */
[----:B------:R-:W-:Y:S01]  /*10cf0*/  ISETP.GE.AND P3, PT, R37, UR4, PT ;  /* 0x0000000425007c0c */ /* 0x000fe2000bf66270 */
[----:B------:R-:W-:Y:S01]  /*10d00*/  SHFL.IDX PT, R6, R18, 0x1, 0x181f ;  /* 0x00381f0012067f89 */ /* 0x000fe200000e0000 */
[C---:B------:R-:W-:Y:S02]  /*10d10*/  ISETP.LT.OR P5, PT, R5.reuse, 0x1, P2 ;  /* 0x000000010500780c */ /* 0x040fe400017a1670 */
[----:B------:R-:W-:Y:S01]  /*10d20*/  ISETP.LT.OR P4, PT, R5, 0x1, P3 ;  /* 0x000000010500780c */ /* 0x000fe20001f81670 */
[----:B------:R-:W1:Y:S01]  /*10d30*/  SHFL.IDX PT, R14, R17, 0x1, 0x181f ;  /* 0x00381f00110e7f89 */ /* 0x000e6200000e0000 */
[----:B------:R-:W-:-:S02]  /*10d40*/  ISETP.GE.AND P1, PT, R36, UR4, PT ;  /* 0x0000000424007c0c */ /* 0x000fc4000bf26270 */
[----:B------:R-:W-:Y:S01]  /*10d50*/  ISETP.GE.AND P0, PT, R35, UR4, PT ;  /* 0x0000000423007c0c */ /* 0x000fe2000bf06270 */
[----:B0-----:R-:W-:-:S06]  /*10d60*/  IMAD.WIDE.U32 R2, R22, 0x2, R2 ;  /* 0x0000000216027825 */ /* 0x001fcc00078e0002 */
[----:B------:R-:W-:Y:S01]  /*10d70*/  LDGSTS.E.BYPASS.LTC128B.128 [R4+0x400], desc[UR6][R2.64], !P5 ;  /* 0x0040000002047fae */ /* 0x000fe2000e901d46 */
[----:B------:R-:W-:-:S03]  /*10d80*/  ISETP.LT.OR P5, PT, R5, 0x1, P1 ;  /* 0x000000010500780c */ /* 0x000fc60000fa1670 */
[----:B------:R-:W-:Y:S01]  /*10d90*/  LDGSTS.E.BYPASS.LTC128B.128 [R4+0x2c00], desc[UR6][R2.64+0x80], !P4 ;  /* 0x02c0008002047fae */ /* 0x000fe2000e101d46 */
[----:B------:R-:W-:-:S09]  /*10da0*/  ISETP.LT.OR P4, PT, R5, 0x1, P0 ;  /* 0x000000010500780c */ /* 0x000fd20000781670 */
[----:B------:R-:W-:Y:S01]  /*10db0*/  LDGSTS.E.BYPASS.LTC128B.128 [R4+0x5400], desc[UR6][R2.64+0x100], !P5 ;  /* 0x0540010002047fae */ /* 0x000fe2000e901d46 */
[----:B------:R-:W-:-:S03]  /*10dc0*/  ISETP.LT.OR P5, PT, R5, 0x11, P2 ;  /* 0x000000110500780c */ /* 0x000fc600017a1670 */
[----:B------:R1:W-:Y:S01]  /*10dd0*/  LDGSTS.E.BYPASS.LTC128B.128 [R4+0x7c00], desc[UR6][R2.64+0x180], !P4 ;  /* 0x07c0018002047fae */ /* 0x0003e2000e101d46 */
[----:B------:R-:W-:Y:S01]  /*10de0*/  ISETP.LT.OR P4, PT, R5, 0x11, P3 ;  /* 0x000000110500780c */ /* 0x000fe20001f81670 */
[----:B-1----:R-:W-:Y:S02]  /*10df0*/  IMAD.MOV.U32 R2, RZ, RZ, R14 ;  /* 0x000000ffff027224 */ /* 0x002fe400078e000e */
[----:B------:R-:W-:Y:S01]  /*10e00*/  IMAD.MOV.U32 R3, RZ, RZ, R6 ;  /* 0x000000ffff037224 */ /* 0x000fe200078e0006 */
[----:B------:R-:W0:Y:S01]  /*10e10*/  SHFL.IDX PT, R14, R17, 0x2, 0x181f ;  /* 0x00581f00110e7f89 */ /* 0x000e2200000e0000 */
[----:B------:R-:W-:-:S03]  /*10e20*/  IMAD.WIDE.U32 R2, R22, 0x2, R2 ;  /* 0x0000000216027825 */ /* 0x000fc600078e0002 */
[----:B------:R-:W1:Y:S04]  /*10e30*/  SHFL.IDX PT, R6, R18, 0x2, 0x181f ;  /* 0x00581f0012067f89 */ /* 0x000e6800000e0000 */
[----:B------:R-:W-:Y:S01]  /*10e40*/  LDGSTS.E.BYPASS.LTC128B.128 [R4+0xc00], desc[UR6][R2.64], !P5 ;  /* 0x00c0000002047fae */ /* 0x000fe2000e901d46 */
[----:B------:R-:W-:-:S03]  /*10e50*/  ISETP.LT.OR P5, PT, R5, 0x11, P1 ;  /* 0x000000110500780c */ /* 0x000fc60000fa1670 */
[----:B------:R-:W-:Y:S01]  /*10e60*/  LDGSTS.E.BYPASS.LTC128B.128 [R4+0x3400], desc[UR6][R2.64+0x80], !P4 ;  /* 0x0340008002047fae */ /* 0x000fe2000e101d46 */
[----:B------:R-:W-:-:S09]  /*10e70*/  ISETP.LT.OR P4, PT, R5, 0x11, P0 ;  /* 0x000000110500780c */ /* 0x000fd20000781670 */
[----:B------:R-:W-:Y:S01]  /*10e80*/  LDGSTS.E.BYPASS.LTC128B.128 [R4+0x5c00], desc[UR6][R2.64+0x100], !P5 ;  /* 0x05c0010002047fae */ /* 0x000fe2000e901d46 */
[----:B------:R-:W-:-:S03]  /*10e90*/  ISETP.LT.OR P5, PT, R5, 0x21, P2 ;  /* 0x000000210500780c */ /* 0x000fc600017a1670 */
[----:B------:R0:W-:Y:S01]  /*10ea0*/  LDGSTS.E.BYPASS.LTC128B.128 [R4+0x8400], desc[UR6][R2.64+0x180], !P4 ;  /* 0x0840018002047fae */ /* 0x0001e2000e101d46 */
[C---:B------:R-:W-:Y:S02]  /*10eb0*/  ISETP.LT.OR P4, PT, R5.reuse, 0x21, P3 ;  /* 0x000000210500780c */ /* 0x040fe40001f81670 */
[----:B0-----:R-:W-:Y:S01]  /*10ec0*/  MOV R2, R14 ;  /* 0x0000000e00027202 */ /* 0x001fe20000000f00 */
[----:B-1----:R-:W-:Y:S01]  /*10ed0*/  IMAD.MOV.U32 R3, RZ, RZ, R6 ;  /* 0x000000ffff037224 */ /* 0x002fe200078e0006 */
[----:B------:R-:W-:Y:S03]  /*10ee0*/  SHFL.IDX PT, R14, R17, 0x3, 0x181f ;  /* 0x00781f00110e7f89 */ /* 0x000fe600000e0000 */
[----:B------:R-:W-:Y:S01]  /*10ef0*/  IMAD.WIDE.U32 R2, R22, 0x2, R2 ;  /* 0x0000000216027825 */ /* 0x000fe200078e0002 */
[----:B------:R-:W0:Y:S04]  /*10f00*/  SHFL.IDX PT, R6, R18, 0x3, 0x181f ;  /* 0x00781f0012067f89 */ /* 0x000e2800000e0000 */
[----:B------:R-:W-:Y:S01]  /*10f10*/  LDGSTS.E.BYPASS.LTC128B.128 [R4+0x1400], desc[UR6][R2.64], !P5 ;  /* 0x0140000002047fae */ /* 0x000fe2000e901d46 */
[----:B------:R-:W-:-:S03]  /*10f20*/  ISETP.LT.OR P5, PT, R5, 0x21, P1 ;  /* 0x000000210500780c */ /* 0x000fc60000fa1670 */
[----:B------:R-:W-:Y:S01]  /*10f30*/  LDGSTS.E.BYPASS.LTC128B.128 [R4+0x3c00], desc[UR6][R2.64+0x80], !P4 ;  /* 0x03c0008002047fae */ /* 0x000fe2000e101d46 */
[----:B------:R-:W-:-:S03]  /*10f40*/  ISETP.LT.OR P4, PT, R5, 0x21, P0 ;  /* 0x000000210500780c */ /* 0x000fc60000781670 */
[----:B------:R-:W1:Y:S06]  /*10f50*/  SHFL.IDX PT, R18, R18, 0x4, 0x181f ;  /* 0x00981f0012127f89 */ /* 0x000e6c00000e0000 */
[----:B------:R-:W-:Y:S01]  /*10f60*/  LDGSTS.E.BYPASS.LTC128B.128 [R4+0x6400], desc[UR6][R2.64+0x100], !P5 ;  /* 0x0640010002047fae */ /* 0x000fe2000e901d46 */
[----:B------:R-:W-:-:S03]  /*10f70*/  ISETP.LT.OR P5, PT, R5, 0x31, P2 ;  /* 0x000000310500780c */ /* 0x000fc600017a1670 */
[----:B------:R0:W-:Y:S01]  /*10f80*/  LDGSTS.E.BYPASS.LTC128B.128 [R4+0x8c00], desc[UR6][R2.64+0x180], !P4 ;  /* 0x08c0018002047fae */ /* 0x0001e2000e101d46 */
[----:B------:R-:W-:Y:S02]  /*10f90*/  ISETP.LT.OR P4, PT, R5, 0x31, P3 ;  /* 0x000000310500780c */ /* 0x000fe40001f81670 */
[----:B0-----:R-:W-:Y:S01]  /*10fa0*/  MOV R3, R6 ;  /* 0x0000000600037202 */ /* 0x001fe20000000f00 */
[----:B------:R-:W-:Y:S02]  /*10fb0*/  IMAD.MOV.U32 R2, RZ, RZ, R14 ;  /* 0x000000ffff027224 */ /* 0x000fe400078e000e */
[----:B------:R0:W2:Y:S01]  /*10fc0*/  SHFL.IDX PT, R14, R17, 0x4, 0x181f ;  /* 0x00981f00110e7f89 */ /* 0x0000a200000e0000 */
[----:B------:R-:W-:Y:S02]  /*10fd0*/  IMAD.MOV.U32 R6, RZ, RZ, RZ ;  /* 0x000000ffff067224 */ /* 0x000fe400078e00ff */
[----:B------:R-:W-:-:S05]  /*10fe0*/  IMAD.WIDE.U32 R2, R22, 0x2, R2 ;  /* 0x0000000216027825 */ /* 0x000fca00078e0002 */
[----:B------:R0:W-:Y:S01]  /*10ff0*/  LDGSTS.E.BYPASS.LTC128B.128 [R4+0x1c00], desc[UR6][R2.64], !P5 ;  /* 0x01c0000002047fae */ /* 0x0001e2000e901d46 */
[----:B------:R-:W-:-:S03]  /*11000*/  ISETP.LT.OR P5, PT, R5, 0x31, P1 ;  /* 0x000000310500780c */ /* 0x000fc60000fa1670 */
[----:B------:R0:W-:Y:S01]  /*11010*/  LDGSTS.E.BYPASS.LTC128B.128 [R4+0x4400], desc[UR6][R2.64+0x80], !P4 ;  /* 0x0440008002047fae */ /* 0x0001e2000e101d46 */
[----:B------:R-:W-:-:S09]  /*11020*/  ISETP.LT.OR P4, PT, R5, 0x31, P0 ;  /* 0x000000310500780c */ /* 0x000fd20000781670 */
[----:B------:R0:W-:Y:S04]  /*11030*/  LDGSTS.E.BYPASS.LTC128B.128 [R4+0x6c00], desc[UR6][R2.64+0x100], !P5 ;  /* 0x06c0010002047fae */ /* 0x0001e8000e901d46 */
[----:B-12---:R0:W-:Y:S02]  /*11040*/  LDGSTS.E.BYPASS.LTC128B.128 [R4+0x9400], desc[UR6][R2.64+0x180], !P4 ;  /* 0x0940018002047fae */ /* 0x0061e4000e101d46 */
.L_x_159:
[C---:B------:R-:W-:Y:S01]  /*11050*/  ISETP.LT.OR P2, PT, R5.reuse, 0x41, P2 ;  /* 0x000000410500780c */ /* 0x040fe20001741670 */
[----:B0-----:R-:W-:Y:S01]  /*11060*/  IMAD.MOV.U32 R2, RZ, RZ, R14 ;  /* 0x000000ffff027224 */ /* 0x001fe200078e000e */
[C---:B------:R-:W-:Y:S01]  /*11070*/  ISETP.LT.OR P3, PT, R5.reuse, 0x41, P3 ;  /* 0x000000410500780c */ /* 0x040fe20001f61670 */
[----:B------:R-:W-:Y:S01]  /*11080*/  ULDC.64 UR4, c[0x0][0x208] ;  /* 0x0000820000047ab9 */ /* 0x000fe20000000a00 */
[C---:B------:R-:W-:Y:S02]  /*11090*/  ISETP.LT.OR P1, PT, R5.reuse, 0x41, P1 ;  /* 0x000000410500780c */ /* 0x040fe40000f21670 */
[----:B------:R-:W-:Y:S02]  /*110a0*/  ISETP.LT.OR P0, PT, R5, 0x41, P0 ;  /* 0x000000410500780c */ /* 0x000fe40000701670 */
[----:B------:R-:W-:-:S03]  /*110b0*/  MOV R3, R18 ;  /* 0x0000001200037202 */ /* 0x000fc60000000f00 */
[----:B------:R-:W-:-:S05]  /*110c0*/  IMAD.WIDE.U32 R22, R22, 0x2, R2 ;  /* 0x0000000216167825 */ /* 0x000fca00078e0002 */
[----:B------:R-:W-:Y:S01]  /*110d0*/  @!PT LDS RZ, [RZ] ;  /* 0x00000000fffff984 */ /* 0x000fe20000000800 */
[----:B------:R-:W-:Y:S01]  /*110e0*/  @!PT LDS RZ, [RZ] ;  /* 0x00000000fffff984 */ /* 0x000fe20000000800 */
[----:B------:R-:W-:Y:S01]  /*110f0*/  @!PT LDS RZ, [RZ] ;  /* 0x00000000fffff984 */ /* 0x000fe20000000800 */
[----:B------:R0:W-:Y:S04]  /*11100*/  LDGSTS.E.BYPASS.LTC128B.128 [R4+0x2400], desc[UR4][R22.64], !P2 ;  /* 0x0240000016047fae */ /* 0x0001e8000d101d44 */
[----:B------:R0:W-:Y:S04]  /*11110*/  LDGSTS.E.BYPASS.LTC128B.128 [R4+0x4c00], desc[UR4][R22.64+0x80], !P3 ;  /* 0x04c0008016047fae */ /* 0x0001e8000d901d44 */
[----:B------:R0:W-:Y:S04]  /*11120*/  LDGSTS.E.BYPASS.LTC128B.128 [R4+0x7400], desc[UR4][R22.64+0x100], !P1 ;  /* 0x0740010016047fae */ /* 0x0001e8000c901d44 */
[----:B------:R0:W-:Y:S01]  /*11130*/  LDGSTS.E.BYPASS.LTC128B.128 [R4+0x9c00], desc[UR4][R22.64+0x180], !P0 ;  /* 0x09c0018016047fae */ /* 0x0001e2000c101d44 */
[----:B------:R-:W-:Y:S01]  /*11140*/  PLOP3.LUT P0, PT, PT, PT, PT, 0x80, 0x0 ;  /* 0x000000000000781c */ /* 0x000fe20003f0f070 */
[----:B------:R-:W-:-:S12]  /*11150*/  NOP ;  /* 0x0000000000007918 */ /* 0x000fd80000000000 */
.L_x_75:
        /* <DEDUP_REMOVED lines=10> */
.L_x_76:
[----:B------:R-:W-:Y:S01]  /*11200*/  VIADD R2, R21, 0x1 ;  /* 0x0000000115027836 */ /* 0x000fe20000000000 */
[----:B------:R1:W-:Y:S04]  /*11210*/  SYNCS.ARRIVE.TRANS64.A1T0 RZ, [R0+URZ+0x38850], RZ ;  /* 0x038850ff00ff79a7 */ /* 0x0003e8000810003f */
[----:B------:R-:W-:-:S04]  /*11220*/  ISETP.NE.AND P0, PT, R2, 0x2, PT ;  /* 0x000000020200780c */ /* 0x000fc80003f05270 */
[----:B------:R-:W-:Y:S02]  /*11230*/  SEL R3, RZ, 0x1, P0 ;  /* 0x00000001ff037807 */ /* 0x000fe40000000000 */
[----:B------:R-:W-:Y:S02]  /*11240*/  SEL R2, R2, RZ, P0 ;  /* 0x000000ff02027207 */ /* 0x000fe40000000000 */
[----:B-1----:R-:W-:-:S07]  /*11250*/  LOP3.LUT R0, R26, R3, RZ, 0x3c, !PT ;  /* 0x000000031a007212 */ /* 0x002fce00078e3cff */
.L_x_40:
[----:B0-----:R-:W0:Y:S01]  /*11260*/  S2R R4, SR_CgaCtaId ;  /* 0x0000000000047919 */ /* 0x001e220000008800 */
[----:B------:R-:W-:Y:S02]  /*11270*/  MOV R3, 0x400 ;  /* 0x0000040000037802 */ /* 0x000fe40000000f00 */
[----:B------:R-:W-:Y:S02]  /*11280*/  SHF.L.U32 R6, R6, 0x1f, RZ ;  /* 0x0000001f06067819 */ /* 0x000fe400000006ff */
[----:B0-----:R-:W-:-:S04]  /*11290*/  LEA R7, R4, R3, 0x18 ;  /* 0x0000000304077211 */ /* 0x001fc800078ec0ff */
[----:B------:R-:W0:Y:S02]  /*112a0*/  SYNCS.PHASECHK.TRANS64.TRYWAIT P0, [R7+URZ+0x38820], R6 ;  /* 0x03882006070075a7 */ /* 0x000e24000800017f */
[----:B0-----:R-:W-:Y:S05]  /*112b0*/  @!P0 BRA `(.L_x_77) ;  /* 0x0000002c00c48947 */ /* 0x001fea0003800000 */
.L_x_160:
[----:B------:R-:W-:-:S03]  /*112c0*/  UMOV UR4, 0xffffffff ;  /* 0xffffffff00047882 */ /* 0x000fc60000000000 */
[----:B------:R-:W-:Y:S05]  /*112d0*/  BRA.DIV UR4, `(.L_x_78) ;  /* 0x0000002e04d07947 */ /* 0x000fea000b800000 */
[----:B------:R-:W1:Y:S02]  /*112e0*/  S2R R3, SR_TID.X ;  /* 0x0000000000037919 */ /* 0x000e640000002100 */
[----:B-1----:R-:W-:-:S04]  /*112f0*/  SHF.R.U32.HI R3, RZ, 0x5, R3 ;  /* 0x00000005ff037819 */ /* 0x002fc80000011603 */
[----:B------:R-:W-:-:S05]  /*11300*/  LOP3.LUT R3, R3, 0x3, RZ, 0xc0, !PT ;  /* 0x0000000303037812 */ /* 0x000fca00078ec0ff */
[----:B------:R1:W2:Y:S02]  /*11310*/  SHFL.IDX PT, R14, R3, RZ, 0x1f ;  /* 0x00001fff030e7589 */ /* 0x0002a400000e0000 */
.L_x_163:
[----:B--2---:R-:W-:-:S13]  /*11320*/  ISETP.NE.AND P0, PT, R14, RZ, PT ;  /* 0x000000ff0e00720c */ /* 0x004fda0003f05270 */
[----:B------:R-:W-:Y:S05]  /*11330*/  @P0 BRA `(.L_x_8) ;  /* 0x0000000000900947 */ /* 0x000fea0003800000 */
[----:B------:R-:W-:-:S03]  /*11340*/  UMOV UR4, 0xffffffff ;  /* 0xffffffff00047882 */ /* 0x000fc60000000000 */
[----:B------:R-:W-:Y:S05]  /*11350*/  BRA.DIV UR4, `(.L_x_79) ;  /* 0x0000002e04e47947 */ /* 0x000fea000b800000 */
[----:B------:R-:W-:-:S13]  /*11360*/  ELECT P6, URZ, PT ;  /* 0x00000000003f782f */ /* 0x000fda00038c0000 */
.L_x_166:
[----:B------:R-:W-:Y:S05]  /*11370*/  @!P6 BRA `(.L_x_8) ;  /* 0x000000000080e947 */ /* 0x000fea0003800000 */
[----:B-1----:R-:W2:Y:S02]  /*11380*/  LDL R3, [R1+0x4] ;  /* 0x0000040001037983 */ /* 0x002ea40000100800 */
[----:B--2---:R-:W-:-:S13]  /*11390*/  R2UR UR4, R3 ;  /* 0x00000000030472ca */ /* 0x004fda00000e0000 */
[----:B------:R-:W-:-:S06]  /*113a0*/  ULOP3.LUT UR4, UR4, 0x2, URZ, 0xfc, !UPT ;  /* 0x0000000204047892 */ /* 0x000fcc000f8efc3f */
[----:B------:R-:W-:-:S05]  /*113b0*/  IMAD.U32 R3, RZ, RZ, UR4 ;  /* 0x00000004ff037e24 */ /* 0x000fca000f8e00ff */
[----:B------:R-:W-:-:S13]  /*113c0*/  ISETP.NE.AND P0, PT, R3, 0x3, PT ;  /* 0x000000030300780c */ /* 0x000fda0003f05270 */
[----:B------:R-:W-:Y:S05]  /*113d0*/  @!P0 BRA `(.L_x_80) ;  /* 0x0000000000048947 */ /* 0x000fea0003800000 */
[----:B------:R-:W-:Y:S01]  /*113e0*/  BPT.TRAP 0x1 ;  /* 0x000000040000795c */ /* 0x000fe20000300000 */
.L_x_80:
[C---:B------:R-:W-:Y:S01]  /*113f0*/  LEA R5, R2.reuse, R7, 0x3 ;  /* 0x0000000702057211 */ /* 0x040fe200078e18ff */
[----:B------:R-:W-:Y:S01]  /*11400*/  VIADD R2, R2, 0x1 ;  /* 0x0000000102027836 */ /* 0x000fe20000000000 */
[----:B------:R-:W-:-:S04]  /*11410*/  SHF.L.U32 R4, R0, 0x1f, RZ ;  /* 0x0000001f00047819 */ /* 0x000fc800000006ff */
[----:B------:R-:W1:Y:S01]  /*11420*/  SYNCS.PHASECHK.TRANS64.TRYWAIT P1, [R5+URZ+0x38840], R4 ;  /* 0x03884004050075a7 */ /* 0x000e62000802017f */
[----:B------:R-:W-:-:S04]  /*11430*/  ISETP.NE.AND P2, PT, R2, 0x2, PT ;  /* 0x000000020200780c */ /* 0x000fc80003f45270 */
[----:B------:R-:W-:Y:S01]  /*11440*/  SEL R3, RZ, 0x1, P2 ;  /* 0x00000001ff037807 */ /* 0x000fe20001000000 */
[----:B-1----:R-:W-:Y:S08]  /*11450*/  @!P1 BRA `(.L_x_81) ;  /* 0x0000002c00c49947 */ /* 0x002ff00003800000 */
.L_x_167:
[----:B------:R-:W-:Y:S02]  /*11460*/  SEL R2, R2, RZ, P2 ;  /* 0x000000ff02027207 */ /* 0x000fe40001000000 */
[----:B------:R-:W-:Y:S01]  /*11470*/  LOP3.LUT R0, R0, R3, RZ, 0x3c, !PT ;  /* 0x0000000300007212 */ /* 0x000fe200078e3cff */
[----:B------:R-:W-:Y:S06]  /*11480*/  @!P0 BRA `(.L_x_82) ;  /* 0x0000000000048947 */ /* 0x000fec0003800000 */
[----:B------:R-:W-:Y:S01]  /*11490*/  BPT.TRAP 0x1 ;  /* 0x000000040000795c */ /* 0x000fe20000300000 */
.L_x_82:
[----:B------:R-:W-:Y:S01]  /*114a0*/  IMAD R3, R2, 0x8, R7 ;  /* 0x0000000802037824 */ /* 0x000fe200078e0207 */
[----:B------:R-:W-:-:S04]  /*114b0*/  SHF.L.U32 R0, R0, 0x1f, RZ ;  /* 0x0000001f00007819 */ /* 0x000fc800000006ff */
[----:B------:R-:W2:Y:S02]  /*114c0*/  SYNCS.PHASECHK.TRANS64.TRYWAIT P1, [R3+URZ+0x38840], R0 ;  /* 0x03884000030075a7 */ /* 0x000ea4000802017f */
[----:B--2---:R-:W-:Y:S05]  /*114d0*/  @!P1 BRA `(.L_x_83) ;  /* 0x0000002c00b89947 */ /* 0x004fea0003800000 */
.L_x_168:
[----:B------:R-:W-:Y:S05]  /*114e0*/  @!P0 BRA `(.L_x_84) ;  /* 0x0000000000048947 */ /* 0x000fea0003800000 */
[----:B------:R-:W-:Y:S01]  /*114f0*/  BPT.TRAP 0x1 ;  /* 0x000000040000795c */ /* 0x000fe20000300000 */
.L_x_84:
[----:B------:R-:W3:Y:S02]  /*11500*/  SYNCS.PHASECHK.TRANS64.TRYWAIT P1, [R5+URZ+0x38860], R4 ;  /* 0x03886004050075a7 */ /* 0x000ee4000802017f */
[----:B---3--:R-:W-:Y:S05]  /*11510*/  @!P1 BRA `(.L_x_85) ;  /* 0x0000002c00bc9947 */ /* 0x008fea0003800000 */
.L_x_169:
[----:B------:R-:W-:Y:S05]  /*11520*/  @!P0 BRA `(.L_x_86) ;  /* 0x0000000000048947 */ /* 0x000fea0003800000 */
[----:B------:R-:W-:Y:S01]  /*11530*/  BPT.TRAP 0x1 ;  /* 0x000000040000795c */ /* 0x000fe20000300000 */
.L_x_86:
[----:B----4-:R4:W0:Y:S02]  /*11540*/  SYNCS.PHASECHK.TRANS64.TRYWAIT P0, [R3+URZ+0x38860], R0 ;  /* 0x03886000030075a7 */ /* 0x010824000800017f */
[----:B0-----:R-:W-:Y:S05]  /*11550*/  @!P0 NANOSLEEP.SYNCS 0x989680 ;  /* 0x009896800000895d */ /* 0x001fea0003900000 */
[----:B------:R-:W0:Y:S02]  /*11560*/  @!P0 SYNCS.PHASECHK.TRANS64 P0, [R3+URZ+0x38860], R0 ;  /* 0x03886000030085a7 */ /* 0x000e24000800007f */
[----:B0-----:R-:W-:Y:S05]  /*11570*/  @!P0 BRA `(.L_x_86) ;  /* 0xfffffffc00f08947 */ /* 0x001fea000383ffff */
.L_x_8:
[----:B------:R-:W-:Y:S05]  /*11580*/  BSYNC B6 ;  /* 0x0000000000067941 */ /* 0x000fea0003800000 */
.L_x_5:
[----:B------:R-:W-:Y:S05]  /*11590*/  EXIT ;  /* 0x000000000000794d */ /* 0x000fea0003800000 */
.L_x_12:
[----:B------:R-:W-:-:S13]  /*115a0*/  R2UR UR4, R16 ;  /* 0x00000000100472ca */ /* 0x000fda00000e0000 */
[----:B0-----:R-:W-:-:S04]  /*115b0*/  MOV R3, UR4 ;  /* 0x0000000400037c02 */ /* 0x001fc80008000f00 */
[----:B------:R0:W1:Y:S03]  /*115c0*/  SYNCS.PHASECHK.TRANS64.TRYWAIT P0, [R3+URZ+0x38800], R0 ;  /* 0x03880000030075a7 */ /* 0x000066000800017f */
[----:B-1----:R-:W-:Y:S05]  /*115d0*/  @!P0 NANOSLEEP.SYNCS 0x989680 ;  /* 0x009896800000895d */ /* 0x002fea0003900000 */
[----:B------:R-:W1:Y:S02]  /*115e0*/  @!P0 SYNCS.PHASECHK.TRANS64 P0, [R3+URZ+0x38800], R0 ;  /* 0x03880000030085a7 */ /* 0x000e64000800007f */
[----:B-1----:R-:W-:Y:S05]  /*115f0*/  @!P0 BRA `(.L_x_12) ;  /* 0xfffffffc00e88947 */ /* 0x002fea000383ffff */
[----:B------:R-:W-:Y:S05]  /*11600*/  BRA `(.L_x_87) ;  /* 0xfffffefc00987947 */ /* 0x000fea000383ffff */
.L_x_16:
[----:B------:R-:W-:-:S13]  /*11610*/  R2UR UR4, R16 ;  /* 0x00000000100472ca */ /* 0x000fda00000e0000 */
[----:B0-----:R-:W-:-:S04]  /*11620*/  IMAD.U32 R3, RZ, RZ, UR4 ;  /* 0x00000004ff037e24 */ /* 0x001fc8000f8e00ff */
[----:B------:R0:W2:Y:S03]  /*11630*/  SYNCS.PHASECHK.TRANS64.TRYWAIT P1, [R3+URZ+0x38830], R0 ;  /* 0x03883000030075a7 */ /* 0x0000a6000802017f */
[----:B--2---:R-:W-:Y:S05]  /*11640*/  @!P1 NANOSLEEP.SYNCS 0x989680 ;  /* 0x009896800000995d */ /* 0x004fea0003900000 */
[----:B------:R-:W2:Y:S02]  /*11650*/  @!P1 SYNCS.PHASECHK.TRANS64 P1, [R3+URZ+0x38830], R0 ;  /* 0x03883000030095a7 */ /* 0x000ea4000802007f */
[----:B--2---:R-:W-:Y:S05]  /*11660*/  @!P1 BRA `(.L_x_16) ;  /* 0xfffffffc00e89947 */ /* 0x004fea000383ffff */
[----:B------:R-:W-:Y:S05]  /*11670*/  BRA `(.L_x_15) ;  /* 0xfffffefc00c07947 */ /* 0x000fea000383ffff */
.L_x_22:
[----:B------:R-:W-:-:S13]  /*11680*/  R2UR UR6, R213 ;  /* 0x00000000d50672ca */ /* 0x000fda00000e0000 */
[----:B-1----:R-:W-:-:S04]  /*11690*/  IMAD.U32 R6, RZ, RZ, UR6 ;  /* 0x00000006ff067e24 */ /* 0x002fc8000f8e00ff */
[----:B------:R1:W2:Y:S03]  /*116a0*/  SYNCS.PHASECHK.TRANS64.TRYWAIT P1, [R6+URZ+0x38830], R3 ;  /* 0x03883003060075a7 */ /* 0x0002a6000802017f */
[----:B--2---:R-:W-:Y:S05]  /*116b0*/  @!P1 NANOSLEEP.SYNCS 0x989680 ;  /* 0x009896800000995d */ /* 0x004fea0003900000 */
[----:B------:R-:W2:Y:S02]  /*116c0*/  @!P1 SYNCS.PHASECHK.TRANS64 P1, [R6+URZ+0x38830], R3 ;  /* 0x03883003060095a7 */ /* 0x000ea4000802007f */
[----:B--2---:R-:W-:Y:S05]  /*116d0*/  @!P1 BRA `(.L_x_22) ;  /* 0xfffffffc00e89947 */ /* 0x004fea000383ffff */
[----:B------:R-:W-:Y:S05]  /*116e0*/  BRA `(.L_x_21) ;  /* 0xffffff4400b47947 */ /* 0x000fea000383ffff */
.L_x_26:
[----:B-1----:R-:W-:-:S04]  /*116f0*/  MOV R3, UR6 ;  /* 0x0000000600037c02 */ /* 0x002fc80008000f00 */
[----:B------:R1:W2:Y:S03]  /*11700*/  SYNCS.PHASECHK.TRANS64.TRYWAIT P1, [R3+URZ+0x38850], R0 ;  /* 0x03885000030075a7 */ /* 0x0002a6000802017f */
[----:B--2---:R-:W-:Y:S05]  /*11710*/  @!P1 NANOSLEEP.SYNCS 0x989680 ;  /* 0x009896800000995d */ /* 0x004fea0003900000 */
[----:B------:R-:W2:Y:S02]  /*11720*/  @!P1 SYNCS.PHASECHK.TRANS64 P1, [R3+URZ+0x38850], R0 ;  /* 0x03885000030095a7 */ /* 0x000ea4000802007f */
[----:B--2---:R-:W-:Y:S05]  /*11730*/  @!P1 BRA `(.L_x_26) ;  /* 0xfffffffc00ec9947 */ /* 0x004fea000383ffff */
[----:B------:R-:W-:Y:S05]  /*11740*/  BRA `(.L_x_25) ;  /* 0xffffff6c00f47947 */ /* 0x000fea000383ffff */
.L_x_33:
[----:B-1----:R-:W-:-:S04]  /*11750*/  IMAD.U32 R5, RZ, RZ, UR5 ;  /* 0x00000005ff057e24 */ /* 0x002fc8000f8e00ff */
[----:B------:R1:W2:Y:S03]  /*11760*/  SYNCS.PHASECHK.TRANS64.TRYWAIT P1, [R5+URZ+0x38850], R0 ;  /* 0x03885000050075a7 */ /* 0x0002a6000802017f */
[----:B--2---:R-:W-:Y:S05]  /*11770*/  @!P1 NANOSLEEP.SYNCS 0x989680 ;  /* 0x009896800000995d */ /* 0x004fea0003900000 */
[----:B------:R-:W2:Y:S02]  /*11780*/  @!P1 SYNCS.PHASECHK.TRANS64 P1, [R5+URZ+0x38850], R0 ;  /* 0x03885000050095a7 */ /* 0x000ea4000802007f */
[----:B--2---:R-:W-:Y:S05]  /*11790*/  @!P1 BRA `(.L_x_33) ;  /* 0xfffffffc00ec9947 */ /* 0x004fea000383ffff */
[----:B------:R-:W-:Y:S05]  /*117a0*/  BRA `(.L_x_32) ;  /* 0xffffff8c00647947 */ /* 0x000fea000383ffff */
.L_x_45:
[----:B------:R-:W-:Y:S01]  /*117b0*/  IMAD.MOV.U32 R13, RZ, RZ, R18 ;  /* 0x000000ffff0d7224 */ /* 0x000fe200078e0012 */
[----:B------:R-:W-:Y:S01]  /*117c0*/  MOV R12, RZ ;  /* 0x000000ff000c7202 */ /* 0x000fe20000000f00 */
[----:B------:R-:W-:Y:S02]  /*117d0*/  IMAD.MOV.U32 R11, RZ, RZ, 0x1f ;  /* 0x0000001fff0b7424 */ /* 0x000fe400078e00ff */
[----:B------:R-:W-:-:S07]  /*117e0*/  IMAD.MOV.U32 R15, RZ, RZ, -0x1 ;  /* 0xffffffffff0f7424 */ /* 0x000fce00078e00ff */
[----:B-----5:R-:W-:Y:S05]  /*117f0*/  WARPSYNC.COLLECTIVE R15, `(.L_x_88) ;  /* 0x000000000f087348 */ /* 0x020fea0003c00000 */
[----:B------:R0:W1:Y:S02]  /*11800*/  SHFL.IDX P6, R14, R13, R12, R11 ;  /* 0x0000000c0d0e7389 */ /* 0x00006400000c000b */
[----:B01---5:R-:W-:Y:S01]  /*11810*/  ENDCOLLECTIVE ;  /* 0x000000000000791b */ /* 0x023fe20003800000 */
.L_x_88:
[----:B------:R-:W-:Y:S05]  /*11820*/  BRA `(.L_x_89) ;  /* 0xffffffc800b87947 */ /* 0x000fea000383ffff */
.L_x_47:
[----:B0-----:R-:W-:-:S04]  /*11830*/  MOV R3, UR42 ;  /* 0x0000002a00037c02 */ /* 0x001fc80008000f00 */
[----:B------:R0:W1:Y:S03]  /*11840*/  SYNCS.PHASECHK.TRANS64.TRYWAIT P0, [R3+URZ+0x38840], R2 ;  /* 0x03884002030075a7 */ /* 0x000066000800017f */
[----:B-1----:R-:W-:Y:S05]  /*11850*/  @!P0 NANOSLEEP.SYNCS 0x989680 ;  /* 0x009896800000895d */ /* 0x002fea0003900000 */
[----:B------:R-:W1:Y:S02]  /*11860*/  @!P0 SYNCS.PHASECHK.TRANS64 P0, [R3+URZ+0x38840], R2 ;  /* 0x03884002030085a7 */ /* 0x000e64000800007f */
[----:B-1----:R-:W-:Y:S05]  /*11870*/  @!P0 BRA `(.L_x_47) ;  /* 0xfffffffc00ec8947 */ /* 0x002fea000383ffff */
[----:B------:R-:W-:Y:S05]  /*11880*/  BRA `(.L_x_90) ;  /* 0xffffffcc00c87947 */ /* 0x000fea000383ffff */
.L_x_48:
[----:B------:R-:W-:Y:S01]  /*11890*/  BSSY B0, `(.L_x_91) ;  /* 0x0000008000007945 */ /* 0x000fe20003800000 */
[----:B------:R-:W-:Y:S01]  /*118a0*/  IMAD.MOV.U32 R13, RZ, RZ, R7 ;  /* 0x000000ffff0d7224 */ /* 0x000fe200078e0007 */
[----:B------:R-:W-:Y:S01]  /*118b0*/  MOV R11, 0x181f ;  /* 0x0000181f000b7802 */ /* 0x000fe20000000f00 */
[----:B------:R-:W-:Y:S02]  /*118c0*/  IMAD.MOV.U32 R12, RZ, RZ, RZ ;  /* 0x000000ffff0c7224 */ /* 0x000fe400078e00ff */
[----:B------:R-:W-:-:S07]  /*118d0*/  IMAD.MOV.U32 R15, RZ, RZ, -0x1 ;  /* 0xffffffffff0f7424 */ /* 0x000fce00078e00ff */
[----:B------:R-:W-:Y:S05]  /*118e0*/  WARPSYNC.COLLECTIVE R15, `(.L_x_92) ;  /* 0x000000000f087348 */ /* 0x000fea0003c00000 */
[----:B------:R0:W1:Y:S02]  /*118f0*/  SHFL.IDX P6, R14, R13, R12, R11 ;  /* 0x0000000c0d0e7389 */ /* 0x00006400000c000b */
[----:B01----:R-:W-:Y:S01]  /*11900*/  ENDCOLLECTIVE ;  /* 0x000000000000791b */ /* 0x003fe20003800000 */
.L_x_92:
[----:B------:R-:W-:Y:S05]  /*11910*/  BSYNC B0 ;  /* 0x0000000000007941 */ /* 0x000fea0003800000 */
.L_x_91:
[----:B------:R-:W-:Y:S01]  /*11920*/  MOV R13, R0 ;  /* 0x00000000000d7202 */ /* 0x000fe20000000f00 */
[----:B------:R-:W-:Y:S01]  /*11930*/  IMAD.MOV.U32 R12, RZ, RZ, RZ ;  /* 0x000000ffff0c7224 */ /* 0x000fe200078e00ff */
[----:B------:R-:W-:Y:S01]  /*11940*/  MOV R15, 0xffffffff ;  /* 0xffffffff000f7802 */ /* 0x000fe20000000f00 */
[----:B------:R-:W-:Y:S01]  /*11950*/  IMAD.MOV.U32 R11, RZ, RZ, 0x181f ;  /* 0x0000181fff0b7424 */ /* 0x000fe200078e00ff */
[C---:B------:R-:W-:Y:S01]  /*11960*/  LOP3.LUT P4, RZ, R16.reuse, 0x10, RZ, 0xc0, !PT ;  /* 0x0000001010ff7812 */ /* 0x040fe2000788c0ff */
[----:B------:R-:W-:Y:S01]  /*11970*/  IMAD.MOV.U32 R5, RZ, RZ, R14 ;  /* 0x000000ffff057224 */ /* 0x000fe200078e000e */
[----:B------:R-:W-:-:S13]  /*11980*/  LOP3.LUT P3, RZ, R16, 0x8, RZ, 0xc0, !PT ;  /* 0x0000000810ff7812 */ /* 0x000fda000786c0ff */
[----:B------:R-:W-:Y:S05]  /*11990*/  WARPSYNC.COLLECTIVE R15, `(.L_x_93) ;  /* 0x000000000f087348 */ /* 0x000fea0003c00000 */
[----:B------:R0:W1:Y:S02]  /*119a0*/  SHFL.IDX P6, R14, R13, R12, R11 ;  /* 0x0000000c0d0e7389 */ /* 0x00006400000c000b */
[----:B01----:R-:W-:Y:S01]  /*119b0*/  ENDCOLLECTIVE ;  /* 0x000000000000791b */ /* 0x003fe20003800000 */
.L_x_93:
[C---:B------:R-:W-:Y:S01]  /*119c0*/  LOP3.LUT P2, RZ, R16.reuse, 0x4, RZ, 0xc0, !PT ;  /* 0x0000000410ff7812 */ /* 0x040fe2000784c0ff */
[----:B------:R-:W-:Y:S01]  /*119d0*/  ULDC.64 UR4, c[0x0][0x208] ;  /* 0x0000820000047ab9 */ /* 0x000fe20000000a00 */
[----:B------:R-:W-:Y:S02]  /*119e0*/  LOP3.LUT P1, RZ, R16, 0x2, RZ, 0xc0, !PT ;  /* 0x0000000210ff7812 */ /* 0x000fe4000782c0ff */
[----:B------:R-:W-:Y:S01]  /*119f0*/  @P0 LEA R9, R31, UR42, 0x1 ;  /* 0x0000002a1f090c11 */ /* 0x000fe2000f8e08ff */
[----:B------:R-:W-:Y:S01]  /*11a00*/  IMAD.MOV.U32 R13, RZ, RZ, R7 ;  /* 0x000000ffff0d7224 */ /* 0x000fe200078e0007 */
[----:B------:R-:W-:Y:S01]  /*11a10*/  MOV R12, 0x1 ;  /* 0x00000001000c7802 */ /* 0x000fe20000000f00 */
[----:B------:R-:W-:-:S04]  /*11a20*/  IMAD.MOV.U32 R4, RZ, RZ, R14 ;  /* 0x000000ffff047224 */ /* 0x000fc800078e000e */
[----:B------:R-:W-:-:S05]  /*11a30*/  @P0 IMAD.WIDE.U32 R4, R22, 0x2, R4 ;  /* 0x0000000216040825 */ /* 0x000fca00078e0004 */
[----:B------:R-:W-:Y:S01]  /*11a40*/  @!PT LDS RZ, [RZ] ;  /* 0x00000000fffff984 */ /* 0x000fe20000000800 */
[----:B------:R-:W-:Y:S01]  /*11a50*/  @!PT LDS RZ, [RZ] ;  /* 0x00000000fffff984 */ /* 0x000fe20000000800 */
[----:B------:R-:W-:Y:S01]  /*11a60*/  @!PT LDS RZ, [RZ] ;  /* 0x00000000fffff984 */ /* 0x000fe20000000800 */
[----:B------:R0:W-:Y:S04]  /*11a70*/  @P0 LDGSTS.E.BYPASS.LTC128B.128 [R9+0x24400], desc[UR4][R4.64], !P4 ;  /* 0x2440000004090fae */ /* 0x0001e8000e101d44 */
[----:B------:R0:W-:Y:S04]  /*11a80*/  @P0 LDGSTS.E.BYPASS.LTC128B.128 [R9+0x26c00], desc[UR4][R4.64+0x80], !P3 ;  /* 0x26c0008004090fae */ /* 0x0001e8000d901d44 */
[----:B------:R0:W-:Y:S04]  /*11a90*/  @P0 LDGSTS.E.BYPASS.LTC128B.128 [R9+0x29400], desc[UR4][R4.64+0x100], !P2 ;  /* 0x2940010004090fae */ /* 0x0001e8000d101d44 */
[----:B------:R0:W-:Y:S01]  /*11aa0*/  @P0 LDGSTS.E.BYPASS.LTC128B.128 [R9+0x2bc00], desc[UR4][R4.64+0x180], !P1 ;  /* 0x2bc0018004090fae */ /* 0x0001e2000c901d44 */
[----:B------:R-:W-:-:S13]  /*11ab0*/  ISETP.GE.AND P0, PT, R6, 0x11, PT ;  /* 0x000000110600780c */ /* 0x000fda0003f06270 */
[----:B0-----:R-:W-:Y:S05]  /*11ac0*/  WARPSYNC.COLLECTIVE R15, `(.L_x_94) ;  /* 0x000000000f087348 */ /* 0x001fea0003c00000 */
[----:B------:R1:W2:Y:S02]  /*11ad0*/  SHFL.IDX P6, R14, R13, R12, R11 ;  /* 0x0000000c0d0e7389 */ /* 0x0002a400000c000b */
[----:B012---:R-:W-:Y:S01]  /*11ae0*/  ENDCOLLECTIVE ;  /* 0x000000000000791b */ /* 0x007fe20003800000 */
.L_x_94:
[----:B------:R-:W-:Y:S01]  /*11af0*/  @P0 LEA R21, R31, UR42, 0x1 ;  /* 0x0000002a1f150c11 */ /* 0x000fe2000f8e08ff */
[----:B------:R-:W-:Y:S02]  /*11b00*/  IMAD.MOV.U32 R13, RZ, RZ, R0 ;  /* 0x000000ffff0d7224 */ /* 0x000fe400078e0000 */
[----:B------:R-:W-:-:S07]  /*11b10*/  IMAD.MOV.U32 R3, RZ, RZ, R14 ;  /* 0x000000ffff037224 */ /* 0x000fce00078e000e */
[----:B------:R-:W-:Y:S05]  /*11b20*/  WARPSYNC.COLLECTIVE R15, `(.L_x_95) ;  /* 0x000000000f087348 */ /* 0x000fea0003c00000 */
[----:B------:R0:W1:Y:S02]  /*11b30*/  SHFL.IDX P6, R14, R13, R12, R11 ;  /* 0x0000000c0d0e7389 */ /* 0x00006400000c000b */
[----:B01----:R-:W-:Y:S01]  /*11b40*/  ENDCOLLECTIVE ;  /* 0x000000000000791b */ /* 0x003fe20003800000 */
.L_x_95:
[----:B------:R-:W-:Y:S01]  /*11b50*/  ULDC.64 UR4, c[0x0][0x208] ;  /* 0x0000820000047ab9 */ /* 0x000fe20000000a00 */
[----:B------:R-:W-:Y:S02]  /*11b60*/  IMAD.MOV.U32 R13, RZ, RZ, R7 ;  /* 0x000000ffff0d7224 */ /* 0x000fe400078e0007 */
[----:B------:R-:W-:Y:S01]  /*11b70*/  IMAD.MOV.U32 R12, RZ, RZ, 0x2 ;  /* 0x00000002ff0c7424 */ /* 0x000fe200078e00ff */
[----:B------:R-:W-:-:S05]  /*11b80*/  MOV R2, R14 ;  /* 0x0000000e00027202 */ /* 0x000fca0000000f00 */
        /* <DEDUP_REMOVED lines=12> */
.L_x_96:
[----:B------:R-:W-:Y:S01]  /*11c50*/  @P0 LEA R9, R31, UR42, 0x1 ;  /* 0x0000002a1f090c11 */ /* 0x000fe2000f8e08ff */
[----:B------:R-:W-:Y:S01]  /*11c60*/  IMAD.MOV.U32 R13, RZ, RZ, R0 ;  /* 0x000000ffff0d7224 */ /* 0x000fe200078e0000 */
[----:B------:R-:W-:-:S07]  /*11c70*/  MOV R5, R14 ;  /* 0x0000000e00057202 */ /* 0x000fce0000000f00 */
[----:B------:R-:W-:Y:S05]  /*11c80*/  WARPSYNC.COLLECTIVE R15, `(.L_x_97) ;  /* 0x000000000f087348 */ /* 0x000fea0003c00000 */
[----:B------:R0:W1:Y:S02]  /*11c90*/  SHFL.IDX P6, R14, R13, R12, R11 ;  /* 0x0000000c0d0e7389 */ /* 0x00006400000c000b */
[----:B01----:R-:W-:Y:S01]  /*11ca0*/  ENDCOLLECTIVE ;  /* 0x000000000000791b */ /* 0x003fe20003800000 */
.L_x_97:
[----:B------:R-:W-:Y:S01]  /*11cb0*/  ULDC.64 UR4, c[0x0][0x208] ;  /* 0x0000820000047ab9 */ /* 0x000fe20000000a00 */
[----:B------:R-:W-:Y:S01]  /*11cc0*/  MOV R13, R7 ;  /* 0x00000007000d7202 */ /* 0x000fe20000000f00 */
[----:B------:R-:W-:Y:S02]  /*11cd0*/  IMAD.MOV.U32 R12, RZ, RZ, 0x3 ;  /* 0x00000003ff0c7424 */ /* 0x000fe400078e00ff */
        /* <DEDUP_REMOVED lines=13> */
.L_x_98:
[----:B------:R-:W-:Y:S02]  /*11db0*/  @P0 LEA R21, R31, UR42, 0x1 ;  /* 0x0000002a1f150c11 */ /* 0x000fe4000f8e08ff */
[----:B------:R-:W-:Y:S01]  /*11dc0*/  MOV R13, R0 ;  /* 0x00000000000d7202 */ /* 0x000fe20000000f00 */
[----:B------:R-:W-:-:S07]  /*11dd0*/  IMAD.MOV.U32 R3, RZ, RZ, R14 ;  /* 0x000000ffff037224 */ /* 0x000fce00078e000e */
[----:B------:R-:W-:Y:S05]  /*11de0*/  WARPSYNC.COLLECTIVE R15, `(.L_x_99) ;  /* 0x000000000f087348 */ /* 0x000fea0003c00000 */
[----:B------:R0:W1:Y:S02]  /*11df0*/  SHFL.IDX P6, R14, R13, R12, R11 ;  /* 0x0000000c0d0e7389 */ /* 0x00006400000c000b */
[----:B01----:R-:W-:Y:S01]  /*11e00*/  ENDCOLLECTIVE ;  /* 0x000000000000791b */ /* 0x003fe20003800000 */
.L_x_99:
[----:B------:R-:W-:Y:S01]  /*11e10*/  ULDC.64 UR4, c[0x0][0x208] ;  /* 0x0000820000047ab9 */ /* 0x000fe20000000a00 */
        /* <DEDUP_REMOVED lines=10> */
[----:B------:R0:W-:Y:S02]  /*11ec0*/  @P0 LDGSTS.E.BYPASS.LTC128B.128 [R21+0x2d400], desc[UR4][R2.64+0x180], !P1 ;  /* 0x2d40018002150fae */ /* 0x0001e4000c901d44 */
[----:B0-----:R-:W-:Y:S05]  /*11ed0*/  WARPSYNC.COLLECTIVE R15, `(.L_x_100) ;  /* 0x000000000f087348 */ /* 0x001fea0003c00000 */
[----:B------:R1:W2:Y:S02]  /*11ee0*/  SHFL.IDX P6, R14, R13, R12, R11 ;  /* 0x0000000c0d0e7389 */ /* 0x0002a400000c000b */
[----:B012---:R-:W-:Y:S01]  /*11ef0*/  ENDCOLLECTIVE ;  /* 0x000000000000791b */ /* 0x007fe20003800000 */
.L_x_100:
[----:B------:R-:W-:Y:S02]  /*11f00*/  IMAD.MOV.U32 R13, RZ, RZ, R0 ;  /* 0x000000ffff0d7224 */ /* 0x000fe400078e0000 */
[----:B------:R-:W-:-:S07]  /*11f10*/  IMAD.MOV.U32 R4, RZ, RZ, R14 ;  /* 0x000000ffff047224 */ /* 0x000fce00078e000e */
[----:B------:R-:W-:Y:S05]  /*11f20*/  WARPSYNC.COLLECTIVE R15, `(.L_x_101) ;  /* 0x000000000f087348 */ /* 0x000fea0003c00000 */
[----:B------:R0:W1:Y:S02]  /*11f30*/  SHFL.IDX P6, R14, R13, R12, R11 ;  /* 0x0000000c0d0e7389 */ /* 0x00006400000c000b */
[----:B01----:R-:W-:Y:S01]  /*11f40*/  ENDCOLLECTIVE ;  /* 0x000000000000791b */ /* 0x003fe20003800000 */
.L_x_101:
[----:B------:R-:W-:Y:S05]  /*11f50*/  BRA `(.L_x_102) ;  /* 0xffffffcc003c7947 */ /* 0x000fea000383ffff */
.L_x_53:
[----:B------:R-:W-:Y:S01]  /*11f60*/  MOV R13, R8 ;  /* 0x00000008000d7202 */ /* 0x000fe20000000f00 */
[----:B------:R-:W-:Y:S01]  /*11f70*/  IMAD.MOV.U32 R12, RZ, RZ, RZ ;  /* 0x000000ffff0c7224 */ /* 0x000fe200078e00ff */
[----:B------:R-:W-:Y:S01]  /*11f80*/  MOV R15, 0xffffffff ;  /* 0xffffffff000f7802 */ /* 0x000fe20000000f00 */
[----:B------:R-:W-:Y:S02]  /*11f90*/  IMAD.MOV.U32 R11, RZ, RZ, 0x181f ;  /* 0x0000181fff0b7424 */ /* 0x000fe400078e00ff */
[----:B------:R-:W-:-:S07]  /*11fa0*/  IMAD R7, R23, 0x80, R27 ;  /* 0x0000008017077824 */ /* 0x000fce00078e021b */
[----:B------:R-:W-:Y:S05]  /*11fb0*/  WARPSYNC.COLLECTIVE R15, `(.L_x_103) ;  /* 0x000000000f087348 */ /* 0x000fea0003c00000 */
[----:B------:R0:W1:Y:S02]  /*11fc0*/  SHFL.IDX P6, R14, R13, R12, R11 ;  /* 0x0000000c0d0e7389 */ /* 0x00006400000c000b */
[----:B01----:R-:W-:Y:S01]  /*11fd0*/  ENDCOLLECTIVE ;  /* 0x000000000000791b */ /* 0x003fe20003800000 */
.L_x_103:
[----:B------:R-:W-:Y:S02]  /*11fe0*/  VIADD R5, R7, 0x10 ;  /* 0x0000001007057836 */ /* 0x000fe40000000000 */
[----:B------:R-:W-:Y:S02]  /*11ff0*/  IMAD.MOV.U32 R13, RZ, RZ, R6 ;  /* 0x000000ffff0d7224 */ /* 0x000fe400078e0006 */
[----:B------:R-:W-:-:S07]  /*12000*/  IMAD.MOV.U32 R3, RZ, RZ, R14 ;  /* 0x000000ffff037224 */ /* 0x000fce00078e000e */
[----:B------:R-:W-:Y:S05]  /*12010*/  WARPSYNC.COLLECTIVE R15, `(.L_x_104) ;  /* 0x000000000f087348 */ /* 0x000fea0003c00000 */
[----:B------:R0:W1:Y:S02]  /*12020*/  SHFL.IDX P6, R14, R13, R12, R11 ;  /* 0x0000000c0d0e7389 */ /* 0x00006400000c000b */
[----:B01----:R-:W-:Y:S01]  /*12030*/  ENDCOLLECTIVE ;  /* 0x000000000000791b */ /* 0x003fe20003800000 */
.L_x_104:
[----:B------:R-:W-:Y:S01]  /*12040*/  ULDC UR4, c[0x0][0x288] ;  /* 0x0000a20000047ab9 */ /* 0x000fe20000000800 */
[----:B------:R-:W-:Y:S01]  /*12050*/  ULDC.64 UR6, c[0x0][0x208] ;  /* 0x0000820000067ab9 */ /* 0x000fe20000000a00 */
[----:B------:R-:W-:-:S05]  /*12060*/  IMAD R0, R0, UR4, RZ ;  /* 0x0000000400007c24 */ /* 0x000fca000f8e02ff */
[----:B------:R-:W-:Y:S02]  /*12070*/  ISETP.GE.AND P0, PT, R7, R0, PT ;  /* 0x000000000700720c */ /* 0x000fe40003f06270 */
[----:B------:R-:W-:Y:S01]  /*12080*/  MOV R13, R8 ;  /* 0x00000008000d7202 */ /* 0x000fe20000000f00 */
[----:B------:R-:W-:-:S10]  /*12090*/  IMAD.MOV.U32 R12, RZ, RZ, 0x1 ;  /* 0x00000001ff0c7424 */ /* 0x000fd400078e00ff */
[----:B------:R-:W-:Y:S02]  /*120a0*/  @!P0 LEA R9, R31, UR42, 0x1 ;  /* 0x0000002a1f098c11 */ /* 0x000fe4000f8e08ff */
[----:B------:R-:W-:-:S05]  /*120b0*/  MOV R2, R14 ;  /* 0x0000000e00027202 */ /* 0x000fca0000000f00 */
[----:B------:R-:W-:-:S05]  /*120c0*/  @!P0 IMAD.WIDE.U32 R2, R22, 0x2, R2 ;  /* 0x0000000216028825 */ /* 0x000fca00078e0002 */
[----:B------:R-:W-:Y:S01]  /*120d0*/  @!PT LDS RZ, [RZ] ;  /* 0x00000000fffff984 */ /* 0x000fe20000000800 */
[----:B------:R-:W-:Y:S01]  /*120e0*/  @!PT LDS RZ, [RZ] ;  /* 0x00000000fffff984 */ /* 0x000fe20000000800 */
[----:B------:R-:W-:Y:S01]  /*120f0*/  @!PT LDS RZ, [RZ] ;  /* 0x00000000fffff984 */ /* 0x000fe20000000800 */
[----:B------:R0:W-:Y:S04]  /*12100*/  @!P0 LDGSTS.E.BYPASS.LTC128B.128 [R9+0x14400], desc[UR6][R2.64], !P4 ;  /* 0x1440000002098fae */ /* 0x0001e8000e101d46 */
[----:B------:R0:W-:Y:S04]  /*12110*/  @!P0 LDGSTS.E.BYPASS.LTC128B.128 [R9+0x18400], desc[UR6][R2.64+0x80], !P3 ;  /* 0x1840008002098fae */ /* 0x0001e8000d901d46 */
[----:B------:R0:W-:Y:S04]  /*12120*/  @!P0 LDGSTS.E.BYPASS.LTC128B.128 [R9+0x1c400], desc[UR6][R2.64+0x100], !P2 ;  /* 0x1c40010002098fae */ /* 0x0001e8000d101d46 */
[----:B------:R0:W-:Y:S01]  /*12130*/  @!P0 LDGSTS.E.BYPASS.LTC128B.128 [R9+0x20400], desc[UR6][R2.64+0x180], !P1 ;  /* 0x2040018002098fae */ /* 0x0001e2000c901d46 */
[----:B------:R-:W-:-:S13]  /*12140*/  ISETP.GE.AND P0, PT, R5, R0, PT ;  /* 0x000000000500720c */ /* 0x000fda0003f06270 */
[----:B0-----:R-:W-:Y:S05]  /*12150*/  WARPSYNC.COLLECTIVE R15, `(.L_x_105) ;  /* 0x000000000f087348 */ /* 0x001fea0003c00000 */
[----:B------:R1:W2:Y:S02]  /*12160*/  SHFL.IDX P6, R14, R13, R12, R11 ;  /* 0x0000000c0d0e7389 */ /* 0x0002a400000c000b */
[----:B012---:R-:W-:Y:S01]  /*12170*/  ENDCOLLECTIVE ;  /* 0x000000000000791b */ /* 0x007fe20003800000 */
.L_x_105:
[----:B------:R-:W-:Y:S01]  /*12180*/  VIADD R3, R7, 0x20 ;  /* 0x0000002007037836 */ /* 0x000fe20000000000 */
[----:B------:R-:W-:Y:S02]  /*12190*/  @!P0 LEA R21, R31, UR42, 0x1 ;  /* 0x0000002a1f158c11 */ /* 0x000fe4000f8e08ff */
[----:B------:R-:W-:Y:S01]  /*121a0*/  MOV R13, R6 ;  /* 0x00000006000d7202 */ /* 0x000fe20000000f00 */
[----:B------:R-:W-:-:S07]  /*121b0*/  IMAD.MOV.U32 R5, RZ, RZ, R14 ;  /* 0x000000ffff057224 */ /* 0x000fce00078e000e */
[----:B------:R-:W-:Y:S05]  /*121c0*/  WARPSYNC.COLLECTIVE R15, `(.L_x_106) ;  /* 0x000000000f087348 */ /* 0x000fea0003c00000 */
[----:B------:R0:W1:Y:S02]  /*121d0*/  SHFL.IDX P6, R14, R13, R12, R11 ;  /* 0x0000000c0d0e7389 */ /* 0x00006400000c000b */
[----:B01----:R-:W-:Y:S01]  /*121e0*/  ENDCOLLECTIVE ;  /* 0x000000000000791b */ /* 0x003fe20003800000 */
.L_x_106:
[----:B------:R-:W-:Y:S01]  /*121f0*/  ULDC.64 UR4, c[0x0][0x208] ;  /* 0x0000820000047ab9 */ /* 0x000fe20000000a00 */
[----:B------:R-:W-:Y:S01]  /*12200*/  MOV R13, R8 ;  /* 0x00000008000d7202 */ /* 0x000fe20000000f00 */
[----:B------:R-:W-:Y:S02]  /*12210*/  IMAD.MOV.U32 R12, RZ, RZ, 0x2 ;  /* 0x00000002ff0c7424 */ /* 0x000fe400078e00ff */
[----:B------:R-:W-:-:S04]  /*12220*/  IMAD.MOV.U32 R4, RZ, RZ, R14 ;  /* 0x000000ffff047224 */ /* 0x000fc800078e000e */
        /* <DEDUP_REMOVED lines=12> */
.L_x_107:
[----:B------:R-:W-:Y:S01]  /*122f0*/  VIADD R5, R7, 0x30 ;  /* 0x0000003007057836 */ /* 0x000fe20000000000 */
[----:B------:R-:W-:Y:S02]  /*12300*/  @!P0 LEA R9, R31, UR42, 0x1 ;  /* 0x0000002a1f098c11 */ /* 0x000fe4000f8e08ff */
[----:B------:R-:W-:Y:S01]  /*12310*/  MOV R13, R6 ;  /* 0x00000006000d7202 */ /* 0x000fe20000000f00 */
[----:B------:R-:W-:-:S07]  /*12320*/  IMAD.MOV.U32 R3, RZ, RZ, R14 ;  /* 0x000000ffff037224 */ /* 0x000fce00078e000e */
[----:B------:R-:W-:Y:S05]  /*12330*/  WARPSYNC.COLLECTIVE R15, `(.L_x_108) ;  /* 0x000000000f087348 */ /* 0x000fea0003c00000 */
[----:B------:R0:W1:Y:S02]  /*12340*/  SHFL.IDX P6, R14, R13, R12, R11 ;  /* 0x0000000c0d0e7389 */ /* 0x00006400000c000b */
[----:B01----:R-:W-:Y:S01]  /*12350*/  ENDCOLLECTIVE ;  /* 0x000000000000791b */ /* 0x003fe20003800000 */
.L_x_108:
        /* <DEDUP_REMOVED lines=16> */
.L_x_109:
[----:B------:R-:W-:Y:S01]  /*12460*/  VIADD R3, R7, 0x40 ;  /* 0x0000004007037836 */ /* 0x000fe20000000000 */
[----:B------:R-:W-:Y:S02]  /*12470*/  @!P0 LEA R21, R31, UR42, 0x1 ;  /* 0x0000002a1f158c11 */ /* 0x000fe4000f8e08ff */
[----:B------:R-:W-:Y:S01]  /*12480*/  MOV R13, R6 ;  /* 0x00000006000d7202 */ /* 0x000fe20000000f00 */
[----:B------:R-:W-:-:S07]  /*12490*/  IMAD.MOV.U32 R5, RZ, RZ, R14 ;  /* 0x000000ffff057224 */ /* 0x000fce00078e000e */
[----:B------:R-:W-:Y:S05]  /*124a0*/  WARPSYNC.COLLECTIVE R15, `(.L_x_110) ;  /* 0x000000000f087348 */ /* 0x000fea0003c00000 */
[----:B------:R0:W1:Y:S02]  /*124b0*/  SHFL.IDX P6, R14, R13, R12, R11 ;  /* 0x0000000c0d0e7389 */ /* 0x00006400000c000b */
[----:B01----:R-:W-:Y:S01]  /*124c0*/  ENDCOLLECTIVE ;  /* 0x000000000000791b */ /* 0x003fe20003800000 */
.L_x_110:
        /* <DEDUP_REMOVED lines=16> */
.L_x_111:
[----:B------:R-:W-:Y:S01]  /*125d0*/  VIADD R5, R7, 0x50 ;  /* 0x0000005007057836 */ /* 0x000fe20000000000 */
[----:B------:R-:W-:Y:S02]  /*125e0*/  @!P0 LEA R9, R31, UR42, 0x1 ;  /* 0x0000002a1f098c11 */ /* 0x000fe4000f8e08ff */
[----:B------:R-:W-:Y:S01]  /*125f0*/  MOV R13, R6 ;  /* 0x00000006000d7202 */ /* 0x000fe20000000f00 */
[----:B------:R-:W-:-:S07]  /*12600*/  IMAD.MOV.U32 R3, RZ, RZ, R14 ;  /* 0x000000ffff037224 */ /* 0x000fce00078e000e */
[----:B------:R-:W-:Y:S05]  /*12610*/  WARPSYNC.COLLECTIVE R15, `(.L_x_112) ;  /* 0x000000000f087348 */ /* 0x000fea0003c00000 */
[----:B------:R0:W1:Y:S02]  /*12620*/  SHFL.IDX P6, R14, R13, R12, R11 ;  /* 0x0000000c0d0e7389 */ /* 0x00006400000c000b */
[----:B01----:R-:W-:Y:S01]  /*12630*/  ENDCOLLECTIVE ;  /* 0x000000000000791b */ /* 0x003fe20003800000 */
.L_x_112:
        /* <DEDUP_REMOVED lines=16> */
.L_x_113:
[----:B------:R-:W-:Y:S01]  /*12740*/  VIADD R3, R7, 0x60 ;  /* 0x0000006007037836 */ /* 0x000fe20000000000 */
[----:B------:R-:W-:Y:S02]  /*12750*/  @!P0 LEA R21, R31, UR42, 0x1 ;  /* 0x0000002a1f158c11 */ /* 0x000fe4000f8e08ff */
[----:B------:R-:W-:Y:S01]  /*12760*/  MOV R13, R6 ;  /* 0x00000006000d7202 */ /* 0x000fe20000000f00 */
[----:B------:R-:W-:-:S07]  /*12770*/  IMAD.MOV.U32 R5, RZ, RZ, R14 ;  /* 0x000000ffff057224 */ /* 0x000fce00078e000e */
[----:B------:R-:W-:Y:S05]  /*12780*/  WARPSYNC.COLLECTIVE R15, `(.L_x_114) ;  /* 0x000000000f087348 */ /* 0x000fea0003c00000 */
[----:B------:R0:W1:Y:S02]  /*12790*/  SHFL.IDX P6, R14, R13, R12, R11 ;  /* 0x0000000c0d0e7389 */ /* 0x00006400000c000b */
[----:B01----:R-:W-:Y:S01]  /*127a0*/  ENDCOLLECTIVE ;  /* 0x000000000000791b */ /* 0x003fe20003800000 */
.L_x_114:
        /* <DEDUP_REMOVED lines=16> */
.L_x_115:
[----:B------:R-:W-:Y:S02]  /*128b0*/  @!P0 LEA R9, R31, UR42, 0x1 ;  /* 0x0000002a1f098c11 */ /* 0x000fe4000f8e08ff */
[----:B------:R-:W-:Y:S01]  /*128c0*/  MOV R13, R6 ;  /* 0x00000006000d7202 */ /* 0x000fe20000000f00 */
[----:B------:R-:W-:-:S07]  /*128d0*/  IMAD.MOV.U32 R3, RZ, RZ, R14 ;  /* 0x000000ffff037224 */ /* 0x000fce00078e000e */
[----:B------:R-:W-:Y:S05]  /*128e0*/  WARPSYNC.COLLECTIVE R15, `(.L_x_116) ;  /* 0x000000000f087348 */ /* 0x000fea0003c00000 */
[----:B------:R0:W1:Y:S02]  /*128f0*/  SHFL.IDX P6, R14, R13, R12, R11 ;  /* 0x0000000c0d0e7389 */ /* 0x00006400000c000b */
[----:B01----:R-:W-:Y:S01]  /*12900*/  ENDCOLLECTIVE ;  /* 0x000000000000791b */ /* 0x003fe20003800000 */
.L_x_116:
[----:B------:R-:W-:Y:S01]  /*12910*/  ULDC.64 UR4, c[0x0][0x208] ;  /* 0x0000820000047ab9 */ /* 0x000fe20000000a00 */
[----:B------:R-:W-:Y:S01]  /*12920*/  IMAD.MOV.U32 R13, RZ, RZ, R8 ;  /* 0x000000ffff0d7224 */ /* 0x000fe200078e0008 */
[----:B------:R-:W-:Y:S01]  /*12930*/  MOV R12, 0x7 ;  /* 0x00000007000c7802 */ /* 0x000fe20000000f00 */
        /* <DEDUP_REMOVED lines=8> */
[----:B------:R0:W-:Y:S02]  /*129c0*/  @!P0 LDGSTS.E.BYPASS.LTC128B.128 [R9+0x23400], desc[UR4][R2.64+0x180], !P1 ;  /* 0x2340018002098fae */ /* 0x0001e4000c901d44 */
[----:B0-----:R-:W-:Y:S05]  /*129d0*/  WARPSYNC.COLLECTIVE R15, `(.L_x_117) ;  /* 0x000000000f087348 */ /* 0x001fea0003c00000 */
[----:B------:R1:W2:Y:S02]  /*129e0*/  SHFL.IDX P6, R14, R13, R12, R11 ;  /* 0x0000000c0d0e7389 */ /* 0x0002a400000c000b */
[----:B012---:R-:W-:Y:S01]  /*129f0*/  ENDCOLLECTIVE ;  /* 0x000000000000791b */ /* 0x007fe20003800000 */
.L_x_117:
[----:B------:R-:W-:Y:S02]  /*12a00*/  IMAD.MOV.U32 R13, RZ, RZ, R6 ;  /* 0x000000ffff0d7224 */ /* 0x000fe400078e0006 */
[----:B------:R-:W-:-:S07]  /*12a10*/  IMAD.MOV.U32 R8, RZ, RZ, R14 ;  /* 0x000000ffff087224 */ /* 0x000fce00078e000e */
[----:B------:R-:W-:Y:S05]  /*12a20*/  WARPSYNC.COLLECTIVE R15, `(.L_x_118) ;  /* 0x000000000f087348 */ /* 0x000fea0003c00000 */
[----:B------:R0:W1:Y:S02]  /*12a30*/  SHFL.IDX P6, R14, R13, R12, R11 ;  /* 0x0000000c0d0e7389 */ /* 0x00006400000c000b */
[----:B01----:R-:W-:Y:S01]  /*12a40*/  ENDCOLLECTIVE ;  /* 0x000000000000791b */ /* 0x003fe20003800000 */
.L_x_118:
[----:B------:R-:W-:Y:S05]  /*12a50*/  BRA `(.L_x_119) ;  /* 0xffffffcc00407947 */ /* 0x000fea000383ffff */
.L_x_56:
[----:B0-----:R-:W-:-:S04]  /*12a60*/  MOV R3, UR42 ;  /* 0x0000002a00037c02 */ /* 0x001fc80008000f00 */
[----:B------:R0:W1:Y:S03]  /*12a70*/  SYNCS.PHASECHK.TRANS64.TRYWAIT P0, [R3+URZ+0x38820], R0 ;  /* 0x03882000030075a7 */ /* 0x000066000800017f */
[----:B-1----:R-:W-:Y:S05]  /*12a80*/  @!P0 NANOSLEEP.SYNCS 0x989680 ;  /* 0x009896800000895d */ /* 0x002fea0003900000 */
[----:B------:R-:W1:Y:S02]  /*12a90*/  @!P0 SYNCS.PHASECHK.TRANS64 P0, [R3+URZ+0x38820], R0 ;  /* 0x03882000030085a7 */ /* 0x000e64000800007f */
[----:B-1----:R-:W-:Y:S05]  /*12aa0*/  @!P0 BRA `(.L_x_56) ;  /* 0xfffffffc00ec8947 */ /* 0x002fea000383ffff */
[----:B------:R-:W-:Y:S05]  /*12ab0*/  BRA `(.L_x_120) ;  /* 0xffffffcc00907947 */ /* 0x000fea000383ffff */
.L_x_60:
[----:B-1----:R1:W2:Y:S02]  /*12ac0*/  SYNCS.PHASECHK.TRANS64.TRYWAIT P0, [R19+URZ+0x38840], R2 ;  /* 0x03884002130075a7 */ /* 0x0022a4000800017f */
[----:B--2---:R-:W-:Y:S05]  /*12ad0*/  @!P0 NANOSLEEP.SYNCS 0x989680 ;  /* 0x009896800000895d */ /* 0x004fea0003900000 */
[----:B------:R-:W2:Y:S02]  /*12ae0*/  @!P0 SYNCS.PHASECHK.TRANS64 P0, [R19+URZ+0x38840], R2 ;  /* 0x03884002130085a7 */ /* 0x000ea4000800007f */
[----:B--2---:R-:W-:Y:S05]  /*12af0*/  @!P0 BRA `(.L_x_60) ;  /* 0xfffffffc00f08947 */ /* 0x004fea000383ffff */
[----:B------:R-:W-:Y:S05]  /*12b00*/  BRA `(.L_x_121) ;  /* 0xffffffd0009c7947 */ /* 0x000fea000383ffff */
.L_x_61:
        /* <DEDUP_REMOVED lines=8> */
.L_x_123:
[----:B------:R-:W-:Y:S05]  /*12b90*/  BSYNC B1 ;  /* 0x0000000000017941 */ /* 0x000fea0003800000 */
.L_x_122:
[----:B------:R-:W-:Y:S01]  /*12ba0*/  MOV R13, R24 ;  /* 0x00000018000d7202 */ /* 0x000fe20000000f00 */
[----:B------:R-:W-:Y:S01]  /*12bb0*/  IMAD.MOV.U32 R12, RZ, RZ, RZ ;  /* 0x000000ffff0c7224 */ /* 0x000fe200078e00ff */
[----:B------:R-:W-:Y:S01]  /*12bc0*/  MOV R15, 0xffffffff ;  /* 0xffffffff000f7802 */ /* 0x000fe20000000f00 */
[----:B------:R-:W-:Y:S01]  /*12bd0*/  IMAD.MOV.U32 R11, RZ, RZ, 0x181f ;  /* 0x0000181fff0b7424 */ /* 0x000fe200078e00ff */
[----:B------:R-:W-:Y:S01]  /*12be0*/  P2R R4, PR, RZ, 0x8 ;  /* 0x00000008ff047803 */ /* 0x000fe20000000000 */
[----:B------:R-:W-:Y:S01]  /*12bf0*/  IMAD.MOV.U32 R3, RZ, RZ, R14 ;  /* 0x000000ffff037224 */ /* 0x000fe200078e000e */
[----:B------:R-:W-:Y:S01]  /*12c00*/  LOP3.LUT P3, RZ, R16, 0x10, RZ, 0xc0, !PT ;  /* 0x0000001010ff7812 */ /* 0x000fe2000786c0ff */
[----:B------:R-:W-:-:S12]  /*12c10*/  IMAD.SHL.U32 R32, R22, 0x2, RZ ;  /* 0x0000000216207824 */ /* 0x000fd800078e00ff */
[----:B------:R-:W-:Y:S05]  /*12c20*/  WARPSYNC.COLLECTIVE R15, `(.L_x_124) ;  /* 0x000000000f087348 */ /* 0x000fea0003c00000 */
[----:B------:R0:W1:Y:S02]  /*12c30*/  SHFL.IDX P6, R14, R13, R12, R11 ;  /* 0x0000000c0d0e7389 */ /* 0x00006400000c000b */
[----:B01----:R-:W-:Y:S01]  /*12c40*/  ENDCOLLECTIVE ;  /* 0x000000000000791b */ /* 0x003fe20003800000 */
.L_x_124:
[----:B------:R-:W-:Y:S01]  /*12c50*/  P2R R6, PR, RZ, 0x4 ;  /* 0x00000004ff067803 */ /* 0x000fe20000000000 */
[----:B------:R-:W-:Y:S01]  /*12c60*/  ULDC.64 UR4, c[0x0][0x208] ;  /* 0x0000820000047ab9 */ /* 0x000fe20000000a00 */
[C---:B------:R-:W-:Y:S02]  /*12c70*/  LOP3.LUT P2, RZ, R16.reuse, 0x8, RZ, 0xc0, !PT ;  /* 0x0000000810ff7812 */ /* 0x040fe4000784c0ff */
[----:B------:R-:W-:Y:S02]  /*12c80*/  P2R R7, PR, RZ, 0x2 ;  /* 0x00000002ff077803 */ /* 0x000fe40000000000 */
[----:B------:R-:W-:Y:S02]  /*12c90*/  LOP3.LUT P1, RZ, R16, 0x4, RZ, 0xc0, !PT ;  /* 0x0000000410ff7812 */ /* 0x000fe4000782c0ff */
[----:B------:R-:W-:Y:S02]  /*12ca0*/  LEA R25, R25, UR42, 0x1 ;  /* 0x0000002a19197c11 */ /* 0x000fe4000f8e08ff */
[----:B------:R-:W-:Y:S01]  /*12cb0*/  MOV R13, R27 ;  /* 0x0000001b000d7202 */ /* 0x000fe20000000f00 */
[----:B------:R-:W-:Y:S01]  /*12cc0*/  IMAD.MOV.U32 R12, RZ, RZ, 0x1 ;  /* 0x00000001ff0c7424 */ /* 0x000fe200078e00ff */
[----:B------:R-:W-:-:S05]  /*12cd0*/  IADD3 R2, P0, R14, R32, RZ ;  /* 0x000000200e027210 */ /* 0x000fca0007f1e0ff */
[----:B------:R-:W-:-:S05]  /*12ce0*/  IMAD.X R3, RZ, RZ, R3, P0 ;  /* 0x000000ffff037224 */ /* 0x000fca00000e0603 */
[----:B------:R-:W-:Y:S01]  /*12cf0*/  @!PT LDS RZ, [RZ] ;  /* 0x00000000fffff984 */ /* 0x000fe20000000800 */
[----:B------:R-:W-:Y:S01]  /*12d00*/  @!PT LDS RZ, [RZ] ;  /* 0x00000000fffff984 */ /* 0x000fe20000000800 */
[----:B------:R-:W-:Y:S01]  /*12d10*/  @!PT LDS RZ, [RZ] ;  /* 0x00000000fffff984 */ /* 0x000fe20000000800 */
[----:B------:R0:W-:Y:S04]  /*12d20*/  LDGSTS.E.BYPASS.LTC128B.128 [R25+0x24400], desc[UR4][R2.64], !P3 ;  /* 0x2440000002197fae */ /* 0x0001e8000d901d44 */
[----:B------:R0:W-:Y:S04]  /*12d30*/  LDGSTS.E.BYPASS.LTC128B.128 [R25+0x26c00], desc[UR4][R2.64+0x80], !P2 ;  /* 0x26c0008002197fae */ /* 0x0001e8000d101d44 */
[----:B------:R0:W-:Y:S04]  /*12d40*/  LDGSTS.E.BYPASS.LTC128B.128 [R25+0x29400], desc[UR4][R2.64+0x100], !P1 ;  /* 0x2940010002197fae */ /* 0x0001e8000c901d44 */
[----:B------:R0:W-:Y:S02]  /*12d50*/  LDGSTS.E.BYPASS.LTC128B.128 [R25+0x2bc00], desc[UR4][R2.64+0x180], !P5 ;  /* 0x2bc0018002197fae */ /* 0x0001e4000e901d44 */
[----:B0-----:R-:W-:Y:S05]  /*12d60*/  WARPSYNC.COLLECTIVE R15, `(.L_x_125) ;  /* 0x000000000f087348 */ /* 0x001fea0003c00000 */
[----:B------:R1:W2:Y:S02]  /*12d70*/  SHFL.IDX P6, R14, R13, R12, R11 ;  /* 0x0000000c0d0e7389 */ /* 0x0002a400000c000b */
[----:B012---:R-:W-:Y:S01]  /*12d80*/  ENDCOLLECTIVE ;  /* 0x000000000000791b */ /* 0x007fe20003800000 */
.L_x_125:
[----:B------:R-:W-:Y:S01]  /*12d90*/  MOV R13, R24 ;  /* 0x00000018000d7202 */ /* 0x000fe20000000f00 */
[----:B------:R-:W-:-:S07]  /*12da0*/  IMAD.MOV.U32 R5, RZ, RZ, R14 ;  /* 0x000000ffff057224 */ /* 0x000fce00078e000e */
[----:B------:R-:W-:Y:S05]  /*12db0*/  WARPSYNC.COLLECTIVE R15, `(.L_x_126) ;  /* 0x000000000f087348 */ /* 0x000fea0003c00000 */
[----:B------:R0:W1:Y:S02]  /*12dc0*/  SHFL.IDX P6, R14, R13, R12, R11 ;  /* 0x0000000c0d0e7389 */ /* 0x00006400000c000b */
[----:B01----:R-:W-:Y:S01]  /*12dd0*/  ENDCOLLECTIVE ;  /* 0x000000000000791b */ /* 0x003fe20003800000 */
.L_x_126:
[----:B------:R-:W-:Y:S01]  /*12de0*/  ULDC.64 UR4, c[0x0][0x208] ;  /* 0x0000820000047ab9 */ /* 0x000fe20000000a00 */
[----:B------:R-:W-:Y:S01]  /*12df0*/  MOV R13, R27 ;  /* 0x0000001b000d7202 */ /* 0x000fe20000000f00 */
[----:B------:R-:W-:Y:S02]  /*12e00*/  IMAD.MOV.U32 R12, RZ, RZ, 0x2 ;  /* 0x00000002ff0c7424 */ /* 0x000fe400078e00ff */
[----:B------:R-:W-:-:S05]  /*12e10*/  IMAD.MOV.U32 R11, RZ, RZ, R14 ;  /* 0x000000ffff0b7224 */ /* 0x000fca00078e000e */
[----:B------:R-:W-:Y:S01]  /*12e20*/  IADD3 R2, P0, R11, R32, RZ ;  /* 0x000000200b027210 */ /* 0x000fe20007f1e0ff */
[----:B------:R-:W-:-:S04]  /*12e30*/  IMAD.MOV.U32 R11, RZ, RZ, 0x181f ;  /* 0x0000181fff0b7424 */ /* 0x000fc800078e00ff */
        /* <DEDUP_REMOVED lines=11> */
.L_x_127:
[----:B------:R-:W-:Y:S01]  /*12ef0*/  IMAD.MOV.U32 R13, RZ, RZ, R24 ;  /* 0x000000ffff0d7224 */ /* 0x000fe200078e0018 */
[----:B------:R-:W-:-:S07]  /*12f00*/  MOV R5, R14 ;  /* 0x0000000e00057202 */ /* 0x000fce0000000f00 */
[----:B------:R-:W-:Y:S05]  /*12f10*/  WARPSYNC.COLLECTIVE R15, `(.L_x_128) ;  /* 0x000000000f087348 */ /* 0x000fea0003c00000 */
[----:B------:R0:W1:Y:S02]  /*12f20*/  SHFL.IDX P6, R14, R13, R12, R11 ;  /* 0x0000000c0d0e7389 */ /* 0x00006400000c000b */
[----:B01----:R-:W-:Y:S01]  /*12f30*/  ENDCOLLECTIVE ;  /* 0x000000000000791b */ /* 0x003fe20003800000 */
.L_x_128:
[----:B------:R-:W-:Y:S01]  /*12f40*/  ULDC.64 UR4, c[0x0][0x208] ;  /* 0x0000820000047ab9 */ /* 0x000fe20000000a00 */
[----:B------:R-:W-:Y:S02]  /*12f50*/  IMAD.MOV.U32 R13, RZ, RZ, R27 ;  /* 0x000000ffff0d7224 */ /* 0x000fe400078e001b */
[----:B------:R-:W-:Y:S02]  /*12f60*/  IMAD.MOV.U32 R12, RZ, RZ, 0x3 ;  /* 0x00000003ff0c7424 */ /* 0x000fe400078e00ff */
[----:B------:R-:W-:-:S05]  /*12f70*/  IMAD.MOV.U32 R11, RZ, RZ, R14 ;  /* 0x000000ffff0b7224 */ /* 0x000fca00078e000e */
[----:B------:R-:W-:Y:S02]  /*12f80*/  IADD3 R2, P0, R11, R32, RZ ;  /* 0x000000200b027210 */ /* 0x000fe40007f1e0ff */
[----:B------:R-:W-:Y:S02]  /*12f90*/  MOV R11, 0x181f ;  /* 0x0000181f000b7802 */ /* 0x000fe40000000f00 */
[----:B------:R-:W-:Y:S02]  /*12fa0*/  IADD3.X R3, RZ, R5, RZ, P0, !PT ;  /* 0x00000005ff037210 */ /* 0x000fe400007fe4ff */
[----:B------:R-:W-:-:S03]  /*12fb0*/  SHF.L.U32 R5, R22, 0x1, RZ ;  /* 0x0000000116057819 */ /* 0x000fc600000006ff */
        /* <DEDUP_REMOVED lines=10> */
.L_x_129:
[----:B------:R-:W-:Y:S02]  /*13060*/  IMAD.MOV.U32 R13, RZ, RZ, R24 ;  /* 0x000000ffff0d7224 */ /* 0x000fe400078e0018 */
[----:B------:R-:W-:-:S07]  /*13070*/  IMAD.MOV.U32 R32, RZ, RZ, R14 ;  /* 0x000000ffff207224 */ /* 0x000fce00078e000e */
[----:B------:R-:W-:Y:S05]  /*13080*/  WARPSYNC.COLLECTIVE R15, `(.L_x_130) ;  /* 0x000000000f087348 */ /* 0x000fea0003c00000 */
[----:B------:R0:W1:Y:S02]  /*13090*/  SHFL.IDX P6, R14, R13, R12, R11 ;  /* 0x0000000c0d0e7389 */ /* 0x00006400000c000b */
[----:B01----:R-:W-:Y:S01]  /*130a0*/  ENDCOLLECTIVE ;  /* 0x000000000000791b */ /* 0x003fe20003800000 */
.L_x_130:
[----:B------:R-:W-:Y:S01]  /*130b0*/  ULDC.64 UR4, c[0x0][0x208] ;  /* 0x0000820000047ab9 */ /* 0x000fe20000000a00 */
[----:B------:R-:W-:Y:S01]  /*130c0*/  MOV R13, R27 ;  /* 0x0000001b000d7202 */ /* 0x000fe20000000f00 */
[----:B------:R-:W-:Y:S02]  /*130d0*/  IMAD.MOV.U32 R12, RZ, RZ, 0x4 ;  /* 0x00000004ff0c7424 */ /* 0x000fe400078e00ff */
[----:B------:R-:W-:-:S05]  /*130e0*/  IMAD.MOV.U32 R2, RZ, RZ, R14 ;  /* 0x000000ffff027224 */ /* 0x000fca00078e000e */
[----:B------:R-:W-:-:S05]  /*130f0*/  IADD3 R2, P0, R2, R5, RZ ;  /* 0x0000000502027210 */ /* 0x000fca0007f1e0ff */
[----:B------:R-:W-:-:S05]  /*13100*/  IMAD.X R3, RZ, RZ, R32, P0 ;  /* 0x000000ffff037224 */ /* 0x000fca00000e0620 */
[----:B------:R-:W-:Y:S01]  /*13110*/  @!PT LDS RZ, [RZ] ;  /* 0x00000000fffff984 */ /* 0x000fe20000000800 */
[----:B------:R-:W-:Y:S01]  /*13120*/  @!PT LDS RZ, [RZ] ;  /* 0x00000000fffff984 */ /* 0x000fe20000000800 */
[----:B------:R-:W-:Y:S01]  /*13130*/  @!PT LDS RZ, [RZ] ;  /* 0x00000000fffff984 */ /* 0x000fe20000000800 */
[----:B------:R0:W-:Y:S01]  /*13140*/  LDGSTS.E.BYPASS.LTC128B.128 [R25+0x25c00], desc[UR4][R2.64], !P3 ;  /* 0x25c0000002197fae */ /* 0x0001e2000d901d44 */
[----:B------:R-:W-:-:S03]  /*13150*/  ISETP.NE.AND P3, PT, R4, RZ, PT ;  /* 0x000000ff0400720c */ /* 0x000fc60003f65270 */
[----:B------:R0:W-:Y:S01]  /*13160*/  LDGSTS.E.BYPASS.LTC128B.128 [R25+0x28400], desc[UR4][R2.64+0x80], !P2 ;  /* 0x2840008002197fae */ /* 0x0001e2000d101d44 */
[----:B------:R-:W-:-:S03]  /*13170*/  ISETP.NE.AND P2, PT, R6, RZ, PT ;  /* 0x000000ff0600720c */ /* 0x000fc60003f45270 */
[----:B------:R0:W-:Y:S01]  /*13180*/  LDGSTS.E.BYPASS.LTC128B.128 [R25+0x2ac00], desc[UR4][R2.64+0x100], !P1 ;  /* 0x2ac0010002197fae */ /* 0x0001e2000c901d44 */
[----:B------:R-:W-:-:S03]  /*13190*/  ISETP.NE.AND P1, PT, R7, RZ, PT ;  /* 0x000000ff0700720c */ /* 0x000fc60003f25270 */
[----:B------:R0:W-:Y:S10]  /*131a0*/  LDGSTS.E.BYPASS.LTC128B.128 [R25+0x2d400], desc[UR4][R2.64+0x180], !P5 ;  /* 0x2d40018002197fae */ /* 0x0001f4000e901d44 */
[----:B0-----:R-:W-:Y:S05]  /*131b0*/  WARPSYNC.COLLECTIVE R15, `(.L_x_131) ;  /* 0x000000000f087348 */ /* 0x001fea0003c00000 */
[----:B------:R1:W2:Y:S02]  /*131c0*/  SHFL.IDX P6, R14, R13, R12, R11 ;  /* 0x0000000c0d0e7389 */ /* 0x0002a400000c000b */
[----:B012---:R-:W-:Y:S01]  /*131d0*/  ENDCOLLECTIVE ;  /* 0x000000000000791b */ /* 0x007fe20003800000 */
.L_x_131:
[----:B------:R-:W-:Y:S01]  /*131e0*/  MOV R13, R24 ;  /* 0x00000018000d7202 */ /* 0x000fe20000000f00 */
[----:B------:R-:W-:-:S07]  /*131f0*/  IMAD.MOV.U32 R27, RZ, RZ, R14 ;  /* 0x000000ffff1b7224 */ /* 0x000fce00078e000e */
[----:B------:R-:W-:Y:S05]  /*13200*/  WARPSYNC.COLLECTIVE R15, `(.L_x_132) ;  /* 0x000000000f087348 */ /* 0x000fea0003c00000 */
[----:B------:R0:W1:Y:S02]  /*13210*/  SHFL.IDX P6, R14, R13, R12, R11 ;  /* 0x0000000c0d0e7389 */ /* 0x00006400000c000b */
[----:B01----:R-:W-:Y:S01]  /*13220*/  ENDCOLLECTIVE ;  /* 0x000000000000791b */ /* 0x003fe20003800000 */
.L_x_132:
[----:B------:R-:W-:Y:S05]  /*13230*/  BRA `(.L_x_133) ;  /* 0xffffffcc00f87947 */ /* 0x000fea000383ffff */
.L_x_66:
[----:B0-----:R0:W2:Y:S02]  /*13240*/  SYNCS.PHASECHK.TRANS64.TRYWAIT P0, [R4+URZ+0x38860], R3 ;  /* 0x03886003040075a7 */ /* 0x0010a4000800017f */
[----:B--2---:R-:W-:Y:S05]  /*13250*/  @!P0 NANOSLEEP.SYNCS 0x989680 ;  /* 0x009896800000895d */ /* 0x004fea0003900000 */
[----:B------:R-:W2:Y:S02]  /*13260*/  @!P0 SYNCS.PHASECHK.TRANS64 P0, [R4+URZ+0x38860], R3 ;  /* 0x03886003040085a7 */ /* 0x000ea4000800007f */
[----:B--2---:R-:W-:Y:S05]  /*13270*/  @!P0 BRA `(.L_x_66) ;  /* 0xfffffffc00f08947 */ /* 0x004fea000383ffff */
[----:B------:R-:W-:Y:S05]  /*13280*/  BRA `(.L_x_134) ;  /* 0xffffffd000747947 */ /* 0x000fea000383ffff */
.L_x_67:
[----:B------:R-:W-:Y:S01]  /*13290*/  BSSY B1, `(.L_x_135) ;  /* 0x0000008000017945 */ /* 0x000fe20003800000 */
[----:B------:R-:W-:Y:S01]  /*132a0*/  IMAD.MOV.U32 R13, RZ, RZ, R18 ;  /* 0x000000ffff0d7224 */ /* 0x000fe200078e0012 */
[----:B------:R-:W-:Y:S01]  /*132b0*/  MOV R11, 0x181f ;  /* 0x0000181f000b7802 */ /* 0x000fe20000000f00 */
[----:B------:R-:W-:Y:S02]  /*132c0*/  IMAD.MOV.U32 R12, RZ, RZ, RZ ;  /* 0x000000ffff0c7224 */ /* 0x000fe400078e00ff */
[----:B------:R-:W-:-:S07]  /*132d0*/  IMAD.MOV.U32 R15, RZ, RZ, -0x1 ;  /* 0xffffffffff0f7424 */ /* 0x000fce00078e00ff */
[----:B01----:R-:W-:Y:S05]  /*132e0*/  WARPSYNC.COLLECTIVE R15, `(.L_x_136) ;  /* 0x000000000f087348 */ /* 0x003fea0003c00000 */
[----:B------:R2:W3:Y:S02]  /*132f0*/  SHFL.IDX P6, R14, R13, R12, R11 ;  /* 0x0000000c0d0e7389 */ /* 0x0004e400000c000b */
[----:B0123--:R-:W-:Y:S01]  /*13300*/  ENDCOLLECTIVE ;  /* 0x000000000000791b */ /* 0x00ffe20003800000 */
.L_x_136:
[----:B------:R-:W-:Y:S05]  /*13310*/  BSYNC B1 ;  /* 0x0000000000017941 */ /* 0x000fea0003800000 */
.L_x_135:
[----:B------:R-:W-:Y:S01]  /*13320*/  MOV R13, R17 ;  /* 0x00000011000d7202 */ /* 0x000fe20000000f00 */
[----:B------:R-:W-:Y:S01]  /*13330*/  IMAD.MOV.U32 R12, RZ, RZ, RZ ;  /* 0x000000ffff0c7224 */ /* 0x000fe200078e00ff */
[----:B------:R-:W-:Y:S01]  /*13340*/  MOV R15, 0xffffffff ;  /* 0xffffffff000f7802 */ /* 0x000fe20000000f00 */
[----:B------:R-:W-:Y:S01]  /*13350*/  IMAD.MOV.U32 R11, RZ, RZ, 0x181f ;  /* 0x0000181fff0b7424 */ /* 0x000fe200078e00ff */
[----:B------:R-:W-:Y:S01]  /*13360*/  LEA R5, R5, UR42, 0x1 ;  /* 0x0000002a05057c11 */ /* 0x000fe2000f8e08ff */
[----:B------:R-:W-:-:S07]  /*13370*/  IMAD.MOV.U32 R3, RZ, RZ, R14 ;  /* 0x000000ffff037224 */ /* 0x000fce00078e000e */
[----:B------:R-:W-:Y:S05]  /*13380*/  WARPSYNC.COLLECTIVE R15, `(.L_x_137) ;  /* 0x000000000f087348 */ /* 0x000fea0003c00000 */
[----:B------:R0:W1:Y:S02]  /*13390*/  SHFL.IDX P6, R14, R13, R12, R11 ;  /* 0x0000000c0d0e7389 */ /* 0x00006400000c000b */
[----:B01----:R-:W-:Y:S01]  /*133a0*/  ENDCOLLECTIVE ;  /* 0x000000000000791b */ /* 0x003fe20003800000 */
.L_x_137:
[----:B------:R-:W-:Y:S01]  /*133b0*/  ULDC.64 UR4, c[0x0][0x208] ;  /* 0x0000820000047ab9 */ /* 0x000fe20000000a00 */
[----:B------:R-:W-:Y:S01]  /*133c0*/  IMAD.MOV.U32 R13, RZ, RZ, R18 ;  /* 0x000000ffff0d7224 */ /* 0x000fe200078e0012 */
[----:B------:R-:W-:Y:S02]  /*133d0*/  MOV R12, 0x1 ;  /* 0x00000001000c7802 */ /* 0x000fe40000000f00 */
[----:B------:R-:W-:-:S05]  /*133e0*/  IADD3 R2, P0, R14, R6, RZ ;  /* 0x000000060e027210 */ /* 0x000fca0007f1e0ff */
[----:B------:R-:W-:Y:S01]  /*133f0*/  IMAD.X R3, RZ, RZ, R3, P0 ;  /* 0x000000ffff037224 */ /* 0x000fe200000e0603 */
[----:B------:R-:W-:-:S13]  /*13400*/  ISETP.LT.OR P0, PT, R0, 0x1, P4 ;  /* 0x000000010000780c */ /* 0x000fda0002701670 */
[----:B------:R-:W-:Y:S01]  /*13410*/  @!PT LDS RZ, [RZ] ;  /* 0x00000000fffff984 */ /* 0x000fe20000000800 */
[----:B------:R-:W-:Y:S01]  /*13420*/  @!PT LDS RZ, [RZ] ;  /* 0x00000000fffff984 */ /* 0x000fe20000000800 */
[----:B------:R-:W-:Y:S01]  /*13430*/  @!PT LDS RZ, [RZ] ;  /* 0x00000000fffff984 */ /* 0x000fe20000000800 */
[----:B------:R0:W-:Y:S01]  /*13440*/  LDGSTS.E.BYPASS.LTC128B.128 [R5+0x400], desc[UR4][R2.64], !P0 ;  /* 0x0040000002057fae */ /* 0x0001e2000c101d44 */
[----:B------:R-:W-:-:S13]  /*13450*/  ISETP.LT.OR P0, PT, R0, 0x1, P3 ;  /* 0x000000010000780c */ /* 0x000fda0001f01670 */
[----:B------:R0:W-:Y:S01]  /*13460*/  LDGSTS.E.BYPASS.LTC128B.128 [R5+0x2c00], desc[UR4][R2.64+0x80], !P0 ;  /* 0x02c0008002057fae */ /* 0x0001e2000c101d44 */
[----:B------:R-:W-:-:S13]  /*13470*/  ISETP.LT.OR P0, PT, R0, 0x1, P2 ;  /* 0x000000010000780c */ /* 0x000fda0001701670 */
[----:B------:R0:W-:Y:S01]  /*13480*/  LDGSTS.E.BYPASS.LTC128B.128 [R5+0x5400], desc[UR4][R2.64+0x100], !P0 ;  /* 0x0540010002057fae */ /* 0x0001e2000c101d44 */
[----:B------:R-:W-:-:S13]  /*13490*/  ISETP.LT.OR P0, PT, R0, 0x1, P1 ;  /* 0x000000010000780c */ /* 0x000fda0000f01670 */
[----:B------:R0:W-:Y:S02]  /*134a0*/  LDGSTS.E.BYPASS.LTC128B.128 [R5+0x7c00], desc[UR4][R2.64+0x180], !P0 ;  /* 0x07c0018002057fae */ /* 0x0001e4000c101d44 */
[----:B0-----:R-:W-:Y:S05]  /*134b0*/  WARPSYNC.COLLECTIVE R15, `(.L_x_138) ;  /* 0x000000000f087348 */ /* 0x001fea0003c00000 */
[----:B------:R1:W2:Y:S02]  /*134c0*/  SHFL.IDX P6, R14, R13, R12, R11 ;  /* 0x0000000c0d0e7389 */ /* 0x0002a400000c000b */
[----:B012---:R-:W-:Y:S01]  /*134d0*/  ENDCOLLECTIVE ;  /* 0x000000000000791b */ /* 0x007fe20003800000 */
.L_x_138:
[----:B------:R-:W-:Y:S02]  /*134e0*/  IMAD.MOV.U32 R13, RZ, RZ, R17 ;  /* 0x000000ffff0d7224 */ /* 0x000fe400078e0011 */
[----:B------:R-:W-:-:S07]  /*134f0*/  IMAD.MOV.U32 R3, RZ, RZ, R14 ;  /* 0x000000ffff037224 */ /* 0x000fce00078e000e */
[----:B------:R-:W-:Y:S05]  /*13500*/  WARPSYNC.COLLECTIVE R15, `(.L_x_139) ;  /* 0x000000000f087348 */ /* 0x000fea0003c00000 */
[----:B------:R0:W1:Y:S02]  /*13510*/  SHFL.IDX P6, R14, R13, R12, R11 ;  /* 0x0000000c0d0e7389 */ /* 0x00006400000c000b */
[----:B01----:R-:W-:Y:S01]  /*13520*/  ENDCOLLECTIVE ;  /* 0x000000000000791b */ /* 0x003fe20003800000 */
.L_x_139:
[----:B------:R-:W-:Y:S01]  /*13530*/  ULDC.64 UR4, c[0x0][0x208] ;  /* 0x0000820000047ab9 */ /* 0x000fe20000000a00 */
[----:B------:R-:W-:Y:S02]  /*13540*/  IMAD.MOV.U32 R13, RZ, RZ, R18 ;  /* 0x000000ffff0d7224 */ /* 0x000fe400078e0012 */
[----:B------:R-:W-:Y:S01]  /*13550*/  IMAD.MOV.U32 R12, RZ, RZ, 0x2 ;  /* 0x00000002ff0c7424 */ /* 0x000fe200078e00ff */
[----:B------:R-:W-:-:S04]  /*13560*/  IADD3 R2, P0, R14, R6, RZ ;  /* 0x000000060e027210 */ /* 0x000fc80007f1e0ff */
[----:B------:R-:W-:Y:S02]  /*13570*/  IADD3.X R3, RZ, R3, RZ, P0, !PT ;  /* 0x00000003ff037210 */ /* 0x000fe400007fe4ff */
        /* <DEDUP_REMOVED lines=14> */
.L_x_140:
[----:B------:R-:W-:Y:S01]  /*13660*/  IMAD.MOV.U32 R13, RZ, RZ, R17 ;  /* 0x000000ffff0d7224 */ /* 0x000fe200078e0011 */
[----:B------:R-:W-:-:S07]  /*13670*/  MOV R3, R14 ;  /* 0x0000000e00037202 */ /* 0x000fce0000000f00 */
[----:B------:R-:W-:Y:S05]  /*13680*/  WARPSYNC.COLLECTIVE R15, `(.L_x_141) ;  /* 0x000000000f087348 */ /* 0x000fea0003c00000 */
[----:B------:R0:W1:Y:S02]  /*13690*/  SHFL.IDX P6, R14, R13, R12, R11 ;  /* 0x0000000c0d0e7389 */ /* 0x00006400000c000b */
[----:B01----:R-:W-:Y:S01]  /*136a0*/  ENDCOLLECTIVE ;  /* 0x000000000000791b */ /* 0x003fe20003800000 */
.L_x_141:
[----:B------:R-:W-:Y:S01]  /*136b0*/  ULDC.64 UR4, c[0x0][0x208] ;  /* 0x0000820000047ab9 */ /* 0x000fe20000000a00 */
[----:B------:R-:W-:Y:S01]  /*136c0*/  MOV R13, R18 ;  /* 0x00000012000d7202 */ /* 0x000fe20000000f00 */
[----:B------:R-:W-:Y:S01]  /*136d0*/  IMAD.MOV.U32 R12, RZ, RZ, 0x3 ;  /* 0x00000003ff0c7424 */ /* 0x000fe200078e00ff */
        /* <DEDUP_REMOVED lines=16> */
.L_x_142:
[----:B------:R-:W-:Y:S01]  /*137e0*/  MOV R13, R17 ;  /* 0x00000011000d7202 */ /* 0x000fe20000000f00 */
[----:B------:R-:W-:-:S07]  /*137f0*/  IMAD.MOV.U32 R3, RZ, RZ, R14 ;  /* 0x000000ffff037224 */ /* 0x000fce00078e000e */
[----:B------:R-:W-:Y:S05]  /*13800*/  WARPSYNC.COLLECTIVE R15, `(.L_x_143) ;  /* 0x000000000f087348 */ /* 0x000fea0003c00000 */
[----:B------:R0:W1:Y:S02]  /*13810*/  SHFL.IDX P6, R14, R13, R12, R11 ;  /* 0x0000000c0d0e7389 */ /* 0x00006400000c000b */
[----:B01----:R-:W-:Y:S01]  /*13820*/  ENDCOLLECTIVE ;  /* 0x000000000000791b */ /* 0x003fe20003800000 */
.L_x_143:
        /* <DEDUP_REMOVED lines=19> */
.L_x_144:
[----:B------:R-:W-:Y:S02]  /*13960*/  IMAD.MOV.U32 R13, RZ, RZ, R17 ;  /* 0x000000ffff0d7224 */ /* 0x000fe400078e0011 */
[----:B------:R-:W-:-:S07]  /*13970*/  IMAD.MOV.U32 R18, RZ, RZ, R14 ;  /* 0x000000ffff127224 */ /* 0x000fce00078e000e */
[----:B------:R-:W-:Y:S05]  /*13980*/  WARPSYNC.COLLECTIVE R15, `(.L_x_145) ;  /* 0x000000000f087348 */ /* 0x000fea0003c00000 */
[----:B------:R0:W1:Y:S02]  /*13990*/  SHFL.IDX P6, R14, R13, R12, R11 ;  /* 0x0000000c0d0e7389 */ /* 0x00006400000c000b */
[----:B01----:R-:W-:Y:S01]  /*139a0*/  ENDCOLLECTIVE ;  /* 0x000000000000791b */ /* 0x003fe20003800000 */
.L_x_145:
[----:B------:R-:W-:Y:S05]  /*139b0*/  BRA `(.L_x_146) ;  /* 0xffffffcc008c7947 */ /* 0x000fea000383ffff */
.L_x_73:
[----:B0-----:R0:W1:Y:S02]  /*139c0*/  SYNCS.PHASECHK.TRANS64.TRYWAIT P0, [R0+URZ+0x38860], R3 ;  /* 0x03886003000075a7 */ /* 0x001064000800017f */
[----:B-1----:R-:W-:Y:S05]  /*139d0*/  @!P0 NANOSLEEP.SYNCS 0x989680 ;  /* 0x009896800000895d */ /* 0x002fea0003900000 */
[----:B------:R-:W1:Y:S02]  /*139e0*/  @!P0 SYNCS.PHASECHK.TRANS64 P0, [R0+URZ+0x38860], R3 ;  /* 0x03886003000085a7 */ /* 0x000e64000800007f */
[----:B-1----:R-:W-:Y:S05]  /*139f0*/  @!P0 BRA `(.L_x_73) ;  /* 0xfffffffc00f08947 */ /* 0x002fea000383ffff */
[----:B------:R-:W-:Y:S05]  /*13a00*/  BRA `(.L_x_147) ;  /* 0xffffffd000947947 */ /* 0x000fea000383ffff */
.L_x_74:
[----:B------:R-:W-:Y:S01]  /*13a10*/  BSSY B0, `(.L_x_148) ;  /* 0x0000008000007945 */ /* 0x000fe20003800000 */
[----:B------:R-:W-:Y:S01]  /*13a20*/  MOV R13, R18 ;  /* 0x00000012000d7202 */ /* 0x000fe20000000f00 */
[----:B------:R-:W-:Y:S01]  /*13a30*/  IMAD.MOV.U32 R12, RZ, RZ, RZ ;  /* 0x000000ffff0c7224 */ /* 0x000fe200078e00ff */
[----:B------:R-:W-:Y:S01]  /*13a40*/  MOV R15, 0xffffffff ;  /* 0xffffffff000f7802 */ /* 0x000fe20000000f00 */
[----:B------:R-:W-:-:S07]  /*13a50*/  IMAD.MOV.U32 R11, RZ, RZ, 0x181f ;  /* 0x0000181fff0b7424 */ /* 0x000fce00078e00ff */
[----:B0-----:R-:W-:Y:S05]  /*13a60*/  WARPSYNC.COLLECTIVE R15, `(.L_x_149) ;  /* 0x000000000f087348 */ /* 0x001fea0003c00000 */
[----:B------:R1:W2:Y:S02]  /*13a70*/  SHFL.IDX P6, R14, R13, R12, R11 ;  /* 0x0000000c0d0e7389 */ /* 0x0002a400000c000b */
[----:B012---:R-:W-:Y:S01]  /*13a80*/  ENDCOLLECTIVE ;  /* 0x000000000000791b */ /* 0x007fe20003800000 */
.L_x_149:
[----:B------:R-:W-:Y:S05]  /*13a90*/  BSYNC B0 ;  /* 0x0000000000007941 */ /* 0x000fea0003800000 */
.L_x_148:
[----:B------:R-:W-:Y:S01]  /*13aa0*/  IMAD.MOV.U32 R13, RZ, RZ, R17 ;  /* 0x000000ffff0d7224 */ /* 0x000fe200078e0011 */
[----:B------:R-:W-:Y:S01]  /*13ab0*/  MOV R12, RZ ;  /* 0x000000ff000c7202 */ /* 0x000fe20000000f00 */
[----:B------:R-:W-:Y:S01]  /*13ac0*/  IMAD.MOV.U32 R11, RZ, RZ, 0x181f ;  /* 0x0000181fff0b7424 */ /* 0x000fe200078e00ff */
[----:B------:R-:W-:Y:S01]  /*13ad0*/  LEA R4, R4, UR42, 0x1 ;  /* 0x0000002a04047c11 */ /* 0x000fe2000f8e08ff */
[----:B------:R-:W-:Y:S02]  /*13ae0*/  IMAD.MOV.U32 R15, RZ, RZ, -0x1 ;  /* 0xffffffffff0f7424 */ /* 0x000fe400078e00ff */
[----:B------:R-:W-:-:S07]  /*13af0*/  IMAD.MOV.U32 R3, RZ, RZ, R14 ;  /* 0x000000ffff037224 */ /* 0x000fce00078e000e */
[----:B------:R-:W-:Y:S05]  /*13b00*/  WARPSYNC.COLLECTIVE R15, `(.L_x_150) ;  /* 0x000000000f087348 */ /* 0x000fea0003c00000 */
[----:B------:R0:W1:Y:S02]  /*13b10*/  SHFL.IDX P6, R14, R13, R12, R11 ;  /* 0x0000000c0d0e7389 */ /* 0x00006400000c000b */
[----:B01----:R-:W-:Y:S01]  /*13b20*/  ENDCOLLECTIVE ;  /* 0x000000000000791b */ /* 0x003fe20003800000 */
.L_x_150:
[----:B------:R-:W-:Y:S01]  /*13b30*/  ULDC UR4, c[0x0][0x2f4] ;  /* 0x0000bd0000047ab9 */ /* 0x000fe20000000800 */
[----:B------:R-:W-:Y:S01]  /*13b40*/  ULDC.64 UR6, c[0x0][0x208] ;  /* 0x0000820000067ab9 */ /* 0x000fe20000000a00 */
[----:B------:R-:W-:Y:S02]  /*13b50*/  ISETP.GE.AND P2, PT, R22, UR4, PT ;  /* 0x0000000416007c0c */ /* 0x000fe4000bf46270 */
[----:B------:R-:W-:Y:S02]  /*13b60*/  ISETP.GE.AND P3, PT, R37, UR4, PT ;  /* 0x0000000425007c0c */ /* 0x000fe4000bf66270 */
[C---:B------:R-:W-:Y:S02]  /*13b70*/  ISETP.LT.OR P5, PT, R5.reuse, 0x1, P2 ;  /* 0x000000010500780c */ /* 0x040fe400017a1670 */
[----:B------:R-:W-:Y:S02]  /*13b80*/  ISETP.LT.OR P4, PT, R5, 0x1, P3 ;  /* 0x000000010500780c */ /* 0x000fe40001f81670 */
[----:B------:R-:W-:-:S02]  /*13b90*/  ISETP.GE.AND P1, PT, R36, UR4, PT ;  /* 0x0000000424007c0c */ /* 0x000fc4000bf26270 */
[----:B------:R-:W-:Y:S01]  /*13ba0*/  ISETP.GE.AND P0, PT, R35, UR4, PT ;  /* 0x0000000423007c0c */ /* 0x000fe2000bf06270 */
[----:B------:R-:W-:Y:S02]  /*13bb0*/  IMAD.MOV.U32 R13, RZ, RZ, R18 ;  /* 0x000000ffff0d7224 */ /* 0x000fe400078e0012 */
[----:B------:R-:W-:Y:S01]  /*13bc0*/  IMAD.MOV.U32 R12, RZ, RZ, 0x1 ;  /* 0x00000001ff0c7424 */ /* 0x000fe200078e00ff */
[----:B------:R-:W-:-:S05]  /*13bd0*/  MOV R2, R14 ;  /* 0x0000000e00027202 */ /* 0x000fca0000000f00 */
[----:B------:R-:W-:-:S05]  /*13be0*/  IMAD.WIDE.U32 R2, R22, 0x2, R2 ;  /* 0x0000000216027825 */ /* 0x000fca00078e0002 */
[----:B------:R-:W-:Y:S01]  /*13bf0*/  @!PT LDS RZ, [RZ] ;  /* 0x00000000fffff984 */ /* 0x000fe20000000800 */
[----:B------:R-:W-:Y:S01]  /*13c00*/  @!PT LDS RZ, [RZ] ;  /* 0x00000000fffff984 */ /* 0x000fe20000000800 */
[----:B------:R-:W-:Y:S01]  /*13c10*/  @!PT LDS RZ, [RZ] ;  /* 0x00000000fffff984 */ /* 0x000fe20000000800 */
[----:B------:R0:W-:Y:S01]  /*13c20*/  LDGSTS.E.BYPASS.LTC128B.128 [R4+0x400], desc[UR6][R2.64], !P5 ;  /* 0x0040000002047fae */ /* 0x0001e2000e901d46 */
[----:B------:R-:W-:-:S03]  /*13c30*/  ISETP.LT.OR P5, PT, R5, 0x1, P1 ;  /* 0x000000010500780c */ /* 0x000fc60000fa1670 */
[----:B------:R0:W-:Y:S01]  /*13c40*/  LDGSTS.E.BYPASS.LTC128B.128 [R4+0x2c00], desc[UR6][R2.64+0x80], !P4 ;  /* 0x02c0008002047fae */ /* 0x0001e2000e101d46 */
[----:B------:R-:W-:-:S09]  /*13c50*/  ISETP.LT.OR P4, PT, R5, 0x1, P0 ;  /* 0x000000010500780c */ /* 0x000fd20000781670 */
[----:B------:R0:W-:Y:S01]  /*13c60*/  LDGSTS.E.BYPASS.LTC128B.128 [R4+0x5400], desc[UR6][R2.64+0x100], !P5 ;  /* 0x0540010002047fae */ /* 0x0001e2000e901d46 */
[----:B------:R-:W-:-:S03]  /*13c70*/  ISETP.LT.OR P5, PT, R5, 0x11, P2 ;  /* 0x000000110500780c */ /* 0x000fc600017a1670 */
[----:B------:R0:W-:Y:S01]  /*13c80*/  LDGSTS.E.BYPASS.LTC128B.128 [R4+0x7c00], desc[UR6][R2.64+0x180], !P4 ;  /* 0x07c0018002047fae */ /* 0x0001e2000e101d46 */
[----:B------:R-:W-:-:S13]  /*13c90*/  ISETP.LT.OR P4, PT, R5, 0x11, P3 ;  /* 0x000000110500780c */ /* 0x000fda0001f81670 */
[----:B0-----:R-:W-:Y:S05]  /*13ca0*/  WARPSYNC.COLLECTIVE R15, `(.L_x_151) ;  /* 0x000000000f087348 */ /* 0x001fea0003c00000 */
[----:B------:R1:W2:Y:S02]  /*13cb0*/  SHFL.IDX P6, R14, R13, R12, R11 ;  /* 0x0000000c0d0e7389 */ /* 0x0002a400000c000b */
[----:B012---:R-:W-:Y:S01]  /*13cc0*/  ENDCOLLECTIVE ;  /* 0x000000000000791b */ /* 0x007fe20003800000 */
.L_x_151:
[----:B------:R-:W-:Y:S01]  /*13cd0*/  IMAD.MOV.U32 R13, RZ, RZ, R17 ;  /* 0x000000ffff0d7224 */ /* 0x000fe200078e0011 */
[----:B------:R-:W-:-:S07]  /*13ce0*/  MOV R6, R14 ;  /* 0x0000000e00067202 */ /* 0x000fce0000000f00 */
[----:B------:R-:W-:Y:S05]  /*13cf0*/  WARPSYNC.COLLECTIVE R15, `(.L_x_152) ;  /* 0x000000000f087348 */ /* 0x000fea0003c00000 */
[----:B------:R0:W1:Y:S02]  /*13d00*/  SHFL.IDX P6, R14, R13, R12, R11 ;  /* 0x0000000c0d0e7389 */ /* 0x00006400000c000b */
[----:B01----:R-:W-:Y:S01]  /*13d10*/  ENDCOLLECTIVE ;  /* 0x000000000000791b */ /* 0x003fe20003800000 */
.L_x_152:
[----:B------:R-:W-:Y:S01]  /*13d20*/  ULDC.64 UR4, c[0x0][0x208] ;  /* 0x0000820000047ab9 */ /* 0x000fe20000000a00 */
[----:B------:R-:W-:Y:S01]  /*13d30*/  MOV R3, R6 ;  /* 0x0000000600037202 */ /* 0x000fe20000000f00 */
[----:B------:R-:W-:Y:S02]  /*13d40*/  IMAD.MOV.U32 R13, RZ, RZ, R18 ;  /* 0x000000ffff0d7224 */ /* 0x000fe400078e0012 */
[----:B------:R-:W-:Y:S02]  /*13d50*/  IMAD.MOV.U32 R12, RZ, RZ, 0x2 ;  /* 0x00000002ff0c7424 */ /* 0x000fe400078e00ff */
[----:B------:R-:W-:-:S04]  /*13d60*/  IMAD.MOV.U32 R2, RZ, RZ, R14 ;  /* 0x000000ffff027224 */ /* 0x000fc800078e000e */
        /* <DEDUP_REMOVED lines=15> */
.L_x_153:
[----:B------:R-:W-:Y:S01]  /*13e60*/  IMAD.MOV.U32 R13, RZ, RZ, R17 ;  /* 0x000000ffff0d7224 */ /* 0x000fe200078e0011 */
[----:B------:R-:W-:-:S07]  /*13e70*/  MOV R6, R14 ;  /* 0x0000000e00067202 */ /* 0x000fce0000000f00 */
[----:B------:R-:W-:Y:S05]  /*13e80*/  WARPSYNC.COLLECTIVE R15, `(.L_x_154) ;  /* 0x000000000f087348 */ /* 0x000fea0003c00000 */
[----:B------:R0:W1:Y:S02]  /*13e90*/  SHFL.IDX P6, R14, R13, R12, R11 ;  /* 0x0000000c0d0e7389 */ /* 0x00006400000c000b */
[----:B01----:R-:W-:Y:S01]  /*13ea0*/  ENDCOLLECTIVE ;  /* 0x000000000000791b */ /* 0x003fe20003800000 */
.L_x_154:
        /* <DEDUP_REMOVED lines=20> */
.L_x_155:
[----:B------:R-:W-:Y:S01]  /*13ff0*/  IMAD.MOV.U32 R13, RZ, RZ, R17 ;  /* 0x000000ffff0d7224 */ /* 0x000fe200078e0011 */
[----:B------:R-:W-:-:S07]  /*14000*/  MOV R6, R14 ;  /* 0x0000000e00067202 */ /* 0x000fce0000000f00 */
[----:B------:R-:W-:Y:S05]  /*14010*/  WARPSYNC.COLLECTIVE R15, `(.L_x_156) ;  /* 0x000000000f087348 */ /* 0x000fea0003c00000 */
[----:B------:R0:W1:Y:S02]  /*14020*/  SHFL.IDX P6, R14, R13, R12, R11 ;  /* 0x0000000c0d0e7389 */ /* 0x00006400000c000b */
[----:B01----:R-:W-:Y:S01]  /*14030*/  ENDCOLLECTIVE ;  /* 0x000000000000791b */ /* 0x003fe20003800000 */
.L_x_156:
[----:B------:R-:W-:Y:S01]  /*14040*/  ULDC.64 UR4, c[0x0][0x208] ;  /* 0x0000820000047ab9 */ /* 0x000fe20000000a00 */
[----:B------:R-:W-:Y:S01]  /*14050*/  MOV R3, R6 ;  /* 0x0000000600037202 */ /* 0x000fe20000000f00 */
[----:B------:R-:W-:Y:S02]  /*14060*/  IMAD.MOV.U32 R6, RZ, RZ, RZ ;  /* 0x000000ffff067224 */ /* 0x000fe400078e00ff */
        /* <DEDUP_REMOVED lines=11> */
[----:B------:R0:W-:Y:S04]  /*14120*/  LDGSTS.E.BYPASS.LTC128B.128 [R4+0x6c00], desc[UR4][R2.64+0x100], !P5 ;  /* 0x06c0010002047fae */ /* 0x0001e8000e901d44 */
[----:B------:R0:W-:Y:S02]  /*14130*/  LDGSTS.E.BYPASS.LTC128B.128 [R4+0x9400], desc[UR4][R2.64+0x180], !P4 ;  /* 0x0940018002047fae */ /* 0x0001e4000e101d44 */
[----:B0-----:R-:W-:Y:S05]  /*14140*/  WARPSYNC.COLLECTIVE R15, `(.L_x_157) ;  /* 0x000000000f087348 */ /* 0x001fea0003c00000 */
[----:B------:R1:W2:Y:S02]  /*14150*/  SHFL.IDX P6, R14, R13, R12, R11 ;  /* 0x0000000c0d0e7389 */ /* 0x0002a400000c000b */
[----:B012---:R-:W-:Y:S01]  /*14160*/  ENDCOLLECTIVE ;  /* 0x000000000000791b */ /* 0x007fe20003800000 */
.L_x_157:
[----:B------:R-:W-:Y:S01]  /*14170*/  IMAD.MOV.U32 R13, RZ, RZ, R17 ;  /* 0x000000ffff0d7224 */ /* 0x000fe200078e0011 */
[----:B------:R-:W-:-:S07]  /*14180*/  MOV R18, R14 ;  /* 0x0000000e00127202 */ /* 0x000fce0000000f00 */
[----:B------:R-:W-:Y:S05]  /*14190*/  WARPSYNC.COLLECTIVE R15, `(.L_x_158) ;  /* 0x000000000f087348 */ /* 0x000fea0003c00000 */
[----:B------:R0:W1:Y:S02]  /*141a0*/  SHFL.IDX P6, R14, R13, R12, R11 ;  /* 0x0000000c0d0e7389 */ /* 0x00006400000c000b */
[----:B01----:R-:W-:Y:S01]  /*141b0*/  ENDCOLLECTIVE ;  /* 0x000000000000791b */ /* 0x003fe20003800000 */
.L_x_158:
[----:B------:R-:W-:Y:S05]  /*141c0*/  BRA `(.L_x_159) ;  /* 0xffffffcc00a07947 */ /* 0x000fea000383ffff */
.L_x_77:
[----:B0-----:R0:W1:Y:S02]  /*141d0*/  SYNCS.PHASECHK.TRANS64.TRYWAIT P0, [R7+URZ+0x38820], R6 ;  /* 0x03882006070075a7 */ /* 0x001064000800017f */
[----:B-1----:R-:W-:Y:S05]  /*141e0*/  @!P0 NANOSLEEP.SYNCS 0x989680 ;  /* 0x009896800000895d */ /* 0x002fea0003900000 */
[----:B------:R-:W1:Y:S02]  /*141f0*/  @!P0 SYNCS.PHASECHK.TRANS64 P0, [R7+URZ+0x38820], R6 ;  /* 0x03882006070085a7 */ /* 0x000e64000800007f */
[----:B-1----:R-:W-:Y:S05]  /*14200*/  @!P0 BRA `(.L_x_77) ;  /* 0xfffffffc00f08947 */ /* 0x002fea000383ffff */
[----:B------:R-:W-:Y:S05]  /*14210*/  BRA `(.L_x_160) ;  /* 0xffffffd000287947 */ /* 0x000fea000383ffff */
.L_x_78:
[----:B------:R-:W1:Y:S01]  /*14220*/  S2R R3, SR_TID.X ;  /* 0x0000000000037919 */ /* 0x000e620000002100 */
[----:B------:R-:W-:Y:S01]  /*14230*/  BSSY B0, `(.L_x_161) ;  /* 0x000000a000007945 */ /* 0x000fe20003800000 */
[----:B------:R-:W-:Y:S01]  /*14240*/  IMAD.MOV.U32 R12, RZ, RZ, RZ ;  /* 0x000000ffff0c7224 */ /* 0x000fe200078e00ff */
[----:B------:R-:W-:Y:S01]  /*14250*/  MOV R15, 0xffffffff ;  /* 0xffffffff000f7802 */ /* 0x000fe20000000f00 */
[----:B------:R-:W-:Y:S01]  /*14260*/  IMAD.MOV.U32 R11, RZ, RZ, 0x1f ;  /* 0x0000001fff0b7424 */ /* 0x000fe200078e00ff */
[----:B-1----:R-:W-:-:S04]  /*14270*/  SHF.R.U32.HI R3, RZ, 0x5, R3 ;  /* 0x00000005ff037819 */ /* 0x002fc80000011603 */
[----:B------:R-:W-:-:S04]  /*14280*/  LOP3.LUT R3, R3, 0x3, RZ, 0xc0, !PT ;  /* 0x0000000303037812 */ /* 0x000fc800078ec0ff */
[----:B------:R-:W-:-:S07]  /*14290*/  MOV R13, R3 ;  /* 0x00000003000d7202 */ /* 0x000fce0000000f00 */
[----:B0----5:R-:W-:Y:S05]  /*142a0*/  WARPSYNC.COLLECTIVE R15, `(.L_x_162) ;  /* 0x000000000f087348 */ /* 0x021fea0003c00000 */
[----:B------:R1:W2:Y:S02]  /*142b0*/  SHFL.IDX P6, R14, R13, R12, R11 ;  /* 0x0000000c0d0e7389 */ /* 0x0002a400000c000b */
[----:B012--5:R-:W-:Y:S01]  /*142c0*/  ENDCOLLECTIVE ;  /* 0x000000000000791b */ /* 0x027fe20003800000 */
.L_x_162:
[----:B------:R-:W-:Y:S05]  /*142d0*/  BSYNC B0 ;  /* 0x0000000000007941 */ /* 0x000fea0003800000 */
.L_x_161:
[----:B------:R-:W-:Y:S05]  /*142e0*/  BRA `(.L_x_163) ;  /* 0xffffffd0000c7947 */ /* 0x000fea000383ffff */
.L_x_79:
[----:B------:R-:W-:Y:S01]  /*142f0*/  BSSY B0, `(.L_x_164) ;  /* 0x0000006000007945 */ /* 0x000fe20003800000 */
[----:B------:R-:W-:-:S07]  /*14300*/  IMAD.MOV.U32 R15, RZ, RZ, -0x1 ;  /* 0xffffffffff0f7424 */ /* 0x000fce00078e00ff */
[----:B01---5:R-:W-:Y:S05]  /*14310*/  WARPSYNC.COLLECTIVE R15, `(.L_x_165) ;  /* 0x000000000f0c7348 */ /* 0x023fea0003c00000 */
[----:B------:R-:W-:Y:S02]  /*14320*/  ELECT P6, UR62, PT ;  /* 0x00000000003e782f */ /* 0x000fe400038c0000 */
[----:B------:R-:W-:Y:S01]  /*14330*/  MOV R14, UR62 ;  /* 0x0000003e000e7c02 */ /* 0x000fe20008000f00 */
[----:B01---5:R-:W-:Y:S10]  /*14340*/  ENDCOLLECTIVE ;  /* 0x000000000000791b */ /* 0x023ff40003800000 */
.L_x_165:
[----:B------:R-:W-:Y:S05]  /*14350*/  BSYNC B0 ;  /* 0x0000000000007941 */ /* 0x000fea0003800000 */
.L_x_164:
[----:B------:R-:W-:Y:S05]  /*14360*/  BRA `(.L_x_166) ;  /* 0xffffffd000007947 */ /* 0x000fea000383ffff */
.L_x_81:
[----:B-1----:R1:W2:Y:S02]  /*14370*/  SYNCS.PHASECHK.TRANS64.TRYWAIT P1, [R5+URZ+0x38840], R4 ;  /* 0x03884004050075a7 */ /* 0x0022a4000802017f */
[----:B--2---:R-:W-:Y:S05]  /*14380*/  @!P1 NANOSLEEP.SYNCS 0x989680 ;  /* 0x009896800000995d */ /* 0x004fea0003900000 */
[----:B------:R-:W2:Y:S02]  /*14390*/  @!P1 SYNCS.PHASECHK.TRANS64 P1, [R5+URZ+0x38840], R4 ;  /* 0x03884004050095a7 */ /* 0x000ea4000802007f */
[----:B--2---:R-:W-:Y:S05]  /*143a0*/  @!P1 BRA `(.L_x_81) ;  /* 0xfffffffc00f09947 */ /* 0x004fea000383ffff */
[----:B------:R-:W-:Y:S05]  /*143b0*/  BRA `(.L_x_167) ;  /* 0xffffffd000287947 */ /* 0x000fea000383ffff */
.L_x_83:
[----:B--2---:R2:W3:Y:S02]  /*143c0*/  SYNCS.PHASECHK.TRANS64.TRYWAIT P1, [R3+URZ+0x38840], R0 ;  /* 0x03884000030075a7 */ /* 0x0044e4000802017f */
[----:B---3--:R-:W-:Y:S05]  /*143d0*/  @!P1 NANOSLEEP.SYNCS 0x989680 ;  /* 0x009896800000995d */ /* 0x008fea0003900000 */
[----:B------:R-:W3:Y:S02]  /*143e0*/  @!P1 SYNCS.PHASECHK.TRANS64 P1, [R3+URZ+0x38840], R0 ;  /* 0x03884000030095a7 */ /* 0x000ee4000802007f */
[----:B---3--:R-:W-:Y:S05]  /*143f0*/  @!P1 BRA `(.L_x_83) ;  /* 0xfffffffc00f09947 */ /* 0x008fea000383ffff */
[----:B------:R-:W-:Y:S05]  /*14400*/  BRA `(.L_x_168) ;  /* 0xffffffd000347947 */ /* 0x000fea000383ffff */
.L_x_85:
[----:B---3--:R3:W4:Y:S02]  /*14410*/  SYNCS.PHASECHK.TRANS64.TRYWAIT P1, [R5+URZ+0x38860], R4 ;  /* 0x03886004050075a7 */ /* 0x008724000802017f */
[----:B----4-:R-:W-:Y:S05]  /*14420*/  @!P1 NANOSLEEP.SYNCS 0x989680 ;  /* 0x009896800000995d */ /* 0x010fea0003900000 */
[----:B------:R-:W4:Y:S02]  /*14430*/  @!P1 SYNCS.PHASECHK.TRANS64 P1, [R5+URZ+0x38860], R4 ;  /* 0x03886004050095a7 */ /* 0x000f24000802007f */
[----:B----4-:R-:W-:Y:S05]  /*14440*/  @!P1 BRA `(.L_x_85) ;  /* 0xfffffffc00f09947 */ /* 0x010fea000383ffff */
[----:B------:R-:W-:Y:S05]  /*14450*/  BRA `(.L_x_169) ;  /* 0xffffffd000307947 */ /* 0x000fea000383ffff */
.L_x_170:
[----:B------:R-:W-:-:S00]  /*14460*/  BRA `(.L_x_170) ;  /* 0xfffffffc00fc7947 */ /* 0x000fc0000383ffff */
[----:B------:R-:W-:-:S00]  /*14470*/  NOP ;  /* 0x0000000000007918 */ /* 0x000fc00000000000 */
        /* <DEDUP_REMOVED lines=8> */
.L_x_3271:


//--------------------- .text._ZN7cutlass13device_kernelIN5flash11enable_sm90INS1_16FlashAttnFwdSm90INS1_25CollectiveMainloopFwdSm90ILi2EN4cute5tupleIJNS5_1CILi1EEES8_S8_EEENS6_IJNS7_ILi128EEENS7_ILi80EEENS7_ILi256EEEEEELi256ENS_6half_tEfNS_4arch4Sm90ELb0ELb0ELb1ELb1ELb1ELb0ELb0ELb1ELb1ELb1ELb1ELb0EEENS1_21CollectiveEpilogueFwdINS6_IJSA_SC_SB_EEES9_SE_SG_Li256ELb1ELb1ELb1ELb0EEENS1_36VarlenDynamicPersistentTileSchedulerILi128ELi80ELi256ELi128ELb1ELb1ELb1ELb0ELb1ELb1EEEEEEEEEvNT_6ParamsE --------------------------
	.section	.text._ZN7cutlass13device_kernelIN5flash11enable_sm90INS1_16FlashAttnFwdSm90INS1_25CollectiveMainloopFwdSm90ILi2EN4cute5tupleIJNS5_1CILi1EEES8_S8_EEENS6_IJNS7_ILi128EEENS7_ILi80EEENS7_ILi256EEEEEELi256ENS_6half_tEfNS_4arch4Sm90ELb0ELb0ELb1ELb1ELb1ELb0ELb0ELb1ELb1ELb1ELb1ELb0EEENS1_21CollectiveEpilogueFwdINS6_IJSA_SC_SB_EEES9_SE_SG_Li256ELb1ELb1ELb1ELb0EEENS1_36VarlenDynamicPersistentTileSchedulerILi128ELi80ELi256ELi128ELb1ELb1ELb1ELb0ELb1ELb1EEEEEEEEEvNT_6ParamsE,"ax",@progbits
	.align	128
.text._ZN7cutlass13device_kernelIN5flash11enable_sm90INS1_16FlashAttnFwdSm90INS1_25CollectiveMainloopFwdSm90ILi2EN4cute5tupleIJNS5_1CILi1EEES8_S8_EEENS6_IJNS7_ILi128EEENS7_ILi80EEENS7_ILi256EEEEEELi256ENS_6half_tEfNS_4arch4Sm90ELb0ELb0ELb1ELb1ELb1ELb0ELb0ELb1ELb1ELb1ELb1ELb0EEENS1_21CollectiveEpilogueFwdINS6_IJSA_SC_SB_EEES9_SE_SG_Li256ELb1ELb1ELb1ELb0EEENS1_36VarlenDynamicPersistentTileSchedulerILi128ELi80ELi256ELi128ELb1ELb1ELb1ELb0ELb1ELb1EEEEEEEEEvNT_6ParamsE:
        .type           _ZN7cutlass13device_kernelIN5flash11enable_sm90INS1_16FlashAttnFwdSm90INS1_25CollectiveMainloopFwdSm90ILi2EN4cute5tupleIJNS5_1CILi1EEES8_S8_EEENS6_IJNS7_ILi128EEENS7_ILi80EEENS7_ILi256EEEEEELi256ENS_6half_tEfNS_4arch4Sm90ELb0ELb0ELb1ELb1ELb1ELb0ELb0ELb1ELb1ELb1ELb1ELb0EEENS1_21CollectiveEpilogueFwdINS6_IJSA_SC_SB_EEES9_SE_SG_Li256ELb1ELb1ELb1ELb0EEENS1_36VarlenDynamicPersistentTileSchedulerILi128ELi80ELi256ELi128ELb1ELb1ELb1ELb0ELb1ELb1EEEEEEEEEvNT_6ParamsE,@function
        .size           _ZN7cutlass13device_kernelIN5flash11enable_sm90INS1_16FlashAttnFwdSm90INS1_25CollectiveMainloopFwdSm90ILi2EN4cute5tupleIJNS5_1CILi1EEES8_S8_EEENS6_IJNS7_ILi128EEENS7_ILi80EEENS7_ILi256EEEEEELi256ENS_6half_tEfNS_4arch4Sm90ELb0ELb0ELb1ELb1ELb1ELb0ELb0ELb1ELb1ELb1ELb1ELb0EEENS1_21CollectiveEpilogueFwdINS6_IJSA_SC_SB_EEES9_SE_SG_Li256ELb1ELb1ELb1ELb0EEENS1_36VarlenDynamicPersistentTileSchedulerILi128ELi80ELi256ELi128ELb1ELb1ELb1ELb0ELb1ELb1EEEEEEEEEvNT_6ParamsE,(.L_x_3272 - _ZN7cutlass13device_kernelIN5flash11enable_sm90INS1_16FlashAttnFwdSm90INS1_25CollectiveMainloopFwdSm90ILi2EN4cute5tupleIJNS5_1CILi1EEES8_S8_EEENS6_IJNS7_ILi128EEENS7_ILi80EEENS7_ILi256EEEEEELi256ENS_6half_tEfNS_4arch4Sm90ELb0ELb0ELb1ELb1ELb1ELb0ELb0ELb1ELb1ELb1ELb1ELb0EEENS1_21CollectiveEpilogueFwdINS6_IJSA_SC_SB_EEES9_SE_SG_Li256ELb1ELb1ELb1ELb0EEENS1_36VarlenDynamicPersistentTileSchedulerILi128ELi80ELi256ELi128ELb1ELb1ELb1ELb0ELb1ELb1EEEEEEEEEvNT_6ParamsE)
        .other          _ZN7cutlass13device_kernelIN5flash11enable_sm90INS1_16FlashAttnFwdSm90INS1_25CollectiveMainloopFwdSm90ILi2EN4cute5tupleIJNS5_1CILi1EEES8_S8_EEENS6_IJNS7_ILi128EEENS7_ILi80EEENS7_ILi256EEEEEELi256ENS_6half_tEfNS_4arch4Sm90ELb0ELb0ELb1ELb1ELb1ELb0ELb0ELb1ELb1ELb1ELb1ELb0EEENS1_21CollectiveEpilogueFwdINS6_IJSA_SC_SB_EEES9_SE_SG_Li256ELb1ELb1ELb1ELb0EEENS1_36VarlenDynamicPersistentTileSchedulerILi128ELi80ELi256ELi128ELb1ELb1ELb1ELb0ELb1ELb1EEEEEEEEEvNT_6ParamsE,@"STO_CUDA_ENTRY STV_DEFAULT"
_ZN7cutlass13device_kernelIN5flash11enable_sm90INS1_16FlashAttnFwdSm90INS1_25CollectiveMainloopFwdSm90ILi2EN4cute5tupleIJNS5_1CILi1EEES8_S8_EEENS6_IJNS7_ILi128EEENS7_ILi80EEENS7_ILi256EEEEEELi256ENS_6half_tEfNS_4arch4Sm90ELb0ELb0ELb1ELb1ELb1ELb0ELb0ELb1ELb1ELb1ELb1ELb0EEENS1_21CollectiveEpilogueFwdINS6_IJSA_SC_SB_EEES9_SE_SG_Li256ELb1ELb1ELb1ELb0EEENS1_36VarlenDynamicPersistentTileSchedulerILi128ELi80ELi256ELi128ELb1ELb1ELb1ELb0ELb1ELb1EEEEEEEEEvNT_6ParamsE:
        /* <DEDUP_REMOVED lines=45> */
.L_x_171:
        /* <DEDUP_REMOVED lines=22> */
.L_x_172:
        /* <DEDUP_REMOVED lines=18> */
.L_x_173:
        /* <DEDUP_REMOVED lines=22> */
.L_x_174:
        /* <DEDUP_REMOVED lines=23> */
.L_x_175:
[----:B------:R-:W-:Y:S01]  /*0820*/  UISETP.NE.AND UP0, UPT, UR9, URZ, UPT ;  /* 0x0000003f0900728c */ /* 0x000fe2000bf05270 */
[----:B------:R-:W-:Y:S01]  /*0830*/  NOP ;  /* 0x0000000000007918 */ /* 0x000fe20000000000 */
[----:B0-----:R-:W-:Y:S01]  /*0840*/  UMOV UR4, 0x1 ;  /* 0x0000000100047882 */ /* 0x001fe20000000000 */
[----:B------:R-:W-:Y:S01]  /*0850*/  ULDC.64 UR36, c[0x0][0x208] ;  /* 0x0000820000247ab9 */ /* 0x000fe20000000a00 */
[----:B------:R-:W-:Y:S01]  /*0860*/  USEL UR4, UR4, 0x2, !UP0 ;  /* 0x0000000204047887 */ /* 0x000fe2000c000000 */
[----:B-1234-:R-:W-:Y:S01]  /*0870*/  BAR.SYNC.DEFER_BLOCKING 0x0 ;  /* 0x0000000000007b1d */ /* 0x01efe20000010000 */
[----:B------:R-:W-:-:S04]  /*0880*/  PLOP3.LUT P0, PT, PT, PT, UP0, 0x80, 0x0 ;  /* 0x000000000000781c */ /* 0x000fc80003f0f008 */
[----:B------:R-:W-:-:S05]  /*0890*/  IMAD.U32 R3, RZ, RZ, UR4 ;  /* 0x00000004ff037e24 */ /* 0x000fca000f8e00ff */
[----:B------:R0:W-:Y:S04]  /*08a0*/  STL [R1+0x50], R3 ;  /* 0x0000500301007387 */ /* 0x0001e80000100800 */
[----:B------:R-:W-:Y:S05]  /*08b0*/  @!P0 BRA `(.L_x_176) ;  /* 0x000000fc00688947 */ /* 0x000fea0003800000 */
.L_x_177:
[----:B------:R-:W-:-:S08]  /*08c0*/  NOP ;  /* 0x0000000000007918 */ /* 0x000fd00000000000 */
[----:B------:R-:W1:Y:S02]  /*08d0*/  USETMAXREG.TRY_ALLOC.CTAPOOL UP0, 0xe8 ;  /* 0x000000e8000079c8 */ /* 0x000e640008000600 */
[----:B-1----:R-:W-:-:S13]  /*08e0*/  PLOP3.LUT P0, PT, PT, PT, UP0, 0x80, 0x0 ;  /* 0x000000000000781c */ /* 0x002fda0003f0f008 */
[----:B------:R-:W-:Y:S05]  /*08f0*/  @!P0 BRA `(.L_x_177) ;  /* 0xfffffffc00f08947 */ /* 0x000fea000383ffff */
[----:B------:R-:W1:Y:S08]  /*0900*/  S2UR UR5, SR_CgaCtaId ;  /* 0x00000000000579c3 */ /* 0x000e700000008800 */
[----:B------:R-:W-:Y:S06]  /*0910*/  BAR.ARV 0x8, 0x180 ;  /* 0x0206000000007b1d */ /* 0x000fec0000002000 */
[----:B------:R-:W-:-:S02]  /*0920*/  UMOV UR4, 0x400 ;  /* 0x0000040000047882 */ /* 0x000fc40000000000 */
[----:B------:R-:W-:Y:S01]  /*0930*/  BAR.SYNC.DEFER_BLOCKING 0x5, 0x180 ;  /* 0x0146000000007b1d */ /* 0x000fe20000010000 */
[----:B-1----:R-:W-:-:S09]  /*0940*/  ULEA UR4, UR5, UR4, 0x18 ;  /* 0x0000000405047291 */ /* 0x002fd2000f8ec03f */
[----:B------:R-:W1:Y:S01]  /*0950*/  LDS.128 R8, [UR4+0x388d0] ;  /* 0x0388d004ff087984 */ /* 0x000e620008000c00 */
[----:B------:R-:W-:Y:S01]  /*0960*/  ULDC UR4, c[0x0][0xc3c] ;  /* 0x00030f0000047ab9 */ /* 0x000fe20000000800 */
[----:B------:R-:W-:Y:S06]  /*0970*/  BAR.ARV 0x4, 0x180 ;  /* 0x0106000000007b1d */ /* 0x000fec0000002000 */
[----:B-1----:R-:W-:-:S13]  /*0980*/  ISETP.GE.AND P0, PT, R11, UR4, PT ;  /* 0x000000040b007c0c */ /* 0x002fda000bf06270 */
[----:B------:R-:W-:Y:S05]  /*0990*/  @P0 EXIT ;  /* 0x000000000000094d */ /* 0x000fea0003800000 */
[----:B------:R-:W2:Y:S01]  /*09a0*/  LDL R2, [R1+0x50] ;  /* 0x0000500001027983 */ /* 0x000ea20000100800 */
[----:B------:R-:W-:Y:S01]  /*09b0*/  VIADD R0, R0, 0xffffff80 ;  /* 0xffffff8000007836 */ /* 0x000fe20000000000 */
[----:B------:R-:W-:Y:S01]  /*09c0*/  R2UR UR7, R11 ;  /* 0x000000000b0772ca */ /* 0x000fe200000e0000 */
[----:B------:R-:W-:Y:S01]  /*09d0*/  UMOV UR38, URZ ;  /* 0x0000003f00267c82 */ /* 0x000fe20008000000 */
[----:B------:R-:W-:Y:S02]  /*09e0*/  R2UR UR6, R9 ;  /* 0x00000000090672ca */ /* 0x000fe400000e0000 */
[----:B0-----:R-:W-:Y:S02]  /*09f0*/  SHF.R.S32.HI R3, RZ, 0x1f, R0 ;  /* 0x0000001fff037819 */ /* 0x001fe40000011400 */
[----:B------:R-:W-:Y:S02]  /*0a00*/  R2UR UR5, R10 ;  /* 0x000000000a0572ca */ /* 0x000fe400000e0000 */
[----:B------:R-:W-:-:S05]  /*0a10*/  LEA.HI R4, R3, R0, RZ, 0x5 ;  /* 0x0000000003047211 */ /* 0x000fca00078f28ff */
[----:B------:R-:W-:-:S05]  /*0a20*/  IMAD.SHL.U32 R6, R4, 0x20, RZ ;  /* 0x0000002004067824 */ /* 0x000fca00078e00ff */
[----:B------:R-:W-:Y:S02]  /*0a30*/  LOP3.LUT R6, R6, 0xfffffc00, RZ, 0xc0, !PT ;  /* 0xfffffc0006067812 */ /* 0x000fe400078ec0ff */
[----:B--2---:R-:W-:Y:S02]  /*0a40*/  R2UR UR4, R2 ;  /* 0x00000000020472ca */ /* 0x004fe400000e0000 */
[----:B------:R-:W-:-:S04]  /*0a50*/  LEA.HI R2, R3, R0, RZ, 0x7 ;  /* 0x0000000003027211 */ /* 0x000fc800078f38ff */
[----:B------:R-:W-:-:S05]  /*0a60*/  LOP3.LUT R5, R2, 0xffffff80, RZ, 0xc0, !PT ;  /* 0xffffff8002057812 */ /* 0x000fca00078ec0ff */
[----:B------:R-:W-:Y:S01]  /*0a70*/  IMAD.IADD R13, R0, 0x1, -R5 ;  /* 0x00000001000d7824 */ /* 0x000fe200078e0a05 */
[CC--:B------:R-:W-:Y:S01]  /*0a80*/  LEA.HI R5, R3.reuse, R0.reuse, RZ, 0x2 ;  /* 0x0000000003057211 */ /* 0x0c0fe200078f10ff */
[----:B------:R-:W-:Y:S01]  /*0a90*/  ULOP3.LUT UR8, UR4, 0x1, URZ, 0xfc, !UPT ;  /* 0x0000000104087892 */ /* 0x000fe2000f8efc3f */
[----:B------:R-:W-:Y:S02]  /*0aa0*/  LEA.HI R3, R3, R0, RZ, 0x4 ;  /* 0x0000000003037211 */ /* 0x000fe400078f20ff */
[----:B------:R-:W-:Y:S01]  /*0ab0*/  SHF.R.S32.HI R8, RZ, 0x1f, R13 ;  /* 0x0000001fff087819 */ /* 0x000fe2000001140d */
[----:B------:R-:W-:Y:S01]  /*0ac0*/  STL [R1+0x3c], R13 ;  /* 0x00003c0d01007387 */ /* 0x000fe20000100800 */
[----:B------:R-:W-:Y:S01]  /*0ad0*/  LOP3.LUT R11, R5, 0xfffffffc, RZ, 0xc0, !PT ;  /* 0xfffffffc050b7812 */ /* 0x000fe200078ec0ff */
[----:B------:R-:W-:Y:S01]  /*0ae0*/  UMOV UR4, URZ ;  /* 0x0000003f00047c82 */ /* 0x000fe20008000000 */
[----:B------:R-:W-:Y:S02]  /*0af0*/  LOP3.LUT R5, R3, 0x3fffff0, RZ, 0xc0, !PT ;  /* 0x03fffff003057812 */ /* 0x000fe400078ec0ff */
[----:B------:R-:W-:Y:S01]  /*0b00*/  LEA.HI R9, R8, R13, RZ, 0x2 ;  /* 0x0000000d08097211 */ /* 0x000fe200078f10ff */
[C---:B------:R-:W-:Y:S01]  /*0b10*/  IMAD.IADD R12, R0.reuse, 0x1, -R11 ;  /* 0x00000001000c7824 */ /* 0x040fe200078e0a0b */
[----:B------:R-:W-:Y:S01]  /*0b20*/  SHF.R.S32.HI R4, RZ, 0x4, R3 ;  /* 0x00000004ff047819 */ /* 0x000fe20000011403 */
[----:B------:R-:W-:Y:S01]  /*0b30*/  IMAD.IADD R5, R0, 0x1, -R5 ;  /* 0x0000000100057824 */ /* 0x000fe200078e0a05 */
[----:B------:R-:W-:-:S02]  /*0b40*/  SHF.R.S32.HI R10, RZ, 0x2, R9 ;  /* 0x00000002ff0a7819 */ /* 0x000fc40000011409 */
[----:B------:R-:W-:Y:S01]  /*0b50*/  SHF.R.S32.HI R7, RZ, 0x1f, R9 ;  /* 0x0000001fff077819 */ /* 0x000fe20000011409 */
[----:B------:R-:W-:Y:S01]  /*0b60*/  IMAD R6, R5, 0x40, R6 ;  /* 0x0000004005067824 */ /* 0x000fe200078e0206 */
[----:B------:R-:W-:Y:S02]  /*0b70*/  LEA.HI R0, R3, R4, RZ, 0x1 ;  /* 0x0000000403007211 */ /* 0x000fe400078f08ff */
[----:B------:R-:W-:Y:S02]  /*0b80*/  SHF.R.S32.HI R3, RZ, 0x7, R2 ;  /* 0x00000007ff037819 */ /* 0x000fe40000011402 */
[----:B------:R-:W-:Y:S02]  /*0b90*/  LEA.HI R11, R7, R10, RZ, 0x3 ;  /* 0x0000000a070b7211 */ /* 0x000fe400078f18ff */
[----:B------:R-:W-:Y:S02]  /*0ba0*/  LEA.HI R2, R2, R3, RZ, 0x1 ;  /* 0x0000000302027211 */ /* 0x000fe400078f08ff */
[----:B------:R-:W-:-:S02]  /*0bb0*/  LOP3.LUT R7, R0, 0x1ffffffe, RZ, 0xc0, !PT ;  /* 0x1ffffffe00077812 */ /* 0x000fc400078ec0ff */
[----:B------:R-:W-:Y:S02]  /*0bc0*/  LOP3.LUT R11, R11, 0xfffffff8, RZ, 0xc0, !PT ;  /* 0xfffffff80b0b7812 */ /* 0x000fe400078ec0ff */
[----:B------:R-:W-:Y:S01]  /*0bd0*/  LEA.HI R8, R8, R13, RZ, 0x5 ;  /* 0x0000000d08087211 */ /* 0x000fe200078f28ff */
[----:B------:R-:W-:Y:S01]  /*0be0*/  IMAD.IADD R7, R4, 0x1, -R7 ;  /* 0x0000000104077824 */ /* 0x000fe200078e0a07 */
[----:B------:R-:W-:Y:S01]  /*0bf0*/  LOP3.LUT R2, R2, 0x3fffffe, RZ, 0xc0, !PT ;  /* 0x03fffffe02027812 */ /* 0x000fe200078ec0ff */
[----:B------:R-:W-:Y:S01]  /*0c00*/  IMAD.IADD R11, R10, 0x1, -R11 ;  /* 0x000000010a0b7824 */ /* 0x000fe200078e0a0b */
[----:B------:R-:W-:Y:S02]  /*0c10*/  LEA.HI R0, R12, R12, RZ, 0x1 ;  /* 0x0000000c0c007211 */ /* 0x000fe400078f08ff */
[----:B------:R-:W-:Y:S01]  /*0c20*/  SHF.R.S32.HI R8, RZ, 0x5, R8 ;  /* 0x00000005ff087819 */ /* 0x000fe20000011408 */
[----:B------:R-:W-:Y:S01]  /*0c30*/  IMAD.IADD R2, R3, 0x1, -R2 ;  /* 0x0000000103027824 */ /* 0x000fe200078e0a02 */
[----:B------:R-:W-:Y:S01]  /*0c40*/  LOP3.LUT R3, R0, 0x1ffffffe, RZ, 0xc0, !PT ;  /* 0x1ffffffe00037812 */ /* 0x000fe200078ec0ff */
[----:B------:R-:W-:Y:S01]  /*0c50*/  IMAD R0, R7, 0x8, R6 ;  /* 0x0000000807007824 */ /* 0x000fe200078e0206 */
[----:B------:R-:W-:Y:S01]  /*0c60*/  LOP3.LUT R9, R9, 0x7ffffffc, RZ, 0xc0, !PT ;  /* 0x7ffffffc09097812 */ /* 0x000fe200078ec0ff */
[----:B------:R-:W-:-:S02]  /*0c70*/  IMAD R11, R8, 0x10, R11 ;  /* 0x00000010080b7824 */ /* 0x000fc400078e020b */
[----:B------:R-:W-:Y:S01]  /*0c80*/  IMAD.IADD R3, R12, 0x1, -R3 ;  /* 0x000000010c037824 */ /* 0x000fe200078e0a03 */
[----:B------:R0:W-:Y:S01]  /*0c90*/  STL [R1+0x48], R0 ;  /* 0x0000480001007387 */ /* 0x0001e20000100800 */
[----:B------:R-:W-:-:S04]  /*0ca0*/  IMAD.IADD R9, R13, 0x1, -R9 ;  /* 0x000000010d097824 */ /* 0x000fc800078e0a09 */
[----:B------:R-:W-:-:S04]  /*0cb0*/  IMAD.SHL.U32 R23, R9, 0x2, RZ ;  /* 0x0000000209177824 */ /* 0x000fc800078e00ff */
[C---:B------:R-:W-:Y:S01]  /*0cc0*/  VIADD R17, R23.reuse, 0x8 ;  /* 0x0000000817117836 */ /* 0x040fe20000000000 */
[----:B0-----:R-:W-:Y:S01]  /*0cd0*/  LEA R0, R2, R11, 0x6 ;  /* 0x0000000b02007211 */ /* 0x001fe200078e30ff */
[----:B------:R-:W-:Y:S02]  /*0ce0*/  IMAD.U32 R2, RZ, RZ, UR8 ;  /* 0x00000008ff027e24 */ /* 0x000fe4000f8e00ff */
[C---:B------:R-:W-:Y:S01]  /*0cf0*/  VIADD R16, R23.reuse, 0x10 ;  /* 0x0000001017107836 */ /* 0x040fe20000000000 */
[----:B------:R-:W-:Y:S01]  /*0d00*/  SHF.R.S32.HI R18, RZ, 0x1f, R17 ;  /* 0x0000001fff127819 */ /* 0x000fe20000011411 */
[----:B------:R0:W-:Y:S01]  /*0d10*/  STL [R1+0x40], R0 ;  /* 0x0000400001007387 */ /* 0x0001e20000100800 */
[C---:B------:R-:W-:Y:S02]  /*0d20*/  VIADD R15, R23.reuse, 0x18 ;  /* 0x00000018170f7836 */ /* 0x040fe40000000000 */
[C---:B------:R-:W-:Y:S01]  /*0d30*/  VIADD R14, R23.reuse, 0x20 ;  /* 0x00000020170e7836 */ /* 0x040fe20000000000 */
[----:B------:R1:W-:Y:S01]  /*0d40*/  STL [R1+0x4c], R2 ;  /* 0x00004c0201007387 */ /* 0x0003e20000100800 */
[C---:B------:R-:W-:Y:S01]  /*0d50*/  VIADD R13, R23.reuse, 0x28 ;  /* 0x00000028170d7836 */ /* 0x040fe20000000000 */
[----:B------:R-:W-:Y:S01]  /*0d60*/  SHF.R.S32.HI R17, RZ, 0x1f, R16 ;  /* 0x0000001fff117819 */ /* 0x000fe20000011410 */
[C---:B------:R-:W-:Y:S01]  /*0d70*/  VIADD R12, R23.reuse, 0x30 ;  /* 0x00000030170c7836 */ /* 0x040fe20000000000 */
[----:B------:R-:W-:Y:S01]  /*0d80*/  SHF.R.S32.HI R16, RZ, 0x1f, R15 ;  /* 0x0000001fff107819 */ /* 0x000fe2000001140f */
[----:B------:R-:W-:Y:S01]  /*0d90*/  VIADD R11, R23, 0x38 ;  /* 0x00000038170b7836 */ /* 0x000fe20000000000 */
[----:B------:R-:W-:Y:S01]  /*0da0*/  SHF.R.S32.HI R15, RZ, 0x1f, R14 ;  /* 0x0000001fff0f7819 */ /* 0x000fe2000001140e */
[----:B0-----:R-:W-:Y:S01]  /*0db0*/  IMAD R0, R3, 0x8, R0 ;  /* 0x0000000803007824 */ /* 0x001fe200078e0200 */
[----:B------:R-:W-:Y:S01]  /*0dc0*/  SHF.R.S32.HI R14, RZ, 0x1f, R13 ;  /* 0x0000001fff0e7819 */ /* 0x000fe2000001140d */
[C---:B------:R-:W-:Y:S01]  /*0dd0*/  VIADD R10, R23.reuse, 0x40 ;  /* 0x00000040170a7836 */ /* 0x040fe20000000000 */
[----:B------:R-:W-:Y:S01]  /*0de0*/  SHF.R.S32.HI R13, RZ, 0x1f, R12 ;  /* 0x0000001fff0d7819 */ /* 0x000fe2000001140c */
[----:B-1----:R-:W-:Y:S01]  /*0df0*/  IMAD.U32 R2, RZ, RZ, UR4 ;  /* 0x00000004ff027e24 */ /* 0x002fe2000f8e00ff */
[----:B------:R-:W-:Y:S01]  /*0e00*/  SHF.R.S32.HI R12, RZ, 0x1f, R11 ;  /* 0x0000001fff0c7819 */ /* 0x000fe2000001140b */
[C---:B------:R-:W-:Y:S01]  /*0e10*/  VIADD R9, R23.reuse, 0x48 ;  /* 0x0000004817097836 */ /* 0x040fe20000000000 */
[----:B------:R-:W-:Y:S01]  /*0e20*/  SHF.R.S32.HI R11, RZ, 0x1f, R10 ;  /* 0x0000001fff0b7819 */ /* 0x000fe2000001140a */
[C---:B------:R-:W-:Y:S01]  /*0e30*/  VIADD R8, R23.reuse, 0x50 ;  /* 0x0000005017087836 */ /* 0x040fe20000000000 */
[----:B------:R0:W-:Y:S01]  /*0e40*/  STL [R1+0x38], R2 ;  /* 0x0000380201007387 */ /* 0x0001e20000100800 */
[C---:B------:R-:W-:Y:S01]  /*0e50*/  VIADD R7, R23.reuse, 0x58 ;  /* 0x0000005817077836 */ /* 0x040fe20000000000 */
[----:B------:R-:W-:Y:S01]  /*0e60*/  SHF.R.S32.HI R10, RZ, 0x1f, R9 ;  /* 0x0000001fff0a7819 */ /* 0x000fe20000011409 */
[C---:B------:R-:W-:Y:S01]  /*0e70*/  VIADD R6, R23.reuse, 0x60 ;  /* 0x0000006017067836 */ /* 0x040fe20000000000 */
[----:B------:R1:W-:Y:S01]  /*0e80*/  STL [R1+0x44], R0 ;  /* 0x0000440001007387 */ /* 0x0003e20000100800 */
[C---:B------:R-:W-:Y:S01]  /*0e90*/  VIADD R5, R23.reuse, 0x68 ;  /* 0x0000006817057836 */ /* 0x040fe20000000000 */
[----:B------:R-:W-:Y:S01]  /*0ea0*/  SHF.R.S32.HI R9, RZ, 0x1f, R8 ;  /* 0x0000001fff097819 */ /* 0x000fe20000011408 */
[C---:B------:R-:W-:Y:S01]  /*0eb0*/  VIADD R4, R23.reuse, 0x70 ;  /* 0x0000007017047836 */ /* 0x040fe20000000000 */
[----:B------:R-:W-:Y:S01]  /*0ec0*/  SHF.R.S32.HI R8, RZ, 0x1f, R7 ;  /* 0x0000001fff087819 */ /* 0x000fe20000011407 */
[C---:B------:R-:W-:Y:S01]  /*0ed0*/  VIADD R226, R23.reuse, 0x80 ;  /* 0x0000008017e27836 */ /* 0x040fe20000000000 */
[C---:B0-----:R-:W-:Y:S01]  /*0ee0*/  IADD3 R2, R23.reuse, 0x78, RZ ;  /* 0x0000007817027810 */ /* 0x041fe20007ffe0ff */
[C---:B------:R-:W-:Y:S01]  /*0ef0*/  VIADD R225, R23.reuse, 0x88 ;  /* 0x0000008817e17836 */ /* 0x040fe20000000000 */
[----:B------:R-:W-:Y:S01]  /*0f00*/  SHF.R.S32.HI R7, RZ, 0x1f, R6 ;  /* 0x0000001fff077819 */ /* 0x000fe20000011406 */
        /* <DEDUP_REMOVED lines=18> */
[----:B------:R-:W-:Y:S01]  /*1030*/  VIADD R213, R23, 0xd8 ;  /* 0x000000d817d57836 */ /* 0x000fe20000000000 */
[----:B------:R-:W-:Y:S01]  /*1040*/  SHF.R.S32.HI R2, RZ, 0x1f, R220 ;  /* 0x0000001fff027819 */ /* 0x000fe200000114dc */
[----:B------:R-:W-:Y:S01]  /*1050*/  IMAD.U32 R16, RZ, RZ, UR4 ;  /* 0x00000004ff107e24 */ /* 0x000fe2000f8e00ff */
[----:B------:R-:W-:-:S02]  /*1060*/  SHF.R.S32.HI R5, RZ, 0x1f, R219 ;  /* 0x0000001fff057819 */ /* 0x000fc400000114db */
[----:B------:R-:W-:Y:S02]  /*1070*/  SHF.R.S32.HI R4, RZ, 0x1f, R218 ;  /* 0x0000001fff047819 */ /* 0x000fe400000114da */
[----:B-1----:R-:W-:-:S07]  /*1080*/  SHF.R.S32.HI R2, RZ, 0x1f, R217 ;  /* 0x0000001fff027819 */ /* 0x002fce00000114d9 */
.L_x_227:
[----:B------:R-:W-:Y:S01]  /*1090*/  ULDC.64 UR8, c[0x0][0xc88] ;  /* 0x0003220000087ab9 */ /* 0x000fe20000000a00 */
[----:B------:R-:W-:Y:S01]  /*10a0*/  ULDC.64 UR10, c[0x0][0xa20] ;  /* 0x00028800000a7ab9 */ /* 0x000fe20000000a00 */
[----:B------:R-:W-:Y:S02]  /*10b0*/  UIMAD.WIDE UR8, UR7, 0x4, UR8 ;  /* 0x00000004070878a5 */ /* 0x000fe4000f8e0208 */
[----:B------:R-:W-:Y:S01]  /*10c0*/  UISETP.NE.U32.AND UP1, UPT, UR10, URZ, UPT ;  /* 0x0000003f0a00728c */ /* 0x000fe2000bf25070 */
[----:B------:R-:W-:Y:S01]  /*10d0*/  UMOV UR61, URZ ;  /* 0x0000003f003d7c82 */ /* 0x000fe20008000000 */
[----:B------:R-:W-:Y:S02]  /*10e0*/  ULDC UR7, c[0x0][0x2f0] ;  /* 0x0000bc0000077ab9 */ /* 0x000fe40000000800 */
[----:B0-2---:R-:W-:Y:S02]  /*10f0*/  IMAD.U32 R2, RZ, RZ, UR8 ;  /* 0x00000008ff027e24 */ /* 0x005fe4000f8e00ff */
[----:B-1----:R-:W-:Y:S01]  /*1100*/  IMAD.U32 R3, RZ, RZ, UR9 ;  /* 0x00000009ff037e24 */ /* 0x002fe2000f8e00ff */
[----:B------:R-:W-:-:S04]  /*1110*/  ULDC.64 UR8, c[0x0][0xa28] ;  /* 0x00028a0000087ab9 */ /* 0x000fc80000000a00 */
[----:B------:R-:W2:Y:S01]  /*1120*/  LDG.E R2, desc[UR36][R2.64] ;  /* 0x0000002402027981 */ /* 0x000ea2000c1e1900 */
[----:B------:R-:W-:Y:S02]  /*1130*/  UISETP.NE.U32.AND UP0, UPT, UR8, URZ, UPT ;  /* 0x0000003f0800728c */ /* 0x000fe4000bf05070 */
[----:B------:R-:W-:Y:S02]  /*1140*/  UISETP.NE.AND.EX UP1, UPT, UR11, URZ, UPT, UP1 ;  /* 0x0000003f0b00728c */ /* 0x000fe4000bf25310 */
[----:B------:R-:W-:-:S04]  /*1150*/  UISETP.NE.AND.EX UP0, UPT, UR9, URZ, UPT, UP0 ;  /* 0x0000003f0900728c */ /* 0x000fc8000bf05300 */
[----:B------:R-:W-:Y:S02]  /*1160*/  PLOP3.LUT P1, PT, PT, PT, UP1, 0x80, 0x0 ;  /* 0x000000000000781c */ /* 0x000fe40003f2f018 */
[----:B------:R-:W-:Y:S02]  /*1170*/  PLOP3.LUT P0, PT, PT, PT, UP0, 0x80, 0x0 ;  /* 0x000000000000781c */ /* 0x000fe40003f0f008 */
[----:B--2---:R-:W-:-:S13]  /*1180*/  R2UR UR4, R2 ;  /* 0x00000000020472ca */ /* 0x004fda00000e0000 */
[----:B------:R-:W-:Y:S02]  /*1190*/  USHF.R.S32.HI UR12, URZ, 0x1f, UR4 ;  /* 0x0000001f3f0c7899 */ /* 0x000fe40008011404 */
[----:B-----5:R-:W-:Y:S01]  /*11a0*/  MOV R0, UR4 ;  /* 0x0000000400007c02 */ /* 0x020fe20008000f00 */
[----:B------:R-:W-:-:S03]  /*11b0*/  @UP0 ULEA UR8, UP2, UR4, UR8, 0x2 ;  /* 0x0000000804080291 */ /* 0x000fc6000f84103f */
[----:B------:R-:W-:Y:S01]  /*11c0*/  IMAD.U32 R2, RZ, RZ, UR12 ;  /* 0x0000000cff027e24 */ /* 0x000fe2000f8e00ff */
[----:B------:R-:W-:Y:S01]  /*11d0*/  @UP0 ULEA.HI.X UR9, UR4, UR9, UR12, 0x2, UP2 ;  /* 0x0000000904090291 */ /* 0x000fe200090f140c */
[----:B------:R-:W-:Y:S01]  /*11e0*/  STL [R1+0x30], R0 ;  /* 0x0000300001007387 */ /* 0x000fe20000100800 */
[----:B------:R-:W-:-:S03]  /*11f0*/  @UP1 ULEA UR10, UP0, UR4, UR10, 0x2 ;  /* 0x0000000a040a1291 */ /* 0x000fc6000f80103f */
[----:B------:R0:W-:Y:S01]  /*1200*/  STL [R1+0x34], R2 ;  /* 0x0000340201007387 */ /* 0x0001e20000100800 */
[----:B------:R-:W-:Y:S01]  /*1210*/  IMAD.U32 R3, RZ, RZ, UR9 ;  /* 0x00000009ff037e24 */ /* 0x000fe2000f8e00ff */
[----:B------:R-:W-:Y:S01]  /*1220*/  @UP1 ULEA.HI.X UR11, UR4, UR11, UR12, 0x2, UP0 ;  /* 0x0000000b040b1291 */ /* 0x000fe200080f140c */
[----:B------:R-:W-:Y:S02]  /*1230*/  IMAD.U32 R4, RZ, RZ, UR10 ;  /* 0x0000000aff047e24 */ /* 0x000fe4000f8e00ff */
[----:B------:R-:W-:Y:S01]  /*1240*/  ULDC UR4, c[0x0][0x424] ;  /* 0x0001090000047ab9 */ /* 0x000fe20000000800 */
[----:B0-----:R-:W-:Y:S01]  /*1250*/  IMAD.U32 R2, RZ, RZ, UR8 ;  /* 0x00000008ff027e24 */ /* 0x001fe2000f8e00ff */
[----:B------:R-:W-:-:S05]  /*1260*/  ULDC.64 UR8, c[0x0][0x418] ;  /* 0x0001060000087ab9 */ /* 0x000fca0000000a00 */
[----:B------:R-:W2:Y:S01]  /*1270*/  @P0 LDG.E R2, desc[UR36][R2.64] ;  /* 0x0000002402020981 */ /* 0x000ea2000c1e1900 */
[----:B------:R-:W-:-:S05]  /*1280*/  IMAD.U32 R5, RZ, RZ, UR11 ;  /* 0x0000000bff057e24 */ /* 0x000fca000f8e00ff */
[----:B---3--:R-:W3:Y:S01]  /*1290*/  @P1 LDG.E R4, desc[UR36][R4.64] ;  /* 0x0000002404041981 */ /* 0x008ee2000c1e1900 */
[----:B------:R-:W-:Y:S02]  /*12a0*/  UISETP.NE.U32.AND UP0, UPT, UR8, URZ, UPT ;  /* 0x0000003f0800728c */ /* 0x000fe4000bf05070 */
[----:B------:R-:W-:Y:S02]  /*12b0*/  ULOP3.LUT UR8, UR5, 0xff000000, URZ, 0xc0, !UPT ;  /* 0xff00000005087892 */ /* 0x000fe4000f8ec03f */
[----:B------:R-:W-:-:S04]  /*12c0*/  UISETP.NE.AND.EX UP0, UPT, UR9, URZ, UPT, UP0 ;  /* 0x0000003f0900728c */ /* 0x000fc8000bf05300 */
[----:B------:R-:W-:-:S04]  /*12d0*/  USEL UR4, UR4, 0x1, UP0 ;  /* 0x0000000104047887 */ /* 0x000fc80008000000 */
[----:B------:R-:W-:Y:S01]  /*12e0*/  UIMAD UR4, UR4, UR7, URZ ;  /* 0x00000007040472a4 */ /* 0x000fe2000f8e023f */
[----:B--2---:R-:W-:Y:S01]  /*12f0*/  @P0 R2UR UR61, R2 ;  /* 0x00000000023d02ca */ /* 0x004fe200000e0000 */
[----:B------:R-:W-:-:S05]  /*1300*/  IMAD.U32 R2, RZ, RZ, UR6 ;  /* 0x00000006ff027e24 */ /* 0x000fca000f8e00ff */
[----:B------:R0:W-:Y:S01]  /*1310*/  STL [R1+0x2c], R2 ;  /* 0x00002c0201007387 */ /* 0x0001e20000100800 */
[----:B---3--:R-:W-:Y:S01]  /*1320*/  @P1 R2UR UR4, R4 ;  /* 0x00000000040412ca */ /* 0x008fe200000e0000 */
[----:B----4-:R-:W-:-:S14]  /*1330*/  @P1 BRA `(.L_x_178) ;  /* 0x0000000000381947 */ /* 0x010fdc0003800000 */
[----:B------:R-:W-:Y:S02]  /*1340*/  ULDC.64 UR6, c[0x0][0xa08] ;  /* 0x0002820000067ab9 */ /* 0x000fe40000000a00 */
[----:B------:R-:W-:-:S04]  /*1350*/  ISETP.NE.U32.AND P0, PT, RZ, UR6, PT ;  /* 0x00000006ff007c0c */ /* 0x000fc8000bf05070 */
[----:B------:R-:W-:-:S13]  /*1360*/  ISETP.NE.AND.EX P0, PT, RZ, UR7, PT, P0 ;  /* 0x00000007ff007c0c */ /* 0x000fda000bf05300 */
[----:B------:R-:W-:Y:S05]  /*1370*/  @!P0 BRA `(.L_x_178) ;  /* 0x0000000000288947 */ /* 0x000fea0003800000 */
[----:B------:R-:W-:Y:S01]  /*1380*/  R2UR UR4, R0 ;  /* 0x00000000000472ca */ /* 0x000fe200000e0000 */
[----:B------:R-:W-:-:S12]  /*1390*/  ULDC.64 UR6, c[0x0][0xa08] ;  /* 0x0002820000067ab9 */ /* 0x000fd80000000a00 */
[----:B------:R-:W-:-:S06]  /*13a0*/  UIMAD.WIDE UR6, UR4, 0x4, UR6 ;  /* 0x00000004040678a5 */ /* 0x000fcc000f8e0206 */
[----:B0-----:R-:W-:Y:S02]  /*13b0*/  IMAD.U32 R2, RZ, RZ, UR6 ;  /* 0x00000006ff027e24 */ /* 0x001fe4000f8e00ff */
[----:B------:R-:W-:-:S05]  /*13c0*/  IMAD.U32 R3, RZ, RZ, UR7 ;  /* 0x00000007ff037e24 */ /* 0x000fca000f8e00ff */
[----:B------:R-:W2:Y:S04]  /*13d0*/  LDG.E R4, desc[UR36][R2.64] ;  /* 0x0000002402047981 */ /* 0x000ea8000c1e1900 */
[----:B------:R-:W3:Y:S01]  /*13e0*/  LDG.E R0, desc[UR36][R2.64+0x4] ;  /* 0x0000042402007981 */ /* 0x000ee2000c1e1900 */
[----:B--2---:R-:W-:Y:S02]  /*13f0*/  R2UR UR4, R4 ;  /* 0x00000000040472ca */ /* 0x004fe400000e0000 */
[----:B---3--:R-:W-:-:S13]  /*1400*/  R2UR UR6, R0 ;  /* 0x00000000000672ca */ /* 0x008fda00000e0000 */
[----:B------:R-:W-:-:S12]  /*1410*/  UIADD3 UR4, -UR4, UR6, URZ ;  /* 0x0000000604047290 */ /* 0x000fd8000fffe13f */
.L_x_178:
[----:B------:R-:W-:Y:S02]  /*1420*/  UIADD3 UR61, -UR61, UR4, URZ ;  /* 0x000000043d3d7290 */ /* 0x000fe4000fffe13f */
[----:B------:R-:W-:Y:S02]  /*1430*/  ULOP3.LUT UR4, UR5, 0xff0000, URZ, 0xc0, !UPT ;  /* 0x00ff000005047892 */ /* 0x000fe4000f8ec03f */
[----:B------:R-:W-:Y:S02]  /*1440*/  UISETP.GE.AND UP0, UPT, UR61, 0x1, UPT ;  /* 0x000000013d00788c */ /* 0x000fe4000bf06270 */
[----:B------:R-:W-:Y:S02]  /*1450*/  USHF.R.U32.HI UR8, URZ, 0x8, UR8 ;  /* 0x000000083f087899 */ /* 0x000fe40008011608 */
[----:B------:R-:W-:Y:S02]  /*1460*/  UIADD3 UR6, UR61, 0x4f, URZ ;  /* 0x0000004f3d067890 */ /* 0x000fe4000fffe03f */
[----:B------:R-:W-:Y:S01]  /*1470*/  PLOP3.LUT P0, PT, PT, PT, UP0, 0x80, 0x0 ;  /* 0x000000000000781c */ /* 0x000fe20003f0f008 */
[----:B------:R-:W-:-:S02]  /*1480*/  ULEA.HI UR8, UR4, UR8, URZ, 0x10 ;  /* 0x0000000804087291 */ /* 0x000fc4000f8f803f */
[----:B------:R-:W-:Y:S02]  /*1490*/  UIMAD.WIDE UR6, UR6, 0x66666667, URZ ;  /* 0x66666667060678a5 */ /* 0x000fe4000f8e023f */
[----:B------:R-:W-:Y:S02]  /*14a0*/  ULOP3.LUT UR4, UR8, 0xff, URZ, 0xc0, !UPT ;  /* 0x000000ff08047892 */ /* 0x000fe4000f8ec03f */
[----:B------:R-:W-:Y:S02]  /*14b0*/  ULOP3.LUT UR9, UR5, 0xffff, URZ, 0xc0, !UPT ;  /* 0x0000ffff05097892 */ /* 0x000fe4000f8ec03f */
[----:B------:R-:W-:Y:S02]  /*14c0*/  USHF.R.U32.HI UR5, URZ, 0x10, UR8 ;  /* 0x000000103f057899 */ /* 0x000fe40008011608 */
[----:B------:R-:W-:Y:S01]  /*14d0*/  USHF.R.U32.HI UR6, URZ, 0x1f, UR7 ;  /* 0x0000001f3f067899 */ /* 0x000fe20008011607 */
[----:B------:R-:W-:Y:S01]  /*14e0*/  IMAD.U32 R215, RZ, RZ, UR4 ;  /* 0x00000004ffd77e24 */ /* 0x000fe2000f8e00ff */
[----:B------:R-:W-:Y:S01]  /*14f0*/  UMOV UR4, URZ ;  /* 0x0000003f00047c82 */ /* 0x000fe20008000000 */
[----:B------:R-:W-:Y:S01]  /*1500*/  IMAD.U32 R216, RZ, RZ, UR9 ;  /* 0x00000009ffd87e24 */ /* 0x000fe2000f8e00ff */
[----:B------:R-:W-:Y:S01]  /*1510*/  ULEA.HI.SX32 UR9, UR7, UR6, 0x1b ;  /* 0x0000000607097291 */ /* 0x000fe2000f8fda3f */
[----:B------:R-:W-:Y:S01]  /*1520*/  IMAD.U32 R212, RZ, RZ, UR5 ;  /* 0x00000005ffd47e24 */ /* 0x000fe2000f8e00ff */
[----:B------:R-:W-:Y:S10]  /*1530*/  @!P0 BRA `(.L_x_179) ;  /* 0x0000000000948947 */ /* 0x000ff40003800000 */
[----:B------:R-:W-:Y:S01]  /*1540*/  R2UR UR5, R212 ;  /* 0x00000000d40572ca */ /* 0x000fe200000e0000 */
[----:B------:R-:W-:-:S12]  /*1550*/  ULDC UR4, c[0x0][0x9f0] ;  /* 0x00027c0000047ab9 */ /* 0x000fd80000000800 */
[----:B------:R-:W-:-:S04]  /*1560*/  UISETP.NE.AND UP0, UPT, UR5, URZ, UPT ;  /* 0x0000003f0500728c */ /* 0x000fc8000bf05270 */
[----:B------:R-:W-:-:S03]  /*1570*/  USEL UR10, UR5, UR4, UP0 ;  /* 0x00000004050a7287 */ /* 0x000fc60008000000 */
[----:B------:R-:W-:Y:S01]  /*1580*/  UMOV UR4, URZ ;  /* 0x0000003f00047c82 */ /* 0x000fe20008000000 */
[----:B------:R-:W-:Y:S02]  /*1590*/  UIADD3 UR6, UR9, -0x1, UR10 ;  /* 0xffffffff09067890 */ /* 0x000fe4000fffe00a */
[----:B------:R-:W-:-:S04]  /*15a0*/  IMAD.U32 R3, RZ, RZ, UR10 ;  /* 0x0000000aff037e24 */ /* 0x000fc8000f8e00ff */
[----:B------:R-:W-:Y:S01]  /*15b0*/  IMAD.U32 R4, RZ, RZ, UR6 ;  /* 0x00000006ff047e24 */ /* 0x000fe2000f8e00ff */
[-C--:B------:R-:W-:Y:S01]  /*15c0*/  IABS R0, R3.reuse ;  /* 0x0000000300007213 */ /* 0x080fe20000000000 */
[----:B------:R-:W-:Y:S01]  /*15d0*/  ULOP3.LUT UR6, UR6, UR10, URZ, 0x3c, !UPT ;  /* 0x0000000a06067292 */ /* 0x000fe2000f8e3c3f */
[----:B------:R-:W-:Y:S02]  /*15e0*/  IABS R5, R3 ;  /* 0x0000000300057213 */ /* 0x000fe40000000000 */
[----:B------:R-:W-:Y:S02]  /*15f0*/  R2UR UR11, R0 ;  /* 0x00000000000b72ca */ /* 0x000fe400000e0000 */
[----:B------:R-:W-:-:S05]  /*1600*/  IABS R4, R4 ;  /* 0x0000000400047213 */ /* 0x000fca0000000000 */
[----:B------:R-:W-:-:S05]  /*1610*/  IMAD.MOV.U32 R3, RZ, RZ, R4 ;  /* 0x000000ffff037224 */ /* 0x000fca00078e0004 */
[----:B------:R-:W-:Y:S01]  /*1620*/  R2UR UR8, R3 ;  /* 0x00000000030872ca */ /* 0x000fe200000e0000 */
[----:B------:R-:W1:Y:S08]  /*1630*/  I2F.RP R0, UR11 ;  /* 0x0000000b00007d06 */ /* 0x000e700008209400 */
[----:B-1----:R-:W0:Y:S02]  /*1640*/  MUFU.RCP R0, R0 ;  /* 0x0000000000007308 */ /* 0x002e240000001000 */
        /* <DEDUP_REMOVED lines=20> */
.L_x_179:
[----:B------:R-:W-:Y:S01]  /*1790*/  R2UR UR5, R215 ;  /* 0x00000000d70572ca */ /* 0x000fe200000e0000 */
[----:B------:R-:W-:Y:S01]  /*17a0*/  IMAD.U32 R3, RZ, RZ, UR4 ;  /* 0x00000004ff037e24 */ /* 0x000fe2000f8e00ff */
[----:B------:R-:W-:Y:S01]  /*17b0*/  MOV R0, UR9 ;  /* 0x0000000900007c02 */ /* 0x000fe20008000f00 */
[----:B0-----:R-:W-:Y:S01]  /*17c0*/  IMAD.MOV.U32 R2, RZ, RZ, RZ ;  /* 0x000000ffff027224 */ /* 0x001fe200078e00ff */
[----:B------:R-:W-:Y:S02]  /*17d0*/  PLOP3.LUT P0, PT, PT, PT, PT, 0x80, 0x0 ;  /* 0x000000000000781c */ /* 0x000fe40003f0f070 */
[----:B------:R-:W-:Y:S02]  /*17e0*/  CS2R R150, SRZ ;  /* 0x0000000000967805 */ /* 0x000fe4000001ff00 */
[----:B------:R-:W-:Y:S02]  /*17f0*/  CS2R R148, SRZ ;  /* 0x0000000000947805 */ /* 0x000fe4000001ff00 */
[----:B------:R-:W-:-:S02]  /*1800*/  CS2R R146, SRZ ;  /* 0x0000000000927805 */ /* 0x000fc4000001ff00 */
[----:B------:R-:W-:Y:S02]  /*1810*/  CS2R R144, SRZ ;  /* 0x0000000000907805 */ /* 0x000fe4000001ff00 */
[----:B------:R-:W-:Y:S02]  /*1820*/  CS2R R142, SRZ ;  /* 0x00000000008e7805 */ /* 0x000fe4000001ff00 */
[----:B------:R-:W-:Y:S02]  /*1830*/  CS2R R140, SRZ ;  /* 0x00000000008c7805 */ /* 0x000fe4000001ff00 */
[----:B------:R-:W-:Y:S02]  /*1840*/  CS2R R138, SRZ ;  /* 0x00000000008a7805 */ /* 0x000fe4000001ff00 */
[----:B------:R-:W-:Y:S01]  /*1850*/  CS2R R136, SRZ ;  /* 0x0000000000887805 */ /* 0x000fe2000001ff00 */
[----:B------:R-:W-:Y:S01]  /*1860*/  UIMAD UR5, UR5, UR4, URZ ;  /* 0x00000004050572a4 */ /* 0x000fe2000f8e023f */
[----:B------:R-:W-:-:S02]  /*1870*/  CS2R R134, SRZ ;  /* 0x0000000000867805 */ /* 0x000fc4000001ff00 */
[----:B------:R-:W-:Y:S02]  /*1880*/  CS2R R132, SRZ ;  /* 0x0000000000847805 */ /* 0x000fe4000001ff00 */
[----:B------:R-:W-:Y:S02]  /*1890*/  CS2R R130, SRZ ;  /* 0x0000000000827805 */ /* 0x000fe4000001ff00 */
[----:B------:R-:W-:Y:S02]  /*18a0*/  CS2R R128, SRZ ;  /* 0x0000000000807805 */ /* 0x000fe4000001ff00 */
[----:B------:R-:W-:Y:S02]  /*18b0*/  CS2R R126, SRZ ;  /* 0x00000000007e7805 */ /* 0x000fe4000001ff00 */
[----:B------:R-:W-:Y:S01]  /*18c0*/  VIADDMNMX R3, R3, UR5, R0, PT ;  /* 0x0000000503037c46 */ /* 0x000fe2000b800100 */
[----:B------:R-:W-:Y:S01]  /*18d0*/  IMAD.U32 R22, RZ, RZ, UR5 ;  /* 0x00000005ff167e24 */ /* 0x000fe2000f8e00ff */
[----:B------:R-:W-:Y:S01]  /*18e0*/  CS2R R124, SRZ ;  /* 0x00000000007c7805 */ /* 0x000fe2000001ff00 */
[----:B------:R-:W-:Y:S01]  /*18f0*/  IMAD.MOV.U32 R0, RZ, RZ, RZ ;  /* 0x000000ffff007224 */ /* 0x000fe200078e00ff */
[----:B------:R-:W-:-:S02]  /*1900*/  R2UR UR60, R3 ;  /* 0x00000000033c72ca */ /* 0x000fc400000e0000 */
        /* <DEDUP_REMOVED lines=11> */
[----:B------:R-:W-:Y:S01]  /*19c0*/  CS2R R100, SRZ ;  /* 0x0000000000647805 */ /* 0x000fe2000001ff00 */
[----:B------:R-:W-:Y:S01]  /*19d0*/  UISETP.GT.AND UP0, UPT, UR60, UR5, UPT ;  /* 0x000000053c00728c */ /* 0x000fe2000bf04270 */
[----:B------:R-:W-:-:S02]  /*19e0*/  CS2R R98, SRZ ;  /* 0x0000000000627805 */ /* 0x000fc4000001ff00 */
[----:B------:R-:W-:Y:S02]  /*19f0*/  CS2R R96, SRZ ;  /* 0x0000000000607805 */ /* 0x000fe4000001ff00 */
[----:B------:R-:W-:Y:S02]  /*1a00*/  CS2R R94, SRZ ;  /* 0x00000000005e7805 */ /* 0x000fe4000001ff00 */
[----:B------:R-:W-:Y:S02]  /*1a10*/  CS2R R92, SRZ ;  /* 0x00000000005c7805 */ /* 0x000fe4000001ff00 */
[----:B------:R-:W-:Y:S02]  /*1a20*/  CS2R R90, SRZ ;  /* 0x00000000005a7805 */ /* 0x000fe4000001ff00 */
[----:B------:R-:W-:Y:S02]  /*1a30*/  PLOP3.LUT P1, PT, PT, PT, UP0, 0x80, 0x0 ;  /* 0x000000000000781c */ /* 0x000fe40003f2f008 */
        /* <DEDUP_REMOVED lines=33> */
[----:B------:R-:W-:Y:S06]  /*1c50*/  @!P1 BRA `(.L_x_180) ;  /* 0x0000009c00509947 */ /* 0x000fec0003800000 */
[----:B------:R-:W0:Y:S01]  /*1c60*/  S2R R0, SR_TID.X ;  /* 0x0000000000007919 */ /* 0x000e220000002100 */
[----:B------:R-:W1:Y:S01]  /*1c70*/  S2UR UR7, SR_CgaCtaId ;  /* 0x00000000000779c3 */ /* 0x000e620000008800 */
[----:B------:R-:W-:Y:S02]  /*1c80*/  UMOV UR6, 0x400 ;  /* 0x0000040000067882 */ /* 0x000fe40000000000 */
[----:B-1----:R-:W-:-:S04]  /*1c90*/  ULEA UR6, UR7, UR6, 0x18 ;  /* 0x0000000607067291 */ /* 0x002fc8000f8ec03f */
[----:B------:R-:W-:Y:S01]  /*1ca0*/  UIADD3 UR6, UR6, 0x14400, URZ ;  /* 0x0001440006067890 */ /* 0x000fe2000fffe03f */
[----:B0-----:R-:W-:-:S03]  /*1cb0*/  VIADD R0, R0, 0xffffff80 ;  /* 0xffffff8000007836 */ /* 0x001fc60000000000 */
[----:B------:R-:W-:Y:S02]  /*1cc0*/  ULOP3.LUT UP0, URZ, UR6, 0x9f, URZ, 0xc0, !UPT ;  /* 0x0000009f063f7892 */ /* 0x000fe4000f80c03f */
[----:B------:R-:W-:-:S04]  /*1cd0*/  SHF.R.S32.HI R3, RZ, 0x1f, R0 ;  /* 0x0000001fff037819 */ /* 0x000fc80000011400 */
[----:B------:R-:W-:Y:S02]  /*1ce0*/  PLOP3.LUT P0, PT, PT, PT, UP0, 0x80, 0x0 ;  /* 0x000000000000781c */ /* 0x000fe40003f0f008 */
[----:B------:R-:W-:-:S04]  /*1cf0*/  LEA.HI R3, R3, R0, RZ, 0x7 ;  /* 0x0000000003037211 */ /* 0x000fc800078f38ff */
[----:B------:R-:W-:-:S06]  /*1d00*/  SHF.R.S32.HI R3, RZ, 0x7, R3 ;  /* 0x00000007ff037819 */ /* 0x000fcc0000011403 */
[----:B------:R-:W0:Y:S02]  /*1d10*/  SHFL.IDX PT, R3, R3, RZ, 0x1f ;  /* 0x00001fff03037589 */ /* 0x000e2400000e0000 */
[----:B0-----:R-:W-:-:S13]  /*1d20*/  R2UR UR4, R3 ;  /* 0x00000000030472ca */ /* 0x001fda00000e0000 */
        /* <DEDUP_REMOVED lines=10> */
[----:B------:R-:W-:Y:S01]  /*1dd0*/  IMAD.U32 R4, RZ, RZ, UR4 ;  /* 0x00000004ff047e24 */ /* 0x000fe2000f8e00ff */
[----:B------:R0:W1:Y:S01]  /*1de0*/  LDC.64 R2, c[0x4][R0] ;  /* 0x0100000000027b82 */ /* 0x0000620000000a00 */
[----:B------:R-:W-:Y:S01]  /*1df0*/  IMAD.U32 R5, RZ, RZ, UR5 ;  /* 0x00000005ff057e24 */ /* 0x000fe2000f8e00ff */
[----:B------:R-:W-:Y:S01]  /*1e00*/  ULDC.64 UR4, c[0x4][0xb0] ;  /* 0x01002c0000047ab9 */ /* 0x000fe20000000a00 */
[----:B------:R-:W-:Y:S02]  /*1e10*/  IMAD.U32 R10, RZ, RZ, UR6 ;  /* 0x00000006ff0a7e24 */ /* 0x000fe4000f8e00ff */
[----:B------:R-:W-:Y:S02]  /*1e20*/  IMAD.U32 R6, RZ, RZ, UR4 ;  /* 0x00000004ff067e24 */ /* 0x000fe4000f8e00ff */
[----:B------:R-:W-:-:S02]  /*1e30*/  IMAD.U32 R7, RZ, RZ, UR5 ;  /* 0x00000005ff077e24 */ /* 0x000fc4000f8e00ff */
[----:B------:R-:W-:Y:S02]  /*1e40*/  IMAD.U32 R11, RZ, RZ, UR7 ;  /* 0x00000007ff0b7e24 */ /* 0x000fe4000f8e00ff */
[----:B------:R-:W-:Y:S02]  /*1e50*/  IMAD.MOV.U32 R8, RZ, RZ, 0x70 ;  /* 0x00000070ff087424 */ /* 0x000fe400078e00ff */
[----:B------:R-:W-:Y:S02]  /*1e60*/  IMAD.MOV.U32 R12, RZ, RZ, 0x1 ;  /* 0x00000001ff0c7424 */ /* 0x000fe400078e00ff */
[----:B0-----:R-:W-:-:S07]  /*1e70*/  IMAD.MOV.U32 R13, RZ, RZ, RZ ;  /* 0x000000ffff0d7224 */ /* 0x001fce00078e00ff */
[----:B------:R-:W-:-:S07]  /*1e80*/  LEPC R20, `(.L_x_181) ;  /* 0x000000001014794e */ /* 0x000fce0000000000 */
[----:B-1----:R-:W-:Y:S05]  /*1e90*/  CALL.ABS.NOINC R2 ;  /* 0x0000000002007343 */ /* 0x002fea0003c00000 */
.L_x_181:
[----:B------:R-:W2:Y:S04]  /*1ea0*/  LDL R17, [R1+0x38] ;  /* 0x0000380001117983 */ /* 0x000ea80000100800 */
[----:B------:R-:W3:Y:S01]  /*1eb0*/  LDL R2, [R1+0x4c] ;  /* 0x00004c0001027983 */ /* 0x000ee20000100800 */
[----:B------:R-:W0:Y:S01]  /*1ec0*/  S2UR UR5, SR_CgaCtaId ;  /* 0x00000000000579c3 */ /* 0x000e220000008800 */
[----:B------:R-:W-:Y:S01]  /*1ed0*/  MOV R5, 0x400 ;  /* 0x0000040000057802 */ /* 0x000fe20000000f00 */
[----:B0-----:R-:W-:-:S05]  /*1ee0*/  IMAD.U32 R6, RZ, RZ, UR5 ;  /* 0x00000005ff067e24 */ /* 0x001fca000f8e00ff */
[----:B------:R-:W-:Y:S02]  /*1ef0*/  LEA R5, R6, R5, 0x18 ;  /* 0x0000000506057211 */ /* 0x000fe400078ec0ff */
[----:B--2---:R-:W-:Y:S02]  /*1f00*/  R2UR UR7, R17 ;  /* 0x00000000110772ca */ /* 0x004fe400000e0000 */
[----:B---3--:R-:W-:-:S11]  /*1f10*/  R2UR UR6, R2 ;  /* 0x00000000020672ca */ /* 0x008fd600000e0000 */
[----:B------:R-:W-:-:S04]  /*1f20*/  ULEA.HI UR4, UR7, UR7, URZ, 0x1 ;  /* 0x0000000707047291 */ /* 0x000fc8000f8f083f */
[----:B------:R-:W-:Y:S01]  /*1f30*/  ULOP3.LUT UR4, UR4, 0xfffffffe, URZ, 0xc0, !UPT ;  /* 0xfffffffe04047892 */ /* 0x000fe2000f8ec03f */
[----:B------:R-:W-:-:S03]  /*1f40*/  MOV R2, UR6 ;  /* 0x0000000600027c02 */ /* 0x000fc60008000f00 */
[----:B------:R-:W-:Y:S01]  /*1f50*/  UIADD3 UR4, UR7, -UR4, URZ ;  /* 0x8000000407047290 */ /* 0x000fe2000fffe03f */
[----:B------:R-:W-:-:S05]  /*1f60*/  ISETP.NE.AND P0, PT, R2, 0x3, PT ;  /* 0x000000030200780c */ /* 0x000fca0003f05270 */
[----:B------:R-:W-:-:S05]  /*1f70*/  IMAD.U32 R0, RZ, RZ, UR4 ;  /* 0x00000004ff007e24 */ /* 0x000fca000f8e00ff */
[----:B------:R-:W-:-:S04]  /*1f80*/  SHF.L.U32 R0, R0, 0x1f, RZ ;  /* 0x0000001f00007819 */ /* 0x000fc800000006ff */
[----:B------:R-:W0:Y:S02]  /*1f90*/  SYNCS.PHASECHK.TRANS64.TRYWAIT P1, [R5+URZ+0x38800], R0 ;  /* 0x03880000050075a7 */ /* 0x000e24000802017f */
[----:B0-----:R-:W-:Y:S05]  /*1fa0*/  @!P1 BRA `(.L_x_182) ;  /* 0x00000140009c9947 */ /* 0x001fea0003800000 */
.L_x_314:
[----:B------:R-:W-:Y:S05]  /*1fb0*/  @!P0 BRA `(.L_x_183) ;  /* 0x0000000000048947 */ /* 0x000fea0003800000 */
[----:B------:R-:W-:Y:S01]  /*1fc0*/  BPT.TRAP 0x1 ;  /* 0x000000040000795c */ /* 0x000fe20000300000 */
.L_x_183:
[----:B------:R-:W-:Y:S01]  /*1fd0*/  R2UR UR4, R16 ;  /* 0x00000000100472ca */ /* 0x000fe200000e0000 */
[----:B0-----:R-:W-:-:S04]  /*1fe0*/  IMAD.U32 R0, RZ, RZ, UR38 ;  /* 0x00000026ff007e24 */ /* 0x001fc8000f8e00ff */
[----:B------:R-:W-:-:S08]  /*1ff0*/  IMAD R0, R0, 0x8, R5 ;  /* 0x0000000800007824 */ /* 0x000fd000078e0205 */
[----:B------:R-:W-:-:S05]  /*2000*/  IMAD.U32 R3, RZ, RZ, UR4 ;  /* 0x00000004ff037e24 */ /* 0x000fca000f8e00ff */
[----:B------:R-:W-:-:S04]  /*2010*/  SHF.L.U32 R3, R3, 0x1f, RZ ;  /* 0x0000001f03037819 */ /* 0x000fc800000006ff */
[----:B------:R0:W1:Y:S01]  /*2020*/  SYNCS.PHASECHK.TRANS64.TRYWAIT P1, [R0+URZ+0x38830], R3 ;  /* 0x03883003000075a7 */ /* 0x000062000802017f */
[----:B------:R-:W-:Y:S05]  /*2030*/  @!P0 BRA `(.L_x_184) ;  /* 0x0000000000048947 */ /* 0x000fea0003800000 */
[----:B------:R-:W-:Y:S01]  /*2040*/  BPT.TRAP 0x1 ;  /* 0x000000040000795c */ /* 0x000fe20000300000 */
.L_x_184:
[----:B------:R-:W-:Y:S01]  /*2050*/  IMAD.MOV.U32 R151, RZ, RZ, RZ ;  /* 0x000000ffff977224 */ /* 0x000fe200078e00ff */
[----:B-1----:R-:W-:Y:S06]  /*2060*/  @P1 BRA `(.L_x_185) ;  /* 0x0000000000081947 */ /* 0x002fec0003800000 */
[----:B------:R-:W1:Y:S02]  /*2070*/  SYNCS.PHASECHK.TRANS64.TRYWAIT P1, [R0+URZ+0x38830], R3 ;  /* 0x03883003000075a7 */ /* 0x000e64000802017f */
[----:B-1----:R-:W-:Y:S05]  /*2080*/  @!P1 BRA `(.L_x_186) ;  /* 0x0000014000789947 */ /* 0x002fea0003800000 */
.L_x_185:
[----:B------:R-:W-:Y:S05]  /*2090*/  WARPSYNC.ALL ;  /* 0x0000000000007948 */ /* 0x000fea0003800000 */
[----:B------:R-:W-:Y:S01]  /*20a0*/  R2UR UR4, R5 ;  /* 0x00000000050472ca */ /* 0x000fe200000e0000 */
[----:B------:R-:W-:Y:S01]  /*20b0*/  ULOP3.LUT UR5, UR39, 0x10000, URZ, 0xfc, !UPT ;  /* 0x0001000027057892 */ /* 0x000fe2000f8efc3f */
[----:B------:R-:W-:Y:S01]  /*20c0*/  WARPGROUP.ARRIVE ;  /* 0x00000000000079c5 */ /* 0x000fe20000000000 */
[----:B------:R-:W-:Y:S01]  /*20d0*/  UMOV UR17, 0x40000040 ;  /* 0x4000004000117882 */ /* 0x000fe20000000000 */
[----:B------:R-:W-:Y:S01]  /*20e0*/  UMOV UR19, 0x40000040 ;  /* 0x4000004000137882 */ /* 0x000fe20000000000 */
[----:B------:R-:W-:Y:S01]  /*20f0*/  UMOV UR9, UR17 ;  /* 0x0000001100097c82 */ /* 0x000fe20008000000 */
[----:B------:R-:W-:Y:S01]  /*2100*/  UMOV UR11, 0x40000040 ;  /* 0x40000040000b7882 */ /* 0x000fe20000000000 */
[----:B------:R-:W-:Y:S01]  /*2110*/  UMOV UR13, UR17 ;  /* 0x00000011000d7c82 */ /* 0x000fe20008000000 */
[----:B------:R-:W-:Y:S01]  /*2120*/  UMOV UR16, UR5 ;  /* 0x0000000500107c82 */ /* 0x000fe20008000000 */
[----:B------:R-:W-:Y:S01]  /*2130*/  UMOV UR15, 0x40000040 ;  /* 0x40000040000f7882 */ /* 0x000fe20000000000 */
[----:B------:R-:W-:Y:S01]  /*2140*/  UMOV UR8, UR16 ;  /* 0x0000001000087c82 */ /* 0x000fe20008000000 */
[----:B------:R-:W-:Y:S01]  /*2150*/  UMOV UR12, UR16 ;  /* 0x00000010000c7c82 */ /* 0x000fe20008000000 */
[----:B------:R-:W-:Y:S01]  /*2160*/  IMAD.U32 R18, RZ, RZ, UR16 ;  /* 0x00000010ff127e24 */ /* 0x000fe2000f8e00ff */
[----:B------:R-:W-:Y:S01]  /*2170*/  UIADD3 UR4, UR4, 0x24400, URZ ;  /* 0x0002440004047890 */ /* 0x000fe2000fffe03f */
[----:B------:R-:W-:Y:S01]  /*2180*/  IMAD.U32 R19, RZ, RZ, UR17 ;  /* 0x00000011ff137e24 */ /* 0x000fe2000f8e00ff */
[----:B------:R-:W-:Y:S01]  /*2190*/  UMOV UR23, 0x40000040 ;  /* 0x4000004000177882 */ /* 0x000fe20000000000 */
[----:B------:R-:W-:Y:S01]  /*21a0*/  UMOV UR27, 0x40000040 ;  /* 0x40000040001b7882 */ /* 0x000fe20000000000 */
[----:B------:R-:W-:Y:S01]  /*21b0*/  USHF.R.U32.HI UR4, URZ, 0x4, UR4 ;  /* 0x000000043f047899 */ /* 0x000fe20008011604 */
[----:B------:R-:W-:Y:S01]  /*21c0*/  MOV R7, UR38 ;  /* 0x0000002600077c02 */ /* 0x000fe20008000f00 */
[----:B------:R-:W-:Y:S01]  /*21d0*/  UMOV UR31, 0x40000040 ;  /* 0x40000040001f7882 */ /* 0x000fe20000000000 */
[----:B------:R-:W-:Y:S01]  /*21e0*/  UMOV UR35, 0x40000040 ;  /* 0x4000004000237882 */ /* 0x000fe20000000000 */
[----:B------:R-:W-:Y:S01]  /*21f0*/  ULOP3.LUT UR4, UR4, 0x3fff, URZ, 0xc0, !UPT ;  /* 0x00003fff04047892 */ /* 0x000fe2000f8ec03f */
[----:B------:R-:W-:Y:S01]  /*2200*/  MOV R17, UR37 ;  /* 0x0000002500117c02 */ /* 0x000fe20008000f00 */
[----:B------:R-:W-:Y:S01]  /*2210*/  UMOV UR43, 0x40000040 ;  /* 0x40000040002b7882 */ /* 0x000fe20000000000 */
[----:B------:R-:W-:Y:S01]  /*2220*/  UMOV UR47, 0x40000040 ;  /* 0x40000040002f7882 */ /* 0x000fe20000000000 */
[----:B------:R-:W-:Y:S01]  /*2230*/  ULOP3.LUT UR39, UR4, 0x10000, URZ, 0xfc, !UPT ;  /* 0x0001000004277892 */ /* 0x000fe2000f8efc3f */
[----:B------:R-:W-:Y:S01]  /*2240*/  MOV R20, UR36 ;  /* 0x0000002400147c02 */ /* 0x000fe20008000f00 */
[----:B------:R-:W-:Y:S01]  /*2250*/  UMOV UR51, 0x40000040 ;  /* 0x4000004000337882 */ /* 0x000fe20000000000 */
[----:B------:R-:W-:Y:S01]  /*2260*/  UMOV UR55, 0x40000040 ;  /* 0x4000004000377882 */ /* 0x000fe20000000000 */
[----:B------:R-:W-:Y:S01]  /*2270*/  UIMAD UR4, UR38, 0xa00, UR39 ;  /* 0x00000a00260478a4 */ /* 0x000fe2000f8e0227 */
[----:B------:R-:W-:Y:S01]  /*2280*/  UMOV UR59, 0x40000040 ;  /* 0x40000040003b7882 */ /* 0x000fe20000000000 */
[----:B------:R-:W-:-:S02]  /*2290*/  MOV R4, UR39 ;  /* 0x0000002700047c02 */ /* 0x000fc40008000f00 */
[----:B------:R-:W-:Y:S02]  /*22a0*/  UIADD3 UR10, UR4, 0x80, URZ ;  /* 0x00000080040a7890 */ /* 0x000fe4000fffe03f */
[----:B------:R-:W-:Y:S02]  /*22b0*/  UIADD3 UR14, UR4, 0x100, URZ ;  /* 0x00000100040e7890 */ /* 0x000fe4000fffe03f */
[----:B------:R-:W-:Y:S01]  /*22c0*/  UMOV UR18, UR4 ;  /* 0x0000000400127c82 */ /* 0x000fe20008000000 */
[----:B------:R-:W-:Y:S01]  /*22d0*/  UIADD3 UR6, UR4, 0x180, URZ ;  /* 0x0000018004067890 */ /* 0x000fe2000fffe03f */
[----:B------:R-:W-:Y:S01]  /*22e0*/  HGMMA.64x16x16.F32 R56, gdesc[UR16], RZ, !UPT, gsb0 ;  /* 0x00200000103879f0 */ /* 0x000fe2000c0008ff */
[----:B------:R-:W-:Y:S01]  /*22f0*/  UIADD3 UR7, UR4, 0x200, URZ ;  /* 0x0000020004077890 */ /* 0x000fe2000fffe03f */
[----:B------:R-:W-:Y:S01]  /*2300*/  UMOV UR19, 0x40000040 ;  /* 0x4000004000137882 */ /* 0x000fe20000000000 */
        /* <DEDUP_REMOVED lines=8> */
[----:B------:R-:W-:Y:S01]  /*2390*/  UIADD3 UR58, UR4, 0x804, URZ ;  /* 0x00000804043a7890 */ /* 0x000fe2000fffe03f */
[----:B------:R-:W-:Y:S01]  /*23a0*/  UMOV UR39, 0x40000040 ;  /* 0x4000004000277882 */ /* 0x000fe20000000000 */
[----:B------:R-:W-:Y:S02]  /*23b0*/  WARPGROUP.DEPBAR.LE gsb0, 0x0 ;  /* 0x00008000000079c5 */ /* 0x000fe40000010000 */
[----:B------:R-:W-:-:S06]  /*23c0*/  WARPGROUP.ARRIVE ;  /* 0x00000000000079c5 */ /* 0x000fcc0000000000 */
[----:B------:R-:W-:Y:S01]  /*23d0*/  HGMMA.64x16x16.F32 R48, gdesc[UR8], RZ, !UPT, gsb0 ;  /* 0x00200000083079f0 */ /* 0x000fe2000c0008ff */
[----:B------:R-:W-:Y:S01]  /*23e0*/  UMOV UR8, UR16 ;  /* 0x0000001000087c82 */ /* 0x000fe20008000000 */
[----:B------:R-:W-:Y:S01]  /*23f0*/  UMOV UR9, UR17 ;  /* 0x0000001100097c82 */ /* 0x000fe20008000000 */
[----:B------:R-:W-:Y:S01]  /*2400*/  UMOV UR10, UR6 ;  /* 0x00000006000a7c82 */ /* 0x000fe20008000000 */
[----:B------:R-:W-:Y:S01]  /*2410*/  UMOV UR11, 0x40000040 ;  /* 0x40000040000b7882 */ /* 0x000fe20000000000 */
[----:B------:R-:W-:Y:S01]  /*2420*/  UIADD3 UR6, UR5, 0x2, URZ ;  /* 0x0000000205067890 */ /* 0x000fe2000fffe03f */
[----:B------:R-:W-:Y:S02]  /*2430*/  WARPGROUP.DEPBAR.LE gsb0, 0x0 ;  /* 0x00008000000079c5 */ /* 0x000fe40000010000 */
[----:B------:R-:W-:-:S06]  /*2440*/  WARPGROUP.ARRIVE ;  /* 0x00000000000079c5 */ /* 0x000fcc0000000000 */
[----:B------:R-:W-:Y:S01]  /*2450*/  HGMMA.64x16x16.F32 R40, gdesc[UR12], RZ, !UPT, gsb0 ;  /* 0x002000000c2879f0 */ /* 0x000fe2000c0008ff */
        /* <DEDUP_REMOVED lines=9> */
[----:B------:R-:W-:Y:S01]  /*24f0*/  UMOV UR16, UR6 ;  /* 0x0000000600107c82 */ /* 0x000fe20008000000 */
[----:B------:R-:W-:Y:S01]  /*2500*/  UIADD3 UR6, UR4, 0x2, URZ ;  /* 0x0000000204067890 */ /* 0x000fe2000fffe03f */
[----:B------:R-:W-:Y:S01]  /*2510*/  IMAD.U32 R14, RZ, RZ, UR16 ;  /* 0x00000010ff0e7e24 */ /* 0x000fe2000f8e00ff */
[----:B------:R-:W-:Y:S01]  /*2520*/  UMOV UR17, 0x40000040 ;  /* 0x4000004000117882 */ /* 0x000fe20000000000 */
[----:B------:R-:W-:Y:S01]  /*2530*/  UMOV UR12, UR16 ;  /* 0x00000010000c7c82 */ /* 0x000fe20008000000 */
[----:B------:R-:W-:Y:S01]  /*2540*/  UMOV UR13, UR17 ;  /* 0x00000011000d7c82 */ /* 0x000fe20008000000 */
[----:B------:R-:W-:Y:S01]  /*2550*/  UIADD3 UR7, UR4, 0x202, URZ ;  /* 0x0000020204077890 */ /* 0x000fe2000fffe03f */
[----:B------:R-:W-:Y:S01]  /*2560*/  IMAD.U32 R15, RZ, RZ, UR17 ;  /* 0x00000011ff0f7e24 */ /* 0x000fe2000f8e00ff */
[----:B------:R-:W-:Y:S01]  /*2570*/  UMOV UR18, UR6 ;  /* 0x0000000600127c82 */ /* 0x000fe20008000000 */
[----:B------:R-:W-:Y:S01]  /*2580*/  UIADD3 UR6, UR4, 0x182, URZ ;  /* 0x0000018204067890 */ /* 0x000fe2000fffe03f */
        /* <DEDUP_REMOVED lines=10> */
[----:B------:R-:W-:Y:S02]  /*2630*/  UMOV UR19, 0x40000040 ;  /* 0x4000004000137882 */ /* 0x000fe40000000000 */
        /* <DEDUP_REMOVED lines=134> */
[----:B------:R-:W-:Y:S02]  /*2ea0*/  MOV R2, UR13 ;  /* 0x0000000d00027c02 */ /* 0x000fe40008000f00 */
[----:B01----:R-:W-:Y:S01]  /*2eb0*/  MOV R3, UR12 ;  /* 0x0000000c00037c02 */ /* 0x003fe20008000f00 */
[----:B------:R-:W-:-:S02]  /*2ec0*/  WARPGROUP.DEPBAR.LE gsb0, 0x0 ;  /* 0x00008000000079c5 */ /* 0x000fc40000010000 */
        /* <DEDUP_REMOVED lines=39> */
[----:B------:R-:W-:Y:S01]  /*3140*/  UMOV UR13, 0x40000040 ;  /* 0x40000040000d7882 */ /* 0x000fe20000000000 */
[----:B------:R-:W-:Y:S01]  /*3150*/  UMOV UR15, 0x40000040 ;  /* 0x40000040000f7882 */ /* 0x000fe20000000000 */
[----:B------:R-:W-:Y:S01]  /*3160*/  UMOV UR37, UR13 ;  /* 0x0000000d00257c82 */ /* 0x000fe20008000000 */
[----:B------:R-:W-:Y:S01]  /*3170*/  IMAD.U32 R9, RZ, RZ, UR13 ;  /* 0x0000000dff097e24 */ /* 0x000fe2000f8e00ff */
        /* <DEDUP_REMOVED lines=225> */
[----:B------:R-:W-:-:S07]  /*3f90*/  UIADD3 UR5, UR5, 0xc06, URZ ;  /* 0x00000c0605057890 */ /* 0x000fce000fffe03f */
[----:B------:R-:W-:Y:S01]  /*3fa0*/  UMOV UR12, UR5 ;  /* 0x00000005000c7c82 */ /* 0x000fe20008000000 */
[----:B------:R-:W-:Y:S01]  /*3fb0*/  UIADD3 UR5, UR4, 0x806, URZ ;  /* 0x0000080604057890 */ /* 0x000fe2000fffe03f */
[----:B------:R-:W-:Y:S01]  /*3fc0*/  IMAD.U32 R8, RZ, RZ, UR12 ;  /* 0x0000000cff087e24 */ /* 0x000fe2000f8e00ff */
[----:B------:R-:W-:-:S05]  /*3fd0*/  UMOV UR36, UR12 ;  /* 0x0000000c00247c82 */ /* 0x000fca0008000000 */
        /* <DEDUP_REMOVED lines=58> */
[----:B------:R-:W-:Y:S02]  /*4380*/  R2UR UR39, R4 ;  /* 0x00000000042772ca */ /* 0x000fe400000e0000 */
[----:B------:R-:W-:Y:S02]  /*4390*/  R2UR UR38, R7 ;  /* 0x00000000072672ca */ /* 0x000fe400000e0000 */
[----:B------:R-:W-:Y:S02]  /*43a0*/  R2UR UR37, R17 ;  /* 0x00000000112572ca */ /* 0x000fe400000e0000 */
[----:B------:R-:W-:Y:S01]  /*43b0*/  R2UR UR36, R20 ;  /* 0x00000000142472ca */ /* 0x000fe200000e0000 */
        /* <DEDUP_REMOVED lines=16> */
.L_x_187:
[----:B------:R-:W-:Y:S01]  /*44c0*/  ULDC UR4, c[0x0][0x9d8] ;  /* 0x0002760000047ab9 */ /* 0x000fe20000000800 */
[----:B------:R-:W-:Y:S01]  /*44d0*/  ULDC UR5, c[0x0][0x988] ;  /* 0x0002620000057ab9 */ /* 0x000fe20000000800 */
[----:B------:R-:W-:Y:S01]  /*44e0*/  FMUL.FTZ R58, R58, UR4 ;  /* 0x000000043a3a7c20 */ /* 0x000fe20008410000 */
[----:B------:R-:W-:Y:S01]  /*44f0*/  FMUL.FTZ R56, R56, UR4 ;  /* 0x0000000438387c20 */ /* 0x000fe20008410000 */
[----:B------:R-:W-:Y:S01]  /*4500*/  FMUL.FTZ R57, R57, UR4 ;  /* 0x0000000439397c20 */ /* 0x000fe20008410000 */
[----:B------:R-:W-:Y:S01]  /*4510*/  FMUL.FTZ R60, R60, UR4 ;  /* 0x000000043c3c7c20 */ /* 0x000fe20008410000 */
[----:B------:R0:W-:Y:S01]  /*4520*/  MUFU.TANH R2, R58 ;  /* 0x0000003a00027308 */ /* 0x0001e20000002400 */
[----:B------:R-:W-:Y:S01]  /*4530*/  FMUL.FTZ R59, R59, UR4 ;  /* 0x000000043b3b7c20 */ /* 0x000fe20008410000 */
[----:B------:R-:W-:Y:S01]  /*4540*/  FMUL.FTZ R61, R61, UR4 ;  /* 0x000000043d3d7c20 */ /* 0x000fe20008410000 */
[----:B------:R-:W-:Y:S01]  /*4550*/  FMUL.FTZ R48, R48, UR4 ;  /* 0x0000000430307c20 */ /* 0x000fe20008410000 */
[----:B------:R-:W-:Y:S01]  /*4560*/  FMUL.FTZ R49, R49, UR4 ;  /* 0x0000000431317c20 */ /* 0x000fe20008410000 */
[----:B------:R-:W-:Y:S01]  /*4570*/  FMUL.FTZ R62, R62, UR4 ;  /* 0x000000043e3e7c20 */ /* 0x000fe20008410000 */
[----:B------:R-:W-:Y:S01]  /*4580*/  FMUL.FTZ R63, R63, UR4 ;  /* 0x000000043f3f7c20 */ /* 0x000fe20008410000 */
[----:B------:R-:W-:Y:S01]  /*4590*/  FMUL.FTZ R52, R52, UR4 ;  /* 0x0000000434347c20 */ /* 0x000fe20008410000 */
[----:B------:R-:W-:Y:S01]  /*45a0*/  MUFU.TANH R56, R56 ;  /* 0x0000003800387308 */ /* 0x000fe20000002400 */
[----:B0-----:R-:W-:-:S02]  /*45b0*/  IMAD.U32 R58, RZ, RZ, UR61 ;  /* 0x0000003dff3a7e24 */ /* 0x001fc4000f8e00ff */
[----:B------:R-:W-:Y:S01]  /*45c0*/  FMUL.FTZ R35, R35, UR4 ;  /* 0x0000000423237c20 */ /* 0x000fe20008410000 */
[----:B------:R-:W-:Y:S01]  /*45d0*/  FMUL.FTZ R50, R50, UR4 ;  /* 0x0000000432327c20 */ /* 0x000fe20008410000 */
[----:B------:R-:W-:Y:S01]  /*45e0*/  FMUL.FTZ R53, R53, UR4 ;  /* 0x0000000435357c20 */ /* 0x000fe20008410000 */
[----:B------:R-:W-:Y:S01]  /*45f0*/  FMUL.FTZ R24, R24, UR4 ;  /* 0x0000000418187c20 */ /* 0x000fe20008410000 */
[----:B------:R-:W-:Y:S01]  /*4600*/  IADD3 R58, R58, 0x50, -R23 ;  /* 0x000000503a3a7810 */ /* 0x000fe20007ffe817 */
[----:B------:R-:W-:Y:S01]  /*4610*/  FMUL.FTZ R40, R40, UR4 ;  /* 0x0000000428287c20 */ /* 0x000fe20008410000 */
[----:B------:R-:W-:Y:S01]  /*4620*/  MUFU.TANH R57, R57 ;  /* 0x0000003900397308 */ /* 0x000fe20000002400 */
[----:B------:R-:W-:Y:S01]  /*4630*/  FMUL.FTZ R25, R25, UR4 ;  /* 0x0000000419197c20 */ /* 0x000fe20008410000 */
[----:B------:R-:W-:Y:S01]  /*4640*/  FMUL.FTZ R41, R41, UR4 ;  /* 0x0000000429297c20 */ /* 0x000fe20008410000 */
[----:B------:R-:W-:Y:S01]  /*4650*/  FMUL.FTZ R51, R51, UR4 ;  /* 0x0000000433337c20 */ /* 0x000fe20008410000 */
        /* <DEDUP_REMOVED lines=12> */
[----:B------:R-:W1:Y:S01]  /*4720*/  MUFU.TANH R60, R60 ;  /* 0x0000003c003c7308 */ /* 0x000e620000002400 */
[----:B0-----:R-:W-:-:S02]  /*4730*/  IMAD.U32 R59, RZ, RZ, UR60 ;  /* 0x0000003cff3b7e24 */ /* 0x001fc4000f8e00ff */
[----:B------:R-:W-:Y:S01]  /*4740*/  FMUL.FTZ R46, R46, UR4 ;  /* 0x000000042e2e7c20 */ /* 0x000fe20008410000 */
[----:B------:R-:W-:Y:S01]  /*4750*/  FMUL.FTZ R37, R37, UR4 ;  /* 0x0000000425257c20 */ /* 0x000fe20008410000 */
[----:B------:R-:W-:Y:S01]  /*4760*/  FMUL.FTZ R34, R34, UR4 ;  /* 0x0000000422227c20 */ /* 0x000fe20008410000 */
[----:B------:R-:W-:Y:S02]  /*4770*/  IMAD R59, R59, -0x50, R58 ;  /* 0xffffffb03b3b7824 */ /* 0x000fe400078e023a */
[----:B------:R-:W-:Y:S01]  /*4780*/  FMUL.FTZ R47, R47, UR4 ;  /* 0x000000042f2f7c20 */ /* 0x000fe20008410000 */
[----:B------:R-:W-:Y:S01]  /*4790*/  P2R R64, PR, RZ, 0x1 ;  /* 0x00000001ff407803 */ /* 0x000fe20000000000 */
[----:B------:R-:W0:Y:S01]  /*47a0*/  MUFU.TANH R61, R61 ;  /* 0x0000003d003d7308 */ /* 0x000e220000002400 */
[----:B------:R-:W-:Y:S01]  /*47b0*/  FMUL.FTZ R27, R27, UR4 ;  /* 0x000000041b1b7c20 */ /* 0x000fe20008410000 */
[C---:B------:R-:W-:Y:S01]  /*47c0*/  ISETP.GT.AND P2, PT, R59.reuse, RZ, PT ;  /* 0x000000ff3b00720c */ /* 0x040fe20003f44270 */
[----:B------:R-:W-:Y:S01]  /*47d0*/  FMUL.FTZ R38, R38, UR4 ;  /* 0x0000000426267c20 */ /* 0x000fe20008410000 */
[----:B------:R-:W-:Y:S01]  /*47e0*/  ISETP.GT.AND P1, PT, R59, 0x1, PT ;  /* 0x000000013b00780c */ /* 0x000fe20003f24270 */
[----:B------:R-:W-:Y:S01]  /*47f0*/  FMUL.FTZ R39, R39, UR4 ;  /* 0x0000000427277c20 */ /* 0x000fe20008410000 */
[C---:B------:R-:W-:Y:S01]  /*4800*/  ISETP.GT.AND P6, PT, R59.reuse, 0x8, PT ;  /* 0x000000083b00780c */ /* 0x040fe20003fc4270 */
[----:B------:R-:W-:Y:S01]  /*4810*/  FMUL.FTZ R26, R26, UR4 ;  /* 0x000000041a1a7c20 */ /* 0x000fe20008410000 */
[----:B------:R-:W2:Y:S01]  /*4820*/  MUFU.TANH R48, R48 ;  /* 0x0000003000307308 */ /* 0x000ea20000002400 */
[----:B------:R-:W-:Y:S01]  /*4830*/  ISETP.GT.AND P5, PT, R59, 0x9, PT ;  /* 0x000000093b00780c */ /* 0x000fe20003fa4270 */
[----:B------:R-:W-:Y:S01]  /*4840*/  FMUL.FTZ R31, R31, UR4 ;  /* 0x000000041f1f7c20 */ /* 0x000fe20008410000 */
[----:B-1----:R-:W-:Y:S01]  /*4850*/  FSEL R60, R60, -INF , P6 ;  /* 0xff8000003c3c7808 */ /* 0x002fe20003000000 */
[----:B------:R-:W-:Y:S01]  /*4860*/  FMUL.FTZ R30, R30, UR4 ;  /* 0x000000041e1e7c20 */ /* 0x000fe20008410000 */
[C---:B------:R-:W-:Y:S01]  /*4870*/  ISETP.GT.AND P4, PT, R59.reuse, 0x10, PT ;  /* 0x000000103b00780c */ /* 0x040fe20003f84270 */
[----:B------:R-:W-:Y:S01]  /*4880*/  UIADD3 UR60, UR60, -0x2, URZ ;  /* 0xfffffffe3c3c7890 */ /* 0x000fe2000fffe03f */
[----:B------:R-:W-:Y:S01]  /*4890*/  ISETP.GT.AND P3, PT, R59, 0x11, PT ;  /* 0x000000113b00780c */ /* 0x000fe20003f64270 */
[----:B------:R1:W3:Y:S01]  /*48a0*/  MUFU.TANH R17, R62 ;  /* 0x0000003e00117308 */ /* 0x0002e20000002400 */
[----:B0-----:R-:W-:Y:S01]  /*48b0*/  FSEL R61, R61, -INF , P5 ;  /* 0xff8000003d3d7808 */ /* 0x001fe20002800000 */
[--C-:B------:R-:W-:Y:S01]  /*48c0*/  IMAD.MOV.U32 R150, RZ, RZ, R151.reuse ;  /* 0x000000ffff967224 */ /* 0x100fe200078e0097 */
[----:B------:R-:W-:Y:S01]  /*48d0*/  FSEL R2, R2, -INF , P2 ;  /* 0xff80000002027808 */ /* 0x000fe20001000000 */
[--C-:B------:R-:W-:Y:S01]  /*48e0*/  IMAD.MOV.U32 R149, RZ, RZ, R151.reuse ;  /* 0x000000ffff957224 */ /* 0x100fe200078e0097 */
[----:B------:R-:W-:Y:S01]  /*48f0*/  FSEL R7, R7, -INF , P1 ;  /* 0xff80000007077808 */ /* 0x000fe20000800000 */
[--C-:B------:R-:W-:Y:S01]  /*4900*/  IMAD.MOV.U32 R148, RZ, RZ, R151.reuse ;  /* 0x000000ffff947224 */ /* 0x100fe200078e0097 */
[----:B------:R-:W-:Y:S01]  /*4910*/  R2UR UR6, R22 ;  /* 0x00000000160672ca */ /* 0x000fe200000e0000 */
[----:B------:R0:W4:Y:S01]  /*4920*/  MUFU.TANH R20, R63 ;  /* 0x0000003f00147308 */ /* 0x0001220000002400 */
[----:B-1----:R-:W-:Y:S01]  /*4930*/  FSEL R62, R56, -INF , P2 ;  /* 0xff800000383e7808 */ /* 0x002fe20001000000 */
[--C-:B------:R-:W-:Y:S01]  /*4940*/  IMAD.MOV.U32 R147, RZ, RZ, R151.reuse ;  /* 0x000000ffff937224 */ /* 0x100fe200078e0097 */
[----:B--2---:R-:W-:Y:S01]  /*4950*/  FSEL R48, R48, -INF , P4 ;  /* 0xff80000030307808 */ /* 0x004fe20002000000 */
[--C-:B------:R-:W-:Y:S01]  /*4960*/  IMAD.MOV.U32 R146, RZ, RZ, R151.reuse ;  /* 0x000000ffff927224 */ /* 0x100fe200078e0097 */
[----:B------:R-:W-:Y:S01]  /*4970*/  ISETP.GT.AND P2, PT, R59, 0x18, PT ;  /* 0x000000183b00780c */ /* 0x000fe20003f44270 */
[--C-:B------:R-:W-:Y:S01]  /*4980*/  IMAD.MOV.U32 R145, RZ, RZ, R151.reuse ;  /* 0x000000ffff917224 */ /* 0x100fe200078e0097 */
[-C--:B------:R-:W-:Y:S01]  /*4990*/  MOV R136, R151.reuse ;  /* 0x0000009700887202 */ /* 0x080fe20000000f00 */
[----:B------:R-:W1:Y:S01]  /*49a0*/  MUFU.TANH R49, R49 ;  /* 0x0000003100317308 */ /* 0x000e620000002400 */
[----:B0-----:R-:W-:Y:S01]  /*49b0*/  FSEL R63, R57, -INF , P1 ;  /* 0xff800000393f7808 */ /* 0x001fe20000800000 */
[--C-:B------:R-:W-:Y:S01]  /*49c0*/  IMAD.MOV.U32 R144, RZ, RZ, R151.reuse ;  /* 0x000000ffff907224 */ /* 0x100fe200078e0097 */
[----:B------:R-:W-:Y:S01]  /*49d0*/  ISETP.GT.AND P1, PT, R59, 0x19, PT ;  /* 0x000000193b00780c */ /* 0x000fe20003f24270 */
[----:B------:R-:W-:Y:S01]  /*49e0*/  UISETP.GE.AND UP0, UPT, UR60, UR6, UPT ;  /* 0x000000063c00728c */ /* 0x000fe2000bf06270 */
[----:B---3--:R-:W-:Y:S01]  /*49f0*/  FSEL R17, R17, -INF , P6 ;  /* 0xff80000011117808 */ /* 0x008fe20003000000 */
[--C-:B------:R-:W-:Y:S01]  /*4a00*/  IMAD.MOV.U32 R143, RZ, RZ, R151.reuse ;  /* 0x000000ffff8f7224 */ /* 0x100fe200078e0097 */
[C---:B------:R-:W-:Y:S01]  /*4a10*/  ISETP.GT.AND P6, PT, R59.reuse, 0x20, PT ;  /* 0x000000203b00780c */ /* 0x040fe20003fc4270 */
[----:B------:R-:W0:Y:S01]  /*4a20*/  MUFU.TANH R52, R52 ;  /* 0x0000003400347308 */ /* 0x000e220000002400 */
[----:B----4-:R-:W-:Y:S01]  /*4a30*/  FSEL R20, R20, -INF , P5 ;  /* 0xff80000014147808 */ /* 0x010fe20002800000 */
[--C-:B------:R-:W-:Y:S01]  /*4a40*/  IMAD.MOV.U32 R142, RZ, RZ, R151.reuse ;  /* 0x000000ffff8e7224 */ /* 0x100fe200078e0097 */
[----:B------:R-:W-:Y:S01]  /*4a50*/  ISETP.GT.AND P5, PT, R59, 0x21, PT ;  /* 0x000000213b00780c */ /* 0x000fe20003fa4270 */
[--C-:B------:R-:W-:Y:S01]  /*4a60*/  IMAD.MOV.U32 R141, RZ, RZ, R151.reuse ;  /* 0x000000ffff8d7224 */ /* 0x100fe200078e0097 */
[-C--:B------:R-:W-:Y:S01]  /*4a70*/  MOV R119, R151.reuse ;  /* 0x0000009700777202 */ /* 0x080fe20000000f00 */
[--C-:B------:R-:W-:Y:S01]  /*4a80*/  IMAD.MOV.U32 R140, RZ, RZ, R151.reuse ;  /* 0x000000ffff8c7224 */ /* 0x100fe200078e0097 */
[-C--:B------:R-:W-:Y:S01]  /*4a90*/  MOV R102, R151.reuse ;  /* 0x0000009700667202 */ /* 0x080fe20000000f00 */
[----:B------:R2:W-:Y:S01]  /*4aa0*/  MUFU.TANH R4, R35 ;  /* 0x0000002300047308 */ /* 0x0005e20000002400 */
[----:B-1----:R-:W-:Y:S01]  /*4ab0*/  FSEL R49, R49, -INF , P3 ;  /* 0xff80000031317808 */ /* 0x002fe20001800000 */
[--C-:B------:R-:W-:Y:S01]  /*4ac0*/  IMAD.MOV.U32 R139, RZ, RZ, R151.reuse ;  /* 0x000000ffff8b7224 */ /* 0x100fe200078e0097 */
[-C--:B------:R-:W-:Y:S01]  /*4ad0*/  MOV R85, R151.reuse ;  /* 0x0000009700557202 */ /* 0x080fe20000000f00 */
[--C-:B------:R-:W-:Y:S01]  /*4ae0*/  IMAD.MOV.U32 R138, RZ, RZ, R151.reuse ;  /* 0x000000ffff8a7224 */ /* 0x100fe200078e0097 */
[----:B------:R-:W-:Y:S01]  /*4af0*/  MOV R68, R151 ;  /* 0x0000009700447202 */ /* 0x000fe20000000f00 */
[----:B------:R-:W-:-:S02]  /*4b00*/  IMAD.MOV.U32 R137, RZ, RZ, R151 ;  /* 0x000000ffff897224 */ /* 0x000fc400078e0097 */
[----:B------:R-:W1:Y:S01]  /*4b10*/  MUFU.TANH R21, R50 ;  /* 0x0000003200157308 */ /* 0x000e620000002400 */
[----:B--2---:R-:W-:Y:S01]  /*4b20*/  FMNMX.FTZ R35, R62, R63, !PT ;  /* 0x0000003f3e237209 */ /* 0x004fe20007810000 */
[--C-:B------:R-:W-:Y:S01]  /*4b30*/  IMAD.MOV.U32 R135, RZ, RZ, R151.reuse ;  /* 0x000000ffff877224 */ /* 0x100fe200078e0097 */
[----:B0-----:R-:W-:Y:S01]  /*4b40*/  FSEL R52, R52, -INF , P2 ;  /* 0xff80000034347808 */ /* 0x001fe20001000000 */
[--C-:B------:R-:W-:Y:S02]  /*4b50*/  IMAD.MOV.U32 R134, RZ, RZ, R151.reuse ;  /* 0x000000ffff867224 */ /* 0x100fe400078e0097 */
[--C-:B------:R-:W-:Y:S02]  /*4b60*/  IMAD.MOV.U32 R133, RZ, RZ, R151.reuse ;  /* 0x000000ffff857224 */ /* 0x100fe400078e0097 */
[----:B------:R-:W0:Y:S01]  /*4b70*/  MUFU.TANH R53, R53 ;  /* 0x0000003500357308 */ /* 0x000e220000002400 */
[--C-:B------:R-:W-:Y:S02]  /*4b80*/  IMAD.MOV.U32 R132, RZ, RZ, R151.reuse ;  /* 0x000000ffff847224 */ /* 0x100fe400078e0097 */
[----:B------:R-:W-:-:S02]  /*4b90*/  IMAD.MOV.U32 R131, RZ, RZ, R151 ;  /* 0x000000ffff837224 */ /* 0x000fc400078e0097 */
[--C-:B------:R-:W-:Y:S02]  /*4ba0*/  IMAD.MOV.U32 R130, RZ, RZ, R151.reuse ;  /* 0x000000ffff827224 */ /* 0x100fe400078e0097 */
[--C-:B------:R-:W-:Y:S01]  /*4bb0*/  IMAD.MOV.U32 R129, RZ, RZ, R151.reuse ;  /* 0x000000ffff817224 */ /* 0x100fe200078e0097 */
[----:B------:R2:W-:Y:S01]  /*4bc0*/  MUFU.TANH R50, R24 ;  /* 0x0000001800327308 */ /* 0x0005e20000002400 */
[----:B-1----:R-:W-:Y:S01]  /*4bd0*/  FSEL R21, R21, -INF , P4 ;  /* 0xff80000015157808 */ /* 0x002fe20002000000 */
[--C-:B------:R-:W-:Y:S01]  /*4be0*/  IMAD.MOV.U32 R128, RZ, RZ, R151.reuse ;  /* 0x000000ffff807224 */ /* 0x100fe200078e0097 */
[----:B------:R-:W-:Y:S01]  /*4bf0*/  ISETP.GT.AND P4, PT, R59, 0x28, PT ;  /* 0x000000283b00780c */ /* 0x000fe20003f84270 */
[--C-:B------:R-:W-:Y:S02]  /*4c00*/  IMAD.MOV.U32 R127, RZ, RZ, R151.reuse ;  /* 0x000000ffff7f7224 */ /* 0x100fe400078e0097 */
[--C-:B------:R-:W-:Y:S02]  /*4c10*/  IMAD.MOV.U32 R126, RZ, RZ, R151.reuse ;  /* 0x000000ffff7e7224 */ /* 0x100fe400078e0097 */
[----:B------:R-:W1:Y:S01]  /*4c20*/  MUFU.TANH R40, R40 ;  /* 0x0000002800287308 */ /* 0x000e620000002400 */
[----:B--2---:R-:W-:Y:S01]  /*4c30*/  FMNMX.FTZ R24, R60, R35, !PT ;  /* 0x000000233c187209 */ /* 0x004fe20007810000 */
[--C-:B------:R-:W-:Y:S01]  /*4c40*/  IMAD.MOV.U32 R125, RZ, RZ, R151.reuse ;  /* 0x000000ffff7d7224 */ /* 0x100fe200078e0097 */
[----:B0-----:R-:W-:Y:S01]  /*4c50*/  FSEL R53, R53, -INF , P1 ;  /* 0xff80000035357808 */ /* 0x001fe20000800000 */
[----:B------:R-:W-:-:S02]  /*4c60*/  IMAD.MOV.U32 R124, RZ, RZ, R151 ;  /* 0x000000ffff7c7224 */ /* 0x000fc400078e0097 */
[--C-:B------:R-:W-:Y:S02]  /*4c70*/  IMAD.MOV.U32 R123, RZ, RZ, R151.reuse ;  /* 0x000000ffff7b7224 */ /* 0x100fe400078e0097 */
[----:B------:R0:W-:Y:S01]  /*4c80*/  MUFU.TANH R58, R25 ;  /* 0x00000019003a7308 */ /* 0x0001e20000002400 */
[--C-:B------:R-:W-:Y:S02]  /*4c90*/  IMAD.MOV.U32 R122, RZ, RZ, R151.reuse ;  /* 0x000000ffff7a7224 */ /* 0x100fe400078e0097 */
[--C-:B------:R-:W-:Y:S02]  /*4ca0*/  IMAD.MOV.U32 R121, RZ, RZ, R151.reuse ;  /* 0x000000ffff797224 */ /* 0x100fe400078e0097 */
[--C-:B------:R-:W-:Y:S02]  /*4cb0*/  IMAD.MOV.U32 R120, RZ, RZ, R151.reuse ;  /* 0x000000ffff787224 */ /* 0x100fe400078e0097 */
[--C-:B------:R-:W-:Y:S01]  /*4cc0*/  IMAD.MOV.U32 R118, RZ, RZ, R151.reuse ;  /* 0x000000ffff767224 */ /* 0x100fe200078e0097 */
[----:B------:R-:W2:Y:S01]  /*4cd0*/  MUFU.TANH R41, R41 ;  /* 0x0000002900297308 */ /* 0x000ea20000002400 */
[----:B0-----:R-:W-:Y:S01]  /*4ce0*/  FMNMX.FTZ R25, R61, R24, !PT ;  /* 0x000000183d197209 */ /* 0x001fe20007810000 */
[--C-:B------:R-:W-:Y:S01]  /*4cf0*/  IMAD.MOV.U32 R117, RZ, RZ, R151.reuse ;  /* 0x000000ffff757224 */ /* 0x100fe200078e0097 */
[----:B-1----:R-:W-:Y:S01]  /*4d00*/  FSEL R40, R40, -INF , P6 ;  /* 0xff80000028287808 */ /* 0x002fe20003000000 */
[--C-:B------:R-:W-:Y:S01]  /*4d10*/  IMAD.MOV.U32 R116, RZ, RZ, R151.reuse ;  /* 0x000000ffff747224 */ /* 0x100fe200078e0097 */
[----:B------:R-:W-:Y:S01]  /*4d20*/  FMNMX.FTZ R24, R48, R25, !PT ;  /* 0x0000001930187209 */ /* 0x000fe20007810000 */
[----:B------:R-:W-:-:S02]  /*4d30*/  IMAD.MOV.U32 R115, RZ, RZ, R151 ;  /* 0x000000ffff737224 */ /* 0x000fc400078e0097 */
[----:B------:R-:W0:Y:S01]  /*4d40*/  MUFU.TANH R51, R51 ;  /* 0x0000003300337308 */ /* 0x000e220000002400 */
[----:B------:R-:W-:Y:S01]  /*4d50*/  FMNMX.FTZ R25, R49, R24, !PT ;  /* 0x0000001831197209 */ /* 0x000fe20007810000 */
[--C-:B------:R-:W-:Y:S02]  /*4d60*/  IMAD.MOV.U32 R114, RZ, RZ, R151.reuse ;  /* 0x000000ffff727224 */ /* 0x100fe400078e0097 */
[--C-:B------:R-:W-:Y:S01]  /*4d70*/  IMAD.MOV.U32 R113, RZ, RZ, R151.reuse ;  /* 0x000000ffff717224 */ /* 0x100fe200078e0097 */
[----:B------:R-:W-:Y:S01]  /*4d80*/  FMNMX.FTZ R24, R52, R25, !PT ;  /* 0x0000001934187209 */ /* 0x000fe20007810000 */
[--C-:B------:R-:W-:Y:S02]  /*4d90*/  IMAD.MOV.U32 R112, RZ, RZ, R151.reuse ;  /* 0x000000ffff707224 */ /* 0x100fe400078e0097 */
[----:B------:R-:W1:Y:S01]  /*4da0*/  MUFU.TANH R44, R44 ;  /* 0x0000002c002c7308 */ /* 0x000e620000002400 */
[----:B------:R-:W-:Y:S01]  /*4db0*/  FMNMX.FTZ R25, R53, R24, !PT ;  /* 0x0000001835197209 */ /* 0x000fe20007810000 */
[--C-:B------:R-:W-:Y:S01]  /*4dc0*/  IMAD.MOV.U32 R111, RZ, RZ, R151.reuse ;  /* 0x000000ffff6f7224 */ /* 0x100fe200078e0097 */
[----:B--2---:R-:W-:Y:S01]  /*4dd0*/  FSEL R41, R41, -INF , P5 ;  /* 0xff80000029297808 */ /* 0x004fe20002800000 */
[----:B------:R-:W-:-:S02]  /*4de0*/  IMAD.MOV.U32 R110, RZ, RZ, R151 ;  /* 0x000000ffff6e7224 */ /* 0x000fc400078e0097 */
[--C-:B------:R-:W-:Y:S02]  /*4df0*/  IMAD.MOV.U32 R109, RZ, RZ, R151.reuse ;  /* 0x000000ffff6d7224 */ /* 0x100fe400078e0097 */
[----:B------:R-:W-:Y:S01]  /*4e00*/  MUFU.TANH R54, R54 ;  /* 0x0000003600367308 */ /* 0x000fe20000002400 */
[----:B0-----:R-:W-:Y:S01]  /*4e10*/  FSEL R24, R51, -INF , P3 ;  /* 0xff80000033187808 */ /* 0x001fe20001800000 */
[--C-:B------:R-:W-:Y:S01]  /*4e20*/  IMAD.MOV.U32 R108, RZ, RZ, R151.reuse ;  /* 0x000000ffff6c7224 */ /* 0x100fe200078e0097 */
[----:B------:R-:W-:Y:S01]  /*4e30*/  ISETP.GT.AND P3, PT, R59, 0x29, PT ;  /* 0x000000293b00780c */ /* 0x000fe20003f64270 */
[--C-:B------:R-:W-:Y:S02]  /*4e40*/  IMAD.MOV.U32 R107, RZ, RZ, R151.reuse ;  /* 0x000000ffff6b7224 */ /* 0x100fe400078e0097 */
[--C-:B------:R-:W-:Y:S02]  /*4e50*/  IMAD.MOV.U32 R106, RZ, RZ, R151.reuse ;  /* 0x000000ffff6a7224 */ /* 0x100fe400078e0097 */
[----:B------:R-:W0:Y:S01]  /*4e60*/  MUFU.TANH R45, R45 ;  /* 0x0000002d002d7308 */ /* 0x000e220000002400 */
[----:B-1----:R-:W-:Y:S01]  /*4e70*/  FSEL R44, R44, -INF , P4 ;  /* 0xff8000002c2c7808 */ /* 0x002fe20002000000 */
[----:B------:R-:W-:-:S02]  /*4e80*/  IMAD.MOV.U32 R105, RZ, RZ, R151 ;  /* 0x000000ffff697224 */ /* 0x000fc400078e0097 */
[--C-:B------:R-:W-:Y:S02]  /*4e90*/  IMAD.MOV.U32 R104, RZ, RZ, R151.reuse ;  /* 0x000000ffff687224 */ /* 0x100fe400078e0097 */
[--C-:B------:R-:W-:Y:S02]  /*4ea0*/  IMAD.MOV.U32 R103, RZ, RZ, R151.reuse ;  /* 0x000000ffff677224 */ /* 0x100fe400078e0097 */
[----:B------:R-:W-:Y:S01]  /*4eb0*/  MUFU.TANH R55, R55 ;  /* 0x0000003700377308 */ /* 0x000fe20000002400 */
[--C-:B------:R-:W-:Y:S02]  /*4ec0*/  IMAD.MOV.U32 R101, RZ, RZ, R151.reuse ;  /* 0x000000ffff657224 */ /* 0x100fe400078e0097 */
[--C-:B------:R-:W-:Y:S02]  /*4ed0*/  IMAD.MOV.U32 R100, RZ, RZ, R151.reuse ;  /* 0x000000ffff647224 */ /* 0x100fe400078e0097 */
[--C-:B------:R-:W-:Y:S02]  /*4ee0*/  IMAD.MOV.U32 R99, RZ, RZ, R151.reuse ;  /* 0x000000ffff637224 */ /* 0x100fe400078e0097 */
[--C-:B------:R-:W-:Y:S01]  /*4ef0*/  IMAD.MOV.U32 R98, RZ, RZ, R151.reuse ;  /* 0x000000ffff627224 */ /* 0x100fe200078e0097 */
[----:B------:R-:W1:Y:S01]  /*4f00*/  MUFU.TANH R32, R32 ;  /* 0x0000002000207308 */ /* 0x000e620000002400 */
[----:B0-----:R-:W-:Y:S01]  /*4f10*/  FSEL R45, R45, -INF , P3 ;  /* 0xff8000002d2d7808 */ /* 0x001fe20001800000 */
        /* <DEDUP_REMOVED lines=8> */
[----:B------:R-:W-:Y:S01]  /*4fa0*/  MUFU.TANH R33, R33 ;  /* 0x0000002100217308 */ /* 0x000fe20000002400 */
[----:B------:R-:W-:-:S02]  /*4fb0*/  IMAD.MOV.U32 R90, RZ, RZ, R151 ;  /* 0x000000ffff5a7224 */ /* 0x000fc400078e0097 */
[--C-:B------:R-:W-:Y:S02]  /*4fc0*/  IMAD.MOV.U32 R89, RZ, RZ, R151.reuse ;  /* 0x000000ffff597224 */ /* 0x100fe400078e0097 */
[--C-:B------:R-:W-:Y:S02]  /*4fd0*/  IMAD.MOV.U32 R88, RZ, RZ, R151.reuse ;  /* 0x000000ffff587224 */ /* 0x100fe400078e0097 */
[--C-:B------:R-:W-:Y:S01]  /*4fe0*/  IMAD.MOV.U32 R87, RZ, RZ, R151.reuse ;  /* 0x000000ffff577224 */ /* 0x100fe200078e0097 */
[----:B------:R0:W-:Y:S01]  /*4ff0*/  MUFU.TANH R56, R28 ;  /* 0x0000001c00387308 */ /* 0x0001e20000002400 */
[--C-:B------:R-:W-:Y:S02]  /*5000*/  IMAD.MOV.U32 R86, RZ, RZ, R151.reuse ;  /* 0x000000ffff567224 */ /* 0x100fe400078e0097 */
[--C-:B------:R-:W-:Y:S02]  /*5010*/  IMAD.MOV.U32 R84, RZ, RZ, R151.reuse ;  /* 0x000000ffff547224 */ /* 0x100fe400078e0097 */
[----:B------:R-:W-:-:S02]  /*5020*/  IMAD.MOV.U32 R83, RZ, RZ, R151 ;  /* 0x000000ffff537224 */ /* 0x000fc400078e0097 */
[--C-:B------:R-:W-:Y:S01]  /*5030*/  IMAD.MOV.U32 R82, RZ, RZ, R151.reuse ;  /* 0x000000ffff527224 */ /* 0x100fe200078e0097 */
[----:B------:R-:W2:Y:S01]  /*5040*/  MUFU.TANH R43, R43 ;  /* 0x0000002b002b7308 */ /* 0x000ea20000002400 */
[----:B0-----:R-:W-:Y:S01]  /*5050*/  FMNMX.FTZ R28, R40, R25, !PT ;  /* 0x00000019281c7209 */ /* 0x001fe20007810000 */
[--C-:B------:R-:W-:Y:S01]  /*5060*/  IMAD.MOV.U32 R81, RZ, RZ, R151.reuse ;  /* 0x000000ffff517224 */ /* 0x100fe200078e0097 */
[----:B------:R-:W-:Y:S01]  /*5070*/  FSEL R25, R54, -INF , P2 ;  /* 0xff80000036197808 */ /* 0x000fe20001000000 */
[--C-:B------:R-:W-:Y:S01]  /*5080*/  IMAD.MOV.U32 R80, RZ, RZ, R151.reuse ;  /* 0x000000ffff507224 */ /* 0x100fe200078e0097 */
[----:B------:R-:W-:Y:S01]  /*5090*/  ISETP.GT.AND P2, PT, R59, 0x30, PT ;  /* 0x000000303b00780c */ /* 0x000fe20003f44270 */
[--C-:B------:R-:W-:Y:S01]  /*50a0*/  IMAD.MOV.U32 R79, RZ, RZ, R151.reuse ;  /* 0x000000ffff4f7224 */ /* 0x100fe200078e0097 */
[----:B------:R-:W-:Y:S01]  /*50b0*/  FMNMX.FTZ R54, R2, R7, !PT ;  /* 0x0000000702367209 */ /* 0x000fe20007810000 */
[----:B------:R-:W0:Y:S01]  /*50c0*/  MUFU.TANH R36, R36 ;  /* 0x0000002400247308 */ /* 0x000e220000002400 */
[----:B-1----:R-:W-:Y:S01]  /*50d0*/  FSEL R51, R32, -INF , P2 ;  /* 0xff80000020337808 */ /* 0x002fe20001000000 */
[----:B------:R-:W-:-:S02]  /*50e0*/  IMAD.MOV.U32 R78, RZ, RZ, R151 ;  /* 0x000000ffff4e7224 */ /* 0x000fc400078e0097 */
[--C-:B------:R-:W-:Y:S02]  /*50f0*/  IMAD.MOV.U32 R77, RZ, RZ, R151.reuse ;  /* 0x000000ffff4d7224 */ /* 0x100fe400078e0097 */
[--C-:B------:R-:W-:Y:S02]  /*5100*/  IMAD.MOV.U32 R76, RZ, RZ, R151.reuse ;  /* 0x000000ffff4c7224 */ /* 0x100fe400078e0097 */
[----:B------:R1:W-:Y:S01]  /*5110*/  MUFU.TANH R57, R29 ;  /* 0x0000001d00397308 */ /* 0x0003e20000002400 */
[----:B--2---:R-:W-:Y:S01]  /*5120*/  FSEL R32, R43, -INF , P5 ;  /* 0xff8000002b207808 */ /* 0x004fe20002800000 */
[--C-:B------:R-:W-:Y:S01]  /*5130*/  IMAD.MOV.U32 R75, RZ, RZ, R151.reuse ;  /* 0x000000ffff4b7224 */ /* 0x100fe200078e0097 */
[----:B------:R-:W-:Y:S01]  /*5140*/  ISETP.GT.AND P5, PT, R59, 0x39, PT ;  /* 0x000000393b00780c */ /* 0x000fe20003fa4270 */
[--C-:B------:R-:W-:Y:S02]  /*5150*/  IMAD.MOV.U32 R74, RZ, RZ, R151.reuse ;  /* 0x000000ffff4a7224 */ /* 0x100fe400078e0097 */
[----:B------:R-:W-:-:S02]  /*5160*/  IMAD.MOV.U32 R73, RZ, RZ, R151 ;  /* 0x000000ffff497224 */ /* 0x000fc400078e0097 */
[----:B------:R-:W2:Y:S01]  /*5170*/  MUFU.TANH R46, R46 ;  /* 0x0000002e002e7308 */ /* 0x000ea20000002400 */
[----:B-1----:R-:W-:Y:S01]  /*5180*/  FMNMX.FTZ R29, R41, R28, !PT ;  /* 0x0000001c291d7209 */ /* 0x002fe20007810000 */
[--C-:B------:R-:W-:Y:S01]  /*5190*/  IMAD.MOV.U32 R72, RZ, RZ, R151.reuse ;  /* 0x000000ffff487224 */ /* 0x100fe200078e0097 */
[----:B------:R-:W-:Y:S01]  /*51a0*/  FSEL R28, R55, -INF , P1 ;  /* 0xff800000371c7808 */ /* 0x000fe20000800000 */
[--C-:B------:R-:W-:Y:S01]  /*51b0*/  IMAD.MOV.U32 R71, RZ, RZ, R151.reuse ;  /* 0x000000ffff477224 */ /* 0x100fe200078e0097 */
[----:B------:R-:W-:Y:S01]  /*51c0*/  ISETP.GT.AND P1, PT, R59, 0x31, PT ;  /* 0x000000313b00780c */ /* 0x000fe20003f24270 */
[--C-:B------:R-:W-:Y:S02]  /*51d0*/  IMAD.MOV.U32 R70, RZ, RZ, R151.reuse ;  /* 0x000000ffff467224 */ /* 0x100fe400078e0097 */
[----:B------:R1:W-:Y:S01]  /*51e0*/  MUFU.TANH R3, R34 ;  /* 0x0000002200037308 */ /* 0x0003e20000002400 */
[--C-:B------:R-:W-:Y:S02]  /*51f0*/  IMAD.MOV.U32 R69, RZ, RZ, R151.reuse ;  /* 0x000000ffff457224 */ /* 0x100fe400078e0097 */
[----:B------:R-:W-:-:S02]  /*5200*/  IMAD.MOV.U32 R67, RZ, RZ, R151 ;  /* 0x000000ffff437224 */ /* 0x000fc400078e0097 */
[--C-:B------:R-:W-:Y:S02]  /*5210*/  IMAD.MOV.U32 R66, RZ, RZ, R151.reuse ;  /* 0x000000ffff427224 */ /* 0x100fe400078e0097 */
[----:B------:R-:W-:Y:S01]  /*5220*/  IMAD.MOV.U32 R65, RZ, RZ, R151 ;  /* 0x000000ffff417224 */ /* 0x000fe200078e0097 */
[----:B------:R-:W3:Y:S01]  /*5230*/  MUFU.TANH R37, R37 ;  /* 0x0000002500257308 */ /* 0x000ee20000002400 */
[----:B-1----:R-:W-:Y:S02]  /*5240*/  FMNMX.FTZ R34, R44, R29, !PT ;  /* 0x0000001d2c227209 */ /* 0x002fe40007810000 */
[----:B------:R-:W-:Y:S02]  /*5250*/  FSEL R29, R42, -INF , P6 ;  /* 0xff8000002a1d7808 */ /* 0x000fe40003000000 */
[----:B------:R-:W-:Y:S02]  /*5260*/  FMNMX.FTZ R34, R45, R34, !PT ;  /* 0x000000222d227209 */ /* 0x000fe40007810000 */
[----:B------:R-:W-:Y:S01]  /*5270*/  FSEL R42, R33, -INF , P1 ;  /* 0xff800000212a7808 */ /* 0x000fe20000800000 */
[----:B------:R-:W1:Y:S01]  /*5280*/  MUFU.TANH R47, R47 ;  /* 0x0000002f002f7308 */ /* 0x000e620000002400 */
[----:B------:R-:W-:-:S02]  /*5290*/  ISETP.GT.AND P6, PT, R59, 0x38, PT ;  /* 0x000000383b00780c */ /* 0x000fc40003fc4270 */
[----:B------:R-:W-:Y:S02]  /*52a0*/  FMNMX.FTZ R33, R51, R34, !PT ;  /* 0x0000002233217209 */ /* 0x000fe40007810000 */
[----:B0-----:R-:W-:Y:S02]  /*52b0*/  FSEL R43, R36, -INF , P6 ;  /* 0xff800000242b7808 */ /* 0x001fe40003000000 */
[----:B------:R-:W-:Y:S01]  /*52c0*/  FMNMX.FTZ R34, R42, R33, !PT ;  /* 0x000000212a227209 */ /* 0x000fe20007810000 */
[----:B------:R-:W0:Y:S01]  /*52d0*/  MUFU.TANH R38, R38 ;  /* 0x0000002600267308 */ /* 0x000e220000002400 */
[----:B--2---:R-:W-:Y:S02]  /*52e0*/  FSEL R33, R46, -INF , P4 ;  /* 0xff8000002e217808 */ /* 0x004fe40002000000 */
[----:B------:R-:W-:Y:S02]  /*52f0*/  ISETP.GT.AND P4, PT, R59, 0x40, PT ;  /* 0x000000403b00780c */ /* 0x000fe40003f84270 */
[----:B---3--:R-:W-:-:S02]  /*5300*/  FSEL R46, R37, -INF , P5 ;  /* 0xff800000252e7808 */ /* 0x008fc40002800000 */
[----:B------:R-:W-:Y:S01]  /*5310*/  FMNMX.FTZ R35, R43, R34, !PT ;  /* 0x000000222b237209 */ /* 0x000fe20007810000 */
[----:B------:R-:W2:Y:S01]  /*5320*/  MUFU.TANH R39, R39 ;  /* 0x0000002700277308 */ /* 0x000ea20000002400 */
[----:B-1----:R-:W-:Y:S02]  /*5330*/  FSEL R34, R47, -INF , P3 ;  /* 0xff8000002f227808 */ /* 0x002fe40001800000 */
[----:B------:R-:W-:Y:S02]  /*5340*/  ISETP.GT.AND P3, PT, R59, 0x41, PT ;  /* 0x000000413b00780c */ /* 0x000fe40003f64270 */
[----:B------:R-:W-:Y:S02]  /*5350*/  FSEL R50, R50, -INF , P4 ;  /* 0xff80000032327808 */ /* 0x000fe40002000000 */
[----:B------:R-:W-:Y:S01]  /*5360*/  FMNMX.FTZ R37, R46, R35, !PT ;  /* 0x000000232e257209 */ /* 0x000fe20007810000 */
[----:B------:R-:W1:Y:S01]  /*5370*/  MUFU.TANH R26, R26 ;  /* 0x0000001a001a7308 */ /* 0x000e620000002400 */
[----:B------:R-:W-:-:S02]  /*5380*/  FSEL R35, R3, -INF , P2 ;  /* 0xff80000003237808 */ /* 0x000fc40001000000 */
[C---:B------:R-:W-:Y:S02]  /*5390*/  ISETP.GT.AND P2, PT, R59.reuse, 0x48, PT ;  /* 0x000000483b00780c */ /* 0x040fe40003f44270 */
[----:B------:R-:W-:Y:S02]  /*53a0*/  FSEL R58, R58, -INF , P3 ;  /* 0xff8000003a3a7808 */ /* 0x000fe40001800000 */
[----:B------:R-:W-:Y:S01]  /*53b0*/  FMNMX.FTZ R37, R50, R37, !PT ;  /* 0x0000002532257209 */ /* 0x000fe20007810000 */
[----:B------:R-:W3:Y:S01]  /*53c0*/  MUFU.TANH R30, R30 ;  /* 0x0000001e001e7308 */ /* 0x000ee20000002400 */
[----:B------:R-:W-:Y:S02]  /*53d0*/  FSEL R36, R4, -INF , P1 ;  /* 0xff80000004247808 */ /* 0x000fe40000800000 */
[----:B------:R-:W-:Y:S02]  /*53e0*/  ISETP.GT.AND P1, PT, R59, 0x49, PT ;  /* 0x000000493b00780c */ /* 0x000fe40003f24270 */
[----:B------:R-:W-:-:S02]  /*53f0*/  FSEL R56, R56, -INF , P2 ;  /* 0xff80000038387808 */ /* 0x000fc40001000000 */
[----:B------:R-:W-:Y:S02]  /*5400*/  FMNMX.FTZ R37, R58, R37, !PT ;  /* 0x000000253a257209 */ /* 0x000fe40007810000 */
[----:B------:R-:W-:Y:S02]  /*5410*/  FSEL R57, R57, -INF , P1 ;  /* 0xff80000039397808 */ /* 0x000fe40000800000 */
[----:B------:R-:W-:Y:S02]  /*5420*/  FMNMX.FTZ R4, R56, R37, !PT ;  /* 0x0000002538047209 */ /* 0x000fe40007810000 */
[----:B0-----:R-:W-:Y:S02]  /*5430*/  FSEL R38, R38, -INF , P6 ;  /* 0xff80000026267808 */ /* 0x001fe40003000000 */
[----:B------:R-:W-:Y:S02]  /*5440*/  FMNMX.FTZ R3, R57, R4, !PT ;  /* 0x0000000439037209 */ /* 0x000fe40007810000 */
[----:B--2---:R-:W-:-:S02]  /*5450*/  FSEL R39, R39, -INF , P5 ;  /* 0xff80000027277808 */ /* 0x004fc40002800000 */
[----:B-1----:R-:W-:Y:S01]  /*5460*/  FSEL R26, R26, -INF , P4 ;  /* 0xff8000001a1a7808 */ /* 0x002fe20002000000 */
[----:B------:R-:W0:Y:S01]  /*5470*/  SHFL.BFLY PT, R4, R3, 0x2, 0x1f ;  /* 0x0c401f0003047f89 */ /* 0x000e2200000e0000 */
[----:B---3--:R-:W-:Y:S02]  /*5480*/  FSEL R30, R30, -INF , P2 ;  /* 0xff8000001e1e7808 */ /* 0x008fe40001000000 */
[----:B0-----:R-:W-:Y:S02]  /*5490*/  FMNMX.FTZ R37, R3, R4, !PT ;  /* 0x0000000403257209 */ /* 0x001fe40007810000 */
[----:B------:R0:W-:Y:S03]  /*54a0*/  MUFU.TANH R3, R27 ;  /* 0x0000001b00037308 */ /* 0x0001e60000002400 */
[----:B------:R-:W1:Y:S02]  /*54b0*/  SHFL.BFLY PT, R4, R37, 0x1, 0x1f ;  /* 0x0c201f0025047f89 */ /* 0x000e6400000e0000 */
[----:B-1----:R-:W-:-:S02]  /*54c0*/  FMNMX.FTZ R4, R37, R4, !PT ;  /* 0x0000000425047209 */ /* 0x002fc40007810000 */
[----:B------:R-:W-:Y:S02]  /*54d0*/  FMNMX.FTZ R37, R17, R54, !PT ;  /* 0x0000003611257209 */ /* 0x000fe40007810000 */
[C---:B------:R-:W-:Y:S01]  /*54e0*/  FSETP.NEU.FTZ.AND P0, PT, R4.reuse, -INF , PT ;  /* 0xff8000000400780b */ /* 0x040fe20003f1d000 */
[----:B------:R-:W-:Y:S01]  /*54f0*/  FMUL.FTZ R47, R4, UR5 ;  /* 0x00000005042f7c20 */ /* 0x000fe20008410000 */
[----:B------:R-:W-:-:S04]  /*5500*/  FMNMX.FTZ R54, R20, R37, !PT ;  /* 0x0000002514367209 */ /* 0x000fc80007810000 */
[----:B------:R-:W-:Y:S02]  /*5510*/  FMNMX.FTZ R37, R21, R54, !PT ;  /* 0x0000003615257209 */ /* 0x000fe40007810000 */
[----:B------:R-:W-:Y:S02]  /*5520*/  FSEL R59, R47, RZ, P0 ;  /* 0x000000ff2f3b7208 */ /* 0x000fe40000000000 */
[----:B------:R-:W-:Y:S02]  /*5530*/  FMNMX.FTZ R54, R24, R37, !PT ;  /* 0x0000002518367209 */ /* 0x000fe40007810000 */
[----:B------:R-:W1:Y:S01]  /*5540*/  MUFU.TANH R37, R31 ;  /* 0x0000001f00257308 */ /* 0x000e620000002400 */
[--C-:B------:R-:W-:Y:S01]  /*5550*/  FFMA.FTZ R204, R48, UR5, -R59.reuse ;  /* 0x0000000530cc7c23 */ /* 0x100fe2000801083b */
[----:B------:R-:W-:Y:S01]  /*5560*/  FMNMX.FTZ R47, R25, R54, !PT ;  /* 0x00000036192f7209 */ /* 0x000fe20007810000 */
[--C-:B------:R-:W-:Y:S01]  /*5570*/  FFMA.FTZ R208, R62, UR5, -R59.reuse ;  /* 0x000000053ed07c23 */ /* 0x100fe2000801083b */
[--C-:B------:R-:W-:Y:S01]  /*5580*/  FFMA.FTZ R63, R63, UR5, -R59.reuse ;  /* 0x000000053f3f7c23 */ /* 0x100fe2000801083b */
[--C-:B------:R-:W-:Y:S01]  /*5590*/  FFMA.FTZ R210, R60, UR5, -R59.reuse ;  /* 0x000000053cd27c23 */ /* 0x100fe2000801083b */
[----:B------:R-:W-:Y:S01]  /*55a0*/  FMNMX.FTZ R54, R28, R47, !PT ;  /* 0x0000002f1c367209 */ /* 0x000fe20007810000 */
[--C-:B------:R-:W-:Y:S01]  /*55b0*/  FFMA.FTZ R61, R61, UR5, -R59.reuse ;  /* 0x000000053d3d7c23 */ /* 0x100fe2000801083b */
[--C-:B------:R-:W-:Y:S01]  /*55c0*/  FFMA.FTZ R49, R49, UR5, -R59.reuse ;  /* 0x0000000531317c23 */ /* 0x100fe2000801083b */
[----:B------:R-:W-:Y:S01]  /*55d0*/  MUFU.EX2 R208, R208 ;  /* 0x000000d000d07308 */ /* 0x000fe20000000800 */
[----:B0-----:R-:W-:Y:S01]  /*55e0*/  FMNMX.FTZ R27, R29, R54, !PT ;  /* 0x000000361d1b7209 */ /* 0x001fe20007810000 */
[--C-:B------:R-:W-:Y:S01]  /*55f0*/  FFMA.FTZ R52, R52, UR5, -R59.reuse ;  /* 0x0000000534347c23 */ /* 0x100fe2000801083b */
[--C-:B------:R-:W-:Y:S01]  /*5600*/  FFMA.FTZ R53, R53, UR5, -R59.reuse ;  /* 0x0000000535357c23 */ /* 0x100fe2000801083b */
[--C-:B------:R-:W-:Y:S01]  /*5610*/  FFMA.FTZ R58, R58, UR5, -R59.reuse ;  /* 0x000000053a3a7c23 */ /* 0x100fe2000801083b */
[----:B------:R-:W-:Y:S01]  /*5620*/  FMNMX.FTZ R54, R32, R27, !PT ;  /* 0x0000001b20367209 */ /* 0x000fe20007810000 */
[--C-:B------:R-:W-:Y:S01]  /*5630*/  FFMA.FTZ R41, R41, UR5, -R59.reuse ;  /* 0x0000000529297c23 */ /* 0x100fe2000801083b */
[--C-:B------:R-:W-:Y:S01]  /*5640*/  FFMA.FTZ R44, R44, UR5, -R59.reuse ;  /* 0x000000052c2c7c23 */ /* 0x100fe2000801083b */
[----:B-1----:R-:W-:Y:S01]  /*5650*/  FSEL R37, R37, -INF , P1 ;  /* 0xff80000025257808 */ /* 0x002fe20000800000 */
[----:B------:R0:W-:Y:S01]  /*5660*/  MUFU.EX2 R27, R63 ;  /* 0x0000003f001b7308 */ /* 0x0001e20000000800 */
        /* <DEDUP_REMOVED lines=8> */
[----:B------:R-:W-:Y:S01]  /*56f0*/  FMNMX.FTZ R31, R35, R54, !PT ;  /* 0x00000036231f7209 */ /* 0x000fe20007810000 */
[--C-:B------:R-:W-:Y:S01]  /*5700*/  FFMA.FTZ R50, R50, UR5, -R59.reuse ;  /* 0x0000000532327c23 */ /* 0x100fe2000801083b */
[--C-:B------:R-:W-:Y:S01]  /*5710*/  FFMA.FTZ R56, R56, UR5, -R59.reuse ;  /* 0x0000000538387c23 */ /* 0x100fe2000801083b */
[----:B------:R-:W-:Y:S01]  /*5720*/  FFMA.FTZ R57, R57, UR5, -R59 ;  /* 0x0000000539397c23 */ /* 0x000fe2000801083b */
[----:B------:R-:W-:Y:S01]  /*5730*/  FMNMX.FTZ R47, R36, R31, !PT ;  /* 0x0000001f242f7209 */ /* 0x000fe20007810000 */
[--C-:B0-----:R-:W-:Y:S01]  /*5740*/  IMAD.MOV.U32 R63, RZ, RZ, R151.reuse ;  /* 0x000000ffff3f7224 */ /* 0x101fe200078e0097 */
[----:B------:R-:W-:Y:S01]  /*5750*/  ISETP.NE.AND P0, PT, R64, RZ, PT ;  /* 0x000000ff4000720c */ /* 0x000fe20003f05270 */
[----:B------:R0:W-:Y:S01]  /*5760*/  MUFU.EX2 R31, R61 ;  /* 0x0000003d001f7308 */ /* 0x0001e20000000800 */
[----:B------:R-:W-:Y:S01]  /*5770*/  FMNMX.FTZ R54, R38, R47, !PT ;  /* 0x0000002f26367209 */ /* 0x000fe20007810000 */
[--C-:B------:R-:W-:Y:S01]  /*5780*/  IMAD.MOV.U32 R64, RZ, RZ, R151.reuse ;  /* 0x000000ffff407224 */ /* 0x100fe200078e0097 */
[----:B------:R-:W-:Y:S01]  /*5790*/  FSEL R47, R3, -INF , P3 ;  /* 0xff800000032f7808 */ /* 0x000fe20001800000 */
[----:B------:R-:W-:Y:S01]  /*57a0*/  IMAD.MOV.U32 R62, RZ, RZ, R151 ;  /* 0x000000ffff3e7224 */ /* 0x000fe200078e0097 */
[----:B------:R-:W-:Y:S01]  /*57b0*/  FMNMX.FTZ R55, R39, R54, !PT ;  /* 0x0000003627377209 */ /* 0x000fe20007810000 */
[----:B------:R-:W-:Y:S01]  /*57c0*/  FFMA.FTZ R54, R40, UR5, -R59 ;  /* 0x0000000528367c23 */ /* 0x000fe2000801083b */
[--C-:B------:R-:W-:Y:S01]  /*57d0*/  IMAD.MOV.U32 R60, RZ, RZ, R151.reuse ;  /* 0x000000ffff3c7224 */ /* 0x100fe200078e0097 */
[----:B------:R-:W-:Y:S01]  /*57e0*/  MUFU.EX2 R204, R204 ;  /* 0x000000cc00cc7308 */ /* 0x000fe20000000800 */
[----:B------:R-:W-:Y:S01]  /*57f0*/  FMNMX.FTZ R48, R26, R55, !PT ;  /* 0x000000371a307209 */ /* 0x000fe20007810000 */
[----:B0-----:R-:W-:-:S03]  /*5800*/  IMAD.MOV.U32 R61, RZ, RZ, R151 ;  /* 0x000000ffff3d7224 */ /* 0x001fc600078e0097 */
[----:B------:R-:W-:-:S03]  /*5810*/  FMNMX.FTZ R3, R47, R48, !PT ;  /* 0x000000302f037209 */ /* 0x000fc60007810000 */
[----:B------:R-:W-:Y:S01]  /*5820*/  MUFU.EX2 R49, R49 ;  /* 0x0000003100317308 */ /* 0x000fe20000000800 */
[----:B------:R-:W-:-:S04]  /*5830*/  FMNMX.FTZ R48, R30, R3, !PT ;  /* 0x000000031e307209 */ /* 0x000fc80007810000 */
[----:B------:R-:W-:-:S03]  /*5840*/  FMNMX.FTZ R48, R37, R48, !PT ;  /* 0x0000003025307209 */ /* 0x000fc60007810000 */
[----:B------:R-:W-:Y:S02]  /*5850*/  MUFU.EX2 R52, R52 ;  /* 0x0000003400347308 */ /* 0x000fe40000000800 */
[----:B------:R-:W0:Y:S06]  /*5860*/  SHFL.BFLY PT, R3, R48, 0x2, 0x1f ;  /* 0x0c401f0030037f89 */ /* 0x000e2c00000e0000 */
[----:B------:R-:W1:Y:S08]  /*5870*/  MUFU.EX2 R53, R53 ;  /* 0x0000003500357308 */ /* 0x000e700000000800 */
[----:B------:R-:W-:Y:S08]  /*5880*/  MUFU.EX2 R54, R54 ;  /* 0x0000003600367308 */ /* 0x000ff00000000800 */
[----:B------:R-:W-:Y:S01]  /*5890*/  MUFU.EX2 R55, R58 ;  /* 0x0000003a00377308 */ /* 0x000fe20000000800 */
[----:B-1----:R-:W-:-:S02]  /*58a0*/  F2FP.F16.F32.PACK_AB R206, R53, R52 ;  /* 0x0000003435ce723e */ /* 0x002fc400000000ff */
[----:B0-----:R-:W-:-:S05]  /*58b0*/  FMNMX.FTZ R40, R48, R3, !PT ;  /* 0x0000000330287209 */ /* 0x001fca0007810000 */
[----:B------:R-:W0:Y:S01]  /*58c0*/  SHFL.BFLY PT, R3, R40, 0x1, 0x1f ;  /* 0x0c201f0028037f89 */ /* 0x000e2200000e0000 */
[----:B------:R-:W1:Y:S08]  /*58d0*/  MUFU.EX2 R41, R41 ;  /* 0x0000002900297308 */ /* 0x000e700000000800 */
[----:B------:R-:W-:Y:S08]  /*58e0*/  MUFU.EX2 R44, R44 ;  /* 0x0000002c002c7308 */ /* 0x000ff00000000800 */
[----:B------:R-:W2:Y:S01]  /*58f0*/  MUFU.EX2 R45, R45 ;  /* 0x0000002d002d7308 */ /* 0x000ea20000000800 */
[----:B-1----:R-:W-:-:S02]  /*5900*/  F2FP.F16.F32.PACK_AB R200, R41, R54 ;  /* 0x0000003629c8723e */ /* 0x002fc400000000ff */
[----:B0-----:R-:W-:-:S05]  /*5910*/  FMNMX.FTZ R3, R40, R3, !PT ;  /* 0x0000000328037209 */ /* 0x001fca0007810000 */
[----:B------:R-:W-:Y:S01]  /*5920*/  MUFU.EX2 R51, R51 ;  /* 0x0000003300337308 */ /* 0x000fe20000000800 */
[C---:B------:R-:W-:Y:S01]  /*5930*/  FSETP.NEU.FTZ.AND P1, PT, R3.reuse, -INF , PT ;  /* 0xff8000000300780b */ /* 0x040fe20003f3d000 */
[----:B------:R-:W-:-:S06]  /*5940*/  FMUL.FTZ R40, R3, UR5 ;  /* 0x0000000503287c20 */ /* 0x000fcc0008410000 */
[----:B------:R-:W-:Y:S01]  /*5950*/  MUFU.EX2 R42, R42 ;  /* 0x0000002a002a7308 */ /* 0x000fe20000000800 */
[----:B------:R-:W-:Y:S02]  /*5960*/  FSEL R40, R40, RZ, P1 ;  /* 0x000000ff28287208 */ /* 0x000fe40000800000 */
[----:B------:R-:W-:Y:S02]  /*5970*/  PLOP3.LUT P1, PT, PT, PT, UP0, 0x80, 0x0 ;  /* 0x000000000000781c */ /* 0x000fe40003f2f008 */
[----:B--2---:R-:W-:Y:S01]  /*5980*/  F2FP.F16.F32.PACK_AB R202, R45, R44 ;  /* 0x0000002c2dca723e */ /* 0x004fe200000000ff */
[--C-:B------:R-:W-:Y:S01]  /*5990*/  FFMA.FTZ R2, R2, UR5, -R40.reuse ;  /* 0x0000000502027c23 */ /* 0x100fe20008010828 */
[--C-:B------:R-:W-:Y:S01]  /*59a0*/  FFMA.FTZ R7, R7, UR5, -R40.reuse ;  /* 0x0000000507077c23 */ /* 0x100fe20008010828 */
[--C-:B------:R-:W-:Y:S01]  /*59b0*/  FFMA.FTZ R17, R17, UR5, -R40.reuse ;  /* 0x0000000511117c23 */ /* 0x100fe20008010828 */
[--C-:B------:R-:W-:Y:S01]  /*59c0*/  FFMA.FTZ R20, R20, UR5, -R40.reuse ;  /* 0x0000000514147c23 */ /* 0x100fe20008010828 */
[--C-:B------:R-:W-:Y:S01]  /*59d0*/  FFMA.FTZ R21, R21, UR5, -R40.reuse ;  /* 0x0000000515157c23 */ /* 0x100fe20008010828 */
[----:B------:R0:W-:Y:S01]  /*59e0*/  MUFU.EX2 R209, R7 ;  /* 0x0000000700d17308 */ /* 0x0001e20000000800 */
        /* <DEDUP_REMOVED lines=8> */
[----:B0-----:R-:W-:Y:S01]  /*5a70*/  FADD.FTZ R7, R208, R27 ;  /* 0x0000001bd0077221 */ /* 0x001fe20000010000 */
[--C-:B------:R-:W-:Y:S01]  /*5a80*/  FFMA.FTZ R35, R35, UR5, -R40.reuse ;  /* 0x0000000523237c23 */ /* 0x100fe20008010828 */
[--C-:B------:R-:W-:Y:S01]  /*5a90*/  FFMA.FTZ R36, R36, UR5, -R40.reuse ;  /* 0x0000000524247c23 */ /* 0x100fe20008010828 */
[--C-:B------:R-:W-:Y:S01]  /*5aa0*/  FFMA.FTZ R38, R38, UR5, -R40.reuse ;  /* 0x0000000526267c23 */ /* 0x100fe20008010828 */
[----:B------:R-:W-:Y:S01]  /*5ab0*/  FADD.FTZ R48, R210, R7 ;  /* 0x00000007d2307221 */ /* 0x000fe20000010000 */
[--C-:B------:R-:W-:Y:S01]  /*5ac0*/  FFMA.FTZ R39, R39, UR5, -R40.reuse ;  /* 0x0000000527277c23 */ /* 0x100fe20008010828 */
[----:B------:R-:W-:Y:S01]  /*5ad0*/  FFMA.FTZ R26, R26, UR5, -R40 ;  /* 0x000000051a1a7c23 */ /* 0x000fe20008010828 */
[----:B------:R0:W2:Y:S01]  /*5ae0*/  MUFU.EX2 R211, R17 ;  /* 0x0000001100d37308 */ /* 0x0000a20000000800 */
[----:B------:R-:W-:Y:S01]  /*5af0*/  FADD.FTZ R7, R31, R48 ;  /* 0x000000301f077221 */ /* 0x000fe20000010000 */
[--C-:B------:R-:W-:Y:S01]  /*5b00*/  FFMA.FTZ R47, R47, UR5, -R40.reuse ;  /* 0x000000052f2f7c23 */ /* 0x100fe20008010828 */
[--C-:B------:R-:W-:Y:S01]  /*5b10*/  FFMA.FTZ R30, R30, UR5, -R40.reuse ;  /* 0x000000051e1e7c23 */ /* 0x100fe20008010828 */
[----:B------:R-:W-:Y:S01]  /*5b20*/  FFMA.FTZ R37, R37, UR5, -R40 ;  /* 0x0000000525257c23 */ /* 0x000fe20008010828 */
[----:B------:R-:W-:Y:S01]  /*5b30*/  FADD.FTZ R58, R204, R7 ;  /* 0x00000007cc3a7221 */ /* 0x000fe20000010000 */
[----:B------:R-:W-:Y:S01]  /*5b40*/  F2FP.F16.F32.PACK_AB R208, R27, R208 ;  /* 0x000000d01bd0723e */ /* 0x000fe200000000ff */
[----:B------:R-:W-:Y:S01]  /*5b50*/  IMAD.MOV.U32 R27, RZ, RZ, R151 ;  /* 0x000000ffff1b7224 */ /* 0x000fe200078e0097 */
[----:B------:R-:W3:Y:S01]  /*5b60*/  MUFU.EX2 R20, R20 ;  /* 0x0000001400147308 */ /* 0x000ee20000000800 */
[----:B-1----:R-:W-:Y:S01]  /*5b70*/  FADD.FTZ R48, R2, R209 ;  /* 0x000000d102307221 */ /* 0x002fe20000010000 */
[----:B0-----:R-:W-:Y:S01]  /*5b80*/  FADD.FTZ R17, R49, R58 ;  /* 0x0000003a31117221 */ /* 0x001fe20000010000 */
[----:B------:R-:W-:Y:S01]  /*5b90*/  F2FP.F16.F32.PACK_AB R210, R31, R210 ;  /* 0x000000d21fd2723e */ /* 0x000fe200000000ff */
[----:B------:R-:W-:Y:S01]  /*5ba0*/  IMAD.MOV.U32 R31, RZ, RZ, R151 ;  /* 0x000000ffff1f7224 */ /* 0x000fe200078e0097 */
[----:B------:R-:W-:Y:S01]  /*5bb0*/  F2FP.F16.F32.PACK_AB R204, R49, R204 ;  /* 0x000000cc31cc723e */ /* 0x000fe200000000ff */
[----:B------:R-:W-:Y:S01]  /*5bc0*/  FADD.FTZ R58, R52, R17 ;  /* 0x00000011343a7221 */ /* 0x000fe20000010000 */
[----:B------:R-:W-:Y:S01]  /*5bd0*/  F2FP.F16.F32.PACK_AB R196, R42, R51 ;  /* 0x000000332ac4723e */ /* 0x000fe200000000ff */
[----:B------:R-:W0:Y:S01]  /*5be0*/  MUFU.EX2 R21, R21 ;  /* 0x0000001500157308 */ /* 0x000e220000000800 */
[----:B--2---:R-:W-:Y:S01]  /*5bf0*/  FADD.FTZ R7, R211, R48 ;  /* 0x00000030d3077221 */ /* 0x004fe20000010000 */
[----:B------:R-:W-:Y:S01]  /*5c00*/  FADD.FTZ R59, R53, R58 ;  /* 0x0000003a353b7221 */ /* 0x000fe20000010000 */
[----:B------:R-:W-:Y:S01]  /*5c10*/  F2FP.F16.F32.PACK_AB R209, R209, R2 ;  /* 0x00000002d1d1723e */ /* 0x000fe200000000ff */
[----:B------:R-:W-:Y:S01]  /*5c20*/  IMAD.MOV.U32 R2, RZ, RZ, 0x3f800000 ;  /* 0x3f800000ff027424 */ /* 0x000fe200078e00ff */
[----:B------:R-:W-:Y:S01]  /*5c30*/  MOV R52, R151 ;  /* 0x0000009700347202 */ /* 0x000fe20000000f00 */
[----:B------:R-:W-:-:S02]  /*5c40*/  IMAD.MOV.U32 R58, RZ, RZ, R151 ;  /* 0x000000ffff3a7224 */ /* 0x000fc400078e0097 */
[----:B------:R-:W1:Y:S01]  /*5c50*/  MUFU.EX2 R24, R24 ;  /* 0x0000001800187308 */ /* 0x000e620000000800 */
[----:B---3--:R-:W-:Y:S01]  /*5c60*/  FADD.FTZ R48, R20, R7 ;  /* 0x0000000714307221 */ /* 0x008fe20000010000 */
[----:B------:R-:W-:Y:S01]  /*5c70*/  IADD3 R7, R0, 0x38840, RZ ;  /* 0x0003884000077810 */ /* 0x000fe20007ffe0ff */
[--C-:B------:R-:W-:Y:S01]  /*5c80*/  IMAD.MOV.U32 R53, RZ, RZ, R151.reuse ;  /* 0x000000ffff357224 */ /* 0x100fe200078e0097 */
[----:B------:R-:W-:Y:S01]  /*5c90*/  F2FP.F16.F32.PACK_AB R211, R20, R211 ;  /* 0x000000d314d3723e */ /* 0x000fe200000000ff */
[----:B------:R-:W-:Y:S01]  /*5ca0*/  IMAD.MOV.U32 R49, RZ, RZ, R151 ;  /* 0x000000ffff317224 */ /* 0x000fe200078e0097 */
[----:B------:R-:W-:Y:S02]  /*5cb0*/  PRMT R7, R6, 0x654, R7 ;  /* 0x0000065406077816 */ /* 0x000fe40000000007 */
[----:B------:R-:W2:Y:S01]  /*5cc0*/  MUFU.EX2 R25, R25 ;  /* 0x0000001900197308 */ /* 0x000ea20000000800 */
[----:B0-----:R-:W-:Y:S01]  /*5cd0*/  FADD.FTZ R17, R21, R48 ;  /* 0x0000003015117221 */ /* 0x001fe20000010000 */
[----:B------:R-:W-:Y:S01]  /*5ce0*/  FADD.FTZ R48, R54, R59 ;  /* 0x0000003b36307221 */ /* 0x000fe20000010000 */
[----:B------:R0:W-:Y:S01]  /*5cf0*/  SYNCS.ARRIVE.TRANS64.RED.A1T0 RZ, [R7+URZ], RZ ;  /* 0x000000ff07ff79a7 */ /* 0x0001e2000810043f */
[----:B------:R-:W-:-:S02]  /*5d00*/  IMAD.MOV.U32 R54, RZ, RZ, R151 ;  /* 0x000000ffff367224 */ /* 0x000fc400078e0097 */
[----:B------:R-:W-:Y:S01]  /*5d10*/  FADD.FTZ R59, R41, R48 ;  /* 0x00000030293b7221 */ /* 0x000fe20000010000 */
[----:B------:R-:W-:Y:S01]  /*5d20*/  IMAD.MOV.U32 R41, RZ, RZ, R151 ;  /* 0x000000ffff297224 */ /* 0x000fe200078e0097 */
[----:B------:R-:W3:Y:S01]  /*5d30*/  MUFU.EX2 R28, R28 ;  /* 0x0000001c001c7308 */ /* 0x000ee20000000800 */
[----:B-1----:R-:W-:Y:S01]  /*5d40*/  FADD.FTZ R0, R24, R17 ;  /* 0x0000001118007221 */ /* 0x002fe20000010000 */
[----:B------:R-:W-:Y:S01]  /*5d50*/  FADD.FTZ R48, R44, R59 ;  /* 0x0000003b2c307221 */ /* 0x000fe20000010000 */
[----:B------:R-:W-:Y:S01]  /*5d60*/  F2FP.F16.F32.PACK_AB R205, R24, R21 ;  /* 0x0000001518cd723e */ /* 0x000fe200000000ff */
[--C-:B------:R-:W-:Y:S02]  /*5d70*/  IMAD.MOV.U32 R59, RZ, RZ, R151.reuse ;  /* 0x000000ffff3b7224 */ /* 0x100fe400078e0097 */
[----:B------:R-:W-:Y:S01]  /*5d80*/  FADD.FTZ R48, R45, R48 ;  /* 0x000000302d307221 */ /* 0x000fe20000010000 */
[--C-:B------:R-:W-:Y:S01]  /*5d90*/  IMAD.MOV.U32 R45, RZ, RZ, R151.reuse ;  /* 0x000000ffff2d7224 */ /* 0x100fe200078e0097 */
[----:B------:R-:W0:Y:S01]  /*5da0*/  MUFU.EX2 R29, R29 ;  /* 0x0000001d001d7308 */ /* 0x000e220000000800 */
[----:B--2---:R-:W-:Y:S01]  /*5db0*/  FADD.FTZ R17, R25, R0 ;  /* 0x0000000019117221 */ /* 0x004fe20000010000 */
[----:B------:R-:W-:-:S02]  /*5dc0*/  IMAD.MOV.U32 R44, RZ, RZ, R151 ;  /* 0x000000ffff2c7224 */ /* 0x000fc400078e0097 */
[----:B------:R-:W-:-:S04]  /*5dd0*/  IMAD.MOV.U32 R24, RZ, RZ, R151 ;  /* 0x000000ffff187224 */ /* 0x000fc800078e0097 */
[----:B------:R-:W1:Y:S01]  /*5de0*/  MUFU.EX2 R32, R32 ;  /* 0x0000002000207308 */ /* 0x000e620000000800 */
[C---:B---3--:R-:W-:Y:S01]  /*5df0*/  FADD.FTZ R0, R28.reuse, R17 ;  /* 0x000000111c007221 */ /* 0x048fe20000010000 */
[----:B------:R-:W-:Y:S01]  /*5e00*/  FADD.FTZ R17, R51, R48 ;  /* 0x0000003033117221 */ /* 0x000fe20000010000 */
[----:B------:R-:W-:Y:S01]  /*5e10*/  F2FP.F16.F32.PACK_AB R207, R28, R25 ;  /* 0x000000191ccf723e */ /* 0x000fe200000000ff */
[----:B------:R-:W-:Y:S02]  /*5e20*/  IMAD.MOV.U32 R51, RZ, RZ, R151 ;  /* 0x000000ffff337224 */ /* 0x000fe400078e0097 */
[----:B------:R-:W-:Y:S01]  /*5e30*/  FADD.FTZ R40, R42, R17 ;  /* 0x000000112a287221 */ /* 0x000fe20000010000 */
[--C-:B------:R-:W-:Y:S01]  /*5e40*/  IMAD.MOV.U32 R48, RZ, RZ, R151.reuse ;  /* 0x000000ffff307224 */ /* 0x100fe200078e0097 */
[----:B------:R-:W2:Y:S01]  /*5e50*/  MUFU.EX2 R33, R33 ;  /* 0x0000002100217308 */ /* 0x000ea20000000800 */
[----:B0-----:R-:W-:Y:S01]  /*5e60*/  FADD.FTZ R7, R29, R0 ;  /* 0x000000001d077221 */ /* 0x001fe20000010000 */
[----:B------:R-:W-:-:S02]  /*5e70*/  IMAD.MOV.U32 R42, RZ, RZ, R151 ;  /* 0x000000ffff2a7224 */ /* 0x000fc400078e0097 */
[--C-:B------:R-:W-:Y:S02]  /*5e80*/  IMAD.MOV.U32 R28, RZ, RZ, R151.reuse ;  /* 0x000000ffff1c7224 */ /* 0x100fe400078e0097 */
[----:B------:R-:W-:Y:S02]  /*5e90*/  IMAD.MOV.U32 R25, RZ, RZ, R151 ;  /* 0x000000ffff197224 */ /* 0x000fe400078e0097 */
[----:B------:R-:W0:Y:S01]  /*5ea0*/  MUFU.EX2 R43, R43 ;  /* 0x0000002b002b7308 */ /* 0x000e220000000800 */
[C---:B-1----:R-:W-:Y:S01]  /*5eb0*/  FADD.FTZ R0, R32.reuse, R7 ;  /* 0x0000000720007221 */ /* 0x042fe20000010000 */
[----:B------:R-:W-:Y:S01]  /*5ec0*/  F2FP.F16.F32.PACK_AB R201, R32, R29 ;  /* 0x0000001d20c9723e */ /* 0x000fe200000000ff */
[--C-:B------:R-:W-:Y:S02]  /*5ed0*/  IMAD.MOV.U32 R32, RZ, RZ, R151.reuse ;  /* 0x000000ffff207224 */ /* 0x100fe400078e0097 */
[----:B------:R-:W-:-:S03]  /*5ee0*/  IMAD.MOV.U32 R29, RZ, RZ, R151 ;  /* 0x000000ffff1d7224 */ /* 0x000fc600078e0097 */
[----:B------:R-:W1:Y:S01]  /*5ef0*/  MUFU.EX2 R34, R34 ;  /* 0x0000002200227308 */ /* 0x000e620000000800 */
[----:B--2---:R-:W-:-:S07]  /*5f00*/  FADD.FTZ R7, R33, R0 ;  /* 0x0000000021077221 */ /* 0x004fce0000010000 */
[----:B------:R-:W2:Y:S01]  /*5f10*/  MUFU.EX2 R46, R46 ;  /* 0x0000002e002e7308 */ /* 0x000ea20000000800 */
[----:B0-----:R-:W-:-:S07]  /*5f20*/  FADD.FTZ R17, R43, R40 ;  /* 0x000000282b117221 */ /* 0x001fce0000010000 */
[----:B------:R-:W0:Y:S01]  /*5f30*/  MUFU.EX2 R35, R35 ;  /* 0x0000002300237308 */ /* 0x000e220000000800 */
[C---:B-1----:R-:W-:Y:S01]  /*5f40*/  FADD.FTZ R0, R34.reuse, R7 ;  /* 0x0000000722007221 */ /* 0x042fe20000010000 */
[----:B------:R-:W-:Y:S01]  /*5f50*/  F2FP.F16.F32.PACK_AB R203, R34, R33 ;  /* 0x0000002122cb723e */ /* 0x000fe200000000ff */
[--C-:B------:R-:W-:Y:S02]  /*5f60*/  IMAD.MOV.U32 R34, RZ, RZ, R151.reuse ;  /* 0x000000ffff227224 */ /* 0x100fe400078e0097 */
[----:B------:R-:W-:-:S03]  /*5f70*/  IMAD.MOV.U32 R33, RZ, RZ, R151 ;  /* 0x000000ffff217224 */ /* 0x000fc600078e0097 */
        /* <DEDUP_REMOVED lines=8> */
[----:B-1----:R-:W-:Y:S01]  /*6000*/  FADD.FTZ R0, R50, R17 ;  /* 0x0000001132007221 */ /* 0x002fe20000010000 */
[C---:B------:R-:W-:Y:S01]  /*6010*/  F2FP.F16.F32.PACK_AB R192, R55.reuse, R50 ;  /* 0x0000003237c0723e */ /* 0x040fe200000000ff */
[--C-:B------:R-:W-:Y:S02]  /*6020*/  IMAD.MOV.U32 R50, RZ, RZ, R151.reuse ;  /* 0x000000ffff327224 */ /* 0x100fe400078e0097 */
[----:B------:R-:W-:Y:S01]  /*6030*/  FADD.FTZ R17, R55, R0 ;  /* 0x0000000037117221 */ /* 0x000fe20000010000 */
[----:B------:R-:W-:Y:S02]  /*6040*/  IMAD.MOV.U32 R55, RZ, RZ, R151 ;  /* 0x000000ffff377224 */ /* 0x000fe400078e0097 */
        /* <DEDUP_REMOVED lines=20> */
[----:B-1----:R-:W-:-:S07]  /*6190*/  FADD.FTZ R40, R56, R17 ;  /* 0x0000001138287221 */ /* 0x002fce0000010000 */
[----:B------:R-:W1:Y:S01]  /*61a0*/  MUFU.EX2 R37, R37 ;  /* 0x0000002500257308 */ /* 0x000e620000000800 */
[----:B--2---:R-:W-:Y:S01]  /*61b0*/  FADD.FTZ R0, R30, R7 ;  /* 0x000000071e007221 */ /* 0x004fe20000010000 */
[C---:B0-----:R-:W-:Y:S01]  /*61c0*/  FADD.FTZ R17, R57.reuse, R40 ;  /* 0x0000002839117221 */ /* 0x041fe20000010000 */
[----:B------:R-:W-:Y:S01]  /*61d0*/  F2FP.F16.F32.PACK_AB R194, R57, R56 ;  /* 0x0000003839c2723e */ /* 0x000fe200000000ff */
[--C-:B------:R-:W-:Y:S02]  /*61e0*/  IMAD.MOV.U32 R57, RZ, RZ, R151.reuse ;  /* 0x000000ffff397224 */ /* 0x100fe400078e0097 */
[--C-:B------:R-:W-:Y:S02]  /*61f0*/  IMAD.MOV.U32 R56, RZ, RZ, R151.reuse ;  /* 0x000000ffff387224 */ /* 0x100fe400078e0097 */
[----:B------:R-:W-:Y:S02]  /*6200*/  IMAD.MOV.U32 R40, RZ, RZ, R151 ;  /* 0x000000ffff287224 */ /* 0x000fe400078e0097 */
[C---:B-1----:R-:W-:Y:S01]  /*6210*/  FADD.FTZ R7, R37.reuse, R0 ;  /* 0x0000000025077221 */ /* 0x042fe20000010000 */
[----:B------:R-:W-:Y:S01]  /*6220*/  F2FP.F16.F32.PACK_AB R195, R37, R30 ;  /* 0x0000001e25c3723e */ /* 0x000fe200000000ff */
[----:B------:R-:W-:-:S02]  /*6230*/  IMAD.MOV.U32 R0, RZ, RZ, 0x3f800000 ;  /* 0x3f800000ff007424 */ /* 0x000fc400078e00ff */
[--C-:B------:R-:W-:Y:S02]  /*6240*/  IMAD.MOV.U32 R37, RZ, RZ, R151.reuse ;  /* 0x000000ffff257224 */ /* 0x100fe400078e0097 */
[----:B------:R-:W-:Y:S01]  /*6250*/  IMAD.MOV.U32 R30, RZ, RZ, R151 ;  /* 0x000000ffff1e7224 */ /* 0x000fe200078e0097 */
[----:B------:R-:W-:Y:S06]  /*6260*/  @!P1 BRA `(.L_x_188) ;  /* 0x00000040003c9947 */ /* 0x000fec0003800000 */
[----:B------:R-:W-:Y:S01]  /*6270*/  R2UR UR4, R16 ;  /* 0x00000000100472ca */ /* 0x000fe200000e0000 */
[----:B------:R-:W-:Y:S01]  /*6280*/  IMAD.MOV.U32 R21, RZ, RZ, R3 ;  /* 0x000000ffff157224 */ /* 0x000fe200078e0003 */
[----:B------:R-:W-:Y:S01]  /*6290*/  MOV R2, 0x3f800000 ;  /* 0x3f80000000027802 */ /* 0x000fe20000000f00 */
[----:B------:R-:W-:Y:S01]  /*62a0*/  IMAD.MOV.U32 R227, RZ, RZ, R4 ;  /* 0x000000ffffe37224 */ /* 0x000fe200078e0004 */
        /* <DEDUP_REMOVED lines=9> */
[----:B------:R-:W-:Y:S01]  /*6340*/  IMAD.U32 R228, RZ, RZ, UR4 ;  /* 0x00000004ffe47e24 */ /* 0x000fe2000f8e00ff */
        /* <DEDUP_REMOVED lines=55> */
[----:B------:R-:W-:Y:S01]  /*66c0*/  IMAD.U32 R20, RZ, RZ, UR60 ;  /* 0x0000003cff147e24 */ /* 0x000fe2000f8e00ff */
[----:B------:R-:W-:Y:S01]  /*66d0*/  UMOV UR61, UR38 ;  /* 0x00000026003d7c82 */ /* 0x000fe20008000000 */
[----:B------:R-:W-:-:S05]  /*66e0*/  ULDC UR60, c[0x0][0x9d8] ;  /* 0x00027600003c7ab9 */ /* 0x000fca0000000800 */
.L_x_199:
[----:B------:R-:W-:Y:S01]  /*66f0*/  R2UR UR5, R228 ;  /* 0x00000000e40572ca */ /* 0x000fe200000e0000 */
[----:B------:R-:W-:-:S04]  /*6700*/  UISETP.NE.AND UP0, UPT, UR61, 0x1, UPT ;  /* 0x000000013d00788c */ /* 0x000fc8000bf05270 */
[----:B------:R-:W-:-:S08]  /*6710*/  USEL UR4, URZ, 0x1, UP0 ;  /* 0x000000013f047887 */ /* 0x000fd00008000000 */
[----:B------:R-:W-:-:S06]  /*6720*/  ULOP3.LUT UR4, UR5, UR4, URZ, 0x3c, !UPT ;  /* 0x0000000405047292 */ /* 0x000fcc000f8e3c3f */
[----:B------:R-:W-:Y:S01]  /*6730*/  IMAD.U32 R16, RZ, RZ, UR4 ;  /* 0x00000004ff107e24 */ /* 0x000fe2000f8e00ff */
[----:B------:R-:W-:Y:S06]  /*6740*/  @!P0 BRA `(.L_x_189) ;  /* 0x0000000000048947 */ /* 0x000fec0003800000 */
[----:B------:R-:W-:Y:S01]  /*6750*/  BPT.TRAP 0x1 ;  /* 0x000000040000795c */ /* 0x000fe20000300000 */
.L_x_189:
[----:B------:R-:W0:Y:S01]  /*6760*/  S2UR UR4, SR_CgaCtaId ;  /* 0x00000000000479c3 */ /* 0x000e220000008800 */
[----:B------:R-:W-:Y:S01]  /*6770*/  MOV R5, 0x400 ;  /* 0x0000040000057802 */ /* 0x000fe20000000f00 */
[----:B------:R-:W-:Y:S01]  /*6780*/  UIADD3 UR38, UR61, 0x1, URZ ;  /* 0x000000013d267890 */ /* 0x000fe2000fffe03f */
[----:B------:R-:W-:-:S03]  /*6790*/  R2UR UR6, R16 ;  /* 0x00000000100672ca */ /* 0x000fc600000e0000 */
[----:B------:R-:W-:-:S04]  /*67a0*/  UISETP.NE.AND UP0, UPT, UR38, 0x2, UPT ;  /* 0x000000022600788c */ /* 0x000fc8000bf05270 */
[----:B------:R-:W-:-:S06]  /*67b0*/  USEL UR38, UR38, URZ, UP0 ;  /* 0x0000003f26267287 */ /* 0x000fcc0008000000 */
[----:B------:R-:W-:-:S05]  /*67c0*/  IMAD.U32 R3, RZ, RZ, UR6 ;  /* 0x00000006ff037e24 */ /* 0x000fca000f8e00ff */
[----:B------:R-:W-:Y:S01]  /*67d0*/  SHF.L.U32 R3, R3, 0x1f, RZ ;  /* 0x0000001f03037819 */ /* 0x000fe200000006ff */
[----:B0-----:R-:W-:-:S05]  /*67e0*/  IMAD.U32 R6, RZ, RZ, UR4 ;  /* 0x00000004ff067e24 */ /* 0x001fca000f8e00ff */
[----:B------:R-:W-:-:S04]  /*67f0*/  LEA R5, R6, R5, 0x18 ;  /* 0x0000000506057211 */ /* 0x000fc800078ec0ff */
[----:B------:R-:W-:-:S13]  /*6800*/  R2UR UR4, R5 ;  /* 0x00000000050472ca */ /* 0x000fda00000e0000 */
[----:B------:R-:W-:-:S06]  /*6810*/  ULEA UR5, UR38, UR4, 0x3 ;  /* 0x0000000426057291 */ /* 0x000fcc000f8e183f */
[----:B------:R-:W-:-:S03]  /*6820*/  IMAD.U32 R229, RZ, RZ, UR5 ;  /* 0x00000005ffe57e24 */ /* 0x000fc6000f8e00ff */
[----:B------:R0:W1:Y:S01]  /*6830*/  SYNCS.PHASECHK.TRANS64.TRYWAIT P1, [UR5+0x38830], R3 ;  /* 0x03883003ff0075a7 */ /* 0x0000620008020145 */
[----:B------:R-:W-:Y:S05]  /*6840*/  @!P0 BRA `(.L_x_190) ;  /* 0x0000000000048947 */ /* 0x000fea0003800000 */
[----:B------:R-:W-:Y:S01]  /*6850*/  BPT.TRAP 0x1 ;  /* 0x000000040000795c */ /* 0x000fe20000300000 */
.L_x_190:
[----:B-1----:R-:W-:Y:S05]  /*6860*/  @P1 BRA `(.L_x_191) ;  /* 0x00000000000c1947 */ /* 0x002fea0003800000 */
[----:B------:R-:W-:-:S13]  /*6870*/  R2UR UR4, R229 ;  /* 0x00000000e50472ca */ /* 0x000fda00000e0000 */
[----:B------:R-:W1:Y:S02]  /*6880*/  SYNCS.PHASECHK.TRANS64.TRYWAIT P1, [UR4+0x38830], R3 ;  /* 0x03883003ff0075a7 */ /* 0x000e640008020144 */
[----:B-1----:R-:W-:Y:S05]  /*6890*/  @!P1 BRA `(.L_x_192) ;  /* 0x000000f800889947 */ /* 0x002fea0003800000 */
.L_x_191:
[----:B------:R-:W-:Y:S01]  /*68a0*/  R2UR UR6, R18 ;  /* 0x00000000120672ca */ /* 0x000fe200000e0000 */
[----:B------:R-:W-:Y:S01]  /*68b0*/  UIMAD UR4, UR38, 0xa00, UR39 ;  /* 0x00000a00260478a4 */ /* 0x000fe2000f8e0227 */
[----:B------:R-:W-:Y:S01]  /*68c0*/  R2UR UR7, R19 ;  /* 0x00000000130772ca */ /* 0x000fe200000e0000 */
[----:B------:R-:W-:Y:S01]  /*68d0*/  WARPGROUP.ARRIVE ;  /* 0x00000000000079c5 */ /* 0x000fe20000000000 */
[----:B------:R-:W-:Y:S01]  /*68e0*/  UMOV UR59, 0x40000040 ;  /* 0x40000040003b7882 */ /* 0x000fe20000000000 */
[----:B------:R-:W-:Y:S01]  /*68f0*/  R2UR UR14, R14 ;  /* 0x000000000e0e72ca */ /* 0x000fe200000e0000 */
[----:B------:R-:W-:Y:S01]  /*6900*/  UIADD3 UR18, UR4, 0x284, URZ ;  /* 0x0000028404127890 */ /* 0x000fe2000fffe03f */
[----:B------:R-:W-:Y:S01]  /*6910*/  R2UR UR15, R15 ;  /* 0x000000000f0f72ca */ /* 0x000fe200000e0000 */
[----:B------:R-:W-:Y:S01]  /*6920*/  UMOV UR58, UR4 ;  /* 0x00000004003a7c82 */ /* 0x000fe20008000000 */
[----:B------:R-:W-:Y:S01]  /*6930*/  R2UR UR10, R12 ;  /* 0x000000000c0a72ca */ /* 0x000fe200000e0000 */
[----:B------:R-:W-:Y:S01]  /*6940*/  UMOV UR19, 0x40000040 ;  /* 0x4000004000137882 */ /* 0x000fe20000000000 */
[----:B------:R-:W-:Y:S01]  /*6950*/  R2UR UR11, R13 ;  /* 0x000000000d0b72ca */ /* 0x000fe200000e0000 */
[----:B------:R-:W-:Y:S01]  /*6960*/  UIADD3 UR22, UR4, 0x286, URZ ;  /* 0x0000028604167890 */ /* 0x000fe2000fffe03f */
[-C--:B------:R-:W-:Y:S01]  /*6970*/  FMUL.FTZ R24, R24, R0.reuse ;  /* 0x0000000018187220 */ /* 0x080fe20000410000 */
[----:B------:R-:W-:Y:S01]  /*6980*/  UMOV UR56, UR6 ;  /* 0x0000000600387c82 */ /* 0x000fe20008000000 */
[----:B------:R-:W-:Y:S01]  /*6990*/  UMOV UR57, UR7 ;  /* 0x0000000700397c82 */ /* 0x000fe20008000000 */
[----:B------:R-:W-:Y:S01]  /*69a0*/  UMOV UR23, 0x40000040 ;  /* 0x4000004000177882 */ /* 0x000fe20000000000 */
[----:B------:R-:W-:Y:S01]  /*69b0*/  HGMMA.64x16x16.F32 R184, gdesc[UR56], RZ, !UPT, gsb0 ;  /* 0x0020000038b879f0 */ /* 0x000fe2000c0008ff */
[----:B------:R-:W-:Y:S01]  /*69c0*/  UIADD3 UR58, UR4, 0x80, URZ ;  /* 0x00000080043a7890 */ /* 0x000fe2000fffe03f */
[-C--:B------:R-:W-:Y:S01]  /*69d0*/  FMUL.FTZ R25, R25, R0.reuse ;  /* 0x0000000019197220 */ /* 0x080fe20000410000 */
[----:B------:R-:W-:Y:S01]  /*69e0*/  UMOV UR56, UR6 ;  /* 0x0000000600387c82 */ /* 0x000fe20008000000 */
[----:B------:R-:W-:Y:S01]  /*69f0*/  UMOV UR57, UR7 ;  /* 0x0000000700397c82 */ /* 0x000fe20008000000 */
[----:B------:R-:W-:Y:S01]  /*6a00*/  UMOV UR59, 0x40000040 ;  /* 0x40000040003b7882 */ /* 0x000fe20000000000 */
        /* <DEDUP_REMOVED lines=54> */
[----:B------:R-:W-:Y:S01]  /*6d70*/  UIADD3 UR58, UR4, 0x100, URZ ;  /* 0x00000100043a7890 */ /* 0x000fe2000fffe03f */
[-C--:B------:R-:W-:Y:S01]  /*6d80*/  FMUL.FTZ R101, R101, R0.reuse ;  /* 0x0000000065657220 */ /* 0x080fe20000410000 */
[----:B------:R-:W-:Y:S01]  /*6d90*/  UMOV UR56, UR6 ;  /* 0x0000000600387c82 */ /* 0x000fe20008000000 */
[----:B------:R-:W-:Y:S01]  /*6da0*/  UMOV UR57, UR7 ;  /* 0x0000000700397c82 */ /* 0x000fe20008000000 */
        /* <DEDUP_REMOVED lines=103> */
[----:B------:R-:W-:Y:S02]  /*7420*/  R2UR UR6, R10 ;  /* 0x000000000a0672ca */ /* 0x000fe400000e0000 */
[----:B------:R-:W-:Y:S01]  /*7430*/  R2UR UR7, R11 ;  /* 0x000000000b0772ca */ /* 0x000fe200000e0000 */
        /* <DEDUP_REMOVED lines=35> */
[----:B------:R-:W-:Y:S01]  /*7670*/  UIADD3 UR14, UR4, 0x282, URZ ;  /* 0x00000282040e7890 */ /* 0x000fe2000fffe03f */
        /* <DEDUP_REMOVED lines=127> */
[----:B------:R-:W-:Y:S02]  /*7e70*/  R2UR UR14, R8 ;  /* 0x00000000080e72ca */ /* 0x000fe400000e0000 */
[----:B------:R-:W-:-:S11]  /*7e80*/  R2UR UR15, R9 ;  /* 0x00000000090f72ca */ /* 0x000fd600000e0000 */
[----:B------:R-:W-:Y:S02]  /*7e90*/  UMOV UR56, UR14 ;  /* 0x0000000e00387c82 */ /* 0x000fe40008000000 */
[----:B------:R-:W-:Y:S01]  /*7ea0*/  UMOV UR57, UR15 ;  /* 0x0000000f00397c82 */ /* 0x000fe20008000000 */
[----:B------:R-:W-:Y:S01]  /*7eb0*/  UMOV UR5, UR15 ;  /* 0x0000000f00057c82 */ /* 0x000fe20008000000 */
        /* <DEDUP_REMOVED lines=221> */
[----:B------:R-:W-:Y:S01]  /*8c90*/  UMOV UR4, UR14 ;  /* 0x0000000e00047c82 */ /* 0x000fe20008000000 */
        /* <DEDUP_REMOVED lines=16> */
.L_x_193:
[----:B------:R-:W-:Y:S02]  /*8da0*/  R2UR UR5, R228 ;  /* 0x00000000e40572ca */ /* 0x000fe400000e0000 */
[----:B------:R-:W-:-:S11]  /*8db0*/  R2UR UR4, R5 ;  /* 0x00000000050472ca */ /* 0x000fd600000e0000 */
[----:B------:R-:W-:Y:S02]  /*8dc0*/  IMAD.U32 R0, RZ, RZ, UR5 ;  /* 0x00000005ff007e24 */ /* 0x000fe4000f8e00ff */
[----:B------:R-:W-:-:S03]  /*8dd0*/  ULEA UR4, UR61, UR4, 0x3 ;  /* 0x000000043d047291 */ /* 0x000fc6000f8e183f */
[----:B------:R-:W-:-:S06]  /*8de0*/  SHF.L.U32 R0, R0, 0x1f, RZ ;  /* 0x0000001f00007819 */ /* 0x000fcc00000006ff */
[----:B------:R2:W3:Y:S01]  /*8df0*/  SYNCS.PHASECHK.TRANS64.TRYWAIT P1, [UR4+0x38850], R0 ;  /* 0x03885000ff0075a7 */ /* 0x0004e20008020144 */
[----:B------:R-:W-:Y:S05]  /*8e00*/  @!P0 BRA `(.L_x_194) ;  /* 0x0000000000048947 */ /* 0x000fea0003800000 */
[----:B------:R-:W-:Y:S01]  /*8e10*/  BPT.TRAP 0x1 ;  /* 0x000000040000795c */ /* 0x000fe20000300000 */
.L_x_194:
[----:B---3--:R-:W-:Y:S05]  /*8e20*/  @P1 BRA `(.L_x_195) ;  /* 0x0000000000081947 */ /* 0x008fea0003800000 */
[----:B------:R-:W3:Y:S02]  /*8e30*/  SYNCS.PHASECHK.TRANS64.TRYWAIT P1, [UR4+0x38850], R0 ;  /* 0x03885000ff0075a7 */ /* 0x000ee40008020144 */
[----:B---3--:R-:W-:Y:S05]  /*8e40*/  @!P1 BRA `(.L_x_196) ;  /* 0x000000d400389947 */ /* 0x008fea0003800000 */
.L_x_195:
[----:B------:R-:W-:Y:S01]  /*8e50*/  R2UR UR5, R5 ;  /* 0x00000000050572ca */ /* 0x000fe200000e0000 */
[----:B------:R-:W-:Y:S01]  /*8e60*/  WARPGROUP.ARRIVE ;  /* 0x00000000000079c5 */ /* 0x000fe20000000000 */
[----:B------:R-:W-:-:S11]  /*8e70*/  UMOV UR7, 0x40000040 ;  /* 0x4000004000077882 */ /* 0x000fd60000000000 */
        /* <DEDUP_REMOVED lines=34> */
.L_x_197:
[----:B--23--:R-:W-:Y:S01]  /*90a0*/  FMUL.FTZ R0, R184, UR60 ;  /* 0x0000003cb8007c20 */ /* 0x00cfe20008410000 */
        /* <DEDUP_REMOVED lines=14> */
[----:B------:R-:W-:Y:S01]  /*9190*/  FMUL.FTZ R160, R161, UR60 ;  /* 0x0000003ca1a07c20 */ /* 0x000fe20008410000 */
[----:B------:R-:W-:Y:S01]  /*91a0*/  FMUL.FTZ R161, R164, UR60 ;  /* 0x0000003ca4a17c20 */ /* 0x000fe20008410000 */
[----:B------:R-:W-:Y:S01]  /*91b0*/  FMUL.FTZ R164, R165, UR60 ;  /* 0x0000003ca5a47c20 */ /* 0x000fe20008410000 */
[----:B------:R-:W-:Y:S01]  /*91c0*/  FMUL.FTZ R152, R152, UR60 ;  /* 0x0000003c98987c20 */ /* 0x000fe20008410000 */
[----:B------:R-:W-:Y:S01]  /*91d0*/  FMUL.FTZ R153, R153, UR60 ;  /* 0x0000003c99997c20 */ /* 0x000fe20008410000 */
[----:B------:R-:W-:Y:S01]  /*91e0*/  FMUL.FTZ R156, R156, UR60 ;  /* 0x0000003c9c9c7c20 */ /* 0x000fe20008410000 */
[----:B------:R-:W-:Y:S01]  /*91f0*/  FMUL.FTZ R157, R157, UR60 ;  /* 0x0000003c9d9d7c20 */ /* 0x000fe20008410000 */
[----:B------:R-:W3:Y:S01]  /*9200*/  MUFU.TANH R184, R184 ;  /* 0x000000b800b87308 */ /* 0x000ee20000002400 */
[----:B01----:R-:W-:Y:S01]  /*9210*/  FMNMX.FTZ R3, R0, R227, !PT ;  /* 0x000000e300037209 */ /* 0x003fe20007810000 */
        /* <DEDUP_REMOVED lines=14> */
[----:B------:R-:W1:Y:S01]  /*9300*/  MUFU.TANH R176, R176 ;  /* 0x000000b000b07308 */ /* 0x000e620000002400 */
[----:B---3--:R-:W-:Y:S01]  /*9310*/  FMNMX.FTZ R3, R184, R3, !PT ;  /* 0x00000003b8037209 */ /* 0x008fe20007810000 */
[----:B------:R-:W-:Y:S01]  /*9320*/  FMUL.FTZ R162, R162, UR60 ;  /* 0x0000003ca2a27c20 */ /* 0x000fe20008410000 */
[----:B------:R-:W-:Y:S01]  /*9330*/  FMUL.FTZ R163, R163, UR60 ;  /* 0x0000003ca3a37c20 */ /* 0x000fe20008410000 */
[----:B------:R-:W-:Y:S01]  /*9340*/  FMUL.FTZ R166, R166, UR60 ;  /* 0x0000003ca6a67c20 */ /* 0x000fe20008410000 */
[----:B------:R-:W-:Y:S01]  /*9350*/  FMUL.FTZ R167, R167, UR60 ;  /* 0x0000003ca7a77c20 */ /* 0x000fe20008410000 */
[----:B------:R-:W-:Y:S01]  /*9360*/  FMUL.FTZ R154, R154, UR60 ;  /* 0x0000003c9a9a7c20 */ /* 0x000fe20008410000 */
[----:B------:R-:W-:Y:S01]  /*9370*/  FMUL.FTZ R155, R155, UR60 ;  /* 0x0000003c9b9b7c20 */ /* 0x000fe20008410000 */
[----:B------:R-:W2:Y:S01]  /*9380*/  MUFU.TANH R188, R188 ;  /* 0x000000bc00bc7308 */ /* 0x000ea20000002400 */
[----:B0-----:R-:W-:Y:S01]  /*9390*/  FMNMX.FTZ R3, R185, R3, !PT ;  /* 0x00000003b9037209 */ /* 0x001fe20007810000 */
[----:B------:R-:W-:Y:S01]  /*93a0*/  FMUL.FTZ R158, R158, UR60 ;  /* 0x0000003c9e9e7c20 */ /* 0x000fe20008410000 */
[----:B------:R-:W-:Y:S01]  /*93b0*/  FMUL.FTZ R159, R159, UR60 ;  /* 0x0000003c9f9f7c20 */ /* 0x000fe20008410000 */
[----:B------:R-:W-:Y:S01]  /*93c0*/  ULDC UR5, c[0x0][0x988] ;  /* 0x0002620000057ab9 */ /* 0x000fe20000000800 */
[----:B------:R-:W-:-:S02]  /*93d0*/  R2UR UR6, R229 ;  /* 0x00000000e50672ca */ /* 0x000fc400000e0000 */
[----:B------:R-:W-:Y:S01]  /*93e0*/  R2UR UR7, R6 ;  /* 0x00000000060772ca */ /* 0x000fe200000e0000 */
[----:B------:R-:W0:Y:S01]  /*93f0*/  MUFU.TANH R177, R177 ;  /* 0x000000b100b17308 */ /* 0x000e220000002400 */
[----:B-1----:R-:W-:-:S07]  /*9400*/  FMNMX.FTZ R3, R176, R3, !PT ;  /* 0x00000003b0037209 */ /* 0x002fce0007810000 */
[----:B------:R-:W1:Y:S01]  /*9410*/  MUFU.TANH R180, R180 ;  /* 0x000000b400b47308 */ /* 0x000e620000002400 */
[----:B--2---:R-:W-:Y:S01]  /*9420*/  FMNMX.FTZ R3, R188, R3, !PT ;  /* 0x00000003bc037209 */ /* 0x004fe20007810000 */
[----:B------:R-:W-:-:S04]  /*9430*/  UIADD3 UR6, UR6, 0x38840, URZ ;  /* 0x0003884006067890 */ /* 0x000fc8000fffe03f */
[----:B------:R-:W-:Y:S02]  /*9440*/  UPRMT UR6, UR7, 0x654, UR6 ;  /* 0x0000065407067896 */ /* 0x000fe40008000006 */
[----:B------:R-:W2:Y:S01]  /*9450*/  MUFU.TANH R168, R168 ;  /* 0x000000a800a87308 */ /* 0x000ea20000002400 */
[----:B0-----:R-:W-:-:S06]  /*9460*/  FMNMX.FTZ R3, R177, R3, !PT ;  /* 0x00000003b1037209 */ /* 0x001fcc0007810000 */
[----:B------:R-:W-:Y:S01]  /*9470*/  SYNCS.ARRIVE.TRANS64.RED.A1T0 RZ, [UR6], RZ ;  /* 0x000000ffffff79a7 */ /* 0x000fe20008100406 */
[----:B------:R-:W0:Y:S01]  /*9480*/  MUFU.TANH R169, R169 ;  /* 0x000000a900a97308 */ /* 0x000e220000002400 */
[----:B-1----:R-:W-:-:S07]  /*9490*/  FMNMX.FTZ R3, R180, R3, !PT ;  /* 0x00000003b4037209 */ /* 0x002fce0007810000 */
[----:B------:R-:W1:Y:S01]  /*94a0*/  MUFU.TANH R172, R172 ;  /* 0x000000ac00ac7308 */ /* 0x000e620000002400 */
[----:B--2---:R-:W-:-:S07]  /*94b0*/  FMNMX.FTZ R3, R168, R3, !PT ;  /* 0x00000003a8037209 */ /* 0x004fce0007810000 */
[----:B------:R-:W2:Y:S01]  /*94c0*/  MUFU.TANH R173, R173 ;  /* 0x000000ad00ad7308 */ /* 0x000ea20000002400 */
[----:B0-----:R-:W-:-:S07]  /*94d0*/  FMNMX.FTZ R3, R169, R3, !PT ;  /* 0x00000003a9037209 */ /* 0x001fce0007810000 */
        /* <DEDUP_REMOVED lines=19> */
[----:B-1----:R-:W-:-:S05]  /*9610*/  FMNMX.FTZ R4, R157, R3, !PT ;  /* 0x000000039d047209 */ /* 0x002fca0007810000 */
[----:B------:R-:W1:Y:S02]  /*9620*/  SHFL.BFLY PT, R3, R4, 0x2, 0x1f ;  /* 0x0c401f0004037f89 */ /* 0x000e6400000e0000 */
[----:B------:R-:W3:Y:S08]  /*9630*/  MUFU.TANH R187, R187 ;  /* 0x000000bb00bb7308 */ /* 0x000ef00000002400 */
[----:B------:R-:W4:Y:S08]  /*9640*/  MUFU.TANH R189, R189 ;  /* 0x000000bd00bd7308 */ /* 0x000f300000002400 */
[----:B------:R-:W5:Y:S01]  /*9650*/  MUFU.TANH R178, R178 ;  /* 0x000000b200b27308 */ /* 0x000f620000002400 */
[----:B-1----:R-:W-:-:S07]  /*9660*/  FMNMX.FTZ R4, R4, R3, !PT ;  /* 0x0000000304047209 */ /* 0x002fce0007810000 */
[----:B------:R-:W1:Y:S01]  /*9670*/  MUFU.TANH R179, R179 ;  /* 0x000000b300b37308 */ /* 0x000e620000002400 */
[----:B------:R-:W2:Y:S07]  /*9680*/  SHFL.BFLY PT, R3, R4, 0x1, 0x1f ;  /* 0x0c201f0004037f89 */ /* 0x000eae00000e0000 */
[----:B------:R-:W1:Y:S08]  /*9690*/  MUFU.TANH R182, R182 ;  /* 0x000000b600b67308 */ /* 0x000e700000002400 */
[----:B------:R-:W1:Y:S08]  /*96a0*/  MUFU.TANH R183, R183 ;  /* 0x000000b700b77308 */ /* 0x000e700000002400 */
[----:B------:R-:W1:Y:S01]  /*96b0*/  MUFU.TANH R170, R170 ;  /* 0x000000aa00aa7308 */ /* 0x000e620000002400 */
[----:B--2---:R-:W-:-:S02]  /*96c0*/  FMNMX.FTZ R4, R4, R3, !PT ;  /* 0x0000000304047209 */ /* 0x004fc40007810000 */
[----:B------:R-:W-:-:S05]  /*96d0*/  FMNMX.FTZ R3, R165, R21, !PT ;  /* 0x00000015a5037209 */ /* 0x000fca0007810000 */
[----:B------:R-:W2:Y:S01]  /*96e0*/  MUFU.TANH R171, R171 ;  /* 0x000000ab00ab7308 */ /* 0x000ea20000002400 */
[----:B0-----:R-:W-:Y:S01]  /*96f0*/  FMNMX.FTZ R3, R186, R3, !PT ;  /* 0x00000003ba037209 */ /* 0x001fe20007810000 */
[----:B------:R-:W-:-:S03]  /*9700*/  FADD.FTZ R193, -R4, R227 ;  /* 0x000000e304c17221 */ /* 0x000fc60000010100 */
[----:B---3--:R-:W-:Y:S01]  /*9710*/  FMNMX.FTZ R3, R187, R3, !PT ;  /* 0x00000003bb037209 */ /* 0x008fe20007810000 */
[----:B------:R-:W-:Y:S02]  /*9720*/  FMUL.FTZ R193, R193, UR5 ;  /* 0x00000005c1c17c20 */ /* 0x000fe40008410000 */
[----:B------:R-:W0:Y:S01]  /*9730*/  MUFU.TANH R174, R174 ;  /* 0x000000ae00ae7308 */ /* 0x000e220000002400 */
[----:B----4-:R-:W-:-:S04]  /*9740*/  FMNMX.FTZ R3, R189, R3, !PT ;  /* 0x00000003bd037209 */ /* 0x010fc80007810000 */
[----:B-----5:R-:W-:-:S03]  /*9750*/  FMNMX.FTZ R3, R178, R3, !PT ;  /* 0x00000003b2037209 */ /* 0x020fc60007810000 */
[----:B------:R-:W3:Y:S01]  /*9760*/  MUFU.TANH R175, R175 ;  /* 0x000000af00af7308 */ /* 0x000ee20000002400 */
[----:B-1----:R-:W-:-:S04]  /*9770*/  FMNMX.FTZ R3, R179, R3, !PT ;  /* 0x00000003b3037209 */ /* 0x002fc80007810000 */
[----:B------:R-:W-:-:S03]  /*9780*/  FMNMX.FTZ R3, R182, R3, !PT ;  /* 0x00000003b6037209 */ /* 0x000fc60007810000 */
[----:B------:R-:W1:Y:S01]  /*9790*/  MUFU.TANH R162, R162 ;  /* 0x000000a200a27308 */ /* 0x000e620000002400 */
[----:B------:R-:W-:-:S04]  /*97a0*/  FMNMX.FTZ R3, R183, R3, !PT ;  /* 0x00000003b7037209 */ /* 0x000fc80007810000 */
[----:B------:R-:W-:-:S03]  /*97b0*/  FMNMX.FTZ R3, R170, R3, !PT ;  /* 0x00000003aa037209 */ /* 0x000fc60007810000 */
[----:B------:R-:W4:Y:S01]  /*97c0*/  MUFU.TANH R163, R163 ;  /* 0x000000a300a37308 */ /* 0x000f220000002400 */
[----:B--2---:R-:W-:-:S04]  /*97d0*/  FMNMX.FTZ R3, R171, R3, !PT ;  /* 0x00000003ab037209 */ /* 0x004fc80007810000 */
[----:B0-----:R-:W-:-:S03]  /*97e0*/  FMNMX.FTZ R3, R174, R3, !PT ;  /* 0x00000003ae037209 */ /* 0x001fc60007810000 */
[----:B------:R-:W0:Y:S01]  /*97f0*/  MUFU.TANH R166, R166 ;  /* 0x000000a600a67308 */ /* 0x000e220000002400 */
[----:B---3--:R-:W-:-:S04]  /*9800*/  FMNMX.FTZ R3, R175, R3, !PT ;  /* 0x00000003af037209 */ /* 0x008fc80007810000 */
[----:B-1----:R-:W-:-:S03]  /*9810*/  FMNMX.FTZ R3, R162, R3, !PT ;  /* 0x00000003a2037209 */ /* 0x002fc60007810000 */
[----:B------:R-:W1:Y:S01]  /*9820*/  MUFU.TANH R167, R167 ;  /* 0x000000a700a77308 */ /* 0x000e620000002400 */
[----:B----4-:R-:W-:-:S07]  /*9830*/  FMNMX.FTZ R3, R163, R3, !PT ;  /* 0x00000003a3037209 */ /* 0x010fce0007810000 */
[----:B------:R-:W2:Y:S01]  /*9840*/  MUFU.TANH R154, R154 ;  /* 0x0000009a009a7308 */ /* 0x000ea20000002400 */
[----:B0-----:R-:W-:-:S07]  /*9850*/  FMNMX.FTZ R3, R166, R3, !PT ;  /* 0x00000003a6037209 */ /* 0x001fce0007810000 */
[----:B------:R-:W0:Y:S01]  /*9860*/  MUFU.TANH R155, R155 ;  /* 0x0000009b009b7308 */ /* 0x000e220000002400 */
[----:B-1----:R-:W-:-:S07]  /*9870*/  FMNMX.FTZ R3, R167, R3, !PT ;  /* 0x00000003a7037209 */ /* 0x002fce0007810000 */
[----:B------:R-:W1:Y:S01]  /*9880*/  MUFU.TANH R158, R158 ;  /* 0x0000009e009e7308 */ /* 0x000e620000002400 */
[----:B--2---:R-:W-:-:S07]  /*9890*/  FMNMX.FTZ R3, R154, R3, !PT ;  /* 0x000000039a037209 */ /* 0x004fce0007810000 */
[----:B------:R-:W2:Y:S01]  /*98a0*/  MUFU.TANH R159, R159 ;  /* 0x0000009f009f7308 */ /* 0x000ea20000002400 */
[----:B0-----:R-:W-:-:S04]  /*98b0*/  FMNMX.FTZ R3, R155, R3, !PT ;  /* 0x000000039b037209 */ /* 0x001fc80007810000 */
[----:B-1----:R-:W-:-:S04]  /*98c0*/  FMNMX.FTZ R3, R158, R3, !PT ;  /* 0x000000039e037209 */ /* 0x002fc80007810000 */
[----:B--2---:R-:W-:-:S05]  /*98d0*/  FMNMX.FTZ R3, R159, R3, !PT ;  /* 0x000000039f037209 */ /* 0x004fca0007810000 */
[----:B------:R-:W0:Y:S02]  /*98e0*/  SHFL.BFLY PT, R190, R3, 0x2, 0x1f ;  /* 0x0c401f0003be7f89 */ /* 0x000e2400000e0000 */
[----:B0-----:R-:W-:-:S05]  /*98f0*/  FMNMX.FTZ R3, R3, R190, !PT ;  /* 0x000000be03037209 */ /* 0x001fca0007810000 */
[----:B------:R-:W0:Y:S02]  /*9900*/  SHFL.BFLY PT, R190, R3, 0x1, 0x1f ;  /* 0x0c201f0003be7f89 */ /* 0x000e2400000e0000 */
[----:B0-----:R-:W-:-:S05]  /*9910*/  FMNMX.FTZ R3, R3, R190, !PT ;  /* 0x000000be03037209 */ /* 0x001fca0007810000 */
[----:B------:R-:W-:Y:S01]  /*9920*/  FADD.FTZ R192, -R3, R21 ;  /* 0x0000001503c07221 */ /* 0x000fe20000010100 */
[----:B------:R-:W-:-:S03]  /*9930*/  FMUL.FTZ R21, R4, UR5 ;  /* 0x0000000504157c20 */ /* 0x000fc60008410000 */
[----:B------:R-:W-:Y:S01]  /*9940*/  FMUL.FTZ R192, R192, UR5 ;  /* 0x00000005c0c07c20 */ /* 0x000fe20008410000 */
[--C-:B------:R-:W-:Y:S01]  /*9950*/  FFMA.FTZ R190, R0, UR5, -R21.reuse ;  /* 0x0000000500be7c23 */ /* 0x100fe20008010815 */
        /* <DEDUP_REMOVED lines=18> */
[----:B------:R-:W-:Y:S01]  /*9a80*/  FFMA.FTZ R21, R157, UR5, -R21 ;  /* 0x000000059d157c23 */ /* 0x000fe20008010815 */
[----:B------:R-:W-:Y:S01]  /*9a90*/  FMUL.FTZ R157, R3, UR5 ;  /* 0x00000005039d7c20 */ /* 0x000fe20008410000 */
[----:B------:R-:W-:Y:S03]  /*9aa0*/  MUFU.EX2 R0, R193 ;  /* 0x000000c100007308 */ /* 0x000fe60000000800 */
        /* <DEDUP_REMOVED lines=22> */
[----:B0-----:R-:W-:Y:S01]  /*9c10*/  FFMA.FTZ R17, R0, R17, R190 ;  /* 0x0000001100117223 */ /* 0x001fe200000100be */
[----:B------:R-:W-:-:S06]  /*9c20*/  FFMA.FTZ R195, R159, UR5, -R157 ;  /* 0x000000059fc37c23 */ /* 0x000fcc000801089d */
[----:B------:R-:W0:Y:S08]  /*9c30*/  MUFU.EX2 R191, R191 ;  /* 0x000000bf00bf7308 */ /* 0x000e300000000800 */
[----:B------:R-:W2:Y:S01]  /*9c40*/  MUFU.EX2 R186, R186 ;  /* 0x000000ba00ba7308 */ /* 0x000ea20000000800 */
[----:B-1----:R-:W-:-:S07]  /*9c50*/  FFMA.FTZ R7, R2, R7, R165 ;  /* 0x0000000702077223 */ /* 0x002fce00000100a5 */
[----:B------:R-:W1:Y:S01]  /*9c60*/  MUFU.EX2 R184, R184 ;  /* 0x000000b800b87308 */ /* 0x000e620000000800 */
[----:B0-----:R-:W-:-:S07]  /*9c70*/  FADD.FTZ R17, R191, R17 ;  /* 0x00000011bf117221 */ /* 0x001fce0000010000 */
[----:B------:R-:W0:Y:S01]  /*9c80*/  MUFU.EX2 R187, R187 ;  /* 0x000000bb00bb7308 */ /* 0x000e220000000800 */
[----:B--2---:R-:W-:-:S07]  /*9c90*/  FADD.FTZ R157, R186, R7 ;  /* 0x00000007ba9d7221 */ /* 0x004fce0000010000 */
[----:B------:R-:W2:Y:S01]  /*9ca0*/  MUFU.EX2 R185, R185 ;  /* 0x000000b900b97308 */ /* 0x000ea20000000800 */
[----:B-1----:R-:W-:-:S07]  /*9cb0*/  FADD.FTZ R7, R184, R17 ;  /* 0x00000011b8077221 */ /* 0x002fce0000010000 */
        /* <DEDUP_REMOVED lines=65> */
[----:B-1----:R-:W-:Y:S01]  /*a0d0*/  FADD.FTZ R157, R158, R17 ;  /* 0x000000119e9d7221 */ /* 0x002fe20000010000 */
[----:B0-----:R-:W-:-:S03]  /*a0e0*/  FADD.FTZ R17, R21, R7 ;  /* 0x0000000715117221 */ /* 0x001fc60000010000 */
[----:B--2---:R-:W-:Y:S01]  /*a0f0*/  FADD.FTZ R7, R195, R157 ;  /* 0x0000009dc3077221 */ /* 0x004fe20000010000 */
[----:B------:R-:W-:Y:S06]  /*a100*/  @!P0 BRA `(.L_x_198) ;  /* 0x0000000000048947 */ /* 0x000fec0003800000 */
[----:B------:R-:W-:Y:S01]  /*a110*/  BPT.TRAP 0x1 ;  /* 0x000000040000795c */ /* 0x000fe20000300000 */
.L_x_198:
[----:B------:R-:W-:Y:S01]  /*a120*/  R2UR UR10, R22 ;  /* 0x00000000160a72ca */ /* 0x000fe200000e0000 */
[----:B------:R-:W-:Y:S01]  /*a130*/  UIADD3 UR4, UR4, 0x38860, URZ ;  /* 0x0003886004047890 */ /* 0x000fe2000fffe03f */
[----:B------:R-:W-:Y:S01]  /*a140*/  R2UR UR7, R20 ;  /* 0x00000000140772ca */ /* 0x000fe200000e0000 */
[----:B------:R-:W-:Y:S01]  /*a150*/  UMOV UR61, UR38 ;  /* 0x00000026003d7c82 */ /* 0x000fe20008000000 */
[----:B------:R-:W-:Y:S01]  /*a160*/  R2UR UR6, R6 ;  /* 0x00000000060672ca */ /* 0x000fe200000e0000 */
[----:B------:R-:W-:Y:S01]  /*a170*/  IMAD.MOV.U32 R227, RZ, RZ, R4 ;  /* 0x000000ffffe37224 */ /* 0x000fe200078e0004 */
[----:B------:R-:W-:Y:S01]  /*a180*/  F2FP.F16.F32.PACK_AB R194, R21, R156 ;  /* 0x0000009c15c2723e */ /* 0x000fe200000000ff */
[----:B------:R-:W-:Y:S01]  /*a190*/  IMAD.MOV.U32 R21, RZ, RZ, R3 ;  /* 0x000000ffff157224 */ /* 0x000fe200078e0003 */
[----:B------:R-:W-:Y:S02]  /*a1a0*/  F2FP.F16.F32.PACK_AB R208, R191, R190 ;  /* 0x000000bebfd0723e */ /* 0x000fe400000000ff */
[----:B------:R-:W-:-:S02]  /*a1b0*/  F2FP.F16.F32.PACK_AB R209, R186, R165 ;  /* 0x000000a5bad1723e */ /* 0x000fc400000000ff */
[----:B------:R-:W-:Y:S02]  /*a1c0*/  F2FP.F16.F32.PACK_AB R210, R185, R184 ;  /* 0x000000b8b9d2723e */ /* 0x000fe400000000ff */
[----:B------:R-:W-:Y:S01]  /*a1d0*/  F2FP.F16.F32.PACK_AB R211, R189, R187 ;  /* 0x000000bbbdd3723e */ /* 0x000fe200000000ff */
[----:B------:R-:W-:Y:S01]  /*a1e0*/  UISETP.GT.AND UP0, UPT, UR7, UR10, UPT ;  /* 0x0000000a0700728c */ /* 0x000fe2000bf04270 */
[----:B------:R-:W-:Y:S01]  /*a1f0*/  F2FP.F16.F32.PACK_AB R204, R188, R176 ;  /* 0x000000b0bccc723e */ /* 0x000fe200000000ff */
[----:B------:R-:W-:Y:S01]  /*a200*/  UPRMT UR4, UR6, 0x654, UR4 ;  /* 0x0000065406047896 */ /* 0x000fe20008000004 */
[----:B------:R-:W-:Y:S02]  /*a210*/  R2UR UR6, R16 ;  /* 0x00000000100672ca */ /* 0x000fe400000e0000 */
[----:B------:R-:W-:Y:S02]  /*a220*/  F2FP.F16.F32.PACK_AB R205, R179, R178 ;  /* 0x000000b2b3cd723e */ /* 0x000fe400000000ff */
[----:B------:R-:W-:-:S02]  /*a230*/  PLOP3.LUT P1, PT, PT, PT, UP0, 0x80, 0x0 ;  /* 0x000000000000781c */ /* 0x000fc40003f2f008 */
[----:B------:R-:W-:Y:S02]  /*a240*/  F2FP.F16.F32.PACK_AB R206, R180, R177 ;  /* 0x000000b1b4ce723e */ /* 0x000fe400000000ff */
[----:B------:R-:W-:Y:S01]  /*a250*/  SYNCS.ARRIVE.TRANS64.RED.A1T0 RZ, [UR4], RZ ;  /* 0x000000ffffff79a7 */ /* 0x000fe20008100404 */
[----:B------:R-:W-:Y:S01]  /*a260*/  UIADD3 UR4, UR7, -0x1, URZ ;  /* 0xffffffff07047890 */ /* 0x000fe2000fffe03f */
[----:B------:R-:W-:Y:S02]  /*a270*/  F2FP.F16.F32.PACK_AB R207, R183, R182 ;  /* 0x000000b6b7cf723e */ /* 0x000fe400000000ff */
[----:B------:R-:W-:Y:S01]  /*a280*/  F2FP.F16.F32.PACK_AB R200, R169, R168 ;  /* 0x000000a8a9c8723e */ /* 0x000fe200000000ff */
[----:B------:R-:W-:Y:S01]  /*a290*/  IMAD.U32 R228, RZ, RZ, UR6 ;  /* 0x00000006ffe47e24 */ /* 0x000fe2000f8e00ff */
[----:B------:R-:W-:Y:S01]  /*a2a0*/  F2FP.F16.F32.PACK_AB R201, R171, R170 ;  /* 0x000000aaabc9723e */ /* 0x000fe200000000ff */
[----:B------:R-:W-:Y:S01]  /*a2b0*/  IMAD.U32 R20, RZ, RZ, UR4 ;  /* 0x00000004ff147e24 */ /* 0x000fe2000f8e00ff */
[----:B------:R-:W-:-:S02]  /*a2c0*/  F2FP.F16.F32.PACK_AB R202, R173, R172 ;  /* 0x000000acadca723e */ /* 0x000fc400000000ff */
[----:B------:R-:W-:Y:S02]  /*a2d0*/  F2FP.F16.F32.PACK_AB R203, R175, R174 ;  /* 0x000000aeafcb723e */ /* 0x000fe400000000ff */
[----:B------:R-:W-:Y:S02]  /*a2e0*/  F2FP.F16.F32.PACK_AB R196, R160, R181 ;  /* 0x000000b5a0c4723e */ /* 0x000fe400000000ff */
[----:B------:R-:W-:Y:S02]  /*a2f0*/  F2FP.F16.F32.PACK_AB R197, R163, R162 ;  /* 0x000000a2a3c5723e */ /* 0x000fe400000000ff */
[----:B------:R-:W-:Y:S02]  /*a300*/  F2FP.F16.F32.PACK_AB R198, R164, R161 ;  /* 0x000000a1a4c6723e */ /* 0x000fe400000000ff */
[----:B------:R-:W-:Y:S02]  /*a310*/  F2FP.F16.F32.PACK_AB R199, R167, R166 ;  /* 0x000000a6a7c7723e */ /* 0x000fe400000000ff */
[----:B------:R-:W-:-:S02]  /*a320*/  F2FP.F16.F32.PACK_AB R192, R153, R152 ;  /* 0x0000009899c0723e */ /* 0x000fc400000000ff */
[----:B------:R-:W-:Y:S02]  /*a330*/  F2FP.F16.F32.PACK_AB R193, R155, R154 ;  /* 0x0000009a9bc1723e */ /* 0x000fe400000000ff */
[----:B------:R-:W-:Y:S01]  /*a340*/  F2FP.F16.F32.PACK_AB R195, R195, R158 ;  /* 0x0000009ec3c3723e */ /* 0x000fe200000000ff */
[----:B------:R-:W-:Y:S06]  /*a350*/  @P1 BRA `(.L_x_199) ;  /* 0xffffffc000e41947 */ /* 0x000fec000383ffff */
.L_x_188:
        /* <DEDUP_REMOVED lines=131> */
.L_x_200:
[----:B------:R-:W-:Y:S01]  /*ab90*/  R2UR UR4, R16 ;  /* 0x00000000100472ca */ /* 0x000fe200000e0000 */
[----:B------:R-:W-:-:S04]  /*aba0*/  IMAD.U32 R12, RZ, RZ, UR38 ;  /* 0x00000026ff0c7e24 */ /* 0x000fc8000f8e00ff */
[----:B------:R-:W-:-:S08]  /*abb0*/  IMAD R12, R12, 0x8, R5 ;  /* 0x000000080c0c7824 */ /* 0x000fd000078e0205 */
[----:B------:R-:W-:-:S05]  /*abc0*/  IMAD.U32 R9, RZ, RZ, UR4 ;  /* 0x00000004ff097e24 */ /* 0x000fca000f8e00ff */
[----:B------:R-:W-:-:S04]  /*abd0*/  SHF.L.U32 R9, R9, 0x1f, RZ ;  /* 0x0000001f09097819 */ /* 0x000fc800000006ff */
[----:B------:R0:W1:Y:S01]  /*abe0*/  SYNCS.PHASECHK.TRANS64.TRYWAIT P1, [R12+URZ+0x38850], R9 ;  /* 0x038850090c0075a7 */ /* 0x000062000802017f */
[----:B------:R-:W-:Y:S05]  /*abf0*/  @!P0 BRA `(.L_x_201) ;  /* 0x0000000000048947 */ /* 0x000fea0003800000 */
[----:B------:R-:W-:Y:S01]  /*ac00*/  BPT.TRAP 0x1 ;  /* 0x000000040000795c */ /* 0x000fe20000300000 */
.L_x_201:
[----:B------:R-:W-:-:S05]  /*ac10*/  VIADD R5, R5, 0x400 ;  /* 0x0000040005057836 */ /* 0x000fca0000000000 */
[----:B------:R-:W-:-:S04]  /*ac20*/  SHF.R.U32.HI R5, RZ, 0x4, R5 ;  /* 0x00000004ff057819 */ /* 0x000fc80000011605 */
[----:B------:R-:W-:Y:S01]  /*ac30*/  LOP3.LUT R5, R5, 0x3fff, RZ, 0xc0, !PT ;  /* 0x00003fff05057812 */ /* 0x000fe200078ec0ff */
[----:B-1----:R-:W-:Y:S06]  /*ac40*/  @P1 BRA `(.L_x_202) ;  /* 0x0000000000081947 */ /* 0x002fec0003800000 */
[----:B------:R-:W1:Y:S02]  /*ac50*/  SYNCS.PHASECHK.TRANS64.TRYWAIT P1, [R12+URZ+0x38850], R9 ;  /* 0x038850090c0075a7 */ /* 0x000e64000802017f */
[----:B-1----:R-:W-:Y:S05]  /*ac60*/  @!P1 BRA `(.L_x_203) ;  /* 0x000000b400c89947 */ /* 0x002fea0003800000 */
.L_x_202:
[----:B------:R-:W-:Y:S01]  /*ac70*/  LOP3.LUT R5, R5, 0x2800000, RZ, 0xfc, !PT ;  /* 0x0280000005057812 */ /* 0x000fe200078efcff */
[----:B------:R-:W-:Y:S01]  /*ac80*/  IMAD.U32 R8, RZ, RZ, UR38 ;  /* 0x00000026ff087e24 */ /* 0x000fe2000f8e00ff */
[----:B01----:R-:W-:Y:S01]  /*ac90*/  MOV R9, 0x40000040 ;  /* 0x4000004000097802 */ /* 0x003fe20000000f00 */
[----:B------:R-:W-:Y:S05]  /*aca0*/  WARPSYNC.ALL ;  /* 0x0000000000007948 */ /* 0x000fea0003800000 */
[----:B------:R-:W-:Y:S01]  /*acb0*/  IMAD R8, R8, 0xa00, R5 ;  /* 0x00000a0008087824 */ /* 0x000fe200078e0205 */
[----:B------:R-:W-:Y:S01]  /*acc0*/  R2UR UR7, R9 ;  /* 0x00000000090772ca */ /* 0x000fe200000e0000 */
[----:B------:R-:W-:Y:S01]  /*acd0*/  WARPGROUP.ARRIVE ;  /* 0x00000000000079c5 */ /* 0x000fe20000000000 */
[----:B------:R-:W-:Y:S01]  /*ace0*/  IMAD.MOV.U32 R11, RZ, RZ, 0x40000040 ;  /* 0x40000040ff0b7424 */ /* 0x000fe200078e00ff */
[----:B------:R-:W0:Y:S01]  /*acf0*/  SHFL.BFLY PT, R0, R17, 0x2, 0x1f ;  /* 0x0c401f0011007f89 */ /* 0x000e2200000e0000 */
[C---:B------:R-:W-:Y:S01]  /*ad00*/  R2UR UR6, R8.reuse ;  /* 0x00000000080672ca */ /* 0x040fe200000e0000 */
[----:B------:R-:W-:-:S02]  /*ad10*/  VIADD R10, R8, 0x80 ;  /* 0x00000080080a7836 */ /* 0x000fc40000000000 */
[----:B------:R-:W-:Y:S01]  /*ad20*/  IMAD.MOV.U32 R9, RZ, RZ, 0x40000040 ;  /* 0x40000040ff097424 */ /* 0x000fe200078e00ff */
[----:B------:R-:W1:Y:S01]  /*ad30*/  SHFL.BFLY PT, R2, R7, 0x2, 0x1f ;  /* 0x0c401f0007027f89 */ /* 0x000e6200000e0000 */
[----:B------:R-:W-:-:S08]  /*ad40*/  IMAD.U32 R15, RZ, RZ, UR5 ;  /* 0x00000005ff0f7e24 */ /* 0x000fd0000f8e00ff */
[----:B------:R-:W-:Y:S01]  /*ad50*/  HGMMA.64x256x16.F32 R24, R208, gdesc[UR4].tnspB, R24, gsb0 ;  /* 0x43e00004d0187df0 */ /* 0x000fe20008000818 */
[----:B------:R-:W-:Y:S01]  /*ad60*/  R2UR UR6, R10 ;  /* 0x000000000a0672ca */ /* 0x000fe200000e0000 */
[----:B------:R-:W-:Y:S01]  /*ad70*/  VIADD R10, R8, 0x100 ;  /* 0x00000100080a7836 */ /* 0x000fe20000000000 */
[----:B------:R-:W-:Y:S01]  /*ad80*/  R2UR UR7, R11 ;  /* 0x000000000b0772ca */ /* 0x000fe200000e0000 */
[----:B------:R-:W-:Y:S02]  /*ad90*/  IMAD.MOV.U32 R11, RZ, RZ, 0x40000040 ;  /* 0x40000040ff0b7424 */ /* 0x000fe400078e00ff */
[----:B0-----:R-:W-:Y:S01]  /*ada0*/  FADD.FTZ R0, R0, R17 ;  /* 0x0000001100007221 */ /* 0x001fe20000010000 */
[----:B-1----:R-:W-:-:S04]  /*adb0*/  FADD.FTZ R2, R2, R7 ;  /* 0x0000000702027221 */ /* 0x002fc80000010000 */
[----:B------:R-:W0:Y:S01]  /*adc0*/  SHFL.BFLY PT, R5, R0, 0x1, 0x1f ;  /* 0x0c201f0000057f89 */ /* 0x000e2200000e0000 */
[----:B------:R-:W-:Y:S01]  /*add0*/  IMAD.MOV.U32 R7, RZ, RZ, RZ ;  /* 0x000000ffff077224 */ /* 0x000fe200078e00ff */
[----:B------:R-:W-:Y:S02]  /*ade0*/  WARPGROUP.DEPBAR.LE gsb0, 0x0 ;  /* 0x00008000000079c5 */ /* 0x000fe40000010000 */
[----:B------:R-:W-:-:S13]  /*adf0*/  WARPGROUP.ARRIVE ;  /* 0x00000000000079c5 */ /* 0x000fda0000000000 */
[----:B------:R-:W-:Y:S01]  /*ae00*/  HGMMA.64x256x16.F32 R24, R204, gdesc[UR4].tnspB, R24, gsb0 ;  /* 0x43e00004cc187df0 */ /* 0x000fe20008000818 */
[----:B------:R-:W-:Y:S01]  /*ae10*/  R2UR UR6, R10 ;  /* 0x000000000a0672ca */ /* 0x000fe200000e0000 */
[C---:B------:R-:W-:Y:S01]  /*ae20*/  VIADD R10, R8.reuse, 0x180 ;  /* 0x00000180080a7836 */ /* 0x040fe20000000000 */
[----:B------:R-:W-:Y:S01]  /*ae30*/  R2UR UR7, R11 ;  /* 0x000000000b0772ca */ /* 0x000fe200000e0000 */
[----:B------:R-:W-:Y:S02]  /*ae40*/  IMAD.MOV.U32 R11, RZ, RZ, 0x40000040 ;  /* 0x40000040ff0b7424 */ /* 0x000fe400078e00ff */
[----:B------:R-:W-:Y:S01]  /*ae50*/  VIADD R8, R8, 0x200 ;  /* 0x0000020008087836 */ /* 0x000fe20000000000 */
[----:B------:R-:W-:Y:S02]  /*ae60*/  WARPGROUP.DEPBAR.LE gsb0, 0x0 ;  /* 0x00008000000079c5 */ /* 0x000fe40000010000 */
[----:B------:R-:W-:-:S15]  /*ae70*/  WARPGROUP.ARRIVE ;  /* 0x00000000000079c5 */ /* 0x000fde0000000000 */
[----:B------:R-:W-:-:S04]  /*ae80*/  NOP ;  /* 0x0000000000007918 */ /* 0x000fc80000000000 */
[----:B------:R-:W-:Y:S01]  /*ae90*/  HGMMA.64x256x16.F32 R24, R200, gdesc[UR4].tnspB, R24, gsb0 ;  /* 0x43e00004c8187df0 */ /* 0x000fe20008000818 */
[----:B------:R-:W-:Y:S02]  /*aea0*/  R2UR UR6, R10 ;  /* 0x000000000a0672ca */ /* 0x000fe400000e0000 */
[----:B------:R-:W-:Y:S01]  /*aeb0*/  R2UR UR7, R11 ;  /* 0x000000000b0772ca */ /* 0x000fe200000e0000 */
[----:B0-----:R-:W-:Y:S01]  /*aec0*/  FADD.FTZ R11, R0, R5 ;  /* 0x00000005000b7221 */ /* 0x001fe20000010000 */
[----:B------:R-:W-:Y:S02]  /*aed0*/  IMAD.MOV.U32 R5, RZ, RZ, RZ ;  /* 0x000000ffff057224 */ /* 0x000fe400078e00ff */
[----:B------:R-:W-:Y:S02]  /*aee0*/  IMAD.MOV.U32 R0, RZ, RZ, -0x800000 ;  /* 0xff800000ff007424 */ /* 0x000fe400078e00ff */
[----:B------:R-:W-:-:S13]  /*aef0*/  FSETP.NE.FTZ.AND P1, PT, R11, RZ, PT ;  /* 0x000000ff0b00720b */ /* 0x000fda0003f35000 */
[----:B------:R-:W-:Y:S01]  /*af00*/  @P1 MUFU.RCP R7, R11 ;  /* 0x0000000b00071308 */ /* 0x000fe20000001000 */
[----:B------:R-:W-:Y:S02]  /*af10*/  WARPGROUP.DEPBAR.LE gsb0, 0x0 ;  /* 0x00008000000079c5 */ /* 0x000fe40000010000 */
[----:B------:R-:W-:-:S06]  /*af20*/  WARPGROUP.ARRIVE ;  /* 0x00000000000079c5 */ /* 0x000fcc0000000000 */
[----:B------:R-:W-:Y:S01]  /*af30*/  HGMMA.64x256x16.F32 R24, R196, gdesc[UR4].tnspB, R24, gsb0 ;  /* 0x43e00004c4187df0 */ /* 0x000fe20008000818 */
[----:B------:R-:W-:Y:S02]  /*af40*/  R2UR UR6, R8 ;  /* 0x00000000080672ca */ /* 0x000fe400000e0000 */
[----:B------:R-:W-:Y:S01]  /*af50*/  R2UR UR7, R9 ;  /* 0x00000000090772ca */ /* 0x000fe200000e0000 */
[----:B------:R-:W0:Y:S01]  /*af60*/  @P1 MUFU.LG2 R8, R11 ;  /* 0x0000000b00081308 */ /* 0x000e220000000c00 */
[----:B------:R-:W1:Y:S01]  /*af70*/  SHFL.BFLY PT, R9, R2, 0x1, 0x1f ;  /* 0x0c201f0002097f89 */ /* 0x000e6200000e0000 */
[----:B0-----:R-:W-:Y:S01]  /*af80*/  @P1 FMUL.FTZ R8, R8, 0.69314718246459960938 ;  /* 0x3f31721808081820 */ /* 0x001fe20000410000 */
[----:B-1----:R-:W-:Y:S01]  /*af90*/  FADD.FTZ R13, R2, R9 ;  /* 0x00000009020d7221 */ /* 0x002fe20000010000 */
[----:B------:R-:W-:Y:S02]  /*afa0*/  IMAD.U32 R9, RZ, RZ, UR5 ;  /* 0x00000005ff097e24 */ /* 0x000fe4000f8e00ff */
[----:B------:R-:W-:-:S02]  /*afb0*/  IMAD.MOV.U32 R2, RZ, RZ, -0x800000 ;  /* 0xff800000ff027424 */ /* 0x000fc400078e00ff */
[----:B------:R-:W-:Y:S01]  /*afc0*/  FSETP.NE.FTZ.AND P2, PT, R13, RZ, PT ;  /* 0x000000ff0d00720b */ /* 0x000fe20003f55000 */
[----:B------:R-:W-:-:S04]  /*afd0*/  @P1 FMUL.FTZ R9, R9, 0.69314718246459960938 ;  /* 0x3f31721809091820 */ /* 0x000fc80000410000 */
[----:B------:R-:W-:-:S08]  /*afe0*/  @P1 FFMA.FTZ R2, R9, R4, R8 ;  /* 0x0000000409021223 */ /* 0x000fd00000010008 */
[----:B------:R-:W0:Y:S01]  /*aff0*/  @P2 MUFU.LG2 R10, R13 ;  /* 0x0000000d000a2308 */ /* 0x000e220000000c00 */
[----:B------:R-:W-:-:S07]  /*b000*/  @P2 FMUL.FTZ R15, R15, 0.69314718246459960938 ;  /* 0x3f3172180f0f2820 */ /* 0x000fce0000410000 */
[----:B------:R1:W2:Y:S01]  /*b010*/  @P2 MUFU.RCP R5, R13 ;  /* 0x0000000d00052308 */ /* 0x0002a20000001000 */
[----:B0-----:R-:W-:-:S04]  /*b020*/  @P2 FMUL.FTZ R10, R10, 0.69314718246459960938 ;  /* 0x3f3172180a0a2820 */ /* 0x001fc80000410000 */
[----:B------:R-:W-:Y:S01]  /*b030*/  @P2 FFMA.FTZ R0, R15, R3, R10 ;  /* 0x000000030f002223 */ /* 0x000fe2000001000a */
[----:B------:R-:W-:Y:S02]  /*b040*/  WARPGROUP.DEPBAR.LE gsb0, 0x0 ;  /* 0x00008000000079c5 */ /* 0x000fe40000010000 */
[----:B------:R-:W-:-:S06]  /*b050*/  WARPGROUP.ARRIVE ;  /* 0x00000000000079c5 */ /* 0x000fcc0000000000 */
[----:B------:R-:W-:Y:S03]  /*b060*/  HGMMA.64x256x16.F32 R24, R192, gdesc[UR4].tnspB, R24, gsb0 ;  /* 0x43e00004c0187df0 */ /* 0x000fe60008000818 */
[----:B------:R-:W-:Y:S02]  /*b070*/  WARPGROUP.DEPBAR.LE gsb0, 0x0 ;  /* 0x00008000000079c5 */ /* 0x000fe40000010000 */
[----:B-12---:R-:W-:Y:S05]  /*b080*/  @!P0 BRA `(.L_x_204) ;  /* 0x0000000000048947 */ /* 0x006fea0003800000 */
[----:B------:R-:W-:Y:S01]  /*b090*/  BPT.TRAP 0x1 ;  /* 0x000000040000795c */ /* 0x000fe20000300000 */
.L_x_204:
[----:B------:R-:W2:Y:S01]  /*b0a0*/  LDL.LU R3, [R1+0x38] ;  /* 0x0000380001037983 */ /* 0x000ea20000300800 */
[----:B------:R-:W-:Y:S01]  /*b0b0*/  R2UR UR5, R16 ;  /* 0x00000000100572ca */ /* 0x000fe200000e0000 */
[----:B------:R-:W-:Y:S01]  /*b0c0*/  UIADD3 UR38, UR38, 0x1, URZ ;  /* 0x0000000126267890 */ /* 0x000fe2000fffe03f */
[-C--:B------:R-:W-:Y:S01]  /*b0d0*/  FMUL.FTZ R24, R24, R7.reuse ;  /* 0x0000000718187220 */ /* 0x080fe20000410000 */
[-C--:B------:R-:W-:Y:S01]  /*b0e0*/  FMUL.FTZ R25, R25, R7.reuse ;  /* 0x0000000719197220 */ /* 0x080fe20000410000 */
[-C--:B------:R-:W-:Y:S01]  /*b0f0*/  FMUL.FTZ R28, R28, R7.reuse ;  /* 0x000000071c1c7220 */ /* 0x080fe20000410000 */
[----:B------:R-:W-:Y:S01]  /*b100*/  UISETP.NE.AND UP0, UPT, UR38, 0x2, UPT ;  /* 0x000000022600788c */ /* 0x000fe2000bf05270 */
        /* <DEDUP_REMOVED lines=126> */
[----:B------:R-:W-:Y:S01]  /*b8f0*/  USEL UR38, UR38, URZ, UP0 ;  /* 0x0000003f26267287 */ /* 0x000fe20008000000 */
[----:B--2---:R-:W-:Y:S01]  /*b900*/  R2UR UR4, R3 ;  /* 0x00000000030472ca */ /* 0x004fe200000e0000 */
[----:B------:R-:W-:-:S05]  /*b910*/  VIADD R3, R12, 0x38860 ;  /* 0x000388600c037836 */ /* 0x000fca0000000000 */
[----:B------:R-:W-:-:S04]  /*b920*/  PRMT R3, R6, 0x654, R3 ;  /* 0x0000065406037816 */ /* 0x000fc80000000003 */
[----:B------:R0:W-:Y:S03]  /*b930*/  SYNCS.ARRIVE.TRANS64.RED.A1T0 RZ, [R3+URZ], RZ ;  /* 0x000000ff03ff79a7 */ /* 0x0001e6000810043f */
[----:B------:R-:W-:-:S06]  /*b940*/  UIADD3 UR4, UR4, 0x1, URZ ;  /* 0x0000000104047890 */ /* 0x000fcc000fffe03f */
[----:B0-----:R-:W-:Y:S01]  /*b950*/  MOV R3, UR4 ;  /* 0x0000000400037c02 */ /* 0x001fe20008000f00 */
[----:B------:R-:W-:-:S04]  /*b960*/  USEL UR4, URZ, 0x1, UP0 ;  /* 0x000000013f047887 */ /* 0x000fc80008000000 */
[----:B------:R0:W-:Y:S01]  /*b970*/  STL [R1+0x38], R3 ;  /* 0x0000380301007387 */ /* 0x0001e20000100800 */
[----:B------:R-:W-:-:S06]  /*b980*/  ULOP3.LUT UR5, UR5, UR4, URZ, 0x3c, !UPT ;  /* 0x0000000405057292 */ /* 0x000fcc000f8e3c3f */
[----:B------:R-:W-:-:S07]  /*b990*/  IMAD.U32 R16, RZ, RZ, UR5 ;  /* 0x00000005ff107e24 */ /* 0x000fce000f8e00ff */
.L_x_180:
[----:B------:R-:W1:Y:S08]  /*b9a0*/  S2UR UR4, SR_CgaCtaId ;  /* 0x00000000000479c3 */ /* 0x000e700000008800 */
[----:B------:R-:W-:Y:S06]  /*b9b0*/  BAR.SYNC.DEFER_BLOCKING 0x5, 0x180 ;  /* 0x0146000000007b1d */ /* 0x000fec0000010000 */
[----:B------:R-:W-:Y:S01]  /*b9c0*/  UMOV UR8, 0x400 ;  /* 0x0000040000087882 */ /* 0x000fe20000000000 */
[----:B------:R-:W-:Y:S01]  /*b9d0*/  BSSY B0, `(.L_x_205) ;  /* 0x00004c3000007945 */ /* 0x000fe20003800000 */
[----:B-1----:R-:W-:-:S09]  /*b9e0*/  ULEA UR8, UR4, UR8, 0x18 ;  /* 0x0000000804087291 */ /* 0x002fd2000f8ec03f */
[----:B------:R-:W1:Y:S02]  /*b9f0*/  LDS.128 R4, [UR8+0x388d0] ;  /* 0x0388d008ff047984 */ /* 0x000e640008000c00 */
[----:B-1----:R-:W-:Y:S02]  /*ba00*/  R2UR UR6, R5 ;  /* 0x00000000050672ca */ /* 0x002fe400000e0000 */
[----:B------:R-:W-:Y:S02]  /*ba10*/  R2UR UR5, R6 ;  /* 0x00000000060572ca */ /* 0x000fe400000e0000 */
[----:B------:R-:W-:Y:S01]  /*ba20*/  R2UR UR7, R7 ;  /* 0x00000000070772ca */ /* 0x000fe200000e0000 */
[----:B------:R-:W-:Y:S06]  /*ba30*/  BAR.ARV 0x4, 0x180 ;  /* 0x0106000000007b1d */ /* 0x000fec0000002000 */
[----:B------:R-:W-:Y:S08]  /*ba40*/  @P0 BRA `(.L_x_206) ;  /* 0x0000003800d00947 */ /* 0x000ff00003800000 */
[----:B------:R-:W2:Y:S01]  /*ba50*/  LDL.LU R9, [R1+0x30] ;  /* 0x0000300001097983 */ /* 0x000ea20000300800 */
[----:B------:R-:W1:Y:S01]  /*ba60*/  S2UR UR4, SR_SWINHI ;  /* 0x00000000000479c3 */ /* 0x000e620000002f00 */
[----:B------:R-:W-:Y:S01]  /*ba70*/  IMAD.MOV.U32 R12, RZ, RZ, 0x2 ;  /* 0x00000002ff0c7424 */ /* 0x000fe200078e00ff */
[----:B------:R-:W-:Y:S01]  /*ba80*/  F2FP.F16.F32.PACK_AB R6, R29, R28 ;  /* 0x0000001c1d06723e */ /* 0x000fe200000000ff */
[----:B------:R-:W3:Y:S01]  /*ba90*/  LDL.LU R8, [R1+0x34] ;  /* 0x0000340001087983 */ /* 0x000ee20000300800 */
[----:B------:R-:W-:Y:S01]  /*baa0*/  F2FP.F16.F32.PACK_AB R7, R31, R30 ;  /* 0x0000001e1f07723e */ /* 0x000fe200000000ff */
[----:B------:R-:W-:Y:S01]  /*bab0*/  ULDC.64 UR14, c[0x0][0xc00] ;  /* 0x00030000000e7ab9 */ /* 0x000fe20000000a00 */
[----:B------:R-:W-:Y:S01]  /*bac0*/  R2UR UR22, R212 ;  /* 0x00000000d41672ca */ /* 0x000fe200000e0000 */
[----:B0-----:R-:W4:Y:S01]  /*bad0*/  LDL R3, [R1+0x48] ;  /* 0x0000480001037983 */ /* 0x001f220000100800 */
[----:B------:R-:W-:-:S03]  /*bae0*/  ULDC UR20, c[0x0][0xbe8] ;  /* 0x0002fa0000147ab9 */ /* 0x000fc60000000800 */
[----:B------:R-:W5:Y:S01]  /*baf0*/  LDL R170, [R1+0x2c] ;  /* 0x00002c0001aa7983 */ /* 0x000f620000100800 */
[----:B------:R-:W-:Y:S02]  /*bb00*/  R2UR UR21, R215 ;  /* 0x00000000d71572ca */ /* 0x000fe400000e0000 */
[----:B------:R-:W-:Y:S01]  /*bb10*/  R2UR UR24, R216 ;  /* 0x00000000d81872ca */ /* 0x000fe200000e0000 */
[----:B------:R-:W5:Y:S01]  /*bb20*/  LDL R171, [R1+0x44] ;  /* 0x0000440001ab7983 */ /* 0x000f620000100800 */
[----:B------:R-:W-:Y:S01]  /*bb30*/  UMOV UR10, UR8 ;  /* 0x00000008000a7c82 */ /* 0x000fe20008000000 */
[----:B-1----:R-:W-:Y:S01]  /*bb40*/  UMOV UR11, UR4 ;  /* 0x00000004000b7c82 */ /* 0x002fe20008000000 */
[----:B------:R-:W-:Y:S01]  /*bb50*/  BAR.SYNC.DEFER_BLOCKING 0x1, 0x100 ;  /* 0x0044000000007b1d */ /* 0x000fe20000010000 */
[----:B--2---:R-:W-:Y:S02]  /*bb60*/  R2UR UR19, R9 ;  /* 0x00000000091372ca */ /* 0x004fe400000e0000 */
[----:B---3--:R-:W-:Y:S01]  /*bb70*/  R2UR UR17, R8 ;  /* 0x00000000081172ca */ /* 0x008fe200000e0000 */
[----:B----4-:R-:W-:Y:S01]  /*bb80*/  IMAD.WIDE R12, R3, R12, UR10 ;  /* 0x0000000a030c7e25 */ /* 0x010fe2000f8e020c */
[----:B-----5:R-:W-:-:S02]  /*bb90*/  R2UR UR18, R170 ;  /* 0x00000000aa1272ca */ /* 0x020fc400000e0000 */
[C---:B------:R-:W-:Y:S02]  /*bba0*/  IADD3 R15, P1, R12.reuse, 0x20, RZ ;  /* 0x000000200c0f7810 */ /* 0x040fe40007f3e0ff */
[----:B------:R-:W-:Y:S02]  /*bbb0*/  IADD3 R157, P4, R12, 0x60, RZ ;  /* 0x000000600c9d7810 */ /* 0x000fe40007f9e0ff */
[----:B------:R-:W-:Y:S02]  /*bbc0*/  LOP3.LUT R14, R15, 0x380, RZ, 0xc0, !PT ;  /* 0x000003800f0e7812 */ /* 0x000fe400078ec0ff */
[----:B------:R-:W-:Y:S02]  /*bbd0*/  LOP3.LUT R156, R157, 0x380, RZ, 0xc0, !PT ;  /* 0x000003809d9c7812 */ /* 0x000fe400078ec0ff */
[----:B------:R-:W-:Y:S02]  /*bbe0*/  SHF.R.U64 R14, R14, 0x3, RZ ;  /* 0x000000030e0e7819 */ /* 0x000fe400000012ff */
[----:B------:R-:W-:-:S02]  /*bbf0*/  IADD3 R161, P6, R12, 0x4020, RZ ;  /* 0x000040200ca17810 */ /* 0x000fc40007fde0ff */
[----:B------:R-:W-:Y:S02]  /*bc00*/  LOP3.LUT R5, R12, 0x380, RZ, 0xc0, !PT ;  /* 0x000003800c057812 */ /* 0x000fe400078ec0ff */
[----:B------:R-:W-:Y:S02]  /*bc10*/  SHF.R.U64 R156, R156, 0x3, RZ ;  /* 0x000000039c9c7819 */ /* 0x000fe400000012ff */
[----:B------:R-:W-:Y:S01]  /*bc20*/  LOP3.LUT R14, R14, R15, RZ, 0x3c, !PT ;  /* 0x0000000f0e0e7212 */ /* 0x000fe200078e3cff */
[----:B------:R-:W-:Y:S01]  /*bc30*/  IMAD.X R15, RZ, RZ, R13, P1 ;  /* 0x000000ffff0f7224 */ /* 0x000fe200008e060d */
[----:B------:R-:W-:Y:S02]  /*bc40*/  IADD3 R159, P3, R12, 0x4000, RZ ;  /* 0x000040000c9f7810 */ /* 0x000fe40007f7e0ff */
[----:B------:R-:W-:Y:S02]  /*bc50*/  LOP3.LUT R160, R161, 0x380, RZ, 0xc0, !PT ;  /* 0x00000380a1a07812 */ /* 0x000fe400078ec0ff */
[----:B------:R-:W-:-:S02]  /*bc60*/  SHF.R.U64 R5, R5, 0x3, RZ ;  /* 0x0000000305057819 */ /* 0x000fc400000012ff */
[C---:B------:R-:W-:Y:S02]  /*bc70*/  IADD3 R155, P0, R12.reuse, 0x40, RZ ;  /* 0x000000400c9b7810 */ /* 0x040fe40007f1e0ff */
[C---:B------:R-:W-:Y:S02]  /*bc80*/  IADD3 R163, P5, R12.reuse, 0x4040, RZ ;  /* 0x000040400ca37810 */ /* 0x040fe40007fbe0ff */
[C---:B------:R-:W-:Y:S02]  /*bc90*/  IADD3 R165, P2, R12.reuse, 0x4060, RZ ;  /* 0x000040600ca57810 */ /* 0x040fe40007f5e0ff */
[----:B------:R-:W-:Y:S02]  /*bca0*/  IADD3 R167, P1, R12, 0x8000, RZ ;  /* 0x000080000ca77810 */ /* 0x000fe40007f3e0ff */
[----:B------:R-:W-:Y:S01]  /*bcb0*/  LOP3.LUT R156, R156, R157, RZ, 0x3c, !PT ;  /* 0x0000009d9c9c7212 */ /* 0x000fe200078e3cff */
[----:B------:R-:W-:Y:S01]  /*bcc0*/  IMAD.X R157, RZ, RZ, R13, P4 ;  /* 0x000000ffff9d7224 */ /* 0x000fe200020e060d */
[----:B------:R-:W-:-:S02]  /*bcd0*/  LOP3.LUT R158, R159, 0x380, RZ, 0xc0, !PT ;  /* 0x000003809f9e7812 */ /* 0x000fc400078ec0ff */
[----:B------:R-:W-:Y:S02]  /*bce0*/  SHF.R.U64 R160, R160, 0x3, RZ ;  /* 0x00000003a0a07819 */ /* 0x000fe400000012ff */
[----:B------:R-:W-:Y:S01]  /*bcf0*/  LOP3.LUT R4, R5, R12, RZ, 0x3c, !PT ;  /* 0x0000000c05047212 */ /* 0x000fe200078e3cff */
[----:B------:R-:W-:Y:S01]  /*bd00*/  IMAD.MOV.U32 R5, RZ, RZ, R13 ;  /* 0x000000ffff057224 */ /* 0x000fe200078e000d */
[----:B------:R-:W-:Y:S02]  /*bd10*/  IADD3 R9, P4, R12, 0x8040, RZ ;  /* 0x000080400c097810 */ /* 0x000fe40007f9e0ff */
[----:B------:R-:W-:Y:S02]  /*bd20*/  LOP3.LUT R154, R155, 0x380, RZ, 0xc0, !PT ;  /* 0x000003809b9a7812 */ /* 0x000fe400078ec0ff */
[----:B------:R-:W-:Y:S02]  /*bd30*/  LOP3.LUT R162, R163, 0x380, RZ, 0xc0, !PT ;  /* 0x00000380a3a27812 */ /* 0x000fe400078ec0ff */
[----:B------:R-:W-:-:S02]  /*bd40*/  LOP3.LUT R164, R165, 0x380, RZ, 0xc0, !PT ;  /* 0x00000380a5a47812 */ /* 0x000fc400078ec0ff */
[----:B------:R-:W-:Y:S02]  /*bd50*/  LOP3.LUT R166, R167, 0x380, RZ, 0xc0, !PT ;  /* 0x00000380a7a67812 */ /* 0x000fe400078ec0ff */
[----:B------:R-:W-:Y:S02]  /*bd60*/  SHF.R.U64 R158, R158, 0x3, RZ ;  /* 0x000000039e9e7819 */ /* 0x000fe400000012ff */
[----:B------:R-:W-:Y:S01]  /*bd70*/  LOP3.LUT R160, R160, R161, RZ, 0x3c, !PT ;  /* 0x000000a1a0a07212 */ /* 0x000fe200078e3cff */
[----:B------:R-:W-:Y:S01]  /*bd80*/  IMAD.X R161, RZ, RZ, R13, P6 ;  /* 0x000000ffffa17224 */ /* 0x000fe200030e060d */
[----:B------:R-:W-:Y:S02]  /*bd90*/  LOP3.LUT R8, R9, 0x380, RZ, 0xc0, !PT ;  /* 0x0000038009087812 */ /* 0x000fe400078ec0ff */
[----:B------:R-:W-:Y:S02]  /*bda0*/  SHF.R.U64 R154, R154, 0x3, RZ ;  /* 0x000000039a9a7819 */ /* 0x000fe400000012ff */
[----:B------:R-:W-:-:S02]  /*bdb0*/  SHF.R.U64 R162, R162, 0x3, RZ ;  /* 0x00000003a2a27819 */ /* 0x000fc400000012ff */
[----:B------:R-:W-:Y:S02]  /*bdc0*/  SHF.R.U64 R164, R164, 0x3, RZ ;  /* 0x00000003a4a47819 */ /* 0x000fe400000012ff */
[----:B------:R-:W-:Y:S02]  /*bdd0*/  SHF.R.U64 R166, R166, 0x3, RZ ;  /* 0x00000003a6a67819 */ /* 0x000fe400000012ff */
[----:B------:R-:W-:Y:S02]  /*bde0*/  MOV R3, R4 ;  /* 0x0000000400037202 */ /* 0x000fe40000000f00 */
[----:B------:R-:W-:Y:S02]  /*bdf0*/  IADD3 R17, P6, R12, 0xc000, RZ ;  /* 0x0000c0000c117810 */ /* 0x000fe40007fde0ff */
[----:B------:R-:W-:Y:S02]  /*be00*/  F2FP.F16.F32.PACK_AB R4, R25, R24 ;  /* 0x000000181904723e */ /* 0x000fe400000000ff */
[----:B------:R-:W-:-:S02]  /*be10*/  F2FP.F16.F32.PACK_AB R5, R27, R26 ;  /* 0x0000001a1b05723e */ /* 0x000fc400000000ff */
[----:B------:R-:W-:Y:S01]  /*be20*/  LOP3.LUT R158, R158, R159, RZ, 0x3c, !PT ;  /* 0x0000009f9e9e7212 */ /* 0x000fe200078e3cff */
[--C-:B------:R-:W-:Y:S01]  /*be30*/  IMAD.X R159, RZ, RZ, R13.reuse, P3 ;  /* 0x000000ffff9f7224 */ /* 0x100fe200018e060d */
[----:B------:R-:W-:Y:S02]  /*be40*/  SHF.R.U64 R8, R8, 0x3, RZ ;  /* 0x0000000308087819 */ /* 0x000fe400000012ff */
[----:B------:R-:W-:Y:S01]  /*be50*/  LOP3.LUT R154, R154, R155, RZ, 0x3c, !PT ;  /* 0x0000009b9a9a7212 */ /* 0x000fe200078e3cff */
[--C-:B------:R-:W-:Y:S01]  /*be60*/  IMAD.X R155, RZ, RZ, R13.reuse, P0 ;  /* 0x000000ffff9b7224 */ /* 0x100fe200000e060d */
[----:B------:R-:W-:Y:S01]  /*be70*/  LOP3.LUT R162, R162, R163, RZ, 0x3c, !PT ;  /* 0x000000a3a2a27212 */ /* 0x000fe200078e3cff */
[--C-:B------:R-:W-:Y:S01]  /*be80*/  IMAD.X R163, RZ, RZ, R13.reuse, P5 ;  /* 0x000000ffffa37224 */ /* 0x100fe200028e060d */
[----:B------:R-:W-:Y:S01]  /*be90*/  LOP3.LUT R164, R164, R165, RZ, 0x3c, !PT ;  /* 0x000000a5a4a47212 */ /* 0x000fe200078e3cff */
[--C-:B------:R-:W-:Y:S01]  /*bea0*/  IMAD.X R165, RZ, RZ, R13.reuse, P2 ;  /* 0x000000ffffa57224 */ /* 0x100fe200010e060d */
[----:B------:R-:W-:Y:S01]  /*beb0*/  LOP3.LUT R166, R166, R167, RZ, 0x3c, !PT ;  /* 0x000000a7a6a67212 */ /* 0x000fe200078e3cff */
[----:B------:R-:W-:Y:S01]  /*bec0*/  IMAD.X R167, RZ, RZ, R13, P1 ;  /* 0x000000ffffa77224 */ /* 0x000fe200008e060d */
[----:B------:R-:W-:-:S02]  /*bed0*/  IADD3 R11, P3, R12, 0x8060, RZ ;  /* 0x000080600c0b7810 */ /* 0x000fc40007f7e0ff */
[----:B------:R-:W-:Y:S01]  /*bee0*/  LOP3.LUT R10, R17, 0x380, RZ, 0xc0, !PT ;  /* 0x00000380110a7812 */ /* 0x000fe200078ec0ff */
[----:B------:R0:W-:Y:S01]  /*bef0*/  STSM.16.M88.4 [R3], R4 ;  /* 0x0000000403007844 */ /* 0x0001e20000000200 */
[C---:B------:R-:W-:Y:S02]  /*bf00*/  IADD3 R169, P0, R12.reuse, 0x8020, RZ ;  /* 0x000080200ca97810 */ /* 0x040fe40007f1e0ff */
[C---:B------:R-:W-:Y:S02]  /*bf10*/  IADD3 R20, P5, R12.reuse, 0xc020, RZ ;  /* 0x0000c0200c147810 */ /* 0x040fe40007fbe0ff */
[C---:B------:R-:W-:Y:S02]  /*bf20*/  IADD3 R153, P2, R12.reuse, 0xc040, RZ ;  /* 0x0000c0400c997810 */ /* 0x040fe40007f5e0ff */
[----:B------:R-:W-:Y:S02]  /*bf30*/  IADD3 R18, P1, R12, 0xc060, RZ ;  /* 0x0000c0600c127810 */ /* 0x000fe40007f3e0ff */
[----:B------:R-:W-:-:S02]  /*bf40*/  SHF.R.U64 R10, R10, 0x3, RZ ;  /* 0x000000030a0a7819 */ /* 0x000fc400000012ff */
[----:B------:R-:W-:Y:S02]  /*bf50*/  LOP3.LUT R168, R169, 0x380, RZ, 0xc0, !PT ;  /* 0x00000380a9a87812 */ /* 0x000fe400078ec0ff */
[----:B------:R-:W-:Y:S02]  /*bf60*/  LOP3.LUT R21, R20, 0x380, RZ, 0xc0, !PT ;  /* 0x0000038014157812 */ /* 0x000fe400078ec0ff */
[----:B0-----:R-:W-:Y:S01]  /*bf70*/  LOP3.LUT R4, R8, R9, RZ, 0x3c, !PT ;  /* 0x0000000908047212 */ /* 0x001fe200078e3cff */
[----:B------:R-:W-:Y:S01]  /*bf80*/  IMAD.X R5, RZ, RZ, R13, P4 ;  /* 0x000000ffff057224 */ /* 0x000fe200020e060d */
[----:B------:R-:W-:Y:S02]  /*bf90*/  LOP3.LUT R8, R11, 0x380, RZ, 0xc0, !PT ;  /* 0x000003800b087812 */ /* 0x000fe400078ec0ff */
[----:B------:R-:W-:Y:S02]  /*bfa0*/  LOP3.LUT R152, R153, 0x380, RZ, 0xc0, !PT ;  /* 0x0000038099987812 */ /* 0x000fe400078ec0ff */
[----:B------:R-:W-:-:S02]  /*bfb0*/  LOP3.LUT R19, R18, 0x380, RZ, 0xc0, !PT ;  /* 0x0000038012137812 */ /* 0x000fc400078ec0ff */
[----:B------:R-:W-:Y:S02]  /*bfc0*/  SHF.R.U64 R8, R8, 0x3, RZ ;  /* 0x0000000308087819 */ /* 0x000fe400000012ff */
[----:B------:R-:W-:Y:S02]  /*bfd0*/  LOP3.LUT R10, R10, R17, RZ, 0x3c, !PT ;  /* 0x000000110a0a7212 */ /* 0x000fe400078e3cff */
[----:B------:R-:W-:Y:S02]  /*bfe0*/  MOV R17, R4 ;  /* 0x0000000400117202 */ /* 0x000fe40000000f00 */
[----:B------:R-:W-:Y:S02]  /*bff0*/  SHF.R.U64 R168, R168, 0x3, RZ ;  /* 0x00000003a8a87819 */ /* 0x000fe400000012ff */
[----:B------:R-:W-:Y:S02]  /*c000*/  SHF.R.U64 R21, R21, 0x3, RZ ;  /* 0x0000000315157819 */ /* 0x000fe400000012ff */
[----:B------:R-:W-:-:S02]  /*c010*/  SHF.R.U64 R152, R152, 0x3, RZ ;  /* 0x0000000398987819 */ /* 0x000fc400000012ff */
[----:B------:R-:W-:Y:S02]  /*c020*/  SHF.R.U64 R19, R19, 0x3, RZ ;  /* 0x0000000313137819 */ /* 0x000fe400000012ff */
[----:B------:R-:W-:Y:S02]  /*c030*/  MOV R14, R14 ;  /* 0x0000000e000e7202 */ /* 0x000fe40000000f00 */
[----:B------:R-:W-:Y:S02]  /*c040*/  F2FP.F16.F32.PACK_AB R4, R33, R32 ;  /* 0x000000202104723e */ /* 0x000fe400000000ff */
[----:B------:R-:W-:Y:S02]  /*c050*/  F2FP.F16.F32.PACK_AB R5, R35, R34 ;  /* 0x000000222305723e */ /* 0x000fe400000000ff */
[----:B------:R-:W-:Y:S02]  /*c060*/  F2FP.F16.F32.PACK_AB R6, R37, R36 ;  /* 0x000000242506723e */ /* 0x000fe400000000ff */
[----:B------:R-:W-:Y:S01]  /*c070*/  F2FP.F16.F32.PACK_AB R7, R39, R38 ;  /* 0x000000262707723e */ /* 0x000fe200000000ff */
[--C-:B------:R-:W-:Y:S01]  /*c080*/  IMAD.X R9, RZ, RZ, R13.reuse, P3 ;  /* 0x000000ffff097224 */ /* 0x100fe200018e060d */
[----:B------:R-:W-:Y:S01]  /*c090*/  LOP3.LUT R8, R8, R11, RZ, 0x3c, !PT ;  /* 0x0000000b08087212 */ /* 0x000fe200078e3cff */
[--C-:B------:R-:W-:Y:S01]  /*c0a0*/  IMAD.X R11, RZ, RZ, R13.reuse, P6 ;  /* 0x000000ffff0b7224 */ /* 0x100fe200030e060d */
[----:B------:R-:W-:Y:S01]  /*c0b0*/  LOP3.LUT R168, R168, R169, RZ, 0x3c, !PT ;  /* 0x000000a9a8a87212 */ /* 0x000fe200078e3cff */
[--C-:B------:R-:W-:Y:S01]  /*c0c0*/  IMAD.X R169, RZ, RZ, R13.reuse, P0 ;  /* 0x000000ffffa97224 */ /* 0x100fe200000e060d */
[----:B------:R-:W-:Y:S01]  /*c0d0*/  LOP3.LUT R20, R21, R20, RZ, 0x3c, !PT ;  /* 0x0000001415147212 */ /* 0x000fe200078e3cff */
[----:B------:R0:W-:Y:S01]  /*c0e0*/  STSM.16.M88.4 [R14], R4 ;  /* 0x000000040e007844 */ /* 0x0001e20000000200 */
[----:B------:R-:W-:Y:S01]  /*c0f0*/  LOP3.LUT R152, R152, R153, RZ, 0x3c, !PT ;  /* 0x0000009998987212 */ /* 0x000fe200078e3cff */
[--C-:B------:R-:W-:Y:S01]  /*c100*/  IMAD.X R153, RZ, RZ, R13.reuse, P2 ;  /* 0x000000ffff997224 */ /* 0x100fe200010e060d */
[----:B------:R-:W-:Y:S01]  /*c110*/  LOP3.LUT R18, R19, R18, RZ, 0x3c, !PT ;  /* 0x0000001213127212 */ /* 0x000fe200078e3cff */
[----:B------:R-:W-:Y:S01]  /*c120*/  IMAD.X R19, RZ, RZ, R13, P1 ;  /* 0x000000ffff137224 */ /* 0x000fe200008e060d */
[----:B------:R-:W-:-:S02]  /*c130*/  IADD3.X R21, RZ, R13, RZ, P5, !PT ;  /* 0x0000000dff157210 */ /* 0x000fc40002ffe4ff */
[----:B------:R-:W-:Y:S02]  /*c140*/  MOV R154, R154 ;  /* 0x0000009a009a7202 */ /* 0x000fe40000000f00 */
[----:B------:R-:W-:Y:S02]  /*c150*/  F2FP.F16.F32.PACK_AB R12, R41, R40 ;  /* 0x00000028290c723e */ /* 0x000fe400000000ff */
[----:B------:R-:W-:Y:S02]  /*c160*/  F2FP.F16.F32.PACK_AB R13, R43, R42 ;  /* 0x0000002a2b0d723e */ /* 0x000fe400000000ff */
[----:B------:R-:W-:Y:S02]  /*c170*/  F2FP.F16.F32.PACK_AB R15, R47, R46 ;  /* 0x0000002e2f0f723e */ /* 0x000fe400000000ff */
[----:B0-----:R-:W-:Y:S02]  /*c180*/  F2FP.F16.F32.PACK_AB R14, R45, R44 ;  /* 0x0000002c2d0e723e */ /* 0x001fe400000000ff */
[----:B------:R-:W-:-:S02]  /*c190*/  MOV R156, R156 ;  /* 0x0000009c009c7202 */ /* 0x000fc40000000f00 */
[----:B------:R-:W-:Y:S02]  /*c1a0*/  MOV R22, R8 ;  /* 0x0000000800167202 */ /* 0x000fe40000000f00 */
[----:B------:R-:W-:Y:S02]  /*c1b0*/  MOV R3, R10 ;  /* 0x0000000a00037202 */ /* 0x000fe40000000f00 */
[----:B------:R-:W-:Y:S02]  /*c1c0*/  F2FP.F16.F32.PACK_AB R4, R49, R48 ;  /* 0x000000303104723e */ /* 0x000fe400000000ff */
[----:B------:R-:W-:Y:S02]  /*c1d0*/  F2FP.F16.F32.PACK_AB R5, R51, R50 ;  /* 0x000000323305723e */ /* 0x000fe400000000ff */
[----:B------:R-:W-:Y:S02]  /*c1e0*/  F2FP.F16.F32.PACK_AB R6, R53, R52 ;  /* 0x000000343506723e */ /* 0x000fe400000000ff */
[----:B------:R-:W-:-:S02]  /*c1f0*/  F2FP.F16.F32.PACK_AB R7, R55, R54 ;  /* 0x000000363707723e */ /* 0x000fc400000000ff */
[----:B------:R-:W-:Y:S02]  /*c200*/  MOV R158, R158 ;  /* 0x0000009e009e7202 */ /* 0x000fe40000000f00 */
[----:B------:R-:W-:Y:S02]  /*c210*/  F2FP.F16.F32.PACK_AB R8, R57, R56 ;  /* 0x000000383908723e */ /* 0x000fe400000000ff */
[----:B------:R-:W-:Y:S02]  /*c220*/  F2FP.F16.F32.PACK_AB R9, R59, R58 ;  /* 0x0000003a3b09723e */ /* 0x000fe400000000ff */
[----:B------:R-:W-:Y:S02]  /*c230*/  F2FP.F16.F32.PACK_AB R10, R61, R60 ;  /* 0x0000003c3d0a723e */ /* 0x000fe400000000ff */
[----:B------:R-:W-:Y:S01]  /*c240*/  F2FP.F16.F32.PACK_AB R11, R63, R62 ;  /* 0x0000003e3f0b723e */ /* 0x000fe200000000ff */
[----:B------:R0:W-:Y:S01]  /*c250*/  STSM.16.M88.4 [R154], R12 ;  /* 0x0000000c9a007844 */ /* 0x0001e20000000200 */
[----:B------:R-:W-:-:S02]  /*c260*/  MOV R160, R160 ;  /* 0x000000a000a07202 */ /* 0x000fc40000000f00 */
[----:B------:R-:W-:Y:S01]  /*c270*/  MOV R20, R20 ;  /* 0x0000001400147202 */ /* 0x000fe20000000f00 */
[----:B------:R1:W-:Y:S01]  /*c280*/  STSM.16.M88.4 [R156], R4 ;  /* 0x000000049c007844 */ /* 0x0003e20000000200 */
[----:B------:R-:W-:Y:S02]  /*c290*/  MOV R21, R152 ;  /* 0x0000009800157202 */ /* 0x000fe40000000f00 */
[----:B------:R-:W-:Y:S01]  /*c2a0*/  MOV R162, R162 ;  /* 0x000000a200a27202 */ /* 0x000fe20000000f00 */
[----:B------:R2:W-:Y:S01]  /*c2b0*/  STSM.16.M88.4 [R158], R8 ;  /* 0x000000089e007844 */ /* 0x0005e20000000200 */
[----:B------:R-:W-:Y:S02]  /*c2c0*/  F2FP.F16.F32.PACK_AB R152, R73, R72 ;  /* 0x000000484998723e */ /* 0x000fe400000000ff */
[----:B------:R-:W-:Y:S02]  /*c2d0*/  F2FP.F16.F32.PACK_AB R153, R75, R74 ;  /* 0x0000004a4b99723e */ /* 0x000fe400000000ff */
[----:B------:R-:W-:-:S02]  /*c2e0*/  F2FP.F16.F32.PACK_AB R155, R79, R78 ;  /* 0x0000004e4f9b723e */ /* 0x000fc400000000ff */
[----:B0-----:R-:W-:Y:S02]  /*c2f0*/  F2FP.F16.F32.PACK_AB R12, R65, R64 ;  /* 0x00000040410c723e */ /* 0x001fe400000000ff */
[----:B------:R-:W-:Y:S02]  /*c300*/  F2FP.F16.F32.PACK_AB R13, R67, R66 ;  /* 0x00000042430d723e */ /* 0x000fe400000000ff */
[----:B------:R-:W-:Y:S02]  /*c310*/  F2FP.F16.F32.PACK_AB R14, R69, R68 ;  /* 0x00000044450e723e */ /* 0x000fe400000000ff */
[----:B------:R-:W-:Y:S02]  /*c320*/  F2FP.F16.F32.PACK_AB R15, R71, R70 ;  /* 0x00000046470f723e */ /* 0x000fe400000000ff */
[----:B------:R-:W-:Y:S02]  /*c330*/  F2FP.F16.F32.PACK_AB R154, R77, R76 ;  /* 0x0000004c4d9a723e */ /* 0x000fe400000000ff */
[----:B------:R-:W-:-:S02]  /*c340*/  MOV R164, R164 ;  /* 0x000000a400a47202 */ /* 0x000fc40000000f00 */
[----:B-1----:R-:W-:Y:S02]  /*c350*/  F2FP.F16.F32.PACK_AB R156, R81, R80 ;  /* 0x00000050519c723e */ /* 0x002fe400000000ff */
[----:B------:R-:W-:Y:S02]  /*c360*/  F2FP.F16.F32.PACK_AB R157, R83, R82 ;  /* 0x00000052539d723e */ /* 0x000fe400000000ff */
[----:B--2---:R-:W-:Y:S02]  /*c370*/  F2FP.F16.F32.PACK_AB R158, R85, R84 ;  /* 0x00000054559e723e */ /* 0x004fe400000000ff */
[----:B------:R-:W-:Y:S01]  /*c380*/  F2FP.F16.F32.PACK_AB R159, R87, R86 ;  /* 0x00000056579f723e */ /* 0x000fe200000000ff */
[----:B------:R0:W-:Y:S01]  /*c390*/  STSM.16.M88.4 [R160], R12 ;  /* 0x0000000ca0007844 */ /* 0x0001e20000000200 */
[----:B------:R-:W-:Y:S02]  /*c3a0*/  MOV R166, R166 ;  /* 0x000000a600a67202 */ /* 0x000fe40000000f00 */
[----:B------:R-:W-:-:S02]  /*c3b0*/  F2FP.F16.F32.PACK_AB R4, R89, R88 ;  /* 0x000000585904723e */ /* 0x000fc400000000ff */
[----:B------:R-:W-:Y:S02]  /*c3c0*/  F2FP.F16.F32.PACK_AB R5, R91, R90 ;  /* 0x0000005a5b05723e */ /* 0x000fe400000000ff */
[----:B------:R-:W-:Y:S02]  /*c3d0*/  F2FP.F16.F32.PACK_AB R6, R93, R92 ;  /* 0x0000005c5d06723e */ /* 0x000fe400000000ff */
[----:B------:R-:W-:Y:S02]  /*c3e0*/  F2FP.F16.F32.PACK_AB R7, R95, R94 ;  /* 0x0000005e5f07723e */ /* 0x000fe400000000ff */
[----:B------:R-:W-:Y:S02]  /*c3f0*/  MOV R168, R168 ;  /* 0x000000a800a87202 */ /* 0x000fe40000000f00 */
[----:B------:R-:W-:Y:S02]  /*c400*/  F2FP.F16.F32.PACK_AB R8, R97, R96 ;  /* 0x000000606108723e */ /* 0x000fe400000000ff */
[----:B------:R-:W-:-:S02]  /*c410*/  F2FP.F16.F32.PACK_AB R9, R99, R98 ;  /* 0x000000626309723e */ /* 0x000fc400000000ff */
[----:B------:R-:W-:Y:S02]  /*c420*/  F2FP.F16.F32.PACK_AB R10, R101, R100 ;  /* 0x00000064650a723e */ /* 0x000fe400000000ff */
[----:B------:R-:W-:Y:S01]  /*c430*/  F2FP.F16.F32.PACK_AB R11, R103, R102 ;  /* 0x00000066670b723e */ /* 0x000fe200000000ff */
[----:B------:R1:W-:Y:S01]  /*c440*/  STSM.16.M88.4 [R162], R152 ;  /* 0x00000098a2007844 */ /* 0x0003e20000000200 */
[----:B0-----:R-:W-:Y:S02]  /*c450*/  F2FP.F16.F32.PACK_AB R12, R105, R104 ;  /* 0x00000068690c723e */ /* 0x001fe400000000ff */
[----:B------:R-:W-:Y:S02]  /*c460*/  F2FP.F16.F32.PACK_AB R13, R107, R106 ;  /* 0x0000006a6b0d723e */ /* 0x000fe400000000ff */
[----:B------:R-:W-:Y:S02]  /*c470*/  F2FP.F16.F32.PACK_AB R14, R109, R108 ;  /* 0x0000006c6d0e723e */ /* 0x000fe400000000ff */
[----:B------:R-:W-:Y:S01]  /*c480*/  F2FP.F16.F32.PACK_AB R15, R111, R110 ;  /* 0x0000006e6f0f723e */ /* 0x000fe200000000ff */
[----:B------:R0:W-:Y:S01]  /*c490*/  STSM.16.M88.4 [R164], R156 ;  /* 0x0000009ca4007844 */ /* 0x0001e20000000200 */
[----:B------:R-:W-:-:S03]  /*c4a0*/  MOV R161, R18 ;  /* 0x0000001200a17202 */ /* 0x000fc60000000f00 */
[----:B------:R2:W-:Y:S01]  /*c4b0*/  STSM.16.M88.4 [R166], R4 ;  /* 0x00000004a6007844 */ /* 0x0005e20000000200 */
[----:B-1----:R-:W-:Y:S02]  /*c4c0*/  F2FP.F16.F32.PACK_AB R152, R113, R112 ;  /* 0x000000707198723e */ /* 0x002fe400000000ff */
[----:B------:R-:W-:Y:S02]  /*c4d0*/  F2FP.F16.F32.PACK_AB R153, R115, R114 ;  /* 0x000000727399723e */ /* 0x000fe400000000ff */
[----:B------:R-:W-:Y:S02]  /*c4e0*/  F2FP.F16.F32.PACK_AB R154, R117, R116 ;  /* 0x00000074759a723e */ /* 0x000fe400000000ff */
[----:B------:R-:W-:Y:S01]  /*c4f0*/  F2FP.F16.F32.PACK_AB R155, R119, R118 ;  /* 0x00000076779b723e */ /* 0x000fe200000000ff */
[----:B------:R1:W-:Y:S01]  /*c500*/  STSM.16.M88.4 [R168], R8 ;  /* 0x00000008a8007844 */ /* 0x0003e20000000200 */
[----:B0-----:R-:W-:Y:S02]  /*c510*/  F2FP.F16.F32.PACK_AB R156, R121, R120 ;  /* 0x00000078799c723e */ /* 0x001fe400000000ff */
[----:B------:R-:W-:-:S02]  /*c520*/  F2FP.F16.F32.PACK_AB R157, R123, R122 ;  /* 0x0000007a7b9d723e */ /* 0x000fc400000000ff */
[----:B------:R-:W-:Y:S02]  /*c530*/  F2FP.F16.F32.PACK_AB R158, R125, R124 ;  /* 0x0000007c7d9e723e */ /* 0x000fe400000000ff */
[----:B------:R-:W-:Y:S01]  /*c540*/  F2FP.F16.F32.PACK_AB R159, R127, R126 ;  /* 0x0000007e7f9f723e */ /* 0x000fe200000000ff */
[----:B------:R0:W-:Y:S01]  /*c550*/  STSM.16.M88.4 [R17], R12 ;  /* 0x0000000c11007844 */ /* 0x0001e20000000200 */
[----:B--2---:R-:W-:Y:S02]  /*c560*/  F2FP.F16.F32.PACK_AB R4, R129, R128 ;  /* 0x000000808104723e */ /* 0x004fe400000000ff */
[----:B------:R-:W-:Y:S02]  /*c570*/  F2FP.F16.F32.PACK_AB R5, R131, R130 ;  /* 0x000000828305723e */ /* 0x000fe400000000ff */
[----:B------:R-:W-:Y:S02]  /*c580*/  F2FP.F16.F32.PACK_AB R6, R133, R132 ;  /* 0x000000848506723e */ /* 0x000fe400000000ff */
[----:B------:R-:W-:-:S02]  /*c590*/  F2FP.F16.F32.PACK_AB R7, R135, R134 ;  /* 0x000000868707723e */ /* 0x000fc400000000ff */
[----:B-1----:R-:W-:Y:S02]  /*c5a0*/  F2FP.F16.F32.PACK_AB R8, R137, R136 ;  /* 0x000000888908723e */ /* 0x002fe400000000ff */
[----:B------:R-:W-:Y:S02]  /*c5b0*/  F2FP.F16.F32.PACK_AB R9, R139, R138 ;  /* 0x0000008a8b09723e */ /* 0x000fe400000000ff */
[----:B------:R-:W-:Y:S02]  /*c5c0*/  F2FP.F16.F32.PACK_AB R10, R141, R140 ;  /* 0x0000008c8d0a723e */ /* 0x000fe400000000ff */
[----:B------:R-:W-:Y:S01]  /*c5d0*/  F2FP.F16.F32.PACK_AB R11, R143, R142 ;  /* 0x0000008e8f0b723e */ /* 0x000fe200000000ff */
[----:B------:R-:W-:Y:S01]  /*c5e0*/  STSM.16.M88.4 [R22], R152 ;  /* 0x0000009816007844 */ /* 0x000fe20000000200 */
[----:B0-----:R-:W-:Y:S02]  /*c5f0*/  F2FP.F16.F32.PACK_AB R12, R145, R144 ;  /* 0x00000090910c723e */ /* 0x001fe400000000ff */
[----:B------:R-:W-:-:S02]  /*c600*/  F2FP.F16.F32.PACK_AB R13, R147, R146 ;  /* 0x00000092930d723e */ /* 0x000fc400000000ff */
[----:B------:R-:W-:Y:S02]  /*c610*/  F2FP.F16.F32.PACK_AB R14, R149, R148 ;  /* 0x00000094950e723e */ /* 0x000fe400000000ff */
[----:B------:R-:W-:Y:S01]  /*c620*/  F2FP.F16.F32.PACK_AB R15, R151, R150 ;  /* 0x00000096970f723e */ /* 0x000fe200000000ff */
[----:B------:R-:W-:Y:S04]  /*c630*/  STSM.16.M88.4 [R3], R156 ;  /* 0x0000009c03007844 */ /* 0x000fe80000000200 */
[----:B------:R0:W-:Y:S04]  /*c640*/  STSM.16.M88.4 [R20], R4 ;  /* 0x0000000414007844 */ /* 0x0001e80000000200 */
[----:B------:R1:W-:Y:S04]  /*c650*/  STSM.16.M88.4 [R21], R8 ;  /* 0x0000000815007844 */ /* 0x0003e80000000200 */
[----:B------:R2:W-:Y:S01]  /*c660*/  STSM.16.M88.4 [R161], R12 ;  /* 0x0000000ca1007844 */ /* 0x0005e20000000200 */
[----:B------:R-:W-:Y:S01]  /*c670*/  USHF.L.U32 UR4, UR19, 0x2, URZ ;  /* 0x0000000213047899 */ /* 0x000fe2000800063f */
[----:B------:R-:W-:Y:S01]  /*c680*/  BAR.SYNC.DEFER_BLOCKING 0x1, 0x100 ;  /* 0x0044000000007b1d */ /* 0x000fe20000010000 */
[----:B------:R-:W-:Y:S01]  /*c690*/  ISETP.NE.U32.AND P0, PT, RZ, UR14, PT ;  /* 0x0000000eff007c0c */ /* 0x000fe2000bf05070 */
[----:B------:R-:W-:-:S02]  /*c6a0*/  USHF.L.U64.HI UR16, UR19, 0x2, UR17 ;  /* 0x0000000213107899 */ /* 0x000fc40008010211 */
[----:B------:R-:W-:Y:S01]  /*c6b0*/  UIADD3 UR9, UP0, UR4, UR14, URZ ;  /* 0x0000000e04097290 */ /* 0x000fe2000ff1e03f */
[----:B------:R-:W-:-:S03]  /*c6c0*/  ISETP.NE.AND.EX P0, PT, RZ, UR15, PT, P0 ;  /* 0x0000000fff007c0c */ /* 0x000fc6000bf05300 */
[----:B------:R-:W-:Y:S02]  /*c6d0*/  UIADD3.X UR12, UR16, UR15, URZ, UP0, !UPT ;  /* 0x0000000f100c7290 */ /* 0x000fe400087fe43f */
[----:B------:R-:W-:-:S04]  /*c6e0*/  IMAD.U32 R18, RZ, RZ, UR9 ;  /* 0x00000009ff127e24 */ /* 0x000fc8000f8e00ff */
[----:B------:R-:W-:Y:S01]  /*c6f0*/  IMAD.U32 R19, RZ, RZ, UR12 ;  /* 0x0000000cff137e24 */ /* 0x000fe2000f8e00ff */
[----:B------:R-:W-:-:S04]  /*c700*/  ULDC.64 UR12, c[0x0][0xc08] ;  /* 0x00030200000c7ab9 */ /* 0x000fc80000000a00 */
[----:B------:R-:W3:Y:S01]  /*c710*/  @P0 LDG.E R17, desc[UR36][R18.64] ;  /* 0x0000002412110981 */ /* 0x000ee2000c1e1900 */
[----:B------:R-:W-:-:S04]  /*c720*/  UISETP.NE.U32.AND UP0, UPT, UR12, URZ, UPT ;  /* 0x0000003f0c00728c */ /* 0x000fc8000bf05070 */
[----:B------:R-:W-:-:S06]  /*c730*/  UISETP.NE.AND.EX UP0, UPT, UR13, URZ, UPT, UP0 ;  /* 0x0000003f0d00728c */ /* 0x000fcc000bf05300 */
[----:B------:R-:W-:-:S05]  /*c740*/  PLOP3.LUT P4, PT, PT, PT, UP0, 0x80, 0x0 ;  /* 0x000000000000781c */ /* 0x000fca0003f8f008 */
[----:B------:R-:W-:-:S03]  /*c750*/  @UP0 UIADD3 UR12, UP1, UR4, UR12, URZ ;  /* 0x0000000c040c0290 */ /* 0x000fc6000ff3e03f */
[----:B------:R-:W-:Y:S01]  /*c760*/  ULDC UR4, c[0x0][0xad4] ;  /* 0x0002b50000047ab9 */ /* 0x000fe20000000800 */
[----:B------:R-:W-:Y:S02]  /*c770*/  @UP0 UIADD3.X UR13, UR16, UR13, URZ, UP1, !UPT ;  /* 0x0000000d100d0290 */ /* 0x000fe40008ffe43f */
[----:B0-----:R-:W-:-:S04]  /*c780*/  IMAD.U32 R4, RZ, RZ, UR12 ;  /* 0x0000000cff047e24 */ /* 0x001fc8000f8e00ff */
[----:B------:R-:W-:-:S05]  /*c790*/  IMAD.U32 R5, RZ, RZ, UR13 ;  /* 0x0000000dff057e24 */ /* 0x000fca000f8e00ff */
[----:B------:R0:W4:Y:S01]  /*c7a0*/  @P4 LDG.E R3, desc[UR36][R4.64] ;  /* 0x0000002404034981 */ /* 0x000122000c1e1900 */
[----:B------:R-:W-:Y:S02]  /*c7b0*/  UISETP.NE.AND UP0, UPT, UR22, URZ, UPT ;  /* 0x0000003f1600728c */ /* 0x000fe4000bf05270 */
[----:B------:R-:W-:Y:S02]  /*c7c0*/  UISETP.NE.AND UP1, UPT, UR20, 0x1, UPT ;  /* 0x000000011400788c */ /* 0x000fe4000bf25270 */
[----:B------:R-:W-:Y:S01]  /*c7d0*/  USEL UR4, UR22, UR4, UP0 ;  /* 0x0000000416047287 */ /* 0x000fe20008000000 */
[----:B------:R-:W-:-:S03]  /*c7e0*/  UMOV UR23, 0x9b8 ;  /* 0x000009b800177882 */ /* 0x000fc60000000000 */
[----:B------:R-:W-:Y:S01]  /*c7f0*/  UISETP.GT.AND UP2, UPT, UR4, 0x1, UPT ;  /* 0x000000010400788c */ /* 0x000fe2000bf44270 */
[----:B------:R-:W-:Y:S01]  /*c800*/  PLOP3.LUT P1, PT, PT, PT, UP1, 0x80, 0x0 ;  /* 0x000000000000781c */ /* 0x000fe20003f2f018 */
[----:B------:R-:W-:Y:S02]  /*c810*/  UISETP.NE.U32.AND UP0, UPT, UR14, URZ, UPT ;  /* 0x0000003f0e00728c */ /* 0x000fe4000bf05070 */
[----:B------:R-:W-:Y:S01]  /*c820*/  USEL UR23, UR23, 0x978, UP2 ;  /* 0x0000097817177887 */ /* 0x000fe20009000000 */
[----:B-1----:R-:W-:Y:S01]  /*c830*/  IMAD.U32 R8, RZ, RZ, UR18 ;  /* 0x00000012ff087e24 */ /* 0x002fe2000f8e00ff */
[----:B------:R-:W-:Y:S01]  /*c840*/  UISETP.NE.AND.EX UP0, UPT, UR15, URZ, UPT, UP0 ;  /* 0x0000003f0f00728c */ /* 0x000fe2000bf05300 */
[----:B------:R-:W-:Y:S02]  /*c850*/  UMOV UR4, URZ ;  /* 0x0000003f00047c82 */ /* 0x000fe40008000000 */
[----:B------:R-:W-:Y:S01]  /*c860*/  IMAD R8, R8, 0x80, R171 ;  /* 0x0000008008087824 */ /* 0x000fe200078e02ab */
[----:B------:R-:W-:Y:S01]  /*c870*/  USEL UR9, UR19, URZ, !UP0 ;  /* 0x0000003f13097287 */ /* 0x000fe2000c000000 */
[----:B------:R-:W-:Y:S01]  /*c880*/  @UP1 ULDC UR25, c[0x0][0xbec] ;  /* 0x0002fb0000191ab9 */ /* 0x000fe20000000800 */
[----:B------:R-:W-:-:S02]  /*c890*/  USEL UR22, UR17, URZ, !UP0 ;  /* 0x0000003f11167287 */ /* 0x000fc4000c000000 */
[----:B0-----:R-:W-:Y:S01]  /*c8a0*/  @P1 IMAD.HI.U32 R4, R8, UR25, RZ ;  /* 0x0000001908041c27 */ /* 0x001fe2000f8e00ff */
[----:B------:R-:W-:Y:S01]  /*c8b0*/  USEL UR21, UR21, URZ, UP2 ;  /* 0x0000003f15157287 */ /* 0x000fe20009000000 */
[----:B------:R-:W-:Y:S01]  /*c8c0*/  ULDC.64 UR16, c[0x0][UR23+0x220] ;  /* 0x0000880017107abb */ /* 0x000fe20008000a00 */
[----:B------:R-:W-:Y:S01]  /*c8d0*/  ULDC.64 UR14, c[0x0][UR23+0x218] ;  /* 0x00008600170e7abb */ /* 0x000fe20008000a00 */
[----:B------:R-:W-:Y:S01]  /*c8e0*/  ULDC.64 UR18, c[0x0][UR23+0x228] ;  /* 0x00008a0017127abb */ /* 0x000fe20008000a00 */
[----:B------:R-:W-:Y:S02]  /*c8f0*/  UIMAD UR17, UR17, UR9, URZ ;  /* 0x00000009111172a4 */ /* 0x000fe4000f8e023f */
[----:B------:R-:W-:Y:S01]  /*c900*/  UIMAD.WIDE.U32 UR12, UR14, UR24, URZ ;  /* 0x000000180e0c72a5 */ /* 0x000fe2000f8e003f */
[----:B------:R-:W-:Y:S01]  /*c910*/  IMAD.MOV.U32 R5, RZ, RZ, R8 ;  /* 0x000000ffff057224 */ /* 0x000fe200078e0008 */
[----:B------:R-:W-:Y:S01]  /*c920*/  @UP1 ULDC UR28, c[0x0][0xbf0] ;  /* 0x0002fc00001c1ab9 */ /* 0x000fe20000000800 */
[----:B------:R-:W-:-:S02]  /*c930*/  UIMAD UR24, UR15, UR24, URZ ;  /* 0x000000180f1872a4 */ /* 0x000fc4000f8e023f */
[----:B------:R-:W-:Y:S01]  /*c940*/  UIMAD.WIDE.U32 UR26, UR18, UR21, URZ ;  /* 0x00000015121a72a5 */ /* 0x000fe2000f8e003f */
[----:B------:R-:W-:Y:S01]  /*c950*/  @P1 SHF.R.U32.HI R5, RZ, UR28, R4 ;  /* 0x0000001cff051c19 */ /* 0x000fe20008011604 */
[----:B------:R-:W-:Y:S02]  /*c960*/  UIMAD.WIDE.U32 UR14, UR16, UR9, URZ ;  /* 0x00000009100e72a5 */ /* 0x000fe4000f8e003f */
[----:B------:R-:W-:Y:S02]  /*c970*/  UIMAD UR18, UR19, UR21, URZ ;  /* 0x00000015131272a4 */ /* 0x000fe4000f8e023f */
[----:B------:R-:W-:Y:S01]  /*c980*/  UIMAD UR17, UR16, UR22, UR17 ;  /* 0x00000016101172a4 */ /* 0x000fe2000f8e0211 */
[----:B------:R-:W-:Y:S01]  /*c990*/  IMAD.U32 R4, RZ, RZ, UR26 ;  /* 0x0000001aff047e24 */ /* 0x000fe2000f8e00ff */
[----:B------:R-:W-:Y:S01]  /*c9a0*/  UIADD3 UR18, UR27, UR18, URZ ;  /* 0x000000121b127290 */ /* 0x000fe2000fffe03f */
[----:B------:R-:W-:Y:S01]  /*c9b0*/  IMAD.MOV R7, RZ, RZ, -R5 ;  /* 0x000000ffff077224 */ /* 0x000fe200078e0a05 */
[----:B------:R-:W-:-:S02]  /*c9c0*/  UIADD3 UR24, UR13, UR24, URZ ;  /* 0x000000180d187290 */ /* 0x000fc4000fffe03f */
[----:B------:R-:W-:Y:S01]  /*c9d0*/  UIADD3 UR17, UR15, UR17, URZ ;  /* 0x000000110f117290 */ /* 0x000fe2000fffe03f */
[----:B------:R-:W-:Y:S02]  /*c9e0*/  IMAD R7, R7, UR20, R8 ;  /* 0x0000001407077c24 */ /* 0x000fe4000f8e0208 */
[----:B------:R-:W-:-:S03]  /*c9f0*/  IMAD.U32 R10, RZ, RZ, UR18 ;  /* 0x00000012ff0a7e24 */ /* 0x000fc6000f8e00ff */
[----:B------:R-:W-:Y:S02]  /*ca00*/  SHF.R.S32.HI R6, RZ, 0x1f, R7 ;  /* 0x0000001fff067819 */ /* 0x000fe40000011407 */
[----:B---3--:R-:W-:-:S13]  /*ca10*/  @P0 R2UR UR4, R17 ;  /* 0x00000000110402ca */ /* 0x008fda00000e0000 */
[----:B------:R-:W-:Y:S02]  /*ca20*/  UIADD3 UR12, UP0, UP3, UR14, UR12, UR4 ;  /* 0x0000000c0e0c7290 */ /* 0x000fe4000fb1e004 */
[----:B------:R-:W-:-:S04]  /*ca30*/  USHF.R.S32.HI UR16, URZ, 0x1f, UR4 ;  /* 0x0000001f3f107899 */ /* 0x000fc80008011404 */
[----:B------:R-:W-:Y:S01]  /*ca40*/  UIADD3.X UR14, UR17, UR24, UR16, UP0, UP3 ;  /* 0x00000018110e7290 */ /* 0x000fe200087e6410 */
[----:B------:R-:W-:Y:S02]  /*ca50*/  IADD3 R4, P2, P3, R5, UR12, R4 ;  /* 0x0000000c05047c10 */ /* 0x000fe4000fb5e004 */
[----:B------:R-:W-:Y:S01]  /*ca60*/  SHF.R.S32.HI R5, RZ, 0x1f, R5 ;  /* 0x0000001fff057819 */ /* 0x000fe20000011405 */
[----:B------:R-:W-:Y:S02]  /*ca70*/  ULDC.64 UR12, c[0x0][UR23+0x210] ;  /* 0x00008400170c7abb */ /* 0x000fe40008000a00 */
[----:B------:R-:W-:Y:S01]  /*ca80*/  IMAD R9, R7, UR13, RZ ;  /* 0x0000000d07097c24 */ /* 0x000fe2000f8e02ff */
[----:B------:R-:W-:Y:S01]  /*ca90*/  IADD3.X R5, R5, UR14, R10, P2, P3 ;  /* 0x0000000e05057c10 */ /* 0x000fe200097e640a */
[----:B------:R-:W-:Y:S01]  /*caa0*/  ULDC.64 UR14, c[0x0][0xba8] ;  /* 0x0002ea00000e7ab9 */ /* 0x000fe20000000a00 */
[----:B------:R-:W-:Y:S01]  /*cab0*/  @!UP2 ULDC UR14, c[0x0][0xb50] ;  /* 0x0002d400000eaab9 */ /* 0x000fe20000000800 */
[----:B------:R-:W-:Y:S01]  /*cac0*/  IMAD R9, R6, UR12, R9 ;  /* 0x0000000c06097c24 */ /* 0x000fe2000f8e0209 */
[----:B------:R-:W-:Y:S01]  /*cad0*/  @!UP2 ULDC UR15, c[0x0][0xb54] ;  /* 0x0002d500000faab9 */ /* 0x000fe20000000800 */
[----:B------:R-:W-:-:S04]  /*cae0*/  IMAD.WIDE.U32 R4, R7, UR12, R4 ;  /* 0x0000000c07047c25 */ /* 0x000fc8000f8e0004 */
[----:B------:R-:W-:Y:S01]  /*caf0*/  IMAD.IADD R5, R5, 0x1, R9 ;  /* 0x0000000105057824 */ /* 0x000fe200078e0209 */
[C---:B------:R-:W-:Y:S01]  /*cb00*/  LEA R9, P2, R4.reuse, UR14, 0x2 ;  /* 0x0000000e04097c11 */ /* 0x040fe2000f8410ff */
[----:B------:R-:W-:Y:S01]  /*cb10*/  ULDC UR12, c[0x0][0xa88] ;  /* 0x0002a200000c7ab9 */ /* 0x000fe20000000800 */
[----:B----4-:R-:W-:Y:S02]  /*cb20*/  @P4 R2UR UR12, R3 ;  /* 0x00000000030c42ca */ /* 0x010fe400000e0000 */
[----:B------:R-:W-:Y:S01]  /*cb30*/  LEA.HI.X R10, R4, UR15, R5, 0x2, P2 ;  /* 0x0000000f040a7c11 */ /* 0x000fe200090f1405 */
[----:B--2---:R-:W-:-:S12]  /*cb40*/  @P4 BRA `(.L_x_207) ;  /* 0x0000000000184947 */ /* 0x004fd80003800000 */
[----:B------:R-:W-:Y:S05]  /*cb50*/  @!P0 BRA `(.L_x_207) ;  /* 0x0000000000148947 */ /* 0x000fea0003800000 */
[----:B------:R-:W2:Y:S04]  /*cb60*/  LDG.E R4, desc[UR36][R18.64] ;  /* 0x0000002412047981 */ /* 0x000ea8000c1e1900 */
[----:B------:R-:W3:Y:S01]  /*cb70*/  LDG.E R3, desc[UR36][R18.64+0x4] ;  /* 0x0000042412037981 */ /* 0x000ee2000c1e1900 */
[----:B--2---:R-:W-:Y:S02]  /*cb80*/  R2UR UR13, R4 ;  /* 0x00000000040d72ca */ /* 0x004fe400000e0000 */
[----:B---3--:R-:W-:-:S13]  /*cb90*/  R2UR UR12, R3 ;  /* 0x00000000030c72ca */ /* 0x008fda00000e0000 */
[----:B------:R-:W-:-:S12]  /*cba0*/  UIADD3 UR12, -UR13, UR12, URZ ;  /* 0x0000000c0d0c7290 */ /* 0x000fd8000fffe13f */
.L_x_207:
[----:B------:R-:W2:Y:S04]  /*cbb0*/  LDL R12, [R1+0x40] ;  /* 0x00004000010c7983 */ /* 0x000ea80000100800 */
[----:B------:R-:W3:Y:S01]  /*cbc0*/  LDL R3, [R1+0x3c] ;  /* 0x00003c0001037983 */ /* 0x000ee20000100800 */
[----:B------:R-:W-:Y:S01]  /*cbd0*/  R2UR UR13, R170 ;  /* 0x00000000aa0d72ca */ /* 0x000fe200000e0000 */
[----:B------:R-:W-:Y:S01]  /*cbe0*/  UIMAD UR17, UR12, UR20, URZ ;  /* 0x000000140c1172a4 */ /* 0x000fe2000f8e023f */
[----:B------:R-:W-:Y:S01]  /*cbf0*/  PLOP3.LUT P3, PT, PT, PT, UP2, 0x80, 0x0 ;  /* 0x000000000000781c */ /* 0x000fe20003f6f028 */
[----:B------:R-:W-:Y:S04]  /*cc00*/  SHFL.IDX PT, R4, R9, RZ, 0x1c1f ;  /* 0x001c1fff09047589 */ /* 0x000fe800000e0000 */
[----:B------:R-:W0:Y:S04]  /*cc10*/  SHFL.IDX PT, R5, R10, RZ, 0x1c1f ;  /* 0x001c1fff0a057589 */ /* 0x000e2800000e0000 */
[----:B------:R-:W-:Y:S02]  /*cc20*/  SHFL.IDX PT, R6, R9, 0x1, 0x1c1f ;  /* 0x003c1f0009067f89 */ /* 0x000fe400000e0000 */
[----:B------:R-:W-:-:S02]  /*cc30*/  IMAD.U32 R11, RZ, RZ, UR13 ;  /* 0x0000000dff0b7e24 */ /* 0x000fc4000f8e00ff */
[----:B------:R-:W1:Y:S02]  /*cc40*/  SHFL.IDX PT, R7, R10, 0x1, 0x1c1f ;  /* 0x003c1f000a077f89 */ /* 0x000e6400000e0000 */
[----:B--2---:R-:W-:Y:S01]  /*cc50*/  IMAD R11, R11, 0x80, R12 ;  /* 0x000000800b0b7824 */ /* 0x004fe200078e020c */
[----:B---3--:R-:W-:-:S04]  /*cc60*/  LOP3.LUT P0, RZ, R3, 0x3, RZ, 0xc0, !PT ;  /* 0x0000000303ff7812 */ /* 0x008fc8000780c0ff */
[C---:B------:R-:W-:Y:S02]  /*cc70*/  IADD3 R3, R11.reuse, 0x8, RZ ;  /* 0x000000080b037810 */ /* 0x040fe40007ffe0ff */
[----:B------:R-:W-:Y:S02]  /*cc80*/  ISETP.GE.OR P2, PT, R11, UR17, P0 ;  /* 0x000000110b007c0c */ /* 0x000fe40008746670 */
[----:B------:R-:W-:-:S11]  /*cc90*/  ISETP.GE.OR P0, PT, R3, UR17, P0 ;  /* 0x0000001103007c0c */ /* 0x000fd60008706670 */
[----:B0-----:R0:W-:Y:S01]  /*cca0*/  @!P2 ST.E desc[UR36][R4.64], R2 ;  /* 0x000000020400a985 */ /* 0x0011e2000c101924 */
[----:B------:R-:W-:-:S03]  /*ccb0*/  ISETP.GE.AND P2, PT, R11, UR17, PT ;  /* 0x000000110b007c0c */ /* 0x000fc6000bf46270 */
[----:B-1----:R0:W-:Y:S01]  /*ccc0*/  @!P0 ST.E desc[UR36][R6.64], R0 ;  /* 0x0000000006008985 */ /* 0x0021e2000c101924 */
[----:B------:R-:W-:Y:S01]  /*ccd0*/  ISETP.GE.AND P0, PT, R3, UR17, PT ;  /* 0x0000001103007c0c */ /* 0x000fe2000bf06270 */
[----:B------:R-:W-:-:S12]  /*cce0*/  @P3 BRA `(.L_x_208) ;  /* 0x0000001000183947 */ /* 0x000fd80003800000 */
[----:B0-----:R-:W0:Y:S01]  /*ccf0*/  S2R R0, SR_TID.X ;  /* 0x0000000000007919 */ /* 0x001e220000002100 */
[----:B------:R-:W-:Y:S01]  /*cd00*/  ULDC.64 UR14, c[0x0][0xaa0] ;  /* 0x0002a800000e7ab9 */ /* 0x000fe20000000a00 */
[----:B------:R-:W-:Y:S02]  /*cd10*/  R2UR UR19, R216 ;  /* 0x00000000d81372ca */ /* 0x000fe400000e0000 */
[----:B------:R-:W-:Y:S01]  /*cd20*/  R2UR UR18, R170 ;  /* 0x00000000aa1272ca */ /* 0x000fe200000e0000 */
[----:B0-----:R-:W-:-:S05]  /*cd30*/  VIADD R0, R0, 0xffffff80 ;  /* 0xffffff8000007836 */ /* 0x001fca0000000000 */
[----:B------:R-:W-:-:S04]  /*cd40*/  SHF.R.S32.HI R3, RZ, 0x1f, R0 ;  /* 0x0000001fff037819 */ /* 0x000fc80000011400 */
[----:B------:R-:W-:-:S04]  /*cd50*/  LEA.HI R3, R3, R0, RZ, 0x3 ;  /* 0x0000000003037211 */ /* 0x000fc800078f18ff */
[----:B------:R-:W-:Y:S02]  /*cd60*/  LOP3.LUT R5, R3, 0xfffffff8, RZ, 0xc0, !PT ;  /* 0xfffffff803057812 */ /* 0x000fe400078ec0ff */
[----:B------:R-:W-:Y:S01]  /*cd70*/  SHF.R.S32.HI R17, RZ, 0x3, R3 ;  /* 0x00000003ff117819 */ /* 0x000fe20000011403 */
[----:B------:R-:W-:Y:S02]  /*cd80*/  IMAD.MOV.U32 R3, RZ, RZ, 0x2 ;  /* 0x00000002ff037424 */ /* 0x000fe400078e00ff */
[----:B------:R-:W-:-:S04]  /*cd90*/  IMAD.IADD R18, R0, 0x1, -R5 ;  /* 0x0000000100127824 */ /* 0x000fc800078e0a05 */
[----:B------:R-:W-:-:S04]  /*cda0*/  IMAD.SHL.U32 R0, R18, 0x8, RZ ;  /* 0x0000000812007824 */ /* 0x000fc800078e00ff */
[----:B------:R-:W-:-:S04]  /*cdb0*/  IMAD R2, R17, 0x40, R0 ;  /* 0x0000004011027824 */ /* 0x000fc800078e0200 */
[----:B------:R-:W-:-:S03]  /*cdc0*/  IMAD.WIDE R2, R2, R3, UR10 ;  /* 0x0000000a02027e25 */ /* 0x000fc6000f8e0203 */
[C---:B------:R-:W-:Y:S02]  /*cdd0*/  IADD3 R25, P2, R2.reuse, 0x3000, RZ ;  /* 0x0000300002197810 */ /* 0x040fe40007f5e0ff */
[C---:B------:R-:W-:Y:S02]  /*cde0*/  IADD3 R9, P4, R2.reuse, 0x1000, RZ ;  /* 0x0000100002097810 */ /* 0x040fe40007f9e0ff */
[----:B------:R-:W-:Y:S02]  /*cdf0*/  IADD3 R13, P3, R2, 0x2000, RZ ;  /* 0x00002000020d7810 */ /* 0x000fe40007f7e0ff */
[----:B------:R-:W-:Y:S02]  /*ce00*/  LOP3.LUT R24, R25, 0x380, RZ, 0xc0, !PT ;  /* 0x0000038019187812 */ /* 0x000fe400078ec0ff */
[----:B------:R-:W-:Y:S02]  /*ce10*/  LOP3.LUT R8, R9, 0x380, RZ, 0xc0, !PT ;  /* 0x0000038009087812 */ /* 0x000fe400078ec0ff */
[----:B------:R-:W-:-:S02]  /*ce20*/  LOP3.LUT R12, R13, 0x380, RZ, 0xc0, !PT ;  /* 0x000003800d0c7812 */ /* 0x000fc400078ec0ff */
[----:B------:R-:W-:Y:S02]  /*ce30*/  SHF.R.U64 R24, R24, 0x3, RZ ;  /* 0x0000000318187819 */ /* 0x000fe400000012ff */
[----:B------:R-:W-:Y:S02]  /*ce40*/  SHF.R.U64 R8, R8, 0x3, RZ ;  /* 0x0000000308087819 */ /* 0x000fe400000012ff */
[----:B------:R-:W-:Y:S02]  /*ce50*/  SHF.R.U64 R12, R12, 0x3, RZ ;  /* 0x000000030c0c7819 */ /* 0x000fe400000012ff */
[----:B------:R-:W-:Y:S01]  /*ce60*/  LOP3.LUT R24, R24, R25, RZ, 0x3c, !PT ;  /* 0x0000001918187212 */ /* 0x000fe200078e3cff */
[--C-:B------:R-:W-:Y:S01]  /*ce70*/  IMAD.X R25, RZ, RZ, R3.reuse, P2 ;  /* 0x000000ffff197224 */ /* 0x100fe200010e0603 */
[----:B------:R-:W-:Y:S01]  /*ce80*/  LOP3.LUT R8, R8, R9, RZ, 0x3c, !PT ;  /* 0x0000000908087212 */ /* 0x000fe200078e3cff */
[--C-:B------:R-:W-:Y:S01]  /*ce90*/  IMAD.X R9, RZ, RZ, R3.reuse, P4 ;  /* 0x000000ffff097224 */ /* 0x100fe200020e0603 */
[----:B------:R-:W-:Y:S01]  /*cea0*/  LOP3.LUT R12, R12, R13, RZ, 0x3c, !PT ;  /* 0x0000000d0c0c7212 */ /* 0x000fe200078e3cff */
[----:B------:R-:W-:Y:S01]  /*ceb0*/  IMAD.X R13, RZ, RZ, R3, P3 ;  /* 0x000000ffff0d7224 */ /* 0x000fe200018e0603 */
[C---:B------:R-:W-:Y:S01]  /*cec0*/  IADD3 R49, P2, R2.reuse, 0x9000, RZ ;  /* 0x0000900002317810 */ /* 0x040fe20007f5e0ff */
[----:B------:R-:W-:Y:S01]  /*ced0*/  UIMAD UR12, UR16, UR14, URZ ;  /* 0x0000000e100c72a4 */ /* 0x000fe2000f8e023f */
[C---:B------:R-:W-:Y:S01]  /*cee0*/  IADD3 R29, P0, R2.reuse, 0x4000, RZ ;  /* 0x00004000021d7810 */ /* 0x040fe20007f1e0ff */
[----:B------:R-:W-:Y:S01]  /*cef0*/  UIMAD.WIDE.U32 UR10, UR4, UR14, URZ ;  /* 0x0000000e040a72a5 */ /* 0x000fe2000f8e003f */
[C---:B------:R-:W-:Y:S01]  /*cf00*/  IADD3 R33, P6, R2.reuse, 0x5000, RZ ;  /* 0x0000500002217810 */ /* 0x040fe20007fde0ff */
[----:B------:R-:W-:Y:S01]  /*cf10*/  IMAD.U32 R78, RZ, RZ, UR18 ;  /* 0x00000012ff4e7e24 */ /* 0x000fe2000f8e00ff */
[C---:B------:R-:W-:Y:S01]  /*cf20*/  IADD3 R37, P5, R2.reuse, 0x6000, RZ ;  /* 0x0000600002257810 */ /* 0x040fe20007fbe0ff */
[----:B------:R-:W5:Y:S01]  /*cf30*/  LD.E.128 R8, desc[UR36][R8.64] ;  /* 0x0000002408087980 */ /* 0x000f62000c101d00 */
[----:B------:R-:W-:-:S02]  /*cf40*/  IADD3 R41, P4, R2, 0x7000, RZ ;  /* 0x0000700002297810 */ /* 0x000fc40007f9e0ff */
[C---:B------:R-:W-:Y:S01]  /*cf50*/  IADD3 R45, P3, R2.reuse, 0x8000, RZ ;  /* 0x00008000022d7810 */ /* 0x040fe20007f7e0ff */
[----:B------:R-:W5:Y:S01]  /*cf60*/  LD.E.128 R12, desc[UR36][R12.64] ;  /* 0x000000240c0c7980 */ /* 0x000f62000c101d00 */
[----:B------:R-:W-:Y:S02]  /*cf70*/  LOP3.LUT R48, R49, 0x380, RZ, 0xc0, !PT ;  /* 0x0000038031307812 */ /* 0x000fe400078ec0ff */
[----:B------:R-:W-:Y:S01]  /*cf80*/  LOP3.LUT R7, R2, 0x380, RZ, 0xc0, !PT ;  /* 0x0000038002077812 */ /* 0x000fe200078ec0ff */
[----:B------:R-:W-:Y:S01]  /*cf90*/  UIMAD UR12, UR4, UR15, UR12 ;  /* 0x0000000f040c72a4 */ /* 0x000fe2000f8e020c */
[----:B------:R-:W-:Y:S01]  /*cfa0*/  LOP3.LUT R28, R29, 0x380, RZ, 0xc0, !PT ;  /* 0x000003801d1c7812 */ /* 0x000fe200078ec0ff */
[----:B------:R-:W-:Y:S01]  /*cfb0*/  @UP1 ULDC UR14, c[0x0][0xbec] ;  /* 0x0002fb00000e1ab9 */ /* 0x000fe20000000800 */
[----:B------:R-:W-:Y:S01]  /*cfc0*/  LOP3.LUT R32, R33, 0x380, RZ, 0xc0, !PT ;  /* 0x0000038021207812 */ /* 0x000fe200078ec0ff */
[----:B------:R-:W5:Y:S01]  /*cfd0*/  LD.E.128 R24, desc[UR36][R24.64] ;  /* 0x0000002418187980 */ /* 0x000f62000c101d00 */
[----:B------:R-:W-:-:S02]  /*cfe0*/  LOP3.LUT R36, R37, 0x380, RZ, 0xc0, !PT ;  /* 0x0000038025247812 */ /* 0x000fc400078ec0ff */
[----:B------:R-:W-:Y:S02]  /*cff0*/  LOP3.LUT R40, R41, 0x380, RZ, 0xc0, !PT ;  /* 0x0000038029287812 */ /* 0x000fe400078ec0ff */
[----:B------:R-:W-:Y:S02]  /*d000*/  LOP3.LUT R44, R45, 0x380, RZ, 0xc0, !PT ;  /* 0x000003802d2c7812 */ /* 0x000fe400078ec0ff */
[----:B------:R-:W-:Y:S02]  /*d010*/  SHF.R.U64 R48, R48, 0x3, RZ ;  /* 0x0000000330307819 */ /* 0x000fe400000012ff */
[----:B------:R-:W-:Y:S02]  /*d020*/  SHF.R.U64 R28, R28, 0x3, RZ ;  /* 0x000000031c1c7819 */ /* 0x000fe400000012ff */
[----:B------:R-:W-:Y:S02]  /*d030*/  SHF.R.U64 R32, R32, 0x3, RZ ;  /* 0x0000000320207819 */ /* 0x000fe400000012ff */
[----:B------:R-:W-:-:S02]  /*d040*/  SHF.R.U64 R36, R36, 0x3, RZ ;  /* 0x0000000324247819 */ /* 0x000fc400000012ff */
[----:B------:R-:W-:Y:S02]  /*d050*/  SHF.R.U64 R40, R40, 0x3, RZ ;  /* 0x0000000328287819 */ /* 0x000fe400000012ff */
        /* <DEDUP_REMOVED lines=14> */
[----:B------:R-:W-:Y:S01]  /*d140*/  SHF.R.U64 R7, R7, 0x3, RZ ;  /* 0x0000000307077819 */ /* 0x000fe200000012ff */
[----:B------:R-:W-:Y:S01]  /*d150*/  UIADD3 UR11, UR11, UR12, URZ ;  /* 0x0000000c0b0b7290 */ /* 0x000fe2000fffe03f */
[C---:B------:R-:W-:Y:S01]  /*d160*/  IADD3 R53, P0, R2.reuse, 0xa000, RZ ;  /* 0x0000a00002357810 */ /* 0x040fe20007f1e0ff */
[----:B------:R-:W-:Y:S01]  /*d170*/  IMAD.X R73, RZ, RZ, R3, P2 ;  /* 0x000000ffff497224 */ /* 0x000fe200010e0603 */
[C---:B------:R-:W-:Y:S01]  /*d180*/  IADD3 R57, P6, R2.reuse, 0xb000, RZ ;  /* 0x0000b00002397810 */ /* 0x040fe20007fde0ff */
[----:B------:R-:W-:Y:S01]  /*d190*/  ULDC.64 UR12, c[0x0][0xae8] ;  /* 0x0002ba00000c7ab9 */ /* 0x000fe20000000a00 */
[C---:B------:R-:W-:Y:S01]  /*d1a0*/  IADD3 R61, P5, R2.reuse, 0xc000, RZ ;  /* 0x0000c000023d7810 */ /* 0x040fe20007fbe0ff */
[----:B------:R-:W-:Y:S01]  /*d1b0*/  USHF.R.S32.HI UR4, URZ, 0x1f, UR9 ;  /* 0x0000001f3f047899 */ /* 0x000fe20008011409 */
[C---:B------:R-:W-:Y:S01]  /*d1c0*/  IADD3 R65, P4, R2.reuse, 0xd000, RZ ;  /* 0x0000d00002417810 */ /* 0x040fe20007f9e0ff */
[----:B------:R-:W5:Y:S01]  /*d1d0*/  LD.E.128 R28, desc[UR36][R28.64] ;  /* 0x000000241c1c7980 */ /* 0x000f62000c101d00 */
[----:B------:R-:W-:-:S02]  /*d1e0*/  IADD3 R69, P3, R2, 0xe000, RZ ;  /* 0x0000e00002457810 */ /* 0x000fc40007f7e0ff */
[----:B------:R-:W-:Y:S01]  /*d1f0*/  LOP3.LUT R4, R5, 0x380, RZ, 0xc0, !PT ;  /* 0x0000038005047812 */ /* 0x000fe200078ec0ff */
[----:B------:R-:W5:Y:S01]  /*d200*/  LD.E.128 R32, desc[UR36][R32.64] ;  /* 0x0000002420207980 */ /* 0x000f62000c101d00 */
[----:B------:R-:W-:Y:S02]  /*d210*/  LOP3.LUT R52, R53, 0x380, RZ, 0xc0, !PT ;  /* 0x0000038035347812 */ /* 0x000fe400078ec0ff */
[----:B------:R-:W-:Y:S01]  /*d220*/  LOP3.LUT R56, R57, 0x380, RZ, 0xc0, !PT ;  /* 0x0000038039387812 */ /* 0x000fe200078ec0ff */
[----:B------:R-:W5:Y:S01]  /*d230*/  LD.E.128 R36, desc[UR36][R36.64] ;  /* 0x0000002424247980 */ /* 0x000f62000c101d00 */
[----:B------:R-:W-:Y:S02]  /*d240*/  LOP3.LUT R60, R61, 0x380, RZ, 0xc0, !PT ;  /* 0x000003803d3c7812 */ /* 0x000fe400078ec0ff */
[----:B------:R-:W-:Y:S01]  /*d250*/  LOP3.LUT R64, R65, 0x380, RZ, 0xc0, !PT ;  /* 0x0000038041407812 */ /* 0x000fe200078ec0ff */
[----:B------:R-:W5:Y:S01]  /*d260*/  LD.E.128 R40, desc[UR36][R40.64] ;  /* 0x0000002428287980 */ /* 0x000f62000c101d00 */
[----:B------:R-:W-:-:S02]  /*d270*/  LOP3.LUT R68, R69, 0x380, RZ, 0xc0, !PT ;  /* 0x0000038045447812 */ /* 0x000fc400078ec0ff */
[----:B------:R-:W-:Y:S01]  /*d280*/  SHF.R.U64 R4, R4, 0x3, RZ ;  /* 0x0000000304047819 */ /* 0x000fe200000012ff */
[----:B------:R-:W5:Y:S01]  /*d290*/  LD.E.128 R44, desc[UR36][R44.64] ;  /* 0x000000242c2c7980 */ /* 0x000f62000c101d00 */
[----:B------:R-:W-:Y:S02]  /*d2a0*/  SHF.R.U64 R52, R52, 0x3, RZ ;  /* 0x0000000334347819 */ /* 0x000fe400000012ff */
[----:B------:R-:W-:Y:S01]  /*d2b0*/  SHF.R.U64 R56, R56, 0x3, RZ ;  /* 0x0000000338387819 */ /* 0x000fe200000012ff */
[----:B------:R-:W5:Y:S01]  /*d2c0*/  LD.E.128 R48, desc[UR36][R48.64] ;  /* 0x0000002430307980 */ /* 0x000f62000c101d00 */
[----:B------:R-:W-:Y:S02]  /*d2d0*/  SHF.R.U64 R60, R60, 0x3, RZ ;  /* 0x000000033c3c7819 */ /* 0x000fe400000012ff */
[----:B------:R-:W-:Y:S02]  /*d2e0*/  SHF.R.U64 R64, R64, 0x3, RZ ;  /* 0x0000000340407819 */ /* 0x000fe400000012ff */
[----:B------:R-:W-:-:S02]  /*d2f0*/  SHF.R.U64 R68, R68, 0x3, RZ ;  /* 0x0000000344447819 */ /* 0x000fc400000012ff */
[----:B------:R-:W-:Y:S01]  /*d300*/  LOP3.LUT R2, R7, R2, RZ, 0x3c, !PT ;  /* 0x0000000207027212 */ /* 0x000fe200078e3cff */
[----:B------:R-:W-:Y:S01]  /*d310*/  UIMAD.WIDE.U32 UR10, UR19, UR12, UR10 ;  /* 0x0000000c130a72a5 */ /* 0x000fe2000f8e000a */
[----:B------:R-:W-:Y:S01]  /*d320*/  LOP3.LUT R52, R52, R53, RZ, 0x3c, !PT ;  /* 0x0000003534347212 */ /* 0x000fe200078e3cff */
[--C-:B------:R-:W-:Y:S01]  /*d330*/  IMAD.X R53, RZ, RZ, R3.reuse, P0 ;  /* 0x000000ffff357224 */ /* 0x100fe200000e0603 */
[----:B------:R-:W-:Y:S02]  /*d340*/  LOP3.LUT R56, R56, R57, RZ, 0x3c, !PT ;  /* 0x0000003938387212 */ /* 0x000fe400078e3cff */
[----:B------:R-:W-:Y:S01]  /*d350*/  LOP3.LUT R60, R60, R61, RZ, 0x3c, !PT ;  /* 0x0000003d3c3c7212 */ /* 0x000fe200078e3cff */
[--C-:B------:R-:W-:Y:S01]  /*d360*/  IMAD.X R61, RZ, RZ, R3.reuse, P5 ;  /* 0x000000ffff3d7224 */ /* 0x100fe200028e0603 */
[----:B------:R-:W-:Y:S01]  /*d370*/  LOP3.LUT R64, R64, R65, RZ, 0x3c, !PT ;  /* 0x0000004140407212 */ /* 0x000fe200078e3cff */
[--C-:B------:R-:W-:Y:S01]  /*d380*/  IMAD.X R65, RZ, RZ, R3.reuse, P4 ;  /* 0x000000ffff417224 */ /* 0x100fe200020e0603 */
[----:B------:R-:W-:Y:S01]  /*d390*/  LOP3.LUT R68, R68, R69, RZ, 0x3c, !PT ;  /* 0x0000004544447212 */ /* 0x000fe200078e3cff */
[----:B------:R-:W-:Y:S01]  /*d3a0*/  IMAD.X R69, RZ, RZ, R3, P3 ;  /* 0x000000ffff457224 */ /* 0x000fe200018e0603 */
[----:B------:R-:W-:Y:S01]  /*d3b0*/  LOP3.LUT R72, R4, R5, RZ, 0x3c, !PT ;  /* 0x0000000504487212 */ /* 0x000fe200078e3cff */
[----:B------:R-:W-:Y:S01]  /*d3c0*/  UIMAD UR11, UR19, UR13, UR11 ;  /* 0x0000000d130b72a4 */ /* 0x000fe2000f8e020b */
[----:B------:R-:W-:Y:S01]  /*d3d0*/  IADD3.X R57, RZ, R3, RZ, P6, !PT ;  /* 0x00000003ff397210 */ /* 0x000fe200037fe4ff */
[----:B------:R0:W5:Y:S01]  /*d3e0*/  LD.E.128 R4, desc[UR36][R2.64] ;  /* 0x0000002402047980 */ /* 0x000162000c101d00 */
[----:B------:R-:W-:-:S02]  /*d3f0*/  ULDC.64 UR12, c[0x0][0xaf0] ;  /* 0x0002bc00000c7ab9 */ /* 0x000fc40000000a00 */
[----:B------:R-:W-:Y:S01]  /*d400*/  UIMAD UR4, UR4, UR12, URZ ;  /* 0x0000000c040472a4 */ /* 0x000fe2000f8e023f */
[----:B------:R-:W5:Y:S01]  /*d410*/  LD.E.128 R52, desc[UR36][R52.64] ;  /* 0x0000002434347980 */ /* 0x000f62000c101d00 */
[----:B------:R-:W-:-:S03]  /*d420*/  IMAD R78, R78, 0x80, R17 ;  /* 0x000000804e4e7824 */ /* 0x000fc600078e0211 */
[----:B------:R-:W5:Y:S01]  /*d430*/  LD.E.128 R56, desc[UR36][R56.64] ;  /* 0x0000002438387980 */ /* 0x000f62000c101d00 */
[----:B0-----:R-:W-:Y:S02]  /*d440*/  IMAD.U32 R3, RZ, RZ, UR18 ;  /* 0x00000012ff037e24 */ /* 0x001fe4000f8e00ff */
[----:B------:R-:W-:Y:S01]  /*d450*/  IMAD R2, R18, 0x20, R17 ;  /* 0x0000002012027824 */ /* 0x000fe200078e0211 */
[----:B------:R-:W5:Y:S03]  /*d460*/  LD.E.128 R60, desc[UR36][R60.64] ;  /* 0x000000243c3c7980 */ /* 0x000f66000c101d00 */
[----:B------:R-:W-:Y:S01]  /*d470*/  IMAD R20, R3, 0x80, R2 ;  /* 0x0000008003147824 */ /* 0x000fe200078e0202 */
[----:B------:R-:W-:Y:S01]  /*d480*/  UIMAD UR4, UR9, UR13, UR4 ;  /* 0x0000000d090472a4 */ /* 0x000fe2000f8e0204 */
[----:B------:R-:W5:Y:S02]  /*d490*/  LD.E.128 R64, desc[UR36][R64.64] ;  /* 0x0000002440407980 */ /* 0x000f64000c101d00 */
[----:B------:R-:W-:Y:S01]  /*d4a0*/  @P1 IMAD.HI.U32 R2, R20, UR14, RZ ;  /* 0x0000000e14021c27 */ /* 0x000fe2000f8e00ff */
[----:B------:R-:W-:Y:S01]  /*d4b0*/  UIMAD.WIDE.U32 UR10, UR9, UR12, UR10 ;  /* 0x0000000c090a72a5 */ /* 0x000fe2000f8e000a */
[----:B------:R-:W5:Y:S02]  /*d4c0*/  LD.E.128 R68, desc[UR36][R68.64] ;  /* 0x0000002444447980 */ /* 0x000f64000c101d00 */
[----:B------:R-:W-:Y:S01]  /*d4d0*/  @UP1 ULDC UR9, c[0x0][0xbf0] ;  /* 0x0002fc0000091ab9 */ /* 0x000fe20000000800 */
[----:B------:R-:W-:Y:S01]  /*d4e0*/  IMAD.MOV.U32 R19, RZ, RZ, R20 ;  /* 0x000000ffff137224 */ /* 0x000fe200078e0014 */
[----:B------:R-:W-:Y:S01]  /*d4f0*/  @P1 SHF.R.U32.HI R19, RZ, UR9, R2 ;  /* 0x00000009ff131c19 */ /* 0x000fe20008011602 */
[----:B------:R-:W-:Y:S01]  /*d500*/  UIADD3 UR4, UR11, UR4, URZ ;  /* 0x000000040b047290 */ /* 0x000fe2000fffe03f */
[----:B------:R-:W-:Y:S01]  /*d510*/  IMAD.U32 R2, RZ, RZ, UR10 ;  /* 0x0000000aff027e24 */ /* 0x000fe2000f8e00ff */
[----:B------:R-:W5:Y:S01]  /*d520*/  LD.E.128 R72, desc[UR36][R72.64] ;  /* 0x0000002448487980 */ /* 0x000f62000c101d00 */
[--C-:B------:R-:W-:Y:S01]  /*d530*/  SHF.R.S32.HI R18, RZ, 0x1f, R19.reuse ;  /* 0x0000001fff127819 */ /* 0x100fe20000011413 */
[----:B------:R-:W-:-:S02]  /*d540*/  IMAD.MOV R21, RZ, RZ, -R19 ;  /* 0x000000ffff157224 */ /* 0x000fc400078e0a13 */
[----:B------:R-:W-:Y:S01]  /*d550*/  IMAD.U32 R3, RZ, RZ, UR11 ;  /* 0x0000000bff037e24 */ /* 0x000fe2000f8e00ff */
[----:B------:R-:W-:Y:S01]  /*d560*/  ULDC.64 UR10, c[0x0][0xae0] ;  /* 0x0002b800000a7ab9 */ /* 0x000fe20000000a00 */
[----:B------:R-:W-:Y:S01]  /*d570*/  IMAD.U32 R3, RZ, RZ, UR4 ;  /* 0x00000004ff037e24 */ /* 0x000fe2000f8e00ff */
[----:B------:R-:W-:Y:S01]  /*d580*/  @!PT LDS RZ, [RZ] ;  /* 0x00000000fffff984 */ /* 0x000fe20000000800 */
[----:B------:R-:W-:Y:S01]  /*d590*/  @!PT LDS RZ, [RZ] ;  /* 0x00000000fffff984 */ /* 0x000fe20000000800 */
[----:B------:R-:W-:Y:S01]  /*d5a0*/  @!PT LDS RZ, [RZ] ;  /* 0x00000000fffff984 */ /* 0x000fe20000000800 */
[----:B------:R-:W-:Y:S01]  /*d5b0*/  @!PT LDS RZ, [RZ] ;  /* 0x00000000fffff984 */ /* 0x000fe20000000800 */
[----:B------:R0:W-:Y:S06]  /*d5c0*/  MEMBAR.ALL.CTA ;  /* 0x0000000000007992 */ /* 0x0001ec0000008000 */
[----:B0-----:R-:W0:Y:S01]  /*d5d0*/  FENCE.VIEW.ASYNC.S ;  /* 0x00000000000073c6 */ /* 0x001e220000000000 */
[----:B------:R-:W-:-:S02]  /*d5e0*/  IMAD R18, R18, UR10, RZ ;  /* 0x0000000a12127c24 */ /* 0x000fc4000f8e02ff */
[----:B------:R-:W-:Y:S02]  /*d5f0*/  IMAD R21, R21, UR20, R20 ;  /* 0x0000001415157c24 */ /* 0x000fe4000f8e0214 */
[----:B------:R-:W-:-:S04]  /*d600*/  IMAD.WIDE.U32 R2, R19, UR10, R2 ;  /* 0x0000000a13027c25 */ /* 0x000fc8000f8e0002 */
[----:B------:R-:W-:Y:S01]  /*d610*/  IMAD R19, R19, UR11, R18 ;  /* 0x0000000b13137c24 */ /* 0x000fe2000f8e0212 */
[----:B------:R-:W-:Y:S01]  /*d620*/  SHF.R.S32.HI R18, RZ, 0x1f, R21 ;  /* 0x0000001fff127819 */ /* 0x000fe20000011415 */
[----:B------:R-:W-:Y:S02]  /*d630*/  ULDC.64 UR10, c[0x0][0xad8] ;  /* 0x0002b600000a7ab9 */ /* 0x000fe40000000a00 */
[----:B------:R-:W-:Y:S02]  /*d640*/  IMAD.IADD R3, R3, 0x1, R19 ;  /* 0x0000000103037824 */ /* 0x000fe400078e0213 */
[----:B------:R-:W-:Y:S02]  /*d650*/  IMAD R18, R18, UR10, RZ ;  /* 0x0000000a12127c24 */ /* 0x000fe4000f8e02ff */
[----:B------:R-:W-:-:S04]  /*d660*/  IMAD.WIDE.U32 R2, R21, UR10, R2 ;  /* 0x0000000a15027c25 */ /* 0x000fc8000f8e0002 */
[----:B------:R-:W-:Y:S01]  /*d670*/  IMAD R17, R21, UR11, R18 ;  /* 0x0000000b15117c24 */ /* 0x000fe2000f8e0212 */
[----:B------:R-:W-:-:S03]  /*d680*/  ULDC.64 UR10, c[0x0][0xa80] ;  /* 0x0002a000000a7ab9 */ /* 0x000fc60000000a00 */
[----:B------:R-:W-:Y:S01]  /*d690*/  IMAD.IADD R3, R3, 0x1, R17 ;  /* 0x0000000103037824 */ /* 0x000fe200078e0211 */
[----:B------:R-:W-:Y:S01]  /*d6a0*/  LEA R17, P2, R2, UR10, 0x1 ;  /* 0x0000000a02117c11 */ /* 0x000fe2000f8408ff */
[----:B------:R-:W-:-:S03]  /*d6b0*/  UIADD3 UR8, UR8, 0x38820, URZ ;  /* 0x0003882008087890 */ /* 0x000fc6000fffe03f */
[----:B------:R-:W-:Y:S02]  /*d6c0*/  LEA.HI.X R22, R2, UR11, R3, 0x1, P2 ;  /* 0x0000000b02167c11 */ /* 0x000fe400090f0c03 */
[C---:B------:R-:W-:Y:S01]  /*d6d0*/  ISETP.GE.AND P2, PT, R78.reuse, UR17, PT ;  /* 0x000000114e007c0c */ /* 0x040fe2000bf46270 */
[----:B------:R-:W-:Y:S01]  /*d6e0*/  UPRMT UR8, URZ, 0x654, UR8 ;  /* 0x000006543f087896 */ /* 0x000fe20008000008 */
[C---:B------:R-:W-:Y:S01]  /*d6f0*/  VIADD R19, R78.reuse, 0x40 ;  /* 0x000000404e137836 */ /* 0x040fe20000000000 */
[----:B------:R-:W-:Y:S01]  /*d700*/  IADD3 R18, R78, 0x20, RZ ;  /* 0x000000204e127810 */ /* 0x000fe20007ffe0ff */
[C---:B------:R-:W-:Y:S02]  /*d710*/  VIADD R82, R0.reuse, 0x80 ;  /* 0x0000008000527836 */ /* 0x040fe40000000000 */
[C---:B------:R-:W-:Y:S02]  /*d720*/  VIADD R84, R0.reuse, 0xc0 ;  /* 0x000000c000547836 */ /* 0x040fe40000000000 */
[----:B------:R-:W-:Y:S01]  /*d730*/  VIADD R80, R0, 0x40 ;  /* 0x0000004000507836 */ /* 0x000fe20000000000 */
[----:B0-----:R0:W1:Y:S01]  /*d740*/  SHFL.IDX PT, R79, R17, RZ, 0x181f ;  /* 0x00181fff114f7589 */ /* 0x00106200000e0000 */
[----:B------:R-:W-:Y:S01]  /*d750*/  SYNCS.ARRIVE.TRANS64.RED.A1T0 RZ, [UR8], RZ ;  /* 0x000000ffffff79a7 */ /* 0x000fe20008100408 */
[----:B------:R-:W-:Y:S02]  /*d760*/  BSSY B1, `(.L_x_209) ;  /* 0x000001a000017945 */ /* 0x000fe40003800000 */
[----:B------:R0:W2:Y:S01]  /*d770*/  SHFL.IDX PT, R77, R22, RZ, 0x181f ;  /* 0x00181fff164d7589 */ /* 0x0000a200000e0000 */
[----:B------:R-:W-:-:S02]  /*d780*/  ISETP.GE.AND P1, PT, R18, UR17, PT ;  /* 0x0000001112007c0c */ /* 0x000fc4000bf26270 */
[----:B------:R-:W-:Y:S02]  /*d790*/  ISETP.GE.AND P0, PT, R19, UR17, PT ;  /* 0x0000001113007c0c */ /* 0x000fe4000bf06270 */
[----:B------:R-:W-:Y:S02]  /*d7a0*/  SHF.R.S32.HI R86, RZ, 0x1f, R0 ;  /* 0x0000001fff567819 */ /* 0x000fe40000011400 */
[----:B------:R-:W-:Y:S02]  /*d7b0*/  SHF.R.S32.HI R81, RZ, 0x1f, R82 ;  /* 0x0000001fff517819 */ /* 0x000fe40000011452 */
[----:B------:R-:W-:Y:S02]  /*d7c0*/  SHF.R.S32.HI R83, RZ, 0x1f, R84 ;  /* 0x0000001fff537819 */ /* 0x000fe40000011454 */
[----:B------:R-:W-:Y:S01]  /*d7d0*/  SHF.R.S32.HI R85, RZ, 0x1f, R80 ;  /* 0x0000001fff557819 */ /* 0x000fe20000011450 */
[----:B0-----:R-:W-:Y:S06]  /*d7e0*/  @P2 BRA `(.L_x_210) ;  /* 0x0000000000442947 */ /* 0x001fec0003800000 */
[----:B------:R-:W-:Y:S02]  /*d7f0*/  ULDC UR4, c[0x0][0xac8] ;  /* 0x0002b20000047ab9 */ /* 0x000fe40000000800 */
[----:B------:R-:W-:Y:S02]  /*d800*/  ISETP.GE.AND P5, PT, R0, UR4, PT ;  /* 0x0000000400007c0c */ /* 0x000fe4000bfa6270 */
[----:B------:R-:W-:Y:S02]  /*d810*/  ISETP.GE.AND P4, PT, R80, UR4, PT ;  /* 0x0000000450007c0c */ /* 0x000fe4000bf86270 */
[----:B------:R-:W-:Y:S02]  /*d820*/  ISETP.GE.AND P3, PT, R82, UR4, PT ;  /* 0x0000000452007c0c */ /* 0x000fe4000bf66270 */
[----:B------:R-:W-:-:S07]  /*d830*/  ISETP.GE.AND P2, PT, R84, UR4, PT ;  /* 0x0000000454007c0c */ /* 0x000fce000bf46270 */
[----:B-1----:R-:W-:-:S04]  /*d840*/  @!P5 LEA R2, P6, R0, R79, 0x1 ;  /* 0x0000004f0002d211 */ /* 0x002fc800078c08ff */
[----:B--2---:R-:W-:Y:S02]  /*d850*/  @!P5 LEA.HI.X R3, R0, R77, R86, 0x1, P6 ;  /* 0x0000004d0003d211 */ /* 0x004fe400030f0c56 */
[----:B------:R-:W-:-:S03]  /*d860*/  @!P4 LEA R18, P6, R80, R79, 0x1 ;  /* 0x0000004f5012c211 */ /* 0x000fc600078c08ff */
[----:B-----5:R0:W-:Y:S01]  /*d870*/  @!P5 ST.E.128 desc[UR36][R2.64], R4 ;  /* 0x000000040200d985 */ /* 0x0201e2000c101d24 */
[----:B------:R-:W-:Y:S02]  /*d880*/  @!P4 LEA.HI.X R19, R80, R77, R85, 0x1, P6 ;  /* 0x0000004d5013c211 */ /* 0x000fe400030f0c55 */
[----:B------:R-:W-:-:S03]  /*d890*/  @!P3 LEA R20, P6, R82, R79, 0x1 ;  /* 0x0000004f5214b211 */ /* 0x000fc600078c08ff */
[----:B------:R0:W-:Y:S01]  /*d8a0*/  @!P4 ST.E.128 desc[UR36][R18.64], R28 ;  /* 0x0000001c1200c985 */ /* 0x0001e2000c101d24 */
[----:B------:R-:W-:Y:S02]  /*d8b0*/  @!P3 LEA.HI.X R21, R82, R77, R81, 0x1, P6 ;  /* 0x0000004d5215b211 */ /* 0x000fe400030f0c51 */
[----:B------:R-:W-:-:S03]  /*d8c0*/  @!P2 LEA R76, P6, R84, R79, 0x1 ;  /* 0x0000004f544ca211 */ /* 0x000fc600078c08ff */
[----:B------:R0:W-:Y:S01]  /*d8d0*/  @!P3 ST.E.128 desc[UR36][R20.64], R44 ;  /* 0x0000002c1400b985 */ /* 0x0001e2000c101d24 */
[----:B------:R-:W-:-:S05]  /*d8e0*/  @!P2 LEA.HI.X R77, R84, R77, R83, 0x1, P6 ;  /* 0x0000004d544da211 */ /* 0x000fca00030f0c53 */
[----:B------:R0:W-:Y:S04]  /*d8f0*/  @!P2 ST.E.128 desc[UR36][R76.64], R60 ;  /* 0x0000003c4c00a985 */ /* 0x0001e8000c101d24 */
.L_x_210:
[----:B------:R-:W-:Y:S05]  /*d900*/  BSYNC B1 ;  /* 0x0000000000017941 */ /* 0x000fea0003800000 */
.L_x_209:
[----:B0-----:R0:W3:Y:S01]  /*d910*/  SHFL.IDX PT, R19, R22, 0x1, 0x181f ;  /* 0x00381f0016137f89 */ /* 0x0010e200000e0000 */
[----:B------:R-:W-:Y:S03]  /*d920*/  BSSY B1, `(.L_x_211) ;  /* 0x0000014000017945 */ /* 0x000fe60003800000 */
[----:B-----5:R0:W4:Y:S01]  /*d930*/  SHFL.IDX PT, R7, R17, 0x1, 0x181f ;  /* 0x00381f0011077f89 */ /* 0x02012200000e0000 */
[----:B------:R-:W-:Y:S05]  /*d940*/  @P1 BRA `(.L_x_212) ;  /* 0x0000000000441947 */ /* 0x000fea0003800000 */
[----:B------:R-:W-:Y:S02]  /*d950*/  ULDC UR4, c[0x0][0xac8] ;  /* 0x0002b20000047ab9 */ /* 0x000fe40000000800 */
[----:B------:R-:W-:Y:S02]  /*d960*/  ISETP.GE.AND P4, PT, R0, UR4, PT ;  /* 0x0000000400007c0c */ /* 0x000fe4000bf86270 */
[----:B------:R-:W-:Y:S02]  /*d970*/  ISETP.GE.AND P3, PT, R80, UR4, PT ;  /* 0x0000000450007c0c */ /* 0x000fe4000bf66270 */
[----:B------:R-:W-:Y:S02]  /*d980*/  ISETP.GE.AND P2, PT, R82, UR4, PT ;  /* 0x0000000452007c0c */ /* 0x000fe4000bf46270 */
[----:B------:R-:W-:-:S07]  /*d990*/  ISETP.GE.AND P1, PT, R84, UR4, PT ;  /* 0x0000000454007c0c */ /* 0x000fce000bf26270 */
[-C--:B----4-:R-:W-:Y:S02]  /*d9a0*/  @!P4 LEA R2, P6, R0, R7.reuse, 0x1 ;  /* 0x000000070002c211 */ /* 0x090fe400078c08ff */
[----:B------:R-:W-:Y:S02]  /*d9b0*/  @!P3 LEA R4, P5, R80, R7, 0x1 ;  /* 0x000000075004b211 */ /* 0x000fe400078a08ff */
[----:B---3--:R-:W-:Y:S02]  /*d9c0*/  @!P4 LEA.HI.X R3, R0, R19, R86, 0x1, P6 ;  /* 0x000000130003c211 */ /* 0x008fe400030f0c56 */
[----:B------:R-:W-:Y:S02]  /*d9d0*/  @!P2 LEA R6, P6, R82, R7, 0x1 ;  /* 0x000000075206a211 */ /* 0x000fe400078c08ff */
[----:B------:R-:W-:Y:S01]  /*d9e0*/  @!P3 LEA.HI.X R5, R80, R19, R85, 0x1, P5 ;  /* 0x000000135005b211 */ /* 0x000fe200028f0c55 */
[----:B------:R3:W-:Y:S01]  /*d9f0*/  @!P4 ST.E.128 desc[UR36][R2.64], R8 ;  /* 0x000000080200c985 */ /* 0x0007e2000c101d24 */
[----:B------:R-:W-:-:S02]  /*da00*/  @!P1 LEA R18, P5, R84, R7, 0x1 ;  /* 0x0000000754129211 */ /* 0x000fc400078a08ff */
[-C--:B------:R-:W-:Y:S01]  /*da10*/  @!P2 LEA.HI.X R7, R82, R19.reuse, R81, 0x1, P6 ;  /* 0x000000135207a211 */ /* 0x080fe200030f0c51 */
[----:B------:R3:W-:Y:S01]  /*da20*/  @!P3 ST.E.128 desc[UR36][R4.64], R32 ;  /* 0x000000200400b985 */ /* 0x0007e2000c101d24 */
[----:B------:R-:W-:-:S03]  /*da30*/  @!P1 LEA.HI.X R19, R84, R19, R83, 0x1, P5 ;  /* 0x0000001354139211 */ /* 0x000fc600028f0c53 */
[----:B------:R3:W-:Y:S04]  /*da40*/  @!P2 ST.E.128 desc[UR36][R6.64], R48 ;  /* 0x000000300600a985 */ /* 0x0007e8000c101d24 */
[----:B------:R3:W-:Y:S02]  /*da50*/  @!P1 ST.E.128 desc[UR36][R18.64], R64 ;  /* 0x0000004012009985 */ /* 0x0007e4000c101d24 */
.L_x_212:
[----:B------:R-:W-:Y:S05]  /*da60*/  BSYNC B1 ;  /* 0x0000000000017941 */ /* 0x000fea0003800000 */
.L_x_211:
[----:B---3--:R3:W0:Y:S01]  /*da70*/  SHFL.IDX PT, R9, R22, 0x2, 0x181f ;  /* 0x00581f0016097f89 */ /* 0x00862200000e0000 */
[----:B------:R-:W-:Y:S03]  /*da80*/  BSSY B1, `(.L_x_213) ;  /* 0x0000014000017945 */ /* 0x000fe60003800000 */
[----:B------:R3:W0:Y:S01]  /*da90*/  SHFL.IDX PT, R5, R17, 0x2, 0x181f ;  /* 0x00581f0011057f89 */ /* 0x00062200000e0000 */
[----:B------:R-:W-:Y:S05]  /*daa0*/  @P0 BRA `(.L_x_214) ;  /* 0x0000000000440947 */ /* 0x000fea0003800000 */
[----:B------:R-:W-:Y:S02]  /*dab0*/  ULDC UR4, c[0x0][0xac8] ;  /* 0x0002b20000047ab9 */ /* 0x000fe40000000800 */
[----:B------:R-:W-:Y:S02]  /*dac0*/  ISETP.GE.AND P3, PT, R0, UR4, PT ;  /* 0x0000000400007c0c */ /* 0x000fe4000bf66270 */
[----:B------:R-:W-:Y:S02]  /*dad0*/  ISETP.GE.AND P2, PT, R80, UR4, PT ;  /* 0x0000000450007c0c */ /* 0x000fe4000bf46270 */
[----:B------:R-:W-:Y:S02]  /*dae0*/  ISETP.GE.AND P1, PT, R82, UR4, PT ;  /* 0x0000000452007c0c */ /* 0x000fe4000bf26270 */
[----:B------:R-:W-:-:S07]  /*daf0*/  ISETP.GE.AND P0, PT, R84, UR4, PT ;  /* 0x0000000454007c0c */ /* 0x000fce000bf06270 */
[-C--:B0-----:R-:W-:Y:S02]  /*db00*/  @!P3 LEA R2, P6, R0, R5.reuse, 0x1 ;  /* 0x000000050002b211 */ /* 0x081fe400078c08ff */
[-C--:B------:R-:W-:Y:S02]  /*db10*/  @!P2 LEA R4, P5, R80, R5.reuse, 0x1 ;  /* 0x000000055004a211 */ /* 0x080fe400078a08ff */
[----:B------:R-:W-:Y:S02]  /*db20*/  @!P1 LEA R6, P4, R82, R5, 0x1 ;  /* 0x0000000552069211 */ /* 0x000fe400078808ff */
[----:B------:R-:W-:Y:S02]  /*db30*/  @!P3 LEA.HI.X R3, R0, R9, R86, 0x1, P6 ;  /* 0x000000090003b211 */ /* 0x000fe400030f0c56 */
[----:B------:R-:W-:Y:S02]  /*db40*/  @!P0 LEA R8, P6, R84, R5, 0x1 ;  /* 0x0000000554088211 */ /* 0x000fe400078c08ff */
[-C--:B------:R-:W-:Y:S01]  /*db50*/  @!P2 LEA.HI.X R5, R80, R9.reuse, R85, 0x1, P5 ;  /* 0x000000095005a211 */ /* 0x080fe200028f0c55 */
[----:B------:R0:W-:Y:S01]  /*db60*/  @!P3 ST.E.128 desc[UR36][R2.64], R12 ;  /* 0x0000000c0200b985 */ /* 0x0001e2000c101d24 */
[----:B----4-:R-:W-:-:S02]  /*db70*/  @!P1 LEA.HI.X R7, R82, R9, R81, 0x1, P4 ;  /* 0x0000000952079211 */ /* 0x010fc400020f0c51 */
[----:B------:R-:W-:Y:S01]  /*db80*/  @!P0 LEA.HI.X R9, R84, R9, R83, 0x1, P6 ;  /* 0x0000000954098211 */ /* 0x000fe200030f0c53 */
[----:B------:R0:W-:Y:S04]  /*db90*/  @!P2 ST.E.128 desc[UR36][R4.64], R36 ;  /* 0x000000240400a985 */ /* 0x0001e8000c101d24 */
[----:B------:R0:W-:Y:S04]  /*dba0*/  @!P1 ST.E.128 desc[UR36][R6.64], R52 ;  /* 0x0000003406009985 */ /* 0x0001e8000c101d24 */
[----:B------:R0:W-:Y:S02]  /*dbb0*/  @!P0 ST.E.128 desc[UR36][R8.64], R68 ;  /* 0x0000004408008985 */ /* 0x0001e4000c101d24 */
.L_x_214:
[----:B------:R-:W-:Y:S05]  /*dbc0*/  BSYNC B1 ;  /* 0x0000000000017941 */ /* 0x000fea0003800000 */
.L_x_213:
[----:B0-----:R-:W-:Y:S01]  /*dbd0*/  VIADD R2, R78, 0x60 ;  /* 0x000000604e027836 */ /* 0x001fe20000000000 */
[----:B------:R0:W0:Y:S04]  /*dbe0*/  SHFL.IDX PT, R9, R22, 0x3, 0x181f ;  /* 0x00781f0016097f89 */ /* 0x00002800000e0000 */
[----:B------:R-:W-:Y:S01]  /*dbf0*/  ISETP.GE.AND P0, PT, R2, UR17, PT ;  /* 0x0000001102007c0c */ /* 0x000fe2000bf06270 */
[----:B---3--:R-:W3:-:S12]  /*dc00*/  SHFL.IDX PT, R17, R17, 0x3, 0x181f ;  /* 0x00781f0011117f89 */ /* 0x008ed800000e0000 */
[----:B------:R-:W-:Y:S05]  /*dc10*/  @P0 BRA `(.L_x_215) ;  /* 0x0000002800780947 */ /* 0x000fea0003800000 */
[----:B------:R-:W-:Y:S02]  /*dc20*/  ULDC UR4, c[0x0][0xac8] ;  /* 0x0002b20000047ab9 */ /* 0x000fe40000000800 */
[----:B------:R-:W-:Y:S02]  /*dc30*/  ISETP.GE.AND P3, PT, R0, UR4, PT ;  /* 0x0000000400007c0c */ /* 0x000fe4000bf66270 */
[----:B------:R-:W-:Y:S02]  /*dc40*/  ISETP.GE.AND P4, PT, R80, UR4, PT ;  /* 0x0000000450007c0c */ /* 0x000fe4000bf86270 */
[----:B------:R-:W-:-:S09]  /*dc50*/  ISETP.GE.AND P5, PT, R82, UR4, PT ;  /* 0x0000000452007c0c */ /* 0x000fd2000bfa6270 */
[-C--:B---3--:R-:W-:Y:S02]  /*dc60*/  @!P3 LEA R2, P0, R0, R17.reuse, 0x1 ;  /* 0x000000110002b211 */ /* 0x088fe400078008ff */
[-C--:B------:R-:W-:Y:S02]  /*dc70*/  @!P4 LEA R4, P1, R80, R17.reuse, 0x1 ;  /* 0x000000115004c211 */ /* 0x080fe400078208ff */
[----:B------:R-:W-:Y:S02]  /*dc80*/  @!P5 LEA R6, P2, R82, R17, 0x1 ;  /* 0x000000115206d211 */ /* 0x000fe400078408ff */
[-C--:B0-----:R-:W-:Y:S02]  /*dc90*/  @!P3 LEA.HI.X R3, R0, R9.reuse, R86, 0x1, P0 ;  /* 0x000000090003b211 */ /* 0x081fe400000f0c56 */
[-C--:B------:R-:W-:Y:S02]  /*dca0*/  @!P4 LEA.HI.X R5, R80, R9.reuse, R85, 0x1, P1 ;  /* 0x000000095005c211 */ /* 0x080fe400008f0c55 */
[----:B----4-:R-:W-:Y:S01]  /*dcb0*/  @!P5 LEA.HI.X R7, R82, R9, R81, 0x1, P2 ;  /* 0x000000095207d211 */ /* 0x010fe200010f0c51 */
[----:B------:R0:W-:Y:S01]  /*dcc0*/  @!P3 ST.E.128 desc[UR36][R2.64], R24 ;  /* 0x000000180200b985 */ /* 0x0001e2000c101d24 */
[----:B------:R-:W-:-:S03]  /*dcd0*/  ISETP.GE.AND P0, PT, R84, UR4, PT ;  /* 0x0000000454007c0c */ /* 0x000fc6000bf06270 */
[----:B------:R0:W-:Y:S04]  /*dce0*/  @!P4 ST.E.128 desc[UR36][R4.64], R40 ;  /* 0x000000280400c985 */ /* 0x0001e8000c101d24 */
[----:B------:R0:W-:Y:S06]  /*dcf0*/  @!P5 ST.E.128 desc[UR36][R6.64], R56 ;  /* 0x000000380600d985 */ /* 0x0001ec000c101d24 */
[----:B------:R-:W-:Y:S05]  /*dd00*/  @P0 BRA `(.L_x_215) ;  /* 0x00000028003c0947 */ /* 0x000fea0003800000 */
[----:B0-----:R-:W-:-:S04]  /*dd10*/  LEA R2, P0, R84, R17, 0x1 ;  /* 0x0000001154027211 */ /* 0x001fc800078008ff */
[----:B------:R-:W-:-:S05]  /*dd20*/  LEA.HI.X R3, R84, R9, R83, 0x1, P0 ;  /* 0x0000000954037211 */ /* 0x000fca00000f0c53 */
[----:B------:R0:W-:Y:S01]  /*dd30*/  ST.E.128 desc[UR36][R2.64], R72 ;  /* 0x0000004802007985 */ /* 0x0001e2000c101d24 */
[----:B------:R-:W-:Y:S05]  /*dd40*/  BRA `(.L_x_215) ;  /* 0x00000028002c7947 */ /* 0x000fea0003800000 */
.L_x_208:
[----:B------:R-:W-:Y:S01]  /*dd50*/  ULDC.64 UR14, c[0x0][0xb08] ;  /* 0x0002c200000e7ab9 */ /* 0x000fe20000000a00 */
[----:B------:R-:W-:Y:S01]  /*dd60*/  R2UR UR18, R216 ;  /* 0x00000000d81272ca */ /* 0x000fe200000e0000 */
[----:B------:R-:W-:Y:S01]  /*dd70*/  UIMAD UR12, UR16, UR14, URZ ;  /* 0x0000000e100c72a4 */ /* 0x000fe2000f8e023f */
[----:B------:R-:W-:Y:S01]  /*dd80*/  R2UR UR17, R215 ;  /* 0x00000000d71172ca */ /* 0x000fe200000e0000 */
[----:B------:R-:W-:Y:S01]  /*dd90*/  UIMAD.WIDE.U32 UR10, UR4, UR14, URZ ;  /* 0x0000000e040a72a5 */ /* 0x000fe2000f8e003f */
[----:B0-----:R-:W-:Y:S01]  /*dda0*/  IMAD.MOV.U32 R5, RZ, RZ, R8 ;  /* 0x000000ffff057224 */ /* 0x001fe200078e0008 */
[----:B------:R-:W-:Y:S01]  /*ddb0*/  UIMAD UR12, UR4, UR15, UR12 ;  /* 0x0000000f040c72a4 */ /* 0x000fe2000f8e020c */
[C---:B------:R-:W-:Y:S01]  /*ddc0*/  VIADD R160, R23.reuse, 0x78 ;  /* 0x0000007817a07836 */ /* 0x040fe20000000000 */
[----:B------:R-:W-:Y:S01]  /*ddd0*/  USHF.R.S32.HI UR4, URZ, 0x1f, UR9 ;  /* 0x0000001f3f047899 */ /* 0x000fe20008011409 */
[C---:B------:R-:W-:Y:S01]  /*dde0*/  VIADD R162, R23.reuse, 0x70 ;  /* 0x0000007017a27836 */ /* 0x040fe20000000000 */
[----:B------:R-:W-:Y:S01]  /*ddf0*/  UIADD3 UR11, UR11, UR12, URZ ;  /* 0x0000000c0b0b7290 */ /* 0x000fe2000fffe03f */
[C---:B------:R-:W-:Y:S01]  /*de00*/  VIADD R164, R23.reuse, 0x68 ;  /* 0x0000006817a47836 */ /* 0x040fe20000000000 */
[----:B------:R-:W-:Y:S01]  /*de10*/  ULDC.64 UR14, c[0x0][0xb40] ;  /* 0x0002d000000e7ab9 */ /* 0x000fe20000000a00 */
[----:B------:R-:W-:Y:S01]  /*de20*/  ULDC.64 UR12, c[0x0][0xb38] ;  /* 0x0002ce00000c7ab9 */ /* 0x000fe20000000a00 */
[----:B------:R-:W-:Y:S01]  /*de30*/  UIMAD UR4, UR4, UR14, URZ ;  /* 0x0000000e040472a4 */ /* 0x000fe2000f8e023f */
[C---:B------:R-:W-:Y:S01]  /*de40*/  VIADD R166, R23.reuse, 0x60 ;  /* 0x0000006017a67836 */ /* 0x040fe20000000000 */
[----:B------:R-:W-:Y:S01]  /*de50*/  UIMAD.WIDE.U32 UR10, UR18, UR12, UR10 ;  /* 0x0000000c120a72a5 */ /* 0x000fe2000f8e000a */
[C---:B------:R-:W-:Y:S01]  /*de60*/  VIADD R168, R23.reuse, 0x58 ;  /* 0x0000005817a87836 */ /* 0x040fe20000000000 */
[----:B------:R-:W-:Y:S01]  /*de70*/  UIMAD UR4, UR9, UR15, UR4 ;  /* 0x0000000f090472a4 */ /* 0x000fe2000f8e0204 */
[C---:B------:R-:W-:Y:S01]  /*de80*/  VIADD R170, R23.reuse, 0x50 ;  /* 0x0000005017aa7836 */ /* 0x040fe20000000000 */
[----:B------:R-:W-:Y:S01]  /*de90*/  UIMAD UR11, UR18, UR13, UR11 ;  /* 0x0000000d120b72a4 */ /* 0x000fe2000f8e020b */
[C---:B------:R-:W-:Y:S01]  /*dea0*/  VIADD R172, R23.reuse, 0x48 ;  /* 0x0000004817ac7836 */ /* 0x040fe20000000000 */
[----:B------:R-:W-:Y:S01]  /*deb0*/  UIADD3 UR8, UR8, 0x38820, URZ ;  /* 0x0003882008087890 */ /* 0x000fe2000fffe03f */
[C---:B------:R-:W-:Y:S01]  /*dec0*/  VIADD R174, R23.reuse, 0x40 ;  /* 0x0000004017ae7836 */ /* 0x040fe20000000000 */
[----:B------:R-:W-:Y:S01]  /*ded0*/  UIMAD.WIDE.U32 UR10, UR9, UR14, UR10 ;  /* 0x0000000e090a72a5 */ /* 0x000fe2000f8e000a */
[C---:B------:R-:W-:Y:S01]  /*dee0*/  VIADD R176, R23.reuse, 0x38 ;  /* 0x0000003817b07836 */ /* 0x040fe20000000000 */
[----:B------:R-:W-:Y:S01]  /*def0*/  ULDC.64 UR12, c[0x0][0xb48] ;  /* 0x0002d200000c7ab9 */ /* 0x000fe20000000a00 */
[----:B------:R-:W-:Y:S01]  /*df00*/  @UP1 ULDC UR9, c[0x0][0xbec] ;  /* 0x0002fb0000091ab9 */ /* 0x000fe20000000800 */
[----:B------:R-:W-:Y:S01]  /*df10*/  UIADD3 UR11, UR11, UR4, URZ ;  /* 0x000000040b0b7290 */ /* 0x000fe2000fffe03f */
[----:B------:R-:W-:Y:S01]  /*df20*/  @P1 IMAD.HI.U32 R0, R8, UR9, RZ ;  /* 0x0000000908001c27 */ /* 0x000fe2000f8e00ff */
[----:B------:R-:W-:Y:S01]  /*df30*/  UPRMT UR8, URZ, 0x654, UR8 ;  /* 0x000006543f087896 */ /* 0x000fe20008000008 */
[----:B------:R-:W-:Y:S01]  /*df40*/  BSSY B1, `(.L_x_216) ;  /* 0x00000d5000017945 */ /* 0x000fe20003800000 */
[----:B------:R-:W-:Y:S01]  /*df50*/  @UP1 ULDC UR4, c[0x0][0xbf0] ;  /* 0x0002fc0000041ab9 */ /* 0x000fe20000000800 */
[----:B------:R-:W-:Y:S01]  /*df60*/  UIMAD.WIDE.U32 UR10, UR17, UR12, UR10 ;  /* 0x0000000c110a72a5 */ /* 0x000fe2000f8e000a */
[----:B------:R-:W-:Y:S01]  /*df70*/  @P1 SHF.R.U32.HI R5, RZ, UR4, R0 ;  /* 0x00000004ff051c19 */ /* 0x000fe20008011600 */
[----:B------:R-:W-:Y:S01]  /*df80*/  VIADD R178, R23, 0x30 ;  /* 0x0000003017b27836 */ /* 0x000fe20000000000 */
[----:B------:R-:W-:Y:S01]  /*df90*/  SHF.R.S32.HI R18, RZ, 0x1f, R217 ;  /* 0x0000001fff127819 */ /* 0x000fe200000114d9 */
[----:B------:R-:W-:Y:S01]  /*dfa0*/  UIMAD UR4, UR17, UR13, UR11 ;  /* 0x0000000d110472a4 */ /* 0x000fe2000f8e020b */
[--C-:B------:R-:W-:Y:S01]  /*dfb0*/  SHF.R.S32.HI R0, RZ, 0x1f, R5.reuse ;  /* 0x0000001fff007819 */ /* 0x100fe20000011405 */
[----:B------:R-:W-:Y:S01]  /*dfc0*/  IMAD.MOV R7, RZ, RZ, -R5 ;  /* 0x000000ffff077224 */ /* 0x000fe200078e0a05 */
[----:B------:R-:W-:Y:S01]  /*dfd0*/  ULDC.64 UR12, c[0x0][0xb30] ;  /* 0x0002cc00000c7ab9 */ /* 0x000fe20000000a00 */
[----:B------:R-:W-:Y:S01]  /*dfe0*/  IMAD.U32 R3, RZ, RZ, UR11 ;  /* 0x0000000bff037e24 */ /* 0x000fe2000f8e00ff */
[----:B------:R-:W-:Y:S01]  /*dff0*/  SYNCS.ARRIVE.TRANS64.RED.A1T0 RZ, [UR8], RZ ;  /* 0x000000ffffff79a7 */ /* 0x000fe20008100408 */
[----:B------:R-:W-:Y:S01]  /*e000*/  IMAD R7, R7, UR20, R8 ;  /* 0x0000001407077c24 */ /* 0x000fe2000f8e0208 */
[----:B------:R-:W-:Y:S01]  /*e010*/  SHF.R.S32.HI R20, RZ, 0x1f, R218 ;  /* 0x0000001fff147819 */ /* 0x000fe200000114da */
[----:B------:R-:W-:Y:S01]  /*e020*/  IMAD R0, R0, UR12, RZ ;  /* 0x0000000c00007c24 */ /* 0x000fe2000f8e02ff */
[----:B------:R-:W-:Y:S01]  /*e030*/  SHF.R.S32.HI R22, RZ, 0x1f, R219 ;  /* 0x0000001fff167819 */ /* 0x000fe200000114db */
[----:B------:R-:W-:Y:S01]  /*e040*/  IMAD.U32 R2, RZ, RZ, UR10 ;  /* 0x0000000aff027e24 */ /* 0x000fe2000f8e00ff */
[----:B------:R-:W-:Y:S01]  /*e050*/  ULDC.64 UR10, c[0x0][0xb28] ;  /* 0x0002ca00000a7ab9 */ /* 0x000fe20000000a00 */
[----:B------:R-:W-:Y:S01]  /*e060*/  IMAD.U32 R3, RZ, RZ, UR4 ;  /* 0x00000004ff037e24 */ /* 0x000fe2000f8e00ff */
[----:B------:R-:W-:Y:S01]  /*e070*/  SHF.R.S32.HI R152, RZ, 0x1f, R220 ;  /* 0x0000001fff987819 */ /* 0x000fe200000114dc */
[C---:B------:R-:W-:Y:S01]  /*e080*/  IMAD R9, R5.reuse, UR13, R0 ;  /* 0x0000000d05097c24 */ /* 0x040fe2000f8e0200 */
[----:B------:R-:W-:Y:S01]  /*e090*/  SHF.R.S32.HI R0, RZ, 0x1f, R7 ;  /* 0x0000001fff007819 */ /* 0x000fe20000011407 */
[----:B------:R-:W-:Y:S01]  /*e0a0*/  IMAD.WIDE.U32 R2, R5, UR12, R2 ;  /* 0x0000000c05027c25 */ /* 0x000fe2000f8e0002 */
[----:B------:R-:W-:-:S02]  /*e0b0*/  SHF.R.S32.HI R153, RZ, 0x1f, R221 ;  /* 0x0000001fff997819 */ /* 0x000fc400000114dd */
[----:B------:R-:W-:Y:S01]  /*e0c0*/  SHF.R.S32.HI R154, RZ, 0x1f, R222 ;  /* 0x0000001fff9a7819 */ /* 0x000fe200000114de */
[----:B------:R-:W-:Y:S01]  /*e0d0*/  IMAD R0, R0, UR10, RZ ;  /* 0x0000000a00007c24 */ /* 0x000fe2000f8e02ff */
[----:B------:R-:W-:Y:S01]  /*e0e0*/  SHF.R.S32.HI R155, RZ, 0x1f, R223 ;  /* 0x0000001fff9b7819 */ /* 0x000fe200000114df */
[----:B------:R-:W-:Y:S01]  /*e0f0*/  IMAD.IADD R3, R3, 0x1, R9 ;  /* 0x0000000103037824 */ /* 0x000fe200078e0209 */
[----:B------:R-:W-:Y:S01]  /*e100*/  SHF.R.S32.HI R156, RZ, 0x1f, R224 ;  /* 0x0000001fff9c7819 */ /* 0x000fe200000114e0 */
[C---:B------:R-:W-:Y:S01]  /*e110*/  IMAD R5, R7.reuse, UR11, R0 ;  /* 0x0000000b07057c24 */ /* 0x040fe2000f8e0200 */
[----:B------:R-:W-:Y:S01]  /*e120*/  SHF.R.S32.HI R157, RZ, 0x1f, R225 ;  /* 0x0000001fff9d7819 */ /* 0x000fe200000114e1 */
[----:B------:R-:W-:Y:S01]  /*e130*/  IMAD.WIDE.U32 R2, R7, UR10, R2 ;  /* 0x0000000a07027c25 */ /* 0x000fe2000f8e0002 */
[----:B------:R-:W-:Y:S01]  /*e140*/  ULDC.64 UR10, c[0x0][0xb00] ;  /* 0x0002c000000a7ab9 */ /* 0x000fe20000000a00 */
[----:B------:R-:W-:Y:S02]  /*e150*/  SHF.R.S32.HI R158, RZ, 0x1f, R226 ;  /* 0x0000001fff9e7819 */ /* 0x000fe400000114e2 */
[----:B------:R-:W-:Y:S01]  /*e160*/  IMAD.IADD R3, R3, 0x1, R5 ;  /* 0x0000000103037824 */ /* 0x000fe200078e0205 */
[C---:B------:R-:W-:Y:S01]  /*e170*/  LEA R0, P1, R2.reuse, UR10, 0x2 ;  /* 0x0000000a02007c11 */ /* 0x040fe2000f8210ff */
[C---:B------:R-:W-:Y:S01]  /*e180*/  VIADD R180, R23.reuse, 0x28 ;  /* 0x0000002817b47836 */ /* 0x040fe20000000000 */
[----:B------:R-:W-:Y:S01]  /*e190*/  SHF.R.S32.HI R160, RZ, 0x1f, R160 ;  /* 0x0000001fffa07819 */ /* 0x000fe200000114a0 */
[C---:B------:R-:W-:Y:S01]  /*e1a0*/  VIADD R182, R23.reuse, 0x20 ;  /* 0x0000002017b67836 */ /* 0x040fe20000000000 */
[----:B------:R-:W-:Y:S01]  /*e1b0*/  LEA.HI.X R12, R2, UR11, R3, 0x2, P1 ;  /* 0x0000000b020c7c11 */ /* 0x000fe200088f1403 */
[C---:B------:R-:W-:Y:S01]  /*e1c0*/  VIADD R184, R23.reuse, 0x18 ;  /* 0x0000001817b87836 */ /* 0x040fe20000000000 */
[----:B------:R0:W1:Y:S01]  /*e1d0*/  SHFL.IDX PT, R2, R0, RZ, 0x1c1f ;  /* 0x001c1fff00027589 */ /* 0x00006200000e0000 */
[C---:B------:R-:W-:Y:S01]  /*e1e0*/  VIADD R186, R23.reuse, 0x10 ;  /* 0x0000001017ba7836 */ /* 0x040fe20000000000 */
[C---:B------:R-:W-:Y:S01]  /*e1f0*/  IADD3 R161, R23.reuse, 0x70, RZ ;  /* 0x0000007017a17810 */ /* 0x040fe20007ffe0ff */
[C---:B------:R-:W-:Y:S01]  /*e200*/  VIADD R188, R23.reuse, 0x8 ;  /* 0x0000000817bc7836 */ /* 0x040fe20000000000 */
[----:B------:R0:W2:Y:S01]  /*e210*/  SHFL.IDX PT, R3, R12, RZ, 0x1c1f ;  /* 0x001c1fff0c037589 */ /* 0x0000a200000e0000 */
        /* <DEDUP_REMOVED lines=17> */
[C---:B------:R-:W-:Y:S01]  /*e330*/  IADD3 R177, R23.reuse, 0x30, RZ ;  /* 0x0000003017b17810 */ /* 0x040fe20007ffe0ff */
[C---:B------:R-:W-:Y:S01]  /*e340*/  VIADD R181, R23.reuse, 0x20 ;  /* 0x0000002017b57836 */ /* 0x040fe20000000000 */
[----:B------:R-:W-:Y:S01]  /*e350*/  SHF.R.S32.HI R178, RZ, 0x1f, R178 ;  /* 0x0000001fffb27819 */ /* 0x000fe200000114b2 */
[C---:B------:R-:W-:Y:S01]  /*e360*/  VIADD R183, R23.reuse, 0x18 ;  /* 0x0000001817b77836 */ /* 0x040fe20000000000 */
[----:B------:R-:W-:Y:S01]  /*e370*/  SHF.R.S32.HI R180, RZ, 0x1f, R180 ;  /* 0x0000001fffb47819 */ /* 0x000fe200000114b4 */
[C---:B------:R-:W-:Y:S01]  /*e380*/  VIADD R185, R23.reuse, 0x10 ;  /* 0x0000001017b97836 */ /* 0x040fe20000000000 */
[----:B------:R-:W-:Y:S01]  /*e390*/  SHF.R.S32.HI R182, RZ, 0x1f, R182 ;  /* 0x0000001fffb67819 */ /* 0x000fe200000114b6 */
[----:B------:R-:W-:Y:S01]  /*e3a0*/  VIADD R187, R23, 0x8 ;  /* 0x0000000817bb7836 */ /* 0x000fe20000000000 */
[----:B------:R-:W-:-:S02]  /*e3b0*/  SHF.R.S32.HI R184, RZ, 0x1f, R184 ;  /* 0x0000001fffb87819 */ /* 0x000fc400000114b8 */
[----:B------:R-:W-:Y:S02]  /*e3c0*/  SHF.R.S32.HI R186, RZ, 0x1f, R186 ;  /* 0x0000001fffba7819 */ /* 0x000fe400000114ba */
[----:B------:R-:W-:Y:S01]  /*e3d0*/  SHF.R.S32.HI R188, RZ, 0x1f, R188 ;  /* 0x0000001fffbc7819 */ /* 0x000fe200000114bc */
[----:B012---:R-:W-:Y:S06]  /*e3e0*/  @P2 BRA `(.L_x_217) ;  /* 0x0000000800282947 */ /* 0x007fec0003800000 */
[----:B------:R-:W-:Y:S01]  /*e3f0*/  ULDC UR4, c[0x0][0xac8] ;  /* 0x0002b20000047ab9 */ /* 0x000fe20000000800 */
[C---:B------:R-:W-:Y:S01]  /*e400*/  VIADD R19, R23.reuse, 0xe0 ;  /* 0x000000e017137836 */ /* 0x040fe20000000000 */
[C---:B------:R-:W-:Y:S01]  /*e410*/  ISETP.GE.AND P2, PT, R23.reuse, UR4, PT ;  /* 0x0000000417007c0c */ /* 0x040fe2000bf46270 */
[----:B------:R-:W-:Y:S01]  /*e420*/  VIADD R21, R23, 0xe8 ;  /* 0x000000e817157836 */ /* 0x000fe20000000000 */
[----:B------:R-:W-:Y:S01]  /*e430*/  ISETP.GE.AND P1, PT, R187, UR4, PT ;  /* 0x00000004bb007c0c */ /* 0x000fe2000bf26270 */
[----:B------:R-:W-:Y:S01]  /*e440*/  VIADD R17, R23, 0xf0 ;  /* 0x000000f017117836 */ /* 0x000fe20000000000 */
[----:B------:R-:W-:Y:S01]  /*e450*/  ISETP.GE.AND P3, PT, R185, UR4, PT ;  /* 0x00000004b9007c0c */ /* 0x000fe2000bf66270 */
[----:B------:R-:W-:Y:S01]  /*e460*/  VIADD R13, R23, 0xf8 ;  /* 0x000000f8170d7836 */ /* 0x000fe20000000000 */
[----:B------:R-:W-:-:S07]  /*e470*/  ISETP.GE.AND P4, PT, R183, UR4, PT ;  /* 0x00000004b7007c0c */ /* 0x000fce000bf86270 */
[----:B------:R-:W-:Y:S02]  /*e480*/  @!P2 IMAD.WIDE R4, R23, 0x4, R2 ;  /* 0x000000041704a825 */ /* 0x000fe400078e0202 */
[----:B------:R-:W-:-:S03]  /*e490*/  @!P1 LEA R6, P5, R187, R2, 0x2 ;  /* 0x00000002bb069211 */ /* 0x000fc600078a10ff */
[----:B------:R0:W-:Y:S01]  /*e4a0*/  @!P2 ST.E.64 desc[UR36][R4.64], R24 ;  /* 0x000000180400a985 */ /* 0x0001e2000c101b24 */
[----:B------:R-:W-:Y:S02]  /*e4b0*/  ISETP.GE.AND P2, PT, R181, UR4, PT ;  /* 0x00000004b5007c0c */ /* 0x000fe4000bf46270 */
[----:B------:R-:W-:-:S05]  /*e4c0*/  @!P1 LEA.HI.X R7, R187, R3, R188, 0x2, P5 ;  /* 0x00000003bb079211 */ /* 0x000fca00028f14bc */
[----:B------:R1:W-:Y:S01]  /*e4d0*/  @!P1 ST.E.64 desc[UR36][R6.64], R28 ;  /* 0x0000001c06009985 */ /* 0x0003e2000c101b24 */
[----:B------:R-:W-:Y:S02]  /*e4e0*/  ISETP.GE.AND P1, PT, R179, UR4, PT ;  /* 0x00000004b3007c0c */ /* 0x000fe4000bf26270 */
[----:B0-----:R-:W-:-:S04]  /*e4f0*/  @!P3 LEA R4, P6, R185, R2, 0x2 ;  /* 0x00000002b904b211 */ /* 0x001fc800078c10ff */
[----:B------:R-:W-:Y:S02]  /*e500*/  @!P3 LEA.HI.X R5, R185, R3, R186, 0x2, P6 ;  /* 0x00000003b905b211 */ /* 0x000fe400030f14ba */
[----:B-1----:R-:W-:-:S03]  /*e510*/  @!P4 LEA R6, P5, R183, R2, 0x2 ;  /* 0x00000002b706c211 */ /* 0x002fc600078a10ff */
        /* <DEDUP_REMOVED lines=34> */
[----:B------:R-:W-:Y:S02]  /*e740*/  @!P4 LEA.HI.X R7, R167, R3, R168, 0x2, P5 ;  /* 0x00000003a707c211 */ /* 0x000fe400028f14a8 */
[----:B------:R-:W-:-:S03]  /*e750*/  ISETP.GE.AND P5, PT, R159, UR4, PT ;  /* 0x000000049f007c0c */ /* 0x000fc6000bfa6270 */
[----:B------:R1:W-:Y:S01]  /*e760*/  @!P4 ST.E.64 desc[UR36][R6.64], R68 ;  /* 0x000000440600c985 */ /* 0x0003e2000c101b24 */
[----:B------:R-:W-:Y:S02]  /*e770*/  ISETP.GE.AND P4, PT, R226, UR4, PT ;  /* 0x00000004e2007c0c */ /* 0x000fe4000bf86270 */
[----:B0-----:R-:W-:-:S04]  /*e780*/  @!P2 LEA R4, P6, R165, R2, 0x2 ;  /* 0x00000002a504a211 */ /* 0x001fc800078c10ff */
[----:B------:R-:W-:Y:S02]  /*e790*/  @!P2 LEA.HI.X R5, R165, R3, R166, 0x2, P6 ;  /* 0x00000003a505a211 */ /* 0x000fe400030f14a6 */
[----:B-1----:R-:W-:-:S03]  /*e7a0*/  @!P1 LEA R6, P6, R163, R2, 0x2 ;  /* 0x00000002a3069211 */ /* 0x002fc600078c10ff */
[----:B------:R0:W-:Y:S01]  /*e7b0*/  @!P2 ST.E.64 desc[UR36][R4.64], R72 ;  /* 0x000000480400a985 */ /* 0x0001e2000c101b24 */
[----:B------:R-:W-:Y:S02]  /*e7c0*/  @!P1 LEA.HI.X R7, R163, R3, R164, 0x2, P6 ;  /* 0x00000003a3079211 */ /* 0x000fe400030f14a4 */
[----:B------:R-:W-:-:S03]  /*e7d0*/  @!P4 LEA R10, P6, R226, R2, 0x2 ;  /* 0x00000002e20ac211 */ /* 0x000fc600078c10ff */
[----:B------:R1:W-:Y:S01]  /*e7e0*/  @!P1 ST.E.64 desc[UR36][R6.64], R76 ;  /* 0x0000004c06009985 */ /* 0x0003e2000c101b24 */
[----:B------:R-:W-:Y:S02]  /*e7f0*/  ISETP.GE.AND P1, PT, R225, UR4, PT ;  /* 0x00000004e1007c0c */ /* 0x000fe4000bf26270 */
[----:B------:R-:W-:Y:S02]  /*e800*/  @!P4 LEA.HI.X R11, R226, R3, R158, 0x2, P6 ;  /* 0x00000003e20bc211 */ /* 0x000fe400030f149e */
[----:B0-----:R-:W-:-:S04]  /*e810*/  @!P3 LEA R4, P2, R161, R2, 0x2 ;  /* 0x00000002a104b211 */ /* 0x001fc800078410ff */
[----:B------:R-:W-:Y:S02]  /*e820*/  @!P3 LEA.HI.X R5, R161, R3, R162, 0x2, P2 ;  /* 0x00000003a105b211 */ /* 0x000fe400010f14a2 */
[----:B------:R-:W-:-:S03]  /*e830*/  @!P5 LEA R8, P2, R159, R2, 0x2 ;  /* 0x000000029f08d211 */ /* 0x000fc600078410ff */
[----:B------:R0:W-:Y:S01]  /*e840*/  @!P3 ST.E.64 desc[UR36][R4.64], R80 ;  /* 0x000000500400b985 */ /* 0x0001e2000c101b24 */
[----:B------:R-:W-:Y:S02]  /*e850*/  ISETP.GE.AND P3, PT, R224, UR4, PT ;  /* 0x00000004e0007c0c */ /* 0x000fe4000bf66270 */
[----:B------:R-:W-:Y:S02]  /*e860*/  @!P5 LEA.HI.X R9, R159, R3, R160, 0x2, P2 ;  /* 0x000000039f09d211 */ /* 0x000fe400010f14a0 */
[----:B------:R-:W-:-:S03]  /*e870*/  ISETP.GE.AND P2, PT, R223, UR4, PT ;  /* 0x00000004df007c0c */ /* 0x000fc6000bf46270 */
[----:B------:R2:W-:Y:S01]  /*e880*/  @!P5 ST.E.64 desc[UR36][R8.64], R84 ;  /* 0x000000540800d985 */ /* 0x0005e2000c101b24 */
[----:B------:R-:W-:-:S03]  /*e890*/  @!P1 LEA R14, P5, R225, R2, 0x2 ;  /* 0x00000002e10e9211 */ /* 0x000fc600078a10ff */
[----:B------:R3:W-:Y:S01]  /*e8a0*/  @!P4 ST.E.64 desc[UR36][R10.64], R88 ;  /* 0x000000580a00c985 */ /* 0x0007e2000c101b24 */
[----:B------:R-:W-:Y:S02]  /*e8b0*/  ISETP.GE.AND P4, PT, R222, UR4, PT ;  /* 0x00000004de007c0c */ /* 0x000fe4000bf86270 */
[CC--:B-1----:R-:W-:Y:S02]  /*e8c0*/  @!P3 LEA R6, P6, R224.reuse, R2.reuse, 0x2 ;  /* 0x00000002e006b211 */ /* 0x0c2fe400078c10ff */
[-C--:B------:R-:W-:Y:S02]  /*e8d0*/  @!P1 LEA.HI.X R15, R225, R3.reuse, R157, 0x2, P5 ;  /* 0x00000003e10f9211 */ /* 0x080fe400028f149d */
[----:B------:R-:W-:Y:S02]  /*e8e0*/  @!P3 LEA.HI.X R7, R224, R3, R156, 0x2, P6 ;  /* 0x00000003e007b211 */ /* 0x000fe400030f149c */
[----:B------:R-:W-:Y:S01]  /*e8f0*/  ISETP.GE.AND P6, PT, R221, UR4, PT ;  /* 0x00000004dd007c0c */ /* 0x000fe2000bfc6270 */
[----:B------:R-:W-:Y:S01]  /*e900*/  @!P1 ST.E.64 desc[UR36][R14.64], R92 ;  /* 0x0000005c0e009985 */ /* 0x000fe2000c101b24 */
[----:B0-----:R-:W-:-:S03]  /*e910*/  @!P2 LEA R4, P5, R223, R2, 0x2 ;  /* 0x00000002df04a211 */ /* 0x001fc600078a10ff */
[----:B------:R0:W-:Y:S01]  /*e920*/  @!P3 ST.E.64 desc[UR36][R6.64], R96 ;  /* 0x000000600600b985 */ /* 0x0001e2000c101b24 */
[-C--:B------:R-:W-:Y:S02]  /*e930*/  @!P2 LEA.HI.X R5, R223, R3.reuse, R155, 0x2, P5 ;  /* 0x00000003df05a211 */ /* 0x080fe400028f149b */
[----:B------:R-:W-:Y:S02]  /*e940*/  ISETP.GE.AND P3, PT, R220, UR4, PT ;  /* 0x00000004dc007c0c */ /* 0x000fe4000bf66270 */
[CC--:B--2---:R-:W-:Y:S01]  /*e950*/  @!P4 LEA R8, P1, R222.reuse, R2.reuse, 0x2 ;  /* 0x00000002de08c211 */ /* 0x0c4fe200078210ff */
[----:B------:R1:W-:Y:S01]  /*e960*/  @!P2 ST.E.64 desc[UR36][R4.64], R100 ;  /* 0x000000640400a985 */ /* 0x0003e2000c101b24 */
[----:B------:R-:W-:Y:S02]  /*e970*/  ISETP.GE.AND P2, PT, R219, UR4, PT ;  /* 0x00000004db007c0c */ /* 0x000fe4000bf46270 */
[----:B---3--:R-:W-:Y:S02]  /*e980*/  @!P6 LEA R10, P5, R221, R2, 0x2 ;  /* 0x00000002dd0ae211 */ /* 0x008fe400078a10ff */
[----:B------:R-:W-:-:S02]  /*e990*/  @!P4 LEA.HI.X R9, R222, R3, R154, 0x2, P1 ;  /* 0x00000003de09c211 */ /* 0x000fc400008f149a */
[----:B------:R-:W-:Y:S02]  /*e9a0*/  @!P6 LEA.HI.X R11, R221, R3, R153, 0x2, P5 ;  /* 0x00000003dd0be211 */ /* 0x000fe400028f1499 */
[----:B------:R-:W-:Y:S01]  /*e9b0*/  ISETP.GE.AND P1, PT, R218, UR4, PT ;  /* 0x00000004da007c0c */ /* 0x000fe2000bf26270 */
[----:B------:R2:W-:Y:S01]  /*e9c0*/  @!P4 ST.E.64 desc[UR36][R8.64], R104 ;  /* 0x000000680800c985 */ /* 0x0005e2000c101b24 */
[----:B------:R-:W-:-:S03]  /*e9d0*/  ISETP.GE.AND P5, PT, R217, UR4, PT ;  /* 0x00000004d9007c0c */ /* 0x000fc6000bfa6270 */
[----:B------:R3:W-:Y:S01]  /*e9e0*/  @!P6 ST.E.64 desc[UR36][R10.64], R108 ;  /* 0x0000006c0a00e985 */ /* 0x0007e2000c101b24 */
[CC--:B0-----:R-:W-:Y:S02]  /*e9f0*/  @!P3 LEA R6, P6, R220.reuse, R2.reuse, 0x2 ;  /* 0x00000002dc06b211 */ /* 0x0c1fe400078c10ff */
[CC--:B-1----:R-:W-:Y:S02]  /*ea00*/  @!P2 LEA R4, P4, R219.reuse, R2.reuse, 0x2 ;  /* 0x00000002db04a211 */ /* 0x0c2fe400078810ff */
[-C--:B------:R-:W-:Y:S02]  /*ea10*/  @!P3 LEA.HI.X R7, R220, R3.reuse, R152, 0x2, P6 ;  /* 0x00000003dc07b211 */ /* 0x080fe400030f1498 */
[----:B------:R-:W-:Y:S02]  /*ea20*/  @!P2 LEA.HI.X R5, R219, R3, R22, 0x2, P4 ;  /* 0x00000003db05a211 */ /* 0x000fe400020f1416 */
[----:B------:R-:W-:Y:S01]  /*ea30*/  ISETP.GE.AND P4, PT, R214, UR4, PT ;  /* 0x00000004d6007c0c */ /* 0x000fe2000bf86270 */
[----:B------:R0:W-:Y:S01]  /*ea40*/  @!P3 ST.E.64 desc[UR36][R6.64], R112 ;  /* 0x000000700600b985 */ /* 0x0001e2000c101b24 */
[----:B------:R-:W-:-:S03]  /*ea50*/  @!P1 LEA R14, P6, R218, R2, 0x2 ;  /* 0x00000002da0e9211 */ /* 0x000fc600078c10ff */
[----:B------:R1:W-:Y:S01]  /*ea60*/  @!P2 ST.E.64 desc[UR36][R4.64], R116 ;  /* 0x000000740400a985 */ /* 0x0003e2000c101b24 */
[CC--:B--2---:R-:W-:Y:S02]  /*ea70*/  @!P5 LEA R8, P2, R217.reuse, R2.reuse, 0x2 ;  /* 0x00000002d908d211 */ /* 0x0c4fe400078410ff */
[-C--:B------:R-:W-:Y:S02]  /*ea80*/  @!P1 LEA.HI.X R15, R218, R3.reuse, R20, 0x2, P6 ;  /* 0x00000003da0f9211 */ /* 0x080fe400030f1414 */
[----:B------:R-:W-:Y:S02]  /*ea90*/  @!P5 LEA.HI.X R9, R217, R3, R18, 0x2, P2 ;  /* 0x00000003d909d211 */ /* 0x000fe400010f1412 */
[----:B------:R-:W-:Y:S01]  /*eaa0*/  ISETP.GE.AND P2, PT, R213, UR4, PT ;  /* 0x00000004d5007c0c */ /* 0x000fe2000bf46270 */
[----:B------:R-:W-:Y:S01]  /*eab0*/  @!P1 ST.E.64 desc[UR36][R14.64], R120 ;  /* 0x000000780e009985 */ /* 0x000fe2000c101b24 */
[----:B---3--:R-:W-:Y:S02]  /*eac0*/  SHF.R.S32.HI R11, RZ, 0x1f, R214 ;  /* 0x0000001fff0b7819 */ /* 0x008fe400000114d6 */
[----:B------:R-:W-:Y:S01]  /*ead0*/  @!P4 LEA R10, P3, R214, R2, 0x2 ;  /* 0x00000002d60ac211 */ /* 0x000fe200078610ff */
[----:B------:R2:W-:Y:S01]  /*eae0*/  @!P5 ST.E.64 desc[UR36][R8.64], R124 ;  /* 0x0000007c0800d985 */ /* 0x0005e2000c101b24 */
[----:B------:R-:W-:-:S02]  /*eaf0*/  ISETP.GE.AND P1, PT, R19, UR4, PT ;  /* 0x0000000413007c0c */ /* 0x000fc4000bf26270 */
[----:B------:R-:W-:Y:S02]  /*eb00*/  @!P4 LEA.HI.X R11, R214, R3, R11, 0x2, P3 ;  /* 0x00000003d60bc211 */ /* 0x000fe400018f140b */
[----:B------:R-:W-:Y:S02]  /*eb10*/  ISETP.GE.AND P3, PT, R21, UR4, PT ;  /* 0x0000000415007c0c */ /* 0x000fe4000bf66270 */
[----:B0-----:R-:W-:Y:S01]  /*eb20*/  SHF.R.S32.HI R7, RZ, 0x1f, R213 ;  /* 0x0000001fff077819 */ /* 0x001fe200000114d5 */
[----:B------:R0:W-:Y:S01]  /*eb30*/  @!P4 ST.E.64 desc[UR36][R10.64], R128 ;  /* 0x000000800a00c985 */ /* 0x0001e2000c101b24 */
[----:B------:R-:W-:Y:S02]  /*eb40*/  ISETP.GE.AND P4, PT, R17, UR4, PT ;  /* 0x0000000411007c0c */ /* 0x000fe4000bf86270 */
[----:B------:R-:W-:Y:S02]  /*eb50*/  @!P2 LEA R6, P5, R213, R2, 0x2 ;  /* 0x00000002d506a211 */ /* 0x000fe400078a10ff */
[----:B-1----:R-:W-:-:S02]  /*eb60*/  SHF.R.S32.HI R5, RZ, 0x1f, R19 ;  /* 0x0000001fff057819 */ /* 0x002fc40000011413 */
[-C--:B------:R-:W-:Y:S02]  /*eb70*/  @!P1 LEA R4, P6, R19, R2.reuse, 0x2 ;  /* 0x0000000213049211 */ /* 0x080fe400078c10ff */
[-C--:B------:R-:W-:Y:S02]  /*eb80*/  @!P2 LEA.HI.X R7, R213, R3.reuse, R7, 0x2, P5 ;  /* 0x00000003d507a211 */ /* 0x080fe400028f1407 */
[----:B------:R-:W-:Y:S02]  /*eb90*/  ISETP.GE.AND P5, PT, R13, UR4, PT ;  /* 0x000000040d007c0c */ /* 0x000fe4000bfa6270 */
[----:B------:R-:W-:Y:S01]  /*eba0*/  @!P1 LEA.HI.X R5, R19, R3, R5, 0x2, P6 ;  /* 0x0000000313059211 */ /* 0x000fe200030f1405 */
[----:B------:R1:W-:Y:S01]  /*ebb0*/  @!P2 ST.E.64 desc[UR36][R6.64], R132 ;  /* 0x000000840600a985 */ /* 0x0003e2000c101b24 */
[----:B--2---:R-:W-:Y:S02]  /*ebc0*/  SHF.R.S32.HI R9, RZ, 0x1f, R21 ;  /* 0x0000001fff097819 */ /* 0x004fe40000011415 */
[----:B------:R-:W-:Y:S01]  /*ebd0*/  @!P3 LEA R8, P6, R21, R2, 0x2 ;  /* 0x000000021508b211 */ /* 0x000fe200078c10ff */
[----:B------:R1:W-:Y:S01]  /*ebe0*/  @!P1 ST.E.64 desc[UR36][R4.64], R136 ;  /* 0x0000008804009985 */ /* 0x0003e2000c101b24 */
[----:B0-----:R-:W-:-:S02]  /*ebf0*/  SHF.R.S32.HI R11, RZ, 0x1f, R17 ;  /* 0x0000001fff0b7819 */ /* 0x001fc40000011411 */
[-C--:B------:R-:W-:Y:S02]  /*ec00*/  @!P3 LEA.HI.X R9, R21, R3.reuse, R9, 0x2, P6 ;  /* 0x000000031509b211 */ /* 0x080fe400030f1409 */
[CC--:B------:R-:W-:Y:S02]  /*ec10*/  @!P4 LEA R10, P6, R17.reuse, R2.reuse, 0x2 ;  /* 0x00000002110ac211 */ /* 0x0c0fe400078c10ff */
[----:B------:R-:W-:Y:S01]  /*ec20*/  SHF.R.S32.HI R14, RZ, 0x1f, R13 ;  /* 0x0000001fff0e7819 */ /* 0x000fe2000001140d */
[----:B------:R1:W-:Y:S01]  /*ec30*/  @!P3 ST.E.64 desc[UR36][R8.64], R140 ;  /* 0x0000008c0800b985 */ /* 0x0003e2000c101b24 */
[----:B------:R-:W-:Y:S02]  /*ec40*/  @!P4 LEA.HI.X R11, R17, R3, R11, 0x2, P6 ;  /* 0x00000003110bc211 */ /* 0x000fe400030f140b */
[----:B------:R-:W-:-:S03]  /*ec50*/  @!P5 LEA R2, P6, R13, R2, 0x2 ;  /* 0x000000020d02d211 */ /* 0x000fc600078c10ff */
[----:B------:R1:W-:Y:S01]  /*ec60*/  @!P4 ST.E.64 desc[UR36][R10.64], R144 ;  /* 0x000000900a00c985 */ /* 0x0003e2000c101b24 */
[----:B------:R-:W-:-:S05]  /*ec70*/  @!P5 LEA.HI.X R3, R13, R3, R14, 0x2, P6 ;  /* 0x000000030d03d211 */ /* 0x000fca00030f140e */
[----:B------:R1:W-:Y:S04]  /*ec80*/  @!P5 ST.E.64 desc[UR36][R2.64], R148 ;  /* 0x000000940200d985 */ /* 0x0003e8000c101b24 */
.L_x_217:
[----:B------:R-:W-:Y:S05]  /*ec90*/  BSYNC B1 ;  /* 0x0000000000017941 */ /* 0x000fea0003800000 */
.L_x_216:
[----:B-1----:R0:W1:Y:S04]  /*eca0*/  SHFL.IDX PT, R3, R12, 0x1, 0x1c1f ;  /* 0x003c1f000c037f89 */ /* 0x00206800000e0000 */
[----:B------:R0:W2:Y:S01]  /*ecb0*/  SHFL.IDX PT, R2, R0, 0x1, 0x1c1f ;  /* 0x003c1f0000027f89 */ /* 0x0000a200000e0000 */
[----:B------:R-:W-:Y:S05]  /*ecc0*/  @P0 BRA `(.L_x_215) ;  /* 0x00000018004c0947 */ /* 0x000fea0003800000 */
[----:B------:R-:W-:Y:S01]  /*ecd0*/  ULDC UR4, c[0x0][0xac8] ;  /* 0x0002b20000047ab9 */ /* 0x000fe20000000800 */
[C---:B------:R-:W-:Y:S01]  /*ece0*/  IADD3 R19, R23.reuse, 0xe0, RZ ;  /* 0x000000e017137810 */ /* 0x040fe20007ffe0ff */
[----:B------:R-:W-:Y:S01]  /*ecf0*/  VIADD R17, R23, 0xf0 ;  /* 0x000000f017117836 */ /* 0x000fe20000000000 */
[----:B------:R-:W-:Y:S02]  /*ed00*/  ISETP.GE.AND P0, PT, R187, UR4, PT ;  /* 0x00000004bb007c0c */ /* 0x000fe4000bf06270 */
[----:B------:R-:W-:Y:S02]  /*ed10*/  ISETP.GE.AND P6, PT, R23, UR4, PT ;  /* 0x0000000417007c0c */ /* 0x000fe4000bfc6270 */
[----:B------:R-:W-:Y:S02]  /*ed20*/  ISETP.GE.AND P1, PT, R185, UR4, PT ;  /* 0x00000004b9007c0c */ /* 0x000fe4000bf26270 */
[----:B------:R-:W-:Y:S02]  /*ed30*/  ISETP.GE.AND P2, PT, R183, UR4, PT ;  /* 0x00000004b7007c0c */ /* 0x000fe4000bf46270 */
[----:B------:R-:W-:-:S02]  /*ed40*/  ISETP.GE.AND P3, PT, R181, UR4, PT ;  /* 0x00000004b5007c0c */ /* 0x000fc4000bf66270 */
[----:B0-----:R-:W-:-:S03]  /*ed50*/  SHF.R.S32.HI R0, RZ, 0x1f, R213 ;  /* 0x0000001fff007819 */ /* 0x001fc600000114d5 */
[-C--:B--2---:R-:W-:Y:S02]  /*ed60*/  @!P0 LEA R6, P5, R187, R2.reuse, 0x2 ;  /* 0x00000002bb068211 */ /* 0x084fe400078a10ff */
[----:B-1----:R-:W-:Y:S02]  /*ed70*/  @!P6 IMAD.WIDE R4, R23, 0x4, R2 ;  /* 0x000000041704e825 */ /* 0x002fe400078e0202 */
[-C--:B------:R-:W-:Y:S02]  /*ed80*/  @!P1 LEA R8, P4, R185, R2.reuse, 0x2 ;  /* 0x00000002b9089211 */ /* 0x080fe400078810ff */
[-C--:B------:R-:W-:Y:S01]  /*ed90*/  @!P0 LEA.HI.X R7, R187, R3.reuse, R188, 0x2, P5 ;  /* 0x00000003bb078211 */ /* 0x080fe200028f14bc */
[----:B------:R0:W-:Y:S01]  /*eda0*/  @!P6 ST.E.64 desc[UR36][R4.64], R26 ;  /* 0x0000001a0400e985 */ /* 0x0001e2000c101b24 */
[----:B------:R-:W-:Y:S02]  /*edb0*/  @!P1 LEA.HI.X R9, R185, R3, R186, 0x2, P4 ;  /* 0x00000003b9099211 */ /* 0x000fe400020f14ba */
[----:B------:R-:W-:Y:S01]  /*edc0*/  ISETP.GE.AND P5, PT, R179, UR4, PT ;  /* 0x00000004b3007c0c */ /* 0x000fe2000bfa6270 */
[----:B------:R1:W-:Y:S01]  /*edd0*/  @!P0 ST.E.64 desc[UR36][R6.64], R30 ;  /* 0x0000001e06008985 */ /* 0x0003e2000c101b24 */
[----:B------:R-:W-:-:S02]  /*ede0*/  @!P2 LEA R10, P6, R183, R2, 0x2 ;  /* 0x00000002b70aa211 */ /* 0x000fc400078c10ff */
[----:B------:R-:W-:Y:S01]  /*edf0*/  ISETP.GE.AND P0, PT, R177, UR4, PT ;  /* 0x00000004b1007c0c */ /* 0x000fe2000bf06270 */
[----:B------:R2:W-:Y:S01]  /*ee00*/  @!P1 ST.E.64 desc[UR36][R8.64], R34 ;  /* 0x0000002208009985 */ /* 0x0005e2000c101b24 */
[-C--:B------:R-:W-:Y:S02]  /*ee10*/  @!P2 LEA.HI.X R11, R183, R3.reuse, R184, 0x2, P6 ;  /* 0x00000003b70ba211 */ /* 0x080fe400030f14b8 */
[----:B------:R-:W-:Y:S02]  /*ee20*/  ISETP.GE.AND P1, PT, R175, UR4, PT ;  /* 0x00000004af007c0c */ /* 0x000fe4000bf26270 */
[----:B------:R-:W-:Y:S01]  /*ee30*/  @!P3 LEA R12, P4, R181, R2, 0x2 ;  /* 0x00000002b50cb211 */ /* 0x000fe200078810ff */
[----:B------:R3:W-:Y:S01]  /*ee40*/  @!P2 ST.E.64 desc[UR36][R10.64], R38 ;  /* 0x000000260a00a985 */ /* 0x0007e2000c101b24 */
[----:B------:R-:W-:Y:S02]  /*ee50*/  ISETP.GE.AND P2, PT, R173, UR4, PT ;  /* 0x00000004ad007c0c */ /* 0x000fe4000bf46270 */
[----:B------:R-:W-:-:S02]  /*ee60*/  @!P3 LEA.HI.X R13, R181, R3, R182, 0x2, P4 ;  /* 0x00000003b50db211 */ /* 0x000fc400020f14b6 */
[-C--:B0-----:R-:W-:Y:S02]  /*ee70*/  @!P5 LEA R4, P4, R179, R2.reuse, 0x2 ;  /* 0x00000002b304d211 */ /* 0x081fe400078810ff */
[-C--:B-1----:R-:W-:Y:S01]  /*ee80*/  @!P0 LEA R6, P6, R177, R2.reuse, 0x2 ;  /* 0x00000002b1068211 */ /* 0x082fe200078c10ff */
[----:B------:R-:W-:Y:S01]  /*ee90*/  @!P3 ST.E.64 desc[UR36][R12.64], R42 ;  /* 0x0000002a0c00b985 */ /* 0x000fe2000c101b24 */
[-C--:B------:R-:W-:Y:S02]  /*eea0*/  @!P5 LEA.HI.X R5, R179, R3.reuse, R180, 0x2, P4 ;  /* 0x00000003b305d211 */ /* 0x080fe400020f14b4 */
[----:B------:R-:W-:Y:S02]  /*eeb0*/  ISETP.GE.AND P3, PT, R171, UR4, PT ;  /* 0x00000004ab007c0c */ /* 0x000fe4000bf66270 */
[----:B------:R-:W-:Y:S01]  /*eec0*/  @!P1 LEA R14, P4, R175, R2, 0x2 ;  /* 0x00000002af0e9211 */ /* 0x000fe200078810ff */
[----:B------:R0:W-:Y:S01]  /*eed0*/  @!P5 ST.E.64 desc[UR36][R4.64], R46 ;  /* 0x0000002e0400d985 */ /* 0x0001e2000c101b24 */
[----:B------:R-:W-:-:S02]  /*eee0*/  @!P0 LEA.HI.X R7, R177, R3, R178, 0x2, P6 ;  /* 0x00000003b1078211 */ /* 0x000fc400030f14b2 */
[-C--:B------:R-:W-:Y:S02]  /*eef0*/  @!P1 LEA.HI.X R15, R175, R3.reuse, R176, 0x2, P4 ;  /* 0x00000003af0f9211 */ /* 0x080fe400020f14b0 */
[----:B------:R-:W-:Y:S01]  /*ef00*/  ISETP.GE.AND P5, PT, R169, UR4, PT ;  /* 0x00000004a9007c0c */ /* 0x000fe2000bfa6270 */
[----:B------:R1:W-:Y:S01]  /*ef10*/  @!P0 ST.E.64 desc[UR36][R6.64], R50 ;  /* 0x0000003206008985 */ /* 0x0003e2000c101b24 */
[----:B--2---:R-:W-:Y:S02]  /*ef20*/  @!P2 LEA R8, P6, R173, R2, 0x2 ;  /* 0x00000002ad08a211 */ /* 0x004fe400078c10ff */
[----:B------:R-:W-:Y:S01]  /*ef30*/  ISETP.GE.AND P0, PT, R167, UR4, PT ;  /* 0x00000004a7007c0c */ /* 0x000fe2000bf06270 */
[----:B------:R-:W-:Y:S01]  /*ef40*/  @!P1 ST.E.64 desc[UR36][R14.64], R54 ;  /* 0x000000360e009985 */ /* 0x000fe2000c101b24 */
[----:B------:R-:W-:Y:S02]  /*ef50*/  @!P2 LEA.HI.X R9, R173, R3, R174, 0x2, P6 ;  /* 0x00000003ad09a211 */ /* 0x000fe400030f14ae */
[----:B------:R-:W-:-:S02]  /*ef60*/  ISETP.GE.AND P1, PT, R165, UR4, PT ;  /* 0x00000004a5007c0c */ /* 0x000fc4000bf26270 */
[-C--:B---3--:R-:W-:Y:S01]  /*ef70*/  @!P3 LEA R10, P4, R171, R2.reuse, 0x2 ;  /* 0x00000002ab0ab211 */ /* 0x088fe200078810ff */
[----:B------:R2:W-:Y:S01]  /*ef80*/  @!P2 ST.E.64 desc[UR36][R8.64], R58 ;  /* 0x0000003a0800a985 */ /* 0x0005e2000c101b24 */
[----:B------:R-:W-:Y:S02]  /*ef90*/  ISETP.GE.AND P2, PT, R163, UR4, PT ;  /* 0x00000004a3007c0c */ /* 0x000fe4000bf46270 */
[-C--:B------:R-:W-:Y:S02]  /*efa0*/  @!P3 LEA.HI.X R11, R171, R3.reuse, R172, 0x2, P4 ;  /* 0x00000003ab0bb211 */ /* 0x080fe400020f14ac */
[-C--:B0-----:R-:W-:Y:S02]  /*efb0*/  @!P5 LEA R4, P4, R169, R2.reuse, 0x2 ;  /* 0x00000002a904d211 */ /* 0x081fe400078810ff */
[----:B-1----:R-:W-:Y:S01]  /*efc0*/  @!P0 LEA R6, P6, R167, R2, 0x2 ;  /* 0x00000002a7068211 */ /* 0x002fe200078c10ff */
[----:B------:R0:W-:Y:S01]  /*efd0*/  @!P3 ST.E.64 desc[UR36][R10.64], R62 ;  /* 0x0000003e0a00b985 */ /* 0x0001e2000c101b24 */
[----:B------:R-:W-:-:S02]  /*efe0*/  @!P5 LEA.HI.X R5, R169, R3, R170, 0x2, P4 ;  /* 0x00000003a905d211 */ /* 0x000fc400020f14aa */
[----:B------:R-:W-:Y:S02]  /*eff0*/  ISETP.GE.AND P3, PT, R161, UR4, PT ;  /* 0x00000004a1007c0c */ /* 0x000fe4000bf66270 */
[-C--:B------:R-:W-:Y:S01]  /*f000*/  @!P1 LEA R12, P4, R165, R2.reuse, 0x2 ;  /* 0x00000002a50c9211 */ /* 0x080fe200078810ff */
[----:B------:R1:W-:Y:S01]  /*f010*/  @!P5 ST.E.64 desc[UR36][R4.64], R66 ;  /* 0x000000420400d985 */ /* 0x0003e2000c101b24 */
[-C--:B------:R-:W-:Y:S02]  /*f020*/  @!P0 LEA.HI.X R7, R167, R3.reuse, R168, 0x2, P6 ;  /* 0x00000003a7078211 */ /* 0x080fe400030f14a8 */
[----:B------:R-:W-:Y:S02]  /*f030*/  @!P1 LEA.HI.X R13, R165, R3, R166, 0x2, P4 ;  /* 0x00000003a50d9211 */ /* 0x000fe400020f14a6 */
[----:B------:R-:W-:Y:S01]  /*f040*/  ISETP.GE.AND P6, PT, R159, UR4, PT ;  /* 0x000000049f007c0c */ /* 0x000fe2000bfc6270 */
[----:B------:R3:W-:Y:S01]  /*f050*/  @!P0 ST.E.64 desc[UR36][R6.64], R70 ;  /* 0x0000004606008985 */ /* 0x0007e2000c101b24 */
[----:B--2---:R-:W-:-:S02]  /*f060*/  @!P2 LEA R8, P5, R163, R2, 0x2 ;  /* 0x00000002a308a211 */ /* 0x004fc400078a10ff */
[----:B------:R-:W-:Y:S01]  /*f070*/  ISETP.GE.AND P0, PT, R226, UR4, PT ;  /* 0x00000004e2007c0c */ /* 0x000fe2000bf06270 */
[----:B------:R-:W-:Y:S01]  /*f080*/  @!P1 ST.E.64 desc[UR36][R12.64], R74 ;  /* 0x0000004a0c009985 */ /* 0x000fe2000c101b24 */
[-C--:B------:R-:W-:Y:S02]  /*f090*/  @!P2 LEA.HI.X R9, R163, R3.reuse, R164, 0x2, P5 ;  /* 0x00000003a309a211 */ /* 0x080fe400028f14a4 */
[----:B------:R-:W-:Y:S02]  /*f0a0*/  ISETP.GE.AND P1, PT, R225, UR4, PT ;  /* 0x00000004e1007c0c */ /* 0x000fe4000bf26270 */
[C---:B0-----:R-:W-:Y:S01]  /*f0b0*/  @!P3 LEA R10, P4, R161.reuse, R2, 0x2 ;  /* 0x00000002a10ab211 */ /* 0x041fe200078810ff */
[----:B------:R0:W-:Y:S01]  /*f0c0*/  @!P2 ST.E.64 desc[UR36][R8.64], R78 ;  /* 0x0000004e0800a985 */ /* 0x0001e2000c101b24 */
[----:B------:R-:W-:Y:S02]  /*f0d0*/  ISETP.GE.AND P2, PT, R224, UR4, PT ;  /* 0x00000004e0007c0c */ /* 0x000fe4000bf46270 */
[----:B------:R-:W-:-:S02]  /*f0e0*/  @!P3 LEA.HI.X R11, R161, R3, R162, 0x2, P4 ;  /* 0x00000003a10bb211 */ /* 0x000fc400020f14a2 */
[CC--:B-1----:R-:W-:Y:S02]  /*f0f0*/  @!P6 LEA R4, P4, R159.reuse, R2.reuse, 0x2 ;  /* 0x000000029f04e211 */ /* 0x0c2fe400078810ff */
[CC--:B---3--:R-:W-:Y:S01]  /*f100*/  @!P0 LEA R6, P5, R226.reuse, R2.reuse, 0x2 ;  /* 0x00000002e2068211 */ /* 0x0c8fe200078a10ff */
[----:B------:R1:W-:Y:S01]  /*f110*/  @!P3 ST.E.64 desc[UR36][R10.64], R82 ;  /* 0x000000520a00b985 */ /* 0x0003e2000c101b24 */
        /* <DEDUP_REMOVED lines=8> */
[C---:B0-----:R-:W-:Y:S02]  /*f1a0*/  @!P2 LEA R8, P6, R224.reuse, R2, 0x2 ;  /* 0x00000002e008a211 */ /* 0x041fe400078c10ff */
[----:B------:R-:W-:Y:S01]  /*f1b0*/  ISETP.GE.AND P0, PT, R221, UR4, PT ;  /* 0x00000004dd007c0c */ /* 0x000fe2000bf06270 */
[----:B------:R0:W-:Y:S01]  /*f1c0*/  @!P1 ST.E.64 desc[UR36][R14.64], R94 ;  /* 0x0000005e0e009985 */ /* 0x0001e2000c101b24 */
[----:B------:R-:W-:Y:S02]  /*f1d0*/  @!P2 LEA.HI.X R9, R224, R3, R156, 0x2, P6 ;  /* 0x00000003e009a211 */ /* 0x000fe400030f149c */
[----:B------:R-:W-:-:S02]  /*f1e0*/  ISETP.GE.AND P1, PT, R220, UR4, PT ;  /* 0x00000004dc007c0c */ /* 0x000fc4000bf26270 */
[-C--:B-1----:R-:W-:Y:S01]  /*f1f0*/  @!P3 LEA R10, P4, R223, R2.reuse, 0x2 ;  /* 0x00000002df0ab211 */ /* 0x082fe200078810ff */
[----:B------:R1:W-:Y:S01]  /*f200*/  @!P2 ST.E.64 desc[UR36][R8.64], R98 ;  /* 0x000000620800a985 */ /* 0x0003e2000c101b24 */
[----:B------:R-:W-:Y:S02]  /*f210*/  ISETP.GE.AND P2, PT, R219, UR4, PT ;  /* 0x00000004db007c0c */ /* 0x000fe4000bf46270 */
[-C--:B------:R-:W-:Y:S02]  /*f220*/  @!P3 LEA.HI.X R11, R223, R3.reuse, R155, 0x2, P4 ;  /* 0x00000003df0bb211 */ /* 0x080fe400020f149b */
[CC--:B--2---:R-:W-:Y:S02]  /*f230*/  @!P5 LEA R4, P4, R222.reuse, R2.reuse, 0x2 ;  /* 0x00000002de04d211 */ /* 0x0c4fe400078810ff */
[----:B---3--:R-:W-:Y:S01]  /*f240*/  @!P0 LEA R6, P6, R221, R2, 0x2 ;  /* 0x00000002dd068211 */ /* 0x008fe200078c10ff */
[----:B------:R-:W-:Y:S01]  /*f250*/  @!P3 ST.E.64 desc[UR36][R10.64], R102 ;  /* 0x000000660a00b985 */ /* 0x000fe2000c101b24 */
[----:B------:R-:W-:-:S02]  /*f260*/  @!P5 LEA.HI.X R5, R222, R3, R154, 0x2, P4 ;  /* 0x00000003de05d211 */ /* 0x000fc400020f149a */
[-C--:B------:R-:W-:Y:S02]  /*f270*/  @!P1 LEA R12, P4, R220, R2.reuse, 0x2 ;  /* 0x00000002dc0c9211 */ /* 0x080fe400078810ff */
[----:B------:R-:W-:Y:S01]  /*f280*/  ISETP.GE.AND P3, PT, R218, UR4, PT ;  /* 0x00000004da007c0c */ /* 0x000fe2000bf66270 */
[----:B------:R-:W-:Y:S01]  /*f290*/  @!P5 ST.E.64 desc[UR36][R4.64], R106 ;  /* 0x0000006a0400d985 */ /* 0x000fe2000c101b24 */
[-C--:B------:R-:W-:Y:S02]  /*f2a0*/  @!P0 LEA.HI.X R7, R221, R3.reuse, R153, 0x2, P6 ;  /* 0x00000003dd078211 */ /* 0x080fe400030f1499 */
[----:B------:R-:W-:Y:S02]  /*f2b0*/  @!P1 LEA.HI.X R13, R220, R3, R152, 0x2, P4 ;  /* 0x00000003dc0d9211 */ /* 0x000fe400020f1498 */
[----:B0-----:R-:W-:Y:S01]  /*f2c0*/  @!P2 LEA R14, P5, R219, R2, 0x2 ;  /* 0x00000002db0ea211 */ /* 0x001fe200078a10ff */
[----:B------:R0:W-:Y:S01]  /*f2d0*/  @!P0 ST.E.64 desc[UR36][R6.64], R110 ;  /* 0x0000006e06008985 */ /* 0x0001e2000c101b24 */
[----:B------:R-:W-:-:S02]  /*f2e0*/  ISETP.GE.AND P0, PT, R214, UR4, PT ;  /* 0x00000004d6007c0c */ /* 0x000fc4000bf06270 */
[-C--:B------:R-:W-:Y:S01]  /*f2f0*/  @!P2 LEA.HI.X R15, R219, R3.reuse, R22, 0x2, P5 ;  /* 0x00000003db0fa211 */ /* 0x080fe200028f1416 */
[----:B------:R2:W-:Y:S01]  /*f300*/  @!P1 ST.E.64 desc[UR36][R12.64], R114 ;  /* 0x000000720c009985 */ /* 0x0005e2000c101b24 */
[----:B------:R-:W-:Y:S02]  /*f310*/  ISETP.GE.AND P1, PT, R217, UR4, PT ;  /* 0x00000004d9007c0c */ /* 0x000fe4000bf26270 */
[C---:B-1----:R-:W-:Y:S01]  /*f320*/  @!P3 LEA R8, P4, R218.reuse, R2, 0x2 ;  /* 0x00000002da08b211 */ /* 0x042fe200078810ff */
[----:B------:R-:W-:Y:S01]  /*f330*/  @!P2 ST.E.64 desc[UR36][R14.64], R118 ;  /* 0x000000760e00a985 */ /* 0x000fe2000c101b24 */
[----:B------:R-:W-:Y:S02]  /*f340*/  ISETP.GE.AND P2, PT, R213, UR4, PT ;  /* 0x00000004d5007c0c */ /* 0x000fe4000bf46270 */
[----:B------:R-:W-:Y:S02]  /*f350*/  @!P3 LEA.HI.X R9, R218, R3, R20, 0x2, P4 ;  /* 0x00000003da09b211 */ /* 0x000fe400020f1414 */
[----:B------:R-:W-:-:S02]  /*f360*/  ISETP.GE.AND P4, PT, R19, UR4, PT ;  /* 0x0000000413007c0c */ /* 0x000fc4000bf86270 */
[----:B0-----:R-:W-:Y:S01]  /*f370*/  SHF.R.S32.HI R7, RZ, 0x1f, R214 ;  /* 0x0000001fff077819 */ /* 0x001fe200000114d6 */
[----:B------:R0:W-:Y:S01]  /*f380*/  @!P3 ST.E.64 desc[UR36][R8.64], R122 ;  /* 0x0000007a0800b985 */ /* 0x0001e2000c101b24 */
[CC--:B------:R-:W-:Y:S01]  /*f390*/  @!P0 LEA R6, P6, R214.reuse, R2.reuse, 0x2 ;  /* 0x00000002d6068211 */ /* 0x0c0fe200078c10ff */
[----:B--2---:R-:W-:Y:S01]  /*f3a0*/  VIADD R13, R23, 0xe8 ;  /* 0x000000e8170d7836 */ /* 0x004fe20000000000 */
[----:B------:R-:W-:Y:S02]  /*f3b0*/  @!P1 LEA R4, P5, R217, R2, 0x2 ;  /* 0x00000002d9049211 */ /* 0x000fe400078a10ff */
[-C--:B------:R-:W-:Y:S02]  /*f3c0*/  @!P0 LEA.HI.X R7, R214, R3.reuse, R7, 0x2, P6 ;  /* 0x00000003d6078211 */ /* 0x080fe400030f1407 */
[----:B------:R-:W-:Y:S02]  /*f3d0*/  ISETP.GE.AND P3, PT, R13, UR4, PT ;  /* 0x000000040d007c0c */ /* 0x000fe4000bf66270 */
[----:B------:R-:W-:-:S02]  /*f3e0*/  @!P1 LEA.HI.X R5, R217, R3, R18, 0x2, P5 ;  /* 0x00000003d9059211 */ /* 0x000fc400028f1412 */
[-C--:B------:R-:W-:Y:S02]  /*f3f0*/  @!P2 LEA R10, P5, R213, R2.reuse, 0x2 ;  /* 0x00000002d50aa211 */ /* 0x080fe400078a10ff */
[----:B------:R-:W-:Y:S01]  /*f400*/  ISETP.GE.AND P6, PT, R17, UR4, PT ;  /* 0x0000000411007c0c */ /* 0x000fe2000bfc6270 */
[----:B------:R1:W-:Y:S01]  /*f410*/  @!P1 ST.E.64 desc[UR36][R4.64], R126 ;  /* 0x0000007e04009985 */ /* 0x0003e2000c101b24 */
[-C--:B------:R-:W-:Y:S02]  /*f420*/  @!P2 LEA.HI.X R11, R213, R3.reuse, R0, 0x2, P5 ;  /* 0x00000003d50ba211 */ /* 0x080fe400028f1400 */
[----:B0-----:R-:W-:Y:S01]  /*f430*/  SHF.R.S32.HI R9, RZ, 0x1f, R19 ;  /* 0x0000001fff097819 */ /* 0x001fe20000011413 */
[----:B------:R1:W-:Y:S01]  /*f440*/  @!P0 ST.E.64 desc[UR36][R6.64], R130 ;  /* 0x0000008206008985 */ /* 0x0003e2000c101b24 */
[C---:B------:R-:W-:Y:S02]  /*f450*/  @!P4 LEA R8, P5, R19.reuse, R2, 0x2 ;  /* 0x000000021308c211 */ /* 0x040fe400078a10ff */
[----:B------:R-:W-:Y:S01]  /*f460*/  SHF.R.S32.HI R0, RZ, 0x1f, R13 ;  /* 0x0000001fff007819 */ /* 0x000fe2000001140d */
[----:B------:R1:W-:Y:S01]  /*f470*/  @!P2 ST.E.64 desc[UR36][R10.64], R134 ;  /* 0x000000860a00a985 */ /* 0x0003e2000c101b24 */
[----:B------:R-:W-:-:S02]  /*f480*/  @!P4 LEA.HI.X R9, R19, R3, R9, 0x2, P5 ;  /* 0x000000031309c211 */ /* 0x000fc400028f1409 */
[----:B------:R-:W-:-:S03]  /*f490*/  @!P3 LEA R12, P5, R13, R2, 0x2 ;  /* 0x000000020d0cb211 */ /* 0x000fc600078a10ff */
[----:B------:R1:W-:Y:S01]  /*f4a0*/  @!P4 ST.E.64 desc[UR36][R8.64], R138 ;  /* 0x0000008a0800c985 */ /* 0x0003e2000c101b24 */
[-C--:B------:R-:W-:Y:S02]  /*f4b0*/  @!P3 LEA.HI.X R13, R13, R3.reuse, R0, 0x2, P5 ;  /* 0x000000030d0db211 */ /* 0x080fe400028f1400 */
[----:B------:R-:W-:Y:S02]  /*f4c0*/  SHF.R.S32.HI R0, RZ, 0x1f, R17 ;  /* 0x0000001fff007819 */ /* 0x000fe40000011411 */
[C---:B------:R-:W-:Y:S01]  /*f4d0*/  @!P6 LEA R14, P5, R17.reuse, R2, 0x2 ;  /* 0x00000002110ee211 */ /* 0x040fe200078a10ff */
[----:B------:R1:W-:Y:S03]  /*f4e0*/  @!P3 ST.E.64 desc[UR36][R12.64], R142 ;  /* 0x0000008e0c00b985 */ /* 0x0003e6000c101b24 */
[----:B------:R-:W-:Y:S01]  /*f4f0*/  @!P6 LEA.HI.X R15, R17, R3, R0, 0x2, P5 ;  /* 0x00000003110fe211 */ /* 0x000fe200028f1400 */
[----:B------:R-:W-:-:S04]  /*f500*/  VIADD R17, R23, 0xf8 ;  /* 0x000000f817117836 */ /* 0x000fc80000000000 */
[----:B------:R1:W-:Y:S01]  /*f510*/  @!P6 ST.E.64 desc[UR36][R14.64], R146 ;  /* 0x000000920e00e985 */ /* 0x0003e2000c101b24 */
[----:B------:R-:W-:-:S13]  /*f520*/  ISETP.GE.AND P0, PT, R17, UR4, PT ;  /* 0x0000000411007c0c */ /* 0x000fda000bf06270 */
[----:B-1----:R-:W-:Y:S05]  /*f530*/  @P0 BRA `(.L_x_215) ;  /* 0x0000001000300947 */ /* 0x002fea0003800000 */
[----:B------:R-:W-:Y:S02]  /*f540*/  LEA R2, P0, R17, R2, 0x2 ;  /* 0x0000000211027211 */ /* 0x000fe400078010ff */
[----:B------:R-:W-:-:S04]  /*f550*/  SHF.R.S32.HI R0, RZ, 0x1f, R17 ;  /* 0x0000001fff007819 */ /* 0x000fc80000011411 */
[----:B------:R-:W-:-:S05]  /*f560*/  LEA.HI.X R3, R17, R3, R0, 0x2, P0 ;  /* 0x0000000311037211 */ /* 0x000fca00000f1400 */
[----:B------:R0:W-:Y:S01]  /*f570*/  ST.E.64 desc[UR36][R2.64], R150 ;  /* 0x0000009602007985 */ /* 0x0001e2000c101b24 */
[----:B------:R-:W-:Y:S05]  /*f580*/  BRA `(.L_x_215) ;  /* 0x00000010001c7947 */ /* 0x000fea0003800000 */
.L_x_206:
[----:B------:R-:W2:Y:S01]  /*f590*/  LDL R8, [R1+0x30] ;  /* 0x0000300001087983 */ /* 0x000ea20000100800 */
[----:B------:R-:W-:Y:S01]  /*f5a0*/  ULDC.64 UR8, c[0x0][0xc00] ;  /* 0x0003000000087ab9 */ /* 0x000fe20000000a00 */
[----:B------:R-:W-:Y:S01]  /*f5b0*/  R2UR UR10, R212 ;  /* 0x00000000d40a72ca */ /* 0x000fe200000e0000 */
[----:B------:R-:W-:-:S04]  /*f5c0*/  UISETP.NE.U32.AND UP0, UPT, UR8, URZ, UPT ;  /* 0x0000003f0800728c */ /* 0x000fc8000bf05070 */
[----:B------:R-:W-:-:S03]  /*f5d0*/  UISETP.NE.AND.EX UP0, UPT, UR9, URZ, UPT, UP0 ;  /* 0x0000003f0900728c */ /* 0x000fc6000bf05300 */
[----:B------:R-:W-:-:S03]  /*f5e0*/  ULDC.64 UR8, c[0x0][0xc00] ;  /* 0x0003000000087ab9 */ /* 0x000fc60000000a00 */
[----:B------:R-:W-:Y:S02]  /*f5f0*/  PLOP3.LUT P1, PT, PT, PT, UP0, 0x80, 0x0 ;  /* 0x000000000000781c */ /* 0x000fe40003f2f008 */
[----:B--2---:R-:W-:-:S13]  /*f600*/  R2UR UR4, R8 ;  /* 0x00000000080472ca */ /* 0x004fda00000e0000 */
[----:B------:R-:W-:-:S06]  /*f610*/  UIMAD.WIDE UR8, UR4, 0x4, UR8 ;  /* 0x00000004040878a5 */ /* 0x000fcc000f8e0208 */
[----:B------:R-:W-:Y:S02]  /*f620*/  IMAD.U32 R2, RZ, RZ, UR8 ;  /* 0x00000008ff027e24 */ /* 0x000fe4000f8e00ff */
[----:B0-----:R-:W-:Y:S01]  /*f630*/  IMAD.U32 R3, RZ, RZ, UR9 ;  /* 0x00000009ff037e24 */ /* 0x001fe2000f8e00ff */
[----:B------:R-:W-:Y:S02]  /*f640*/  ULDC.64 UR8, c[0x0][0xc08] ;  /* 0x0003020000087ab9 */ /* 0x000fe40000000a00 */
[----:B------:R-:W-:Y:S02]  /*f650*/  UISETP.NE.U32.AND UP1, UPT, UR8, URZ, UPT ;  /* 0x0000003f0800728c */ /* 0x000fe4000bf25070 */
[----:B------:R-:W2:Y:S02]  /*f660*/  @P1 LDG.E R7, desc[UR36][R2.64] ;  /* 0x0000002402071981 */ /* 0x000ea4000c1e1900 */
[----:B------:R-:W-:-:S06]  /*f670*/  UISETP.NE.AND.EX UP1, UPT, UR9, URZ, UPT, UP1 ;  /* 0x0000003f0900728c */ /* 0x000fcc000bf25310 */
[----:B------:R-:W-:-:S05]  /*f680*/  PLOP3.LUT P2, PT, PT, PT, UP1, 0x80, 0x0 ;  /* 0x000000000000781c */ /* 0x000fca0003f4f018 */
[----:B------:R-:W-:Y:S02]  /*f690*/  @UP1 ULDC.64 UR8, c[0x0][0xc08] ;  /* 0x0003020000081ab9 */ /* 0x000fe40000000a00 */
[----:B------:R-:W-:-:S03]  /*f6a0*/  @UP1 UIMAD.WIDE UR8, UR4, 0x4, UR8 ;  /* 0x00000004040818a5 */ /* 0x000fc6000f8e0208 */
[----:B------:R-:W-:Y:S02]  /*f6b0*/  ULDC UR4, c[0x0][0xa88] ;  /* 0x0002a20000047ab9 */ /* 0x000fe40000000800 */
[----:B------:R-:W-:Y:S02]  /*f6c0*/  IMAD.U32 R0, RZ, RZ, UR4 ;  /* 0x00000004ff007e24 */ /* 0x000fe4000f8e00ff */
[----:B------:R-:W-:Y:S02]  /*f6d0*/  IMAD.U32 R4, RZ, RZ, UR8 ;  /* 0x00000008ff047e24 */ /* 0x000fe4000f8e00ff */
[----:B------:R-:W-:-:S05]  /*f6e0*/  IMAD.U32 R5, RZ, RZ, UR9 ;  /* 0x00000009ff057e24 */ /* 0x000fca000f8e00ff */
[----:B------:R0:W5:Y:S01]  /*f6f0*/  @P2 LDG.E R0, desc[UR36][R4.64] ;  /* 0x0000002404002981 */ /* 0x000162000c1e1900 */
[----:B------:R-:W-:Y:S01]  /*f700*/  UMOV UR4, URZ ;  /* 0x0000003f00047c82 */ /* 0x000fe20008000000 */
[----:B------:R-:W-:Y:S01]  /*f710*/  UISETP.NE.AND UP1, UPT, UR10, URZ, UPT ;  /* 0x0000003f0a00728c */ /* 0x000fe2000bf25270 */
[----:B------:R-:W1:Y:S10]  /*f720*/  S2R R6, SR_TID.X ;  /* 0x0000000000067919 */ /* 0x000e740000002100 */
[----:B------:R-:W-:-:S02]  /*f730*/  @!UP1 ULDC UR10, c[0x0][0xad4] ;  /* 0x0002b500000a9ab9 */ /* 0x000fc40000000800 */
[----:B------:R-:W-:Y:S02]  /*f740*/  IMAD.U32 R212, RZ, RZ, UR10 ;  /* 0x0000000affd47e24 */ /* 0x000fe4000f8e00ff */
[----:B-1----:R-:W-:-:S05]  /*f750*/  VIADD R6, R6, 0xffffff80 ;  /* 0xffffff8006067836 */ /* 0x002fca0000000000 */
[----:B------:R-:W-:Y:S02]  /*f760*/  ISETP.GT.AND P0, PT, R6, 0x7f, PT ;  /* 0x0000007f0600780c */ /* 0x000fe40003f04270 */
[----:B--2---:R-:W-:-:S13]  /*f770*/  @P1 R2UR UR4, R7 ;  /* 0x00000000070412ca */ /* 0x004fda00000e0000 */
[----:B------:R-:W-:Y:S01]  /*f780*/  USHF.R.S32.HI UR21, URZ, 0x1f, UR4 ;  /* 0x0000001f3f157899 */ /* 0x000fe20008011404 */
[----:B0-----:R-:W-:Y:S11]  /*f790*/  @P2 BRA `(.L_x_218) ;  /* 0x0000000000102947 */ /* 0x001ff60003800000 */
[----:B------:R-:W-:Y:S05]  /*f7a0*/  @!P1 BRA `(.L_x_218) ;  /* 0x00000000000c9947 */ /* 0x000fea0003800000 */
[----:B------:R-:W2:Y:S04]  /*f7b0*/  LDG.E R5, desc[UR36][R2.64] ;  /* 0x0000002402057981 */ /* 0x000ea8000c1e1900 */
[----:B-----5:R-:W2:Y:S02]  /*f7c0*/  LDG.E R0, desc[UR36][R2.64+0x4] ;  /* 0x0000042402007981 */ /* 0x020ea4000c1e1900 */
[----:B--2---:R-:W-:-:S07]  /*f7d0*/  IMAD.IADD R0, R0, 0x1, -R5 ;  /* 0x0000000100007824 */ /* 0x004fce00078e0a05 */
.L_x_218:
[----:B------:R-:W2:Y:S01]  /*f7e0*/  LDL.LU R2, [R1+0x34] ;  /* 0x0000340001027983 */ /* 0x000ea20000300800 */
[----:B------:R-:W-:Y:S01]  /*f7f0*/  R2UR UR9, R8 ;  /* 0x00000000080972ca */ /* 0x000fe200000e0000 */
[----:B------:R-:W-:-:S12]  /*f800*/  BSSY B1, `(.L_x_219) ;  /* 0x0000040000017945 */ /* 0x000fd80003800000 */
[----:B------:R-:W-:Y:S01]  /*f810*/  USEL UR12, UR9, URZ, !UP0 ;  /* 0x0000003f090c7287 */ /* 0x000fe2000c000000 */
[----:B--2---:R-:W-:-:S13]  /*f820*/  R2UR UR8, R2 ;  /* 0x00000000020872ca */ /* 0x004fda00000e0000 */
[----:B------:R-:W-:Y:S01]  /*f830*/  USEL UR13, UR8, URZ, !UP0 ;  /* 0x0000003f080d7287 */ /* 0x000fe2000c000000 */
[----:B------:R-:W-:Y:S11]  /*f840*/  @P0 BRA `(.L_x_220) ;  /* 0x0000000000ec0947 */ /* 0x000ff60003800000 */
[----:B------:R-:W2:Y:S01]  /*f850*/  LDL R2, [R1+0x2c] ;  /* 0x00002c0001027983 */ /* 0x000ea20000100800 */
[----:B------:R-:W0:Y:S01]  /*f860*/  LDC R9, c[0x0][0xbe8] ;  /* 0x0002fa00ff097b82 */ /* 0x000e220000000800 */
[----:B--2---:R-:W-:Y:S02]  /*f870*/  R2UR UR8, R2 ;  /* 0x00000000020872ca */ /* 0x004fe400000e0000 */
[----:B------:R-:W1:Y:S11]  /*f880*/  S2R R2, SR_TID.X ;  /* 0x0000000000027919 */ /* 0x000e760000002100 */
[----:B------:R-:W-:-:S04]  /*f890*/  IMAD.U32 R3, RZ, RZ, UR8 ;  /* 0x00000008ff037e24 */ /* 0x000fc8000f8e00ff */
[----:B-1----:R-:W-:Y:S02]  /*f8a0*/  IMAD R2, R3, 0x80, R2 ;  /* 0x0000008003027824 */ /* 0x002fe400078e0202 */
[----:B0----5:R-:W-:Y:S02]  /*f8b0*/  IMAD R3, R0, R9, RZ ;  /* 0x0000000900037224 */ /* 0x021fe400078e02ff */
[----:B------:R-:W-:-:S05]  /*f8c0*/  VIADD R4, R2, 0xffffff80 ;  /* 0xffffff8002047836 */ /* 0x000fca0000000000 */
[----:B------:R-:W-:-:S13]  /*f8d0*/  ISETP.GE.AND P0, PT, R4, R3, PT ;  /* 0x000000030400720c */ /* 0x000fda0003f06270 */
[----:B------:R-:W-:Y:S05]  /*f8e0*/  @P0 BRA `(.L_x_220) ;  /* 0x0000000000c40947 */ /* 0x000fea0003800000 */
[----:B------:R-:W-:Y:S01]  /*f8f0*/  ISETP.NE.AND P0, PT, R9, 0x1, PT ;  /* 0x000000010900780c */ /* 0x000fe20003f05270 */
[----:B------:R-:W-:Y:S01]  /*f900*/  UMOV UR19, 0x9b8 ;  /* 0x000009b800137882 */ /* 0x000fe20000000000 */
[----:B------:R-:W-:Y:S01]  /*f910*/  R2UR UR9, R212 ;  /* 0x00000000d40972ca */ /* 0x000fe200000e0000 */
[----:B------:R-:W-:Y:S01]  /*f920*/  IMAD.MOV.U32 R5, RZ, RZ, R4 ;  /* 0x000000ffff057224 */ /* 0x000fe200078e0004 */
[----:B------:R-:W-:Y:S02]  /*f930*/  R2UR UR8, R215 ;  /* 0x00000000d70872ca */ /* 0x000fe400000e0000 */
[----:B------:R-:W-:-:S07]  /*f940*/  R2UR UR20, R216 ;  /* 0x00000000d81472ca */ /* 0x000fce00000e0000 */
[----:B------:R-:W0:Y:S02]  /*f950*/  @P0 LDC R3, c[0x0][0xbec] ;  /* 0x0002fb00ff030b82 */ /* 0x000e240000000800 */
[----:B------:R-:W-:-:S04]  /*f960*/  UISETP.GT.AND UP0, UPT, UR9, 0x1, UPT ;  /* 0x000000010900788c */ /* 0x000fc8000bf04270 */
[----:B------:R-:W-:Y:S02]  /*f970*/  USEL UR19, UR19, 0x978, UP0 ;  /* 0x0000097813137887 */ /* 0x000fe40008000000 */
[----:B------:R-:W1:Y:S01]  /*f980*/  @P0 LDC R7, c[0x0][0xbf0] ;  /* 0x0002fc00ff070b82 */ /* 0x000e620000000800 */
[----:B------:R-:W-:-:S09]  /*f990*/  USEL UR18, UR8, URZ, UP0 ;  /* 0x0000003f08127287 */ /* 0x000fd20008000000 */
[----:B------:R-:W-:Y:S01]  /*f9a0*/  ULDC.64 UR8, c[0x0][UR19+0x218] ;  /* 0x0000860013087abb */ /* 0x000fe20008000a00 */
[----:B------:R-:W-:Y:S01]  /*f9b0*/  ULDC.64 UR14, c[0x0][UR19+0x220] ;  /* 0x00008800130e7abb */ /* 0x000fe20008000a00 */
[----:B------:R-:W-:Y:S01]  /*f9c0*/  ULDC.64 UR16, c[0x0][UR19+0x228] ;  /* 0x00008a0013107abb */ /* 0x000fe20008000a00 */
[----:B------:R-:W-:Y:S02]  /*f9d0*/  UIMAD.WIDE.U32 UR10, UR8, UR20, URZ ;  /* 0x00000014080a72a5 */ /* 0x000fe4000f8e003f */
[----:B------:R-:W-:Y:S01]  /*f9e0*/  UIMAD UR20, UR9, UR20, URZ ;  /* 0x00000014091472a4 */ /* 0x000fe2000f8e023f */
[----:B0-----:R-:W-:Y:S01]  /*f9f0*/  @P0 IMAD.HI.U32 R2, R4, R3, RZ ;  /* 0x0000000304020227 */ /* 0x001fe200078e00ff */
[----:B------:R-:W-:Y:S02]  /*fa00*/  UIMAD UR15, UR15, UR12, URZ ;  /* 0x0000000c0f0f72a4 */ /* 0x000fe4000f8e023f */
[----:B------:R-:W-:Y:S02]  /*fa10*/  UIMAD.WIDE.U32 UR22, UR16, UR18, URZ ;  /* 0x00000012101672a5 */ /* 0x000fe4000f8e003f */
[----:B------:R-:W-:-:S02]  /*fa20*/  UIMAD.WIDE.U32 UR8, UR14, UR12, URZ ;  /* 0x0000000c0e0872a5 */ /* 0x000fc4000f8e003f */
[----:B------:R-:W-:Y:S01]  /*fa30*/  UIMAD UR16, UR17, UR18, URZ ;  /* 0x00000012111072a4 */ /* 0x000fe2000f8e023f */
[----:B-1----:R-:W-:Y:S01]  /*fa40*/  @P0 SHF.R.U32.HI R5, RZ, R7, R2 ;  /* 0x00000007ff050219 */ /* 0x002fe20000011602 */
[----:B------:R-:W-:Y:S01]  /*fa50*/  UIMAD UR15, UR14, UR13, UR15 ;  /* 0x0000000d0e0f72a4 */ /* 0x000fe2000f8e020f */
[----:B------:R-:W-:Y:S01]  /*fa60*/  IMAD.U32 R2, RZ, RZ, UR22 ;  /* 0x00000016ff027e24 */ /* 0x000fe2000f8e00ff */
[----:B------:R-:W-:Y:S01]  /*fa70*/  UIADD3 UR10, UP1, UP2, UR8, UR10, UR4 ;  /* 0x0000000a080a7290 */ /* 0x000fe2000fa3e004 */
[C---:B------:R-:W-:Y:S01]  /*fa80*/  IADD3 R7, -R5.reuse, RZ, RZ ;  /* 0x000000ff05077210 */ /* 0x040fe20007ffe1ff */
[----:B------:R-:W-:Y:S02]  /*fa90*/  UIADD3 UR16, UR23, UR16, URZ ;  /* 0x0000001017107290 */ /* 0x000fe4000fffe03f */
[----:B------:R-:W-:Y:S01]  /*faa0*/  IMAD.U32 R3, RZ, RZ, UR23 ;  /* 0x00000017ff037e24 */ /* 0x000fe2000f8e00ff */
[----:B------:R-:W-:Y:S02]  /*fab0*/  UIADD3 UR20, UR11, UR20, URZ ;  /* 0x000000140b147290 */ /* 0x000fe4000fffe03f */
[----:B------:R-:W-:Y:S01]  /*fac0*/  UIADD3 UR15, UR9, UR15, URZ ;  /* 0x0000000f090f7290 */ /* 0x000fe2000fffe03f */
[----:B------:R-:W-:Y:S01]  /*fad0*/  IADD3 R2, P0, P1, R5, UR10, R2 ;  /* 0x0000000a05027c10 */ /* 0x000fe2000f91e002 */
[----:B------:R-:W-:Y:S01]  /*fae0*/  IMAD R7, R9, R7, R4 ;  /* 0x0000000709077224 */ /* 0x000fe200078e0204 */
[----:B------:R-:W-:Y:S01]  /*faf0*/  SHF.R.S32.HI R5, RZ, 0x1f, R5 ;  /* 0x0000001fff057819 */ /* 0x000fe20000011405 */
[----:B------:R-:W-:Y:S01]  /*fb00*/  UIADD3.X UR10, UR15, UR20, UR21, UP1, UP2 ;  /* 0x000000140f0a7290 */ /* 0x000fe20008fe4415 */
[----:B------:R-:W-:Y:S01]  /*fb10*/  IMAD.U32 R8, RZ, RZ, UR16 ;  /* 0x00000010ff087e24 */ /* 0x000fe2000f8e00ff */
[----:B------:R-:W-:Y:S01]  /*fb20*/  ULDC.64 UR8, c[0x0][UR19+0x210] ;  /* 0x0000840013087abb */ /* 0x000fe20008000a00 */
[----:B------:R-:W-:Y:S01]  /*fb30*/  SHF.R.S32.HI R4, RZ, 0x1f, R7 ;  /* 0x0000001fff047819 */ /* 0x000fe20000011407 */
[----:B------:R-:W-:-:S02]  /*fb40*/  IMAD R9, R7, UR9, RZ ;  /* 0x0000000907097c24 */ /* 0x000fc4000f8e02ff */
[----:B------:R-:W-:Y:S01]  /*fb50*/  IADD3.X R3, R5, UR10, R8, P0, P1 ;  /* 0x0000000a05037c10 */ /* 0x000fe200087e2408 */
[----:B------:R-:W-:Y:S01]  /*fb60*/  ULDC.64 UR10, c[0x0][0xba8] ;  /* 0x0002ea00000a7ab9 */ /* 0x000fe20000000a00 */
[----:B------:R-:W-:Y:S01]  /*fb70*/  IMAD R9, R4, UR8, R9 ;  /* 0x0000000804097c24 */ /* 0x000fe2000f8e0209 */
[----:B------:R-:W-:Y:S01]  /*fb80*/  @!UP0 ULDC UR10, c[0x0][0xb50] ;  /* 0x0002d400000a8ab9 */ /* 0x000fe20000000800 */
[----:B------:R-:W-:Y:S01]  /*fb90*/  @!UP0 ULDC UR11, c[0x0][0xb54] ;  /* 0x0002d500000b8ab9 */ /* 0x000fe20000000800 */
[----:B------:R-:W-:-:S04]  /*fba0*/  IMAD.WIDE.U32 R2, R7, UR8, R2 ;  /* 0x0000000807027c25 */ /* 0x000fc8000f8e0002 */
[----:B------:R-:W-:Y:S01]  /*fbb0*/  IMAD.IADD R3, R3, 0x1, R9 ;  /* 0x0000000103037824 */ /* 0x000fe200078e0209 */
[----:B------:R-:W-:-:S04]  /*fbc0*/  LEA R4, P0, R2, UR10, 0x2 ;  /* 0x0000000a02047c11 */ /* 0x000fc8000f8010ff */
[----:B------:R-:W-:Y:S01]  /*fbd0*/  LEA.HI.X R5, R2, UR11, R3, 0x2, P0 ;  /* 0x0000000b02057c11 */ /* 0x000fe200080f1403 */
[----:B------:R-:W-:-:S05]  /*fbe0*/  IMAD.MOV.U32 R3, RZ, RZ, -0x800000 ;  /* 0xff800000ff037424 */ /* 0x000fca00078e00ff */
[----:B------:R0:W-:Y:S03]  /*fbf0*/  STG.E desc[UR36][R4.64], R3 ;  /* 0x0000000304007986 */ /* 0x0001e6000c101924 */
.L_x_220:
[----:B------:R-:W-:Y:S05]  /*fc00*/  BSYNC B1 ;  /* 0x0000000000017941 */ /* 0x000fea0003800000 */
.L_x_219:
[----:B------:R-:W-:-:S13]  /*fc10*/  R2UR UR8, R212 ;  /* 0x00000000d40872ca */ /* 0x000fda00000e0000 */
[----:B------:R-:W-:-:S06]  /*fc20*/  UISETP.GT.AND UP0, UPT, UR8, 0x1, UPT ;  /* 0x000000010800788c */ /* 0x000fcc000bf04270 */
[----:B------:R-:W-:-:S13]  /*fc30*/  PLOP3.LUT P0, PT, PT, PT, UP0, 0x80, 0x0 ;  /* 0x000000000000781c */ /* 0x000fda0003f0f008 */
[----:B------:R-:W-:Y:S05]  /*fc40*/  @P0 BRA `(.L_x_215) ;  /* 0x00000008006c0947 */ /* 0x000fea0003800000 */
[----:B------:R-:W2:Y:S01]  /*fc50*/  LDL.LU R2, [R1+0x2c] ;  /* 0x00002c0001027983 */ /* 0x000ea20000300800 */
[----:B------:R-:W1:Y:S01]  /*fc60*/  LDC R11, c[0x0][0xbe8] ;  /* 0x0002fa00ff0b7b82 */ /* 0x000e620000000800 */
[----:B0-----:R-:W-:Y:S01]  /*fc70*/  SHF.R.S32.HI R3, RZ, 0x1f, R6 ;  /* 0x0000001fff037819 */ /* 0x001fe20000011406 */
[----:B------:R-:W-:Y:S01]  /*fc80*/  ULDC.64 UR10, c[0x0][0xaa0] ;  /* 0x0002a800000a7ab9 */ /* 0x000fe20000000a00 */
[----:B------:R-:W-:Y:S01]  /*fc90*/  R2UR UR15, R216 ;  /* 0x00000000d80f72ca */ /* 0x000fe200000e0000 */
[----:B------:R-:W-:Y:S01]  /*fca0*/  UIMAD.WIDE.U32 UR8, UR4, UR10, URZ ;  /* 0x0000000a040872a5 */ /* 0x000fe2000f8e003f */
[----:B------:R-:W-:Y:S01]  /*fcb0*/  BSSY B1, `(.L_x_221) ;  /* 0x0000052000017945 */ /* 0x000fe20003800000 */
[----:B------:R-:W-:-:S04]  /*fcc0*/  UIMAD UR10, UR21, UR10, URZ ;  /* 0x0000000a150a72a4 */ /* 0x000fc8000f8e023f */
[----:B------:R-:W-:-:S04]  /*fcd0*/  UIMAD UR10, UR4, UR11, UR10 ;  /* 0x0000000b040a72a4 */ /* 0x000fc8000f8e020a */
[----:B------:R-:W-:-:S03]  /*fce0*/  UIADD3 UR9, UR9, UR10, URZ ;  /* 0x0000000a09097290 */ /* 0x000fc6000fffe03f */
[----:B------:R-:W-:Y:S02]  /*fcf0*/  ULDC.64 UR10, c[0x0][0xae8] ;  /* 0x0002ba00000a7ab9 */ /* 0x000fe40000000a00 */
[----:B------:R-:W-:-:S04]  /*fd00*/  UIMAD.WIDE.U32 UR8, UR15, UR10, UR8 ;  /* 0x0000000a0f0872a5 */ /* 0x000fc8000f8e0008 */
[----:B------:R-:W-:Y:S01]  /*fd10*/  UIMAD UR9, UR15, UR11, UR9 ;  /* 0x0000000b0f0972a4 */ /* 0x000fe2000f8e0209 */
[----:B-1----:R-:W-:Y:S02]  /*fd20*/  ISETP.NE.AND P0, PT, R11, 0x1, PT ;  /* 0x000000010b00780c */ /* 0x002fe40003f05270 */
[----:B------:R-:W-:Y:S02]  /*fd30*/  ULDC.64 UR10, c[0x0][0xaf0] ;  /* 0x0002bc00000a7ab9 */ /* 0x000fe40000000a00 */
[----:B------:R-:W-:-:S04]  /*fd40*/  UIMAD UR13, UR13, UR10, URZ ;  /* 0x0000000a0d0d72a4 */ /* 0x000fc8000f8e023f */
[----:B------:R-:W-:Y:S02]  /*fd50*/  UIMAD UR4, UR12, UR11, UR13 ;  /* 0x0000000b0c0472a4 */ /* 0x000fe4000f8e020d */
[----:B------:R-:W-:-:S03]  /*fd60*/  UIMAD.WIDE.U32 UR12, UR12, UR10, UR8 ;  /* 0x0000000a0c0c72a5 */ /* 0x000fc6000f8e0008 */
[----:B------:R-:W0:Y:S01]  /*fd70*/  @P0 LDC R7, c[0x0][0xbf0] ;  /* 0x0002fc00ff070b82 */ /* 0x000e220000000800 */
[----:B------:R-:W-:Y:S01]  /*fd80*/  UIADD3 UR4, UR13, UR4, URZ ;  /* 0x000000040d047290 */ /* 0x000fe2000fffe03f */
[----:B------:R-:W-:Y:S01]  /*fd90*/  ULDC.64 UR8, c[0x0][0xae0] ;  /* 0x0002b80000087ab9 */ /* 0x000fe20000000a00 */
[----:B--2---:R-:W-:Y:S02]  /*fda0*/  R2UR UR14, R2 ;  /* 0x00000000020e72ca */ /* 0x004fe400000e0000 */
[----:B------:R-:W-:-:S03]  /*fdb0*/  LEA.HI R2, R3, R6, RZ, 0x3 ;  /* 0x0000000603027211 */ /* 0x000fc600078f18ff */
[----:B------:R-:W1:Y:S01]  /*fdc0*/  @P0 LDC R3, c[0x0][0xbec] ;  /* 0x0002fb00ff030b82 */ /* 0x000e620000000800 */
[----:B------:R-:W-:Y:S02]  /*fdd0*/  LOP3.LUT R5, R2, 0xfffffff8, RZ, 0xc0, !PT ;  /* 0xfffffff802057812 */ /* 0x000fe400078ec0ff */
[----:B------:R-:W-:-:S03]  /*fde0*/  SHF.R.S32.HI R13, RZ, 0x3, R2 ;  /* 0x00000003ff0d7819 */ /* 0x000fc60000011402 */
[----:B------:R-:W-:Y:S02]  /*fdf0*/  IMAD.IADD R8, R6, 0x1, -R5 ;  /* 0x0000000106087824 */ /* 0x000fe400078e0a05 */
[----:B------:R-:W-:Y:S02]  /*fe00*/  IMAD.U32 R5, RZ, RZ, UR14 ;  /* 0x0000000eff057e24 */ /* 0x000fe4000f8e00ff */
[----:B------:R-:W-:-:S04]  /*fe10*/  IMAD R2, R8, 0x20, R13 ;  /* 0x0000002008027824 */ /* 0x000fc800078e020d */
[----:B------:R-:W-:-:S04]  /*fe20*/  IMAD R6, R5, 0x80, R2 ;  /* 0x0000008005067824 */ /* 0x000fc800078e0202 */
[----:B------:R-:W-:Y:S02]  /*fe30*/  IMAD.MOV.U32 R5, RZ, RZ, R6 ;  /* 0x000000ffff057224 */ /* 0x000fe400078e0006 */
[----:B-1----:R-:W-:-:S04]  /*fe40*/  @P0 IMAD.HI.U32 R2, R6, R3, RZ ;  /* 0x0000000306020227 */ /* 0x002fc800078e00ff */
[----:B------:R-:W-:Y:S01]  /*fe50*/  IMAD.U32 R3, RZ, RZ, UR13 ;  /* 0x0000000dff037e24 */ /* 0x000fe2000f8e00ff */
[----:B0-----:R-:W-:Y:S01]  /*fe60*/  @P0 SHF.R.U32.HI R5, RZ, R7, R2 ;  /* 0x00000007ff050219 */ /* 0x001fe20000011602 */
[----:B------:R-:W-:Y:S02]  /*fe70*/  IMAD.U32 R2, RZ, RZ, UR12 ;  /* 0x0000000cff027e24 */ /* 0x000fe4000f8e00ff */
[----:B------:R-:W-:Y:S01]  /*fe80*/  IMAD.U32 R3, RZ, RZ, UR4 ;  /* 0x00000004ff037e24 */ /* 0x000fe2000f8e00ff */
[--C-:B------:R-:W-:Y:S01]  /*fe90*/  SHF.R.S32.HI R4, RZ, 0x1f, R5.reuse ;  /* 0x0000001fff047819 */ /* 0x100fe20000011405 */
[----:B------:R-:W-:Y:S02]  /*fea0*/  IMAD.MOV R7, RZ, RZ, -R5 ;  /* 0x000000ffff077224 */ /* 0x000fe400078e0a05 */
[----:B------:R-:W-:-:S04]  /*feb0*/  IMAD.WIDE.U32 R2, R5, UR8, R2 ;  /* 0x0000000805027c25 */ /* 0x000fc8000f8e0002 */
[----:B------:R-:W-:Y:S02]  /*fec0*/  IMAD R7, R11, R7, R6 ;  /* 0x000000070b077224 */ /* 0x000fe400078e0206 */
[----:B------:R-:W-:Y:S02]  /*fed0*/  IMAD R4, R4, UR8, RZ ;  /* 0x0000000804047c24 */ /* 0x000fe4000f8e02ff */
[----:B------:R-:W-:Y:S02]  /*fee0*/  IMAD.U32 R6, RZ, RZ, UR14 ;  /* 0x0000000eff067e24 */ /* 0x000fe4000f8e00ff */
[----:B------:R-:W-:Y:S01]  /*fef0*/  IMAD R9, R5, UR9, R4 ;  /* 0x0000000905097c24 */ /* 0x000fe2000f8e0204 */
[----:B------:R-:W-:Y:S01]  /*ff00*/  SHF.R.S32.HI R4, RZ, 0x1f, R7 ;  /* 0x0000001fff047819 */ /* 0x000fe20000011407 */
[----:B------:R-:W-:Y:S01]  /*ff10*/  ULDC.64 UR8, c[0x0][0xad8] ;  /* 0x0002b60000087ab9 */ /* 0x000fe20000000a00 */
[----:B------:R-:W-:Y:S02]  /*ff20*/  IMAD R6, R6, 0x80, R13 ;  /* 0x0000008006067824 */ /* 0x000fe400078e020d */
[----:B------:R-:W-:Y:S01]  /*ff30*/  IADD3 R3, R3, R9, RZ ;  /* 0x0000000903037210 */ /* 0x000fe20007ffe0ff */
[----:B------:R-:W-:-:S02]  /*ff40*/  IMAD R4, R4, UR8, RZ ;  /* 0x0000000804047c24 */ /* 0x000fc4000f8e02ff */
[----:B-----5:R-:W-:Y:S02]  /*ff50*/  IMAD R11, R0, R11, RZ ;  /* 0x0000000b000b7224 */ /* 0x020fe400078e02ff */
[C---:B------:R-:W-:Y:S02]  /*ff60*/  IMAD R5, R7.reuse, UR9, R4 ;  /* 0x0000000907057c24 */ /* 0x040fe4000f8e0204 */
[----:B------:R-:W-:Y:S01]  /*ff70*/  IMAD.WIDE.U32 R2, R7, UR8, R2 ;  /* 0x0000000807027c25 */ /* 0x000fe2000f8e0002 */
[----:B------:R-:W-:-:S03]  /*ff80*/  ULDC.64 UR8, c[0x0][0xa80] ;  /* 0x0002a00000087ab9 */ /* 0x000fc60000000a00 */
[----:B------:R-:W-:Y:S02]  /*ff90*/  VIADD R4, R6, 0x40 ;  /* 0x0000004006047836 */ /* 0x000fe40000000000 */
[----:B------:R-:W-:Y:S01]  /*ffa0*/  IMAD.IADD R3, R3, 0x1, R5 ;  /* 0x0000000103037824 */ /* 0x000fe200078e0205 */
[----:B------:R-:W-:Y:S01]  /*ffb0*/  LEA R5, P2, R2, UR8, 0x1 ;  /* 0x0000000802057c11 */ /* 0x000fe2000f8408ff */
[----:B------:R-:W-:Y:S01]  /*ffc0*/  VIADD R0, R6, 0x20 ;  /* 0x0000002006007836 */ /* 0x000fe20000000000 */
[-C--:B------:R-:W-:Y:S01]  /*ffd0*/  ISETP.GE.AND P0, PT, R4, R11.reuse, PT ;  /* 0x0000000b0400720c */ /* 0x080fe20003f06270 */
[----:B------:R-:W-:Y:S01]  /*ffe0*/  IMAD.SHL.U32 R7, R8, 0x8, RZ ;  /* 0x0000000808077824 */ /* 0x000fe200078e00ff */
[----:B------:R-:W-:Y:S02]  /*fff0*/  LEA.HI.X R4, R2, UR9, R3, 0x1, P2 ;  /* 0x0000000902047c11 */ /* 0x000fe400090f0c03 */
[-C--:B------:R-:W-:Y:S01]  /*10000*/  ISETP.GE.AND P2, PT, R6, R11.reuse, PT ;  /* 0x0000000b0600720c */ /* 0x080fe20003f46270 */
[C---:B------:R-:W-:Y:S01]  /*10010*/  VIADD R9, R7.reuse, 0xc0 ;  /* 0x000000c007097836 */ /* 0x040fe20000000000 */
[----:B------:R-:W-:Y:S01]  /*10020*/  ISETP.GE.AND P1, PT, R0, R11, PT ;  /* 0x0000000b0000720c */ /* 0x000fe20003f26270 */
[C---:B------:R-:W-:Y:S01]  /*10030*/  VIADD R15, R7.reuse, 0x40 ;  /* 0x00000040070f7836 */ /* 0x040fe20000000000 */
[----:B------:R0:W1:Y:S01]  /*10040*/  SHFL.IDX PT, R2, R5, RZ, 0x181f ;  /* 0x00181fff05027589 */ /* 0x00006200000e0000 */
[----:B------:R-:W-:Y:S01]  /*10050*/  VIADD R13, R7, 0x80 ;  /* 0x00000080070d7836 */ /* 0x000fe20000000000 */
[----:B------:R-:W-:-:S02]  /*10060*/  SHF.R.S32.HI R8, RZ, 0x1f, R7 ;  /* 0x0000001fff087819 */ /* 0x000fc40000011407 */
[----:B------:R0:W2:Y:S01]  /*10070*/  SHFL.IDX PT, R0, R4, RZ, 0x181f ;  /* 0x00181fff04007589 */ /* 0x0000a200000e0000 */
[----:B------:R-:W-:Y:S02]  /*10080*/  SHF.R.S32.HI R10, RZ, 0x1f, R9 ;  /* 0x0000001fff0a7819 */ /* 0x000fe40000011409 */
[----:B------:R-:W-:Y:S02]  /*10090*/  SHF.R.S32.HI R12, RZ, 0x1f, R15 ;  /* 0x0000001fff0c7819 */ /* 0x000fe4000001140f */
[----:B------:R-:W-:Y:S01]  /*100a0*/  SHF.R.S32.HI R14, RZ, 0x1f, R13 ;  /* 0x0000001fff0e7819 */ /* 0x000fe2000001140d */
[----:B------:R-:W-:Y:S06]  /*100b0*/  @P2 BRA `(.L_x_222) ;  /* 0x0000000000442947 */ /* 0x000fec0003800000 */
        /* <DEDUP_REMOVED lines=8> */
[----:B------:R3:W-:Y:S01]  /*10140*/  @!P5 ST.E.128 desc[UR36][R18.64], RZ ;  /* 0x000000ff1200d985 */ /* 0x0007e2000c101d24 */
[----:B------:R-:W-:Y:S02]  /*10150*/  @!P4 LEA.HI.X R21, R15, R0, R12, 0x1, P6 ;  /* 0x000000000f15c211 */ /* 0x000fe400030f0c0c */
[----:B------:R-:W-:-:S03]  /*10160*/  @!P3 LEA R24, P6, R13, R2, 0x1 ;  /* 0x000000020d18b211 */ /* 0x000fc600078c08ff */
[----:B------:R3:W-:Y:S01]  /*10170*/  @!P4 ST.E.128 desc[UR36][R20.64], RZ ;  /* 0x000000ff1400c985 */ /* 0x0007e2000c101d24 */
[----:B------:R-:W-:Y:S02]  /*10180*/  @!P3 LEA.HI.X R25, R13, R0, R14, 0x1, P6 ;  /* 0x000000000d19b211 */ /* 0x000fe400030f0c0e */
[----:B------:R-:W-:-:S03]  /*10190*/  @!P2 LEA R2, P6, R9, R2, 0x1 ;  /* 0x000000020902a211 */ /* 0x000fc600078c08ff */
[----:B------:R3:W-:Y:S01]  /*101a0*/  @!P3 ST.E.128 desc[UR36][R24.64], RZ ;  /* 0x000000ff1800b985 */ /* 0x0007e2000c101d24 */
[----:B------:R-:W-:-:S05]  /*101b0*/  @!P2 LEA.HI.X R3, R9, R0, R10, 0x1, P6 ;  /* 0x000000000903a211 */ /* 0x000fca00030f0c0a */
[----:B------:R3:W-:Y:S04]  /*101c0*/  @!P2 ST.E.128 desc[UR36][R2.64], RZ ;  /* 0x000000ff0200a985 */ /* 0x0007e8000c101d24 */
.L_x_222:
[----:B------:R-:W-:Y:S05]  /*101d0*/  BSYNC B1 ;  /* 0x0000000000017941 */ /* 0x000fea0003800000 */
.L_x_221:
[----:B--2---:R2:W4:Y:S01]  /*101e0*/  SHFL.IDX PT, R0, R4, 0x1, 0x181f ;  /* 0x00381f0004007f89 */ /* 0x00452200000e0000 */
[----:B------:R-:W-:Y:S03]  /*101f0*/  BSSY B1, `(.L_x_223) ;  /* 0x0000014000017945 */ /* 0x000fe60003800000 */
[----:B-1-3--:R2:W1:Y:S01]  /*10200*/  SHFL.IDX PT, R2, R5, 0x1, 0x181f ;  /* 0x00381f0005027f89 */ /* 0x00a46200000e0000 */
[----:B------:R-:W-:Y:S05]  /*10210*/  @P1 BRA `(.L_x_224) ;  /* 0x0000000000441947 */ /* 0x000fea0003800000 */
[----:B------:R-:W-:Y:S02]  /*10220*/  ULDC UR4, c[0x0][0xac8] ;  /* 0x0002b20000047ab9 */ /* 0x000fe40000000800 */
[----:B------:R-:W-:Y:S02]  /*10230*/  ISETP.GE.AND P4, PT, R7, UR4, PT ;  /* 0x0000000407007c0c */ /* 0x000fe4000bf86270 */
[----:B------:R-:W-:Y:S02]  /*10240*/  ISETP.GE.AND P3, PT, R15, UR4, PT ;  /* 0x000000040f007c0c */ /* 0x000fe4000bf66270 */
[----:B------:R-:W-:Y:S02]  /*10250*/  ISETP.GE.AND P2, PT, R13, UR4, PT ;  /* 0x000000040d007c0c */ /* 0x000fe4000bf46270 */
[----:B------:R-:W-:-:S07]  /*10260*/  ISETP.GE.AND P1, PT, R9, UR4, PT ;  /* 0x0000000409007c0c */ /* 0x000fce000bf26270 */
[-C--:B-1----:R-:W-:Y:S02]  /*10270*/  @!P4 LEA R18, P6, R7, R2.reuse, 0x1 ;  /* 0x000000020712c211 */ /* 0x082fe400078c08ff */
[----:B------:R-:W-:Y:S02]  /*10280*/  @!P3 LEA R20, P5, R15, R2, 0x1 ;  /* 0x000000020f14b211 */ /* 0x000fe400078a08ff */
[----:B----4-:R-:W-:Y:S02]  /*10290*/  @!P4 LEA.HI.X R19, R7, R0, R8, 0x1, P6 ;  /* 0x000000000713c211 */ /* 0x010fe400030f0c08 */
[----:B------:R-:W-:Y:S02]  /*102a0*/  @!P2 LEA R24, P6, R13, R2, 0x1 ;  /* 0x000000020d18a211 */ /* 0x000fe400078c08ff */
[----:B------:R-:W-:Y:S01]  /*102b0*/  @!P3 LEA.HI.X R21, R15, R0, R12, 0x1, P5 ;  /* 0x000000000f15b211 */ /* 0x000fe200028f0c0c */
[----:B------:R3:W-:Y:S01]  /*102c0*/  @!P4 ST.E.128 desc[UR36][R18.64], RZ ;  /* 0x000000ff1200c985 */ /* 0x0007e2000c101d24 */
[----:B------:R-:W-:-:S02]  /*102d0*/  @!P1 LEA R2, P5, R9, R2, 0x1 ;  /* 0x0000000209029211 */ /* 0x000fc400078a08ff */
[-C--:B------:R-:W-:Y:S01]  /*102e0*/  @!P2 LEA.HI.X R25, R13, R0.reuse, R14, 0x1, P6 ;  /* 0x000000000d19a211 */ /* 0x080fe200030f0c0e */
[----:B------:R3:W-:Y:S01]  /*102f0*/  @!P3 ST.E.128 desc[UR36][R20.64], RZ ;  /* 0x000000ff1400b985 */ /* 0x0007e2000c101d24 */
[----:B------:R-:W-:-:S03]  /*10300*/  @!P1 LEA.HI.X R3, R9, R0, R10, 0x1, P5 ;  /* 0x0000000009039211 */ /* 0x000fc600028f0c0a */
[----:B------:R3:W-:Y:S04]  /*10310*/  @!P2 ST.E.128 desc[UR36][R24.64], RZ ;  /* 0x000000ff1800a985 */ /* 0x0007e8000c101d24 */
[----:B------:R3:W-:Y:S02]  /*10320*/  @!P1 ST.E.128 desc[UR36][R2.64], RZ ;  /* 0x000000ff02009985 */ /* 0x0007e4000c101d24 */
.L_x_224:
[----:B------:R-:W-:Y:S05]  /*10330*/  BSYNC B1 ;  /* 0x0000000000017941 */ /* 0x000fea0003800000 */
.L_x_223:
[----:B----4-:R4:W0:Y:S01]  /*10340*/  SHFL.IDX PT, R0, R4, 0x2, 0x181f ;  /* 0x00581f0004007f89 */ /* 0x01082200000e0000 */
        /* <DEDUP_REMOVED lines=9> */
[-C--:B------:R-:W-:Y:S02]  /*103e0*/  @!P2 LEA R20, P5, R15, R2.reuse, 0x1 ;  /* 0x000000020f14a211 */ /* 0x080fe400078a08ff */
[----:B------:R-:W-:Y:S02]  /*103f0*/  @!P1 LEA R24, P4, R13, R2, 0x1 ;  /* 0x000000020d189211 */ /* 0x000fe400078808ff */
[----:B0-----:R-:W-:Y:S02]  /*10400*/  @!P3 LEA.HI.X R19, R7, R0, R8, 0x1, P6 ;  /* 0x000000000713b211 */ /* 0x001fe400030f0c08 */
[----:B------:R-:W-:Y:S02]  /*10410*/  @!P0 LEA R2, P6, R9, R2, 0x1 ;  /* 0x0000000209028211 */ /* 0x000fe400078c08ff */
[-C--:B------:R-:W-:Y:S01]  /*10420*/  @!P2 LEA.HI.X R21, R15, R0.reuse, R12, 0x1, P5 ;  /* 0x000000000f15a211 */ /* 0x080fe200028f0c0c */
[----:B------:R3:W-:Y:S01]  /*10430*/  @!P3 ST.E.128 desc[UR36][R18.64], RZ ;  /* 0x000000ff1200b985 */ /* 0x0007e2000c101d24 */
[----:B------:R-:W-:-:S02]  /*10440*/  @!P1 LEA.HI.X R25, R13, R0, R14, 0x1, P4 ;  /* 0x000000000d199211 */ /* 0x000fc400020f0c0e */
[----:B------:R-:W-:Y:S01]  /*10450*/  @!P0 LEA.HI.X R3, R9, R0, R10, 0x1, P6 ;  /* 0x0000000009038211 */ /* 0x000fe200030f0c0a */
[----:B------:R3:W-:Y:S04]  /*10460*/  @!P2 ST.E.128 desc[UR36][R20.64], RZ ;  /* 0x000000ff1400a985 */ /* 0x0007e8000c101d24 */
[----:B------:R3:W-:Y:S04]  /*10470*/  @!P1 ST.E.128 desc[UR36][R24.64], RZ ;  /* 0x000000ff18009985 */ /* 0x0007e8000c101d24 */
[----:B------:R3:W-:Y:S02]  /*10480*/  @!P0 ST.E.128 desc[UR36][R2.64], RZ ;  /* 0x000000ff02008985 */ /* 0x0007e4000c101d24 */
.L_x_226:
[----:B------:R-:W-:Y:S05]  /*10490*/  BSYNC B1 ;  /* 0x0000000000017941 */ /* 0x000fea0003800000 */
.L_x_225:
[----:B0-----:R-:W-:Y:S01]  /*104a0*/  VIADD R0, R6, 0x60 ;  /* 0x0000006006007836 */ /* 0x001fe20000000000 */
[----:B--2-4-:R-:W0:Y:S04]  /*104b0*/  SHFL.IDX PT, R4, R4, 0x3, 0x181f ;  /* 0x00781f0004047f89 */ /* 0x014e2800000e0000 */
[----:B------:R-:W-:Y:S01]  /*104c0*/  ISETP.GE.AND P0, PT, R0, R11, PT ;  /* 0x0000000b0000720c */ /* 0x000fe20003f06270 */
[----:B-1-3--:R1:W2:-:S12]  /*104d0*/  SHFL.IDX PT, R2, R5, 0x3, 0x181f ;  /* 0x00781f0005027f89 */ /* 0x00a29800000e0000 */
[----:B-1----:R-:W-:Y:S05]  /*104e0*/  @P0 BRA `(.L_x_215) ;  /* 0x0000000000440947 */ /* 0x002fea0003800000 */
[----:B------:R-:W-:Y:S02]  /*104f0*/  ULDC UR4, c[0x0][0xac8] ;  /* 0x0002b20000047ab9 */ /* 0x000fe40000000800 */
[----:B------:R-:W-:Y:S02]  /*10500*/  ISETP.GE.AND P3, PT, R7, UR4, PT ;  /* 0x0000000407007c0c */ /* 0x000fe4000bf66270 */
[----:B------:R-:W-:Y:S02]  /*10510*/  ISETP.GE.AND P2, PT, R15, UR4, PT ;  /* 0x000000040f007c0c */ /* 0x000fe4000bf46270 */
[----:B------:R-:W-:Y:S02]  /*10520*/  ISETP.GE.AND P1, PT, R13, UR4, PT ;  /* 0x000000040d007c0c */ /* 0x000fe4000bf26270 */
[----:B------:R-:W-:-:S07]  /*10530*/  ISETP.GE.AND P0, PT, R9, UR4, PT ;  /* 0x0000000409007c0c */ /* 0x000fce000bf06270 */
[----:B--2---:R-:W-:-:S04]  /*10540*/  @!P3 LEA R6, P4, R7, R2, 0x1 ;  /* 0x000000020706b211 */ /* 0x004fc800078808ff */
[----:B0-----:R-:W-:Y:S02]  /*10550*/  @!P3 LEA.HI.X R7, R7, R4, R8, 0x1, P4 ;  /* 0x000000040707b211 */ /* 0x001fe400020f0c08 */
[-C--:B------:R-:W-:Y:S02]  /*10560*/  @!P2 LEA R18, P4, R15, R2.reuse, 0x1 ;  /* 0x000000020f12a211 */ /* 0x080fe400078808ff */
[-C--:B------:R-:W-:Y:S01]  /*10570*/  @!P1 LEA R20, P5, R13, R2.reuse, 0x1 ;  /* 0x000000020d149211 */ /* 0x080fe200078a08ff */
[----:B------:R0:W-:Y:S01]  /*10580*/  @!P3 ST.E.128 desc[UR36][R6.64], RZ ;  /* 0x000000ff0600b985 */ /* 0x0001e2000c101d24 */
[----:B------:R-:W-:Y:S02]  /*10590*/  @!P0 LEA R2, P6, R9, R2, 0x1 ;  /* 0x0000000209028211 */ /* 0x000fe400078c08ff */
[-C--:B------:R-:W-:Y:S02]  /*105a0*/  @!P2 LEA.HI.X R19, R15, R4.reuse, R12, 0x1, P4 ;  /* 0x000000040f13a211 */ /* 0x080fe400020f0c0c */
[----:B------:R-:W-:-:S02]  /*105b0*/  @!P1 LEA.HI.X R21, R13, R4, R14, 0x1, P5 ;  /* 0x000000040d159211 */ /* 0x000fc400028f0c0e */
[----:B------:R-:W-:Y:S01]  /*105c0*/  @!P0 LEA.HI.X R3, R9, R4, R10, 0x1, P6 ;  /* 0x0000000409038211 */ /* 0x000fe200030f0c0a */
[----:B------:R0:W-:Y:S04]  /*105d0*/  @!P2 ST.E.128 desc[UR36][R18.64], RZ ;  /* 0x000000ff1200a985 */ /* 0x0001e8000c101d24 */
[----:B------:R0:W-:Y:S04]  /*105e0*/  @!P1 ST.E.128 desc[UR36][R20.64], RZ ;  /* 0x000000ff14009985 */ /* 0x0001e8000c101d24 */
[----:B------:R0:W-:Y:S02]  /*105f0*/  @!P0 ST.E.128 desc[UR36][R2.64], RZ ;  /* 0x000000ff02008985 */ /* 0x0001e4000c101d24 */
.L_x_215:
[----:B------:R-:W-:Y:S05]  /*10600*/  BSYNC B0 ;  /* 0x0000000000007941 */ /* 0x000fea0003800000 */
.L_x_205:
[----:B------:R-:W-:Y:S02]  /*10610*/  ULDC UR4, c[0x0][0xc3c] ;  /* 0x00030f0000047ab9 */ /* 0x000fe40000000800 */
[----:B------:R-:W-:-:S06]  /*10620*/  UISETP.GE.AND UP0, UPT, UR7, UR4, UPT ;  /* 0x000000040700728c */ /* 0x000fcc000bf06270 */
[----:B------:R-:W-:-:S13]  /*10630*/  PLOP3.LUT P0, PT, PT, PT, UP0, 0x80, 0x0 ;  /* 0x000000000000781c */ /* 0x000fda0003f0f008 */
[----:B------:R-:W-:Y:S05]  /*10640*/  @!P0 BRA `(.L_x_227) ;  /* 0xffffff0800908947 */ /* 0x000fea000383ffff */
[----:B------:R-:W-:Y:S05]  /*10650*/  EXIT ;  /* 0x000000000000794d */ /* 0x000fea0003800000 */
.L_x_176:
[----:B------:R-:W-:-:S08]  /*10660*/  NOP ;  /* 0x0000000000007918 */ /* 0x000fd00000000000 */
[----:B0-----:R-:W0:-:S00]  /*10670*/  USETMAXREG.DEALLOC.CTAPOOL 0x28 ;  /* 0x00000028000079c8 */ /* 0x001e0000080e0500 */
[----:B0-----:R-:W-:Y:S01]  /*10680*/  LOP3.LUT R2, R2, 0x3, RZ, 0xc0, !PT ;  /* 0x0000000302027812 */ /* 0x001fe200078ec0ff */
[----:B------:R-:W-:Y:S01]  /*10690*/  IMAD.MOV.U32 R6, RZ, RZ, RZ ;  /* 0x000000ffff067224 */ /* 0x000fe200078e00ff */
[----:B------:R-:W-:-:S04]  /*106a0*/  LOP3.LUT R23, R23, 0xfffffeff, RZ, 0xc0, !PT ;  /* 0xfffffeff17177812 */ /* 0x000fc800078ec0ff */
[----:B------:R-:W0:Y:S02]  /*106b0*/  SHFL.IDX PT, R2, R2, RZ, 0x1f ;  /* 0x00001fff02027589 */ /* 0x000e2400000e0000 */
[----:B0-----:R-:W-:-:S13]  /*106c0*/  ISETP.NE.AND P0, PT, R2, RZ, PT ;  /* 0x000000ff0200720c */ /* 0x001fda0003f05270 */
[----:B------:R-:W-:Y:S01]  /*106d0*/  @P0 LOP3.LUT R23, R23, 0x100, RZ, 0xfc, !PT ;  /* 0x0000010017170812 */ /* 0x000fe200078efcff */
[----:B------:R-:W-:Y:S06]  /*106e0*/  @!P0 BRA `(.L_x_228) ;  /* 0x00000000001c8947 */ /* 0x000fec0003800000 */
[----:B------:R-:W0:Y:S08]  /*106f0*/  S2UR UR5, SR_CgaCtaId ;  /* 0x00000000000579c3 */ /* 0x000e300000008800 */
[----:B------:R-:W-:Y:S06]  /*10700*/  BAR.SYNC.DEFER_BLOCKING 0x5, 0x180 ;  /* 0x0146000000007b1d */ /* 0x000fec0000010000 */
[----:B------:R-:W-:-:S02]  /*10710*/  UMOV UR4, 0x400 ;  /* 0x0000040000047882 */ /* 0x000fc40000000000 */
[----:B0-----:R-:W-:-:S09]  /*10720*/  ULEA UR4, UR5, UR4, 0x18 ;  /* 0x0000000405047291 */ /* 0x001fd2000f8ec03f */
[----:B------:R-:W0:Y:S01]  /*10730*/  LDS.128 R16, [UR4+0x388d0] ;  /* 0x0388d004ff107984 */ /* 0x000e220008000c00 */
[----:B------:R-:W-:Y:S06]  /*10740*/  BAR.ARV 0x4, 0x180 ;  /* 0x0106000000007b1d */ /* 0x000fec0000002000 */
[----:B------:R-:W-:Y:S05]  /*10750*/  BRA `(.L_x_229) ;  /* 0x0000000800947947 */ /* 0x000fea0003800000 */
.L_x_228:
[----:B------:R-:W-:Y:S01]  /*10760*/  LOP3.LUT R7, R0, 0x1f, RZ, 0xc0, !PT ;  /* 0x0000001f00077812 */ /* 0x000fe200078ec0ff */
[----:B------:R-:W-:Y:S01]  /*10770*/  ULDC UR4, c[0x0][0xc3c] ;  /* 0x00030f0000047ab9 */ /* 0x000fe20000000800 */
[----:B------:R-:W-:Y:S01]  /*10780*/  IMAD.MOV.U32 R9, RZ, RZ, RZ ;  /* 0x000000ffff097224 */ /* 0x000fe200078e00ff */
[----:B------:R-:W0:Y:S01]  /*10790*/  S2UR UR6, SR_CTAID.X ;  /* 0x00000000000679c3 */ /* 0x000e220000002500 */
[----:B------:R-:W-:Y:S01]  /*107a0*/  ISETP.NE.AND P0, PT, R7, 0x1f, PT ;  /* 0x0000001f0700780c */ /* 0x000fe20003f05270 */
[----:B------:R-:W-:-:S03]  /*107b0*/  ULDC UR5, c[0x0][0xc38] ;  /* 0x00030e0000057ab9 */ /* 0x000fc60000000800 */
[----:B------:R-:W-:-:S13]  /*107c0*/  ISETP.GE.OR P1, PT, R7, UR4, !P0 ;  /* 0x0000000407007c0c */ /* 0x000fda000c726670 */
[----:B------:R-:W1:Y:S08]  /*107d0*/  @!P1 LDC.64 R4, c[0x0][0xc80] ;  /* 0x00032000ff049b82 */ /* 0x000e700000000a00 */
[----:B------:R-:W2:Y:S01]  /*107e0*/  @!P1 LDC.64 R2, c[0x0][0xc78] ;  /* 0x00031e00ff029b82 */ /* 0x000ea20000000a00 */
[----:B-1----:R-:W-:-:S05]  /*107f0*/  @!P1 IMAD.WIDE.U32 R4, R7, 0x4, R4 ;  /* 0x0000000407049825 */ /* 0x002fca00078e0004 */
[----:B------:R-:W3:Y:S01]  /*10800*/  @!P1 LDG.E R6, desc[UR36][R4.64] ;  /* 0x0000002404069981 */ /* 0x000ee2000c1e1900 */
[----:B--2---:R-:W-:-:S05]  /*10810*/  @!P1 IMAD.WIDE.U32 R2, R7, 0x4, R2 ;  /* 0x0000000407029825 */ /* 0x004fca00078e0002 */
[----:B------:R-:W3:Y:S01]  /*10820*/  @!P1 LDG.E R9, desc[UR36][R2.64] ;  /* 0x0000002402099981 */ /* 0x000ee2000c1e1900 */
[C---:B------:R-:W-:Y:S02]  /*10830*/  ISETP.NE.AND P1, PT, R7.reuse, RZ, PT ;  /* 0x000000ff0700720c */ /* 0x040fe40003f25270 */
[C---:B------:R-:W-:Y:S02]  /*10840*/  ISETP.GE.U32.AND P2, PT, R7.reuse, 0x2, PT ;  /* 0x000000020700780c */ /* 0x040fe40003f46070 */
[C---:B------:R-:W-:Y:S02]  /*10850*/  ISETP.GE.U32.AND P3, PT, R7.reuse, 0x4, PT ;  /* 0x000000040700780c */ /* 0x040fe40003f66070 */
[C---:B------:R-:W-:Y:S02]  /*10860*/  ISETP.GE.U32.AND P4, PT, R7.reuse, 0x8, PT ;  /* 0x000000080700780c */ /* 0x040fe40003f86070 */
[----:B------:R-:W-:Y:S01]  /*10870*/  ISETP.GE.U32.AND P5, PT, R7, 0x10, PT ;  /* 0x000000100700780c */ /* 0x000fe20003fa6070 */
[----:B------:R-:W-:Y:S01]  /*10880*/  UMOV UR4, URZ ;  /* 0x0000003f00047c82 */ /* 0x000fe20008000000 */
[----:B---3--:R-:W-:-:S05]  /*10890*/  IMAD R8, R6, R9, RZ ;  /* 0x0000000906087224 */ /* 0x008fca00078e02ff */
[----:B------:R-:W1:Y:S02]  /*108a0*/  SHFL.UP PT, R10, R8, 0x1, RZ ;  /* 0x04200000080a7989 */ /* 0x000e6400000e00ff */
[----:B-1----:R-:W-:-:S05]  /*108b0*/  SEL R11, R10, RZ, P1 ;  /* 0x000000ff0a0b7207 */ /* 0x002fca0000800000 */
[----:B------:R-:W-:-:S05]  /*108c0*/  IMAD.IADD R11, R8, 0x1, R11 ;  /* 0x00000001080b7824 */ /* 0x000fca00078e020b */
        /* <DEDUP_REMOVED lines=10> */
[----:B-1----:R-:W-:-:S04]  /*10970*/  SEL R5, R4, RZ, P5 ;  /* 0x000000ff04057207 */ /* 0x002fc80002800000 */
[----:B------:R-:W-:-:S05]  /*10980*/  IADD3 R5, R2, R5, RZ ;  /* 0x0000000502057210 */ /* 0x000fca0007ffe0ff */
[----:B------:R-:W1:Y:S02]  /*10990*/  SHFL.IDX PT, R8, R5, 0x1f, 0x1f ;  /* 0x03e01f0005087f89 */ /* 0x000e6400000e0000 */
[----:B-1----:R-:W-:-:S05]  /*109a0*/  IMAD R8, R8, UR5, RZ ;  /* 0x0000000508087c24 */ /* 0x002fca000f8e02ff */
[----:B0-----:R-:W-:Y:S01]  /*109b0*/  ISETP.GT.AND P6, PT, R8, UR6, PT ;  /* 0x0000000608007c0c */ /* 0x001fe2000bfc4270 */
[----:B------:R-:W-:-:S12]  /*109c0*/  IMAD.MOV.U32 R3, RZ, RZ, R8 ;  /* 0x000000ffff037224 */ /* 0x000fd800078e0008 */
[----:B------:R-:W-:Y:S05]  /*109d0*/  @P6 BRA `(.L_x_230) ;  /* 0x0000000000986947 */ /* 0x000fea0003800000 */
[----:B------:R-:W-:Y:S01]  /*109e0*/  IMAD.MOV.U32 R8, RZ, RZ, R3 ;  /* 0x000000ffff087224 */ /* 0x000fe200078e0003 */
[----:B------:R-:W-:Y:S01]  /*109f0*/  UMOV UR4, URZ ;  /* 0x0000003f00047c82 */ /* 0x000fe20008000000 */
[----:B------:R-:W-:-:S05]  /*10a00*/  ULDC UR5, c[0x0][0xc38] ;  /* 0x00030e0000057ab9 */ /* 0x000fca0000000800 */
.L_x_232:
[----:B------:R-:W0:Y:S01]  /*10a10*/  LDC R2, c[0x0][0xc3c] ;  /* 0x00030f00ff027b82 */ /* 0x000e220000000800 */
[----:B------:R-:W-:-:S06]  /*10a20*/  UIADD3 UR4, UR4, 0x1f, URZ ;  /* 0x0000001f04047890 */ /* 0x000fcc000fffe03f */
[----:B0-----:R-:W-:-:S13]  /*10a30*/  ISETP.LE.AND P6, PT, R2, UR4, PT ;  /* 0x0000000402007c0c */ /* 0x001fda000bfc3270 */
[----:B------:R-:W-:Y:S05]  /*10a40*/  @P6 BRA `(.L_x_231) ;  /* 0x0000000400ac6947 */ /* 0x000fea0003800000 */
[----:B------:R-:W-:Y:S02]  /*10a50*/  VIADD R9, R7, UR4 ;  /* 0x0000000407097c36 */ /* 0x000fe40008000000 */
[----:B------:R-:W-:-:S03]  /*10a60*/  IMAD.MOV.U32 R6, RZ, RZ, RZ ;  /* 0x000000ffff067224 */ /* 0x000fc600078e00ff */
[----:B------:R-:W-:-:S13]  /*10a70*/  ISETP.GE.OR P6, PT, R9, R2, !P0 ;  /* 0x000000020900720c */ /* 0x000fda00047c6670 */
[----:B------:R-:W0:Y:S08]  /*10a80*/  @!P6 LDC.64 R4, c[0x0][0xc80] ;  /* 0x00032000ff04eb82 */ /* 0x000e300000000a00 */
[----:B------:R-:W1:Y:S01]  /*10a90*/  @!P6 LDC.64 R2, c[0x0][0xc78] ;  /* 0x00031e00ff02eb82 */ /* 0x000e620000000a00 */
[----:B0-----:R-:W-:-:S05]  /*10aa0*/  @!P6 IMAD.WIDE R4, R9, 0x4, R4 ;  /* 0x000000040904e825 */ /* 0x001fca00078e0204 */
[----:B------:R-:W2:Y:S01]  /*10ab0*/  @!P6 LDG.E R6, desc[UR36][R4.64] ;  /* 0x000000240406e981 */ /* 0x000ea2000c1e1900 */
[----:B-1----:R-:W-:-:S04]  /*10ac0*/  @!P6 IMAD.WIDE R2, R9, 0x4, R2 ;  /* 0x000000040902e825 */ /* 0x002fc800078e0202 */
[----:B------:R-:W-:-:S06]  /*10ad0*/  IMAD.MOV.U32 R9, RZ, RZ, RZ ;  /* 0x000000ffff097224 */ /* 0x000fcc00078e00ff */
[----:B------:R-:W2:Y:S02]  /*10ae0*/  @!P6 LDG.E R9, desc[UR36][R2.64] ;  /* 0x000000240209e981 */ /* 0x000ea4000c1e1900 */
[----:B--2---:R-:W-:-:S05]  /*10af0*/  IMAD R13, R6, R9, RZ ;  /* 0x00000009060d7224 */ /* 0x004fca00078e02ff */
[----:B------:R-:W0:Y:S02]  /*10b00*/  SHFL.UP PT, R10, R13, 0x1, RZ ;  /* 0x042000000d0a7989 */ /* 0x000e2400000e00ff */
[----:B0-----:R-:W-:-:S05]  /*10b10*/  SEL R10, R10, RZ, P1 ;  /* 0x000000ff0a0a7207 */ /* 0x001fca0000800000 */
[----:B------:R-:W-:-:S05]  /*10b20*/  IMAD.IADD R10, R13, 0x1, R10 ;  /* 0x000000010d0a7824 */ /* 0x000fca00078e020a */
        /* <DEDUP_REMOVED lines=12> */
[----:B------:R-:W0:Y:S02]  /*10bf0*/  SHFL.IDX PT, R2, R5, 0x1f, 0x1f ;  /* 0x03e01f0005027f89 */ /* 0x000e2400000e0000 */
[----:B0-----:R-:W-:-:S04]  /*10c00*/  IMAD R3, R2, UR5, RZ ;  /* 0x0000000502037c24 */ /* 0x001fc8000f8e02ff */
[----:B------:R-:W-:-:S05]  /*10c10*/  IMAD.IADD R8, R3, 0x1, R8 ;  /* 0x0000000103087824 */ /* 0x000fca00078e0208 */
[----:B------:R-:W-:-:S13]  /*10c20*/  ISETP.GT.AND P6, PT, R8, UR6, PT ;  /* 0x0000000608007c0c */ /* 0x000fda000bfc4270 */
[----:B------:R-:W-:Y:S05]  /*10c30*/  @!P6 BRA `(.L_x_232) ;  /* 0xfffffffc0074e947 */ /* 0x000fea000383ffff */
.L_x_230:
[----:B------:R-:W-:Y:S02]  /*10c40*/  IMAD.IADD R11, R8, 0x1, -R3 ;  /* 0x00000001080b7824 */ /* 0x000fe400078e0a03 */
[----:B------:R-:W-:Y:S02]  /*10c50*/  IMAD.MOV.U32 R16, RZ, RZ, RZ ;  /* 0x000000ffff107224 */ /* 0x000fe400078e00ff */
[----:B------:R-:W-:-:S05]  /*10c60*/  IMAD R2, R5, UR5, R11 ;  /* 0x0000000505027c24 */ /* 0x000fca000f8e020b */
[----:B------:R-:W-:-:S13]  /*10c70*/  ISETP.GT.AND P0, PT, R2, UR6, PT ;  /* 0x0000000602007c0c */ /* 0x000fda000bf04270 */
[----:B------:R-:W-:-:S04]  /*10c80*/  VOTE.ANY R8, PT, !P0 ;  /* 0x0000000000087806 */ /* 0x000fc800040e0100 */
[----:B------:R-:W0:Y:S01]  /*10c90*/  POPC R19, R8 ;  /* 0x0000000800137309 */ /* 0x000e220000000000 */
[----:B------:R-:W-:Y:S01]  /*10ca0*/  ISETP.NE.AND P0, PT, R8, RZ, PT ;  /* 0x000000ff0800720c */ /* 0x000fe20003f05270 */
[----:B0-----:R-:W0:Y:S04]  /*10cb0*/  SHFL.IDX PT, R6, R6, R19, 0x1f ;  /* 0x00001f1306067589 */ /* 0x001e2800000e0000 */
[----:B------:R1:W2:Y:S01]  /*10cc0*/  SHFL.IDX PT, R9, R9, R19, 0x1f ;  /* 0x00001f1309097589 */ /* 0x0002a200000e0000 */
[----:B0-----:R-:W-:-:S04]  /*10cd0*/  IABS R4, R6 ;  /* 0x0000000600047213 */ /* 0x001fc80000000000 */
[----:B------:R-:W0:Y:S08]  /*10ce0*/  I2F.RP R10, R4 ;  /* 0x00000004000a7306 */ /* 0x000e300000209400 */
[----:B0-----:R-:W0:Y:S02]  /*10cf0*/  MUFU.RCP R10, R10 ;  /* 0x0000000a000a7308 */ /* 0x001e240000001000 */
[----:B0-----:R-:W-:-:S06]  /*10d00*/  VIADD R2, R10, 0xffffffe ;  /* 0x0ffffffe0a027836 */ /* 0x001fcc0000000000 */
[----:B------:R-:W0:Y:S02]  /*10d10*/  F2I.FTZ.U32.TRUNC.NTZ R3, R2 ;  /* 0x0000000200037305 */ /* 0x000e24000021f000 */
[----:B0-----:R-:W-:Y:S01]  /*10d20*/  IMAD.MOV R12, RZ, RZ, -R3 ;  /* 0x000000ffff0c7224 */ /* 0x001fe200078e0a03 */
[----:B-12---:R-:W-:Y:S06]  /*10d30*/  @!P0 BRA `(.L_x_233) ;  /* 0x0000000000088947 */ /* 0x006fec0003800000 */
[----:B------:R-:W-:-:S06]  /*10d40*/  IADD3 R16, R19, -0x1, RZ ;  /* 0xffffffff13107810 */ /* 0x000fcc0007ffe0ff */
[----:B------:R0:W1:Y:S02]  /*10d50*/  SHFL.IDX PT, R16, R5, R16, 0x1f ;  /* 0x00001f1005107589 */ /* 0x00006400000e0000 */
.L_x_233:
[----:B-1----:R-:W-:Y:S01]  /*10d60*/  IMAD R16, R16, UR5, R11 ;  /* 0x0000000510107c24 */ /* 0x002fe2000f8e020b */
[----:B0-----:R-:W-:Y:S01]  /*10d70*/  IABS R5, R9 ;  /* 0x0000000900057213 */ /* 0x001fe20000000000 */
[----:B------:R-:W-:Y:S01]  /*10d80*/  IMAD.MOV.U32 R11, RZ, RZ, R12 ;  /* 0x000000ffff0b7224 */ /* 0x000fe200078e000c */
[----:B------:R-:W-:Y:S01]  /*10d90*/  IABS R12, R6 ;  /* 0x00000006000c7213 */ /* 0x000fe20000000000 */
[----:B------:R-:W-:Y:S01]  /*10da0*/  IMAD.MOV.U32 R2, RZ, RZ, RZ ;  /* 0x000000ffff027224 */ /* 0x000fe200078e00ff */
[----:B------:R-:W-:Y:S01]  /*10db0*/  IADD3 R17, -R16, UR6, RZ ;  /* 0x0000000610117c10 */ /* 0x000fe2000fffe1ff */
[----:B------:R-:W-:Y:S01]  /*10dc0*/  IMAD R11, R11, R4, RZ ;  /* 0x000000040b0b7224 */ /* 0x000fe200078e02ff */
[----:B------:R-:W0:Y:S01]  /*10dd0*/  I2F.RP R8, R5 ;  /* 0x0000000500087306 */ /* 0x000e220000209400 */
[----:B------:R-:W-:Y:S01]  /*10de0*/  IMAD.MOV R12, RZ, RZ, -R12 ;  /* 0x000000ffff0c7224 */ /* 0x000fe200078e0a0c */
[----:B------:R-:W-:Y:S01]  /*10df0*/  IABS R10, R17 ;  /* 0x00000011000a7213 */ /* 0x000fe20000000000 */
[----:B------:R-:W-:-:S04]  /*10e00*/  IMAD.HI.U32 R2, R3, R11, R2 ;  /* 0x0000000b03027227 */ /* 0x000fc800078e0002 */
[----:B------:R-:W-:Y:S02]  /*10e10*/  IMAD.MOV.U32 R3, RZ, RZ, R10 ;  /* 0x000000ffff037224 */ /* 0x000fe400078e000a */
[----:B------:R-:W-:Y:S02]  /*10e20*/  IMAD.MOV.U32 R10, RZ, RZ, R12 ;  /* 0x000000ffff0a7224 */ /* 0x000fe400078e000c */
[----:B------:R-:W-:-:S04]  /*10e30*/  IMAD.HI.U32 R2, R2, R3, RZ ;  /* 0x0000000302027227 */ /* 0x000fc800078e00ff */
[----:B------:R-:W-:Y:S01]  /*10e40*/  IMAD R3, R2, R10, R3 ;  /* 0x0000000a02037224 */ /* 0x000fe200078e0203 */
[----:B0-----:R-:W0:Y:S01]  /*10e50*/  MUFU.RCP R8, R8 ;  /* 0x0000000800087308 */ /* 0x001e220000001000 */
[----:B------:R-:W-:-:S03]  /*10e60*/  VIADD R19, R19, UR4 ;  /* 0x0000000413137c36 */ /* 0x000fc60008000000 */
[----:B------:R-:W-:-:S13]  /*10e70*/  ISETP.GT.U32.AND P1, PT, R4, R3, PT ;  /* 0x000000030400720c */ /* 0x000fda0003f24070 */
[----:B------:R-:W-:Y:S02]  /*10e80*/  @!P1 IMAD.IADD R3, R3, 0x1, -R4 ;  /* 0x0000000103039824 */ /* 0x000fe400078e0a04 */
[----:B0-----:R-:W-:Y:S02]  /*10e90*/  VIADD R10, R8, 0xffffffe ;  /* 0x0ffffffe080a7836 */ /* 0x001fe40000000000 */
[----:B------:R-:W-:Y:S01]  /*10ea0*/  @!P1 VIADD R2, R2, 0x1 ;  /* 0x0000000102029836 */ /* 0x000fe20000000000 */
[----:B------:R-:W-:Y:S02]  /*10eb0*/  ISETP.GE.U32.AND P0, PT, R3, R4, PT ;  /* 0x000000040300720c */ /* 0x000fe40003f06070 */
[----:B------:R-:W-:Y:S01]  /*10ec0*/  LOP3.LUT R4, R17, R6, RZ, 0x3c, !PT ;  /* 0x0000000611047212 */ /* 0x000fe200078e3cff */
[----:B------:R0:W1:Y:S01]  /*10ed0*/  F2I.FTZ.U32.TRUNC.NTZ R3, R10 ;  /* 0x0000000a00037305 */ /* 0x000062000021f000 */
[----:B------:R-:W-:Y:S02]  /*10ee0*/  ISETP.NE.AND P1, PT, R6, RZ, PT ;  /* 0x000000ff0600720c */ /* 0x000fe40003f25270 */
[----:B------:R-:W-:-:S02]  /*10ef0*/  ISETP.GE.AND P2, PT, R4, RZ, PT ;  /* 0x000000ff0400720c */ /* 0x000fc40003f46270 */
[----:B0-----:R-:W-:-:S05]  /*10f00*/  IABS R10, R9 ;  /* 0x00000009000a7213 */ /* 0x001fca0000000000 */
[----:B------:R-:W-:-:S04]  /*10f10*/  @P0 VIADD R2, R2, 0x1 ;  /* 0x0000000102020836 */ /* 0x000fc80000000000 */
[----:B------:R-:W-:Y:S02]  /*10f20*/  IMAD.MOV.U32 R8, RZ, RZ, R2 ;  /* 0x000000ffff087224 */ /* 0x000fe400078e0002 */
[----:B-1----:R-:W-:Y:S02]  /*10f30*/  IMAD.MOV R2, RZ, RZ, -R3 ;  /* 0x000000ffff027224 */ /* 0x002fe400078e0a03 */
[----:B------:R-:W-:Y:S01]  /*10f40*/  @!P2 IMAD.MOV R8, RZ, RZ, -R8 ;  /* 0x000000ffff08a224 */ /* 0x000fe200078e0a08 */
[----:B------:R-:W-:Y:S01]  /*10f50*/  @!P1 LOP3.LUT R8, RZ, R6, RZ, 0x33, !PT ;  /* 0x00000006ff089212 */ /* 0x000fe200078e33ff */
[----:B------:R-:W-:Y:S02]  /*10f60*/  IMAD R11, R2, R5, RZ ;  /* 0x00000005020b7224 */ /* 0x000fe400078e02ff */
[----:B------:R-:W-:Y:S01]  /*10f70*/  IMAD.MOV.U32 R2, RZ, RZ, RZ ;  /* 0x000000ffff027224 */ /* 0x000fe200078e00ff */
[----:B------:R-:W-:Y:S01]  /*10f80*/  IABS R4, R8 ;  /* 0x0000000800047213 */ /* 0x000fe20000000000 */
[----:B------:R-:W-:-:S02]  /*10f90*/  IMAD.MOV R10, RZ, RZ, -R10 ;  /* 0x000000ffff0a7224 */ /* 0x000fc400078e0a0a */
[----:B------:R-:W-:-:S04]  /*10fa0*/  IMAD.HI.U32 R2, R3, R11, R2 ;  /* 0x0000000b03027227 */ /* 0x000fc800078e0002 */
[----:B------:R-:W-:Y:S01]  /*10fb0*/  IMAD.MOV.U32 R3, RZ, RZ, R4 ;  /* 0x000000ffff037224 */ /* 0x000fe200078e0004 */
[----:B------:R-:W-:Y:S01]  /*10fc0*/  MOV R4, R10 ;  /* 0x0000000a00047202 */ /* 0x000fe20000000f00 */
[----:B------:R-:W-:Y:S02]  /*10fd0*/  IMAD R6, R6, R8, RZ ;  /* 0x0000000806067224 */ /* 0x000fe400078e02ff */
[----:B------:R-:W-:-:S04]  /*10fe0*/  IMAD.HI.U32 R2, R2, R3, RZ ;  /* 0x0000000302027227 */ /* 0x000fc800078e00ff */
[----:B------:R-:W-:Y:S01]  /*10ff0*/  IMAD R4, R2, R4, R3 ;  /* 0x0000000402047224 */ /* 0x000fe200078e0203 */
[----:B------:R-:W-:Y:S01]  /*11000*/  LOP3.LUT R3, R8, R9, RZ, 0x3c, !PT ;  /* 0x0000000908037212 */ /* 0x000fe200078e3cff */
[----:B------:R-:W-:-:S03]  /*11010*/  IMAD.IADD R17, R17, 0x1, -R6 ;  /* 0x0000000111117824 */ /* 0x000fc600078e0a06 */
[----:B------:R-:W-:Y:S02]  /*11020*/  ISETP.GT.U32.AND P1, PT, R5, R4, PT ;  /* 0x000000040500720c */ /* 0x000fe40003f24070 */
[----:B------:R-:W-:-:S11]  /*11030*/  ISETP.GE.AND P2, PT, R3, RZ, PT ;  /* 0x000000ff0300720c */ /* 0x000fd60003f46270 */
[----:B------:R-:W-:Y:S02]  /*11040*/  @!P1 IMAD.IADD R4, R4, 0x1, -R5 ;  /* 0x0000000104049824 */ /* 0x000fe400078e0a05 */
[----:B------:R-:W-:Y:S01]  /*11050*/  @!P1 VIADD R2, R2, 0x1 ;  /* 0x0000000102029836 */ /* 0x000fe20000000000 */
[----:B------:R-:W-:Y:S02]  /*11060*/  ISETP.NE.AND P1, PT, R9, RZ, PT ;  /* 0x000000ff0900720c */ /* 0x000fe40003f25270 */
[----:B------:R-:W-:-:S13]  /*11070*/  ISETP.GE.U32.AND P0, PT, R4, R5, PT ;  /* 0x000000050400720c */ /* 0x000fda0003f06070 */
[----:B------:R-:W-:-:S04]  /*11080*/  @P0 VIADD R2, R2, 0x1 ;  /* 0x0000000102020836 */ /* 0x000fc80000000000 */
[----:B------:R-:W-:Y:S01]  /*11090*/  @!P2 IMAD.MOV R2, RZ, RZ, -R2 ;  /* 0x000000ffff02a224 */ /* 0x000fe200078e0a02 */
[----:B------:R-:W-:-:S05]  /*110a0*/  @!P1 LOP3.LUT R2, RZ, R9, RZ, 0x33, !PT ;  /* 0x00000009ff029212 */ /* 0x000fca00078e33ff */
[----:B------:R-:W-:-:S04]  /*110b0*/  IMAD.MOV R18, RZ, RZ, -R2 ;  /* 0x000000ffff127224 */ /* 0x000fc800078e0a02 */
[C---:B------:R-:W-:Y:S02]  /*110c0*/  IMAD R18, R9.reuse, R18, R8 ;  /* 0x0000001209127224 */ /* 0x040fe400078e0208 */
[----:B------:R-:W-:-:S04]  /*110d0*/  IMAD R9, R9, 0x1000000, R2 ;  /* 0x0100000009097824 */ /* 0x000fc800078e0202 */
[----:B------:R-:W-:Y:S01]  /*110e0*/  IMAD R18, R18, 0x10000, R9 ;  /* 0x0001000012127824 */ /* 0x000fe200078e0209 */
[----:B------:R-:W-:Y:S06]  /*110f0*/  BRA `(.L_x_234) ;  /* 0x0000000000147947 */ /* 0x000fec0003800000 */
.L_x_231:
[----:B------:R-:W-:Y:S01]  /*11100*/  ULDC UR4, c[0x0][0xc3c] ;  /* 0x00030f0000047ab9 */ /* 0x000fe20000000800 */
[----:B------:R-:W-:Y:S02]  /*11110*/  IMAD.MOV.U32 R17, RZ, RZ, RZ ;  /* 0x000000ffff117224 */ /* 0x000fe400078e00ff */
[----:B------:R-:W-:Y:S02]  /*11120*/  IMAD.U32 R16, RZ, RZ, UR6 ;  /* 0x00000006ff107e24 */ /* 0x000fe4000f8e00ff */
[----:B------:R-:W-:Y:S02]  /*11130*/  IMAD.MOV.U32 R18, RZ, RZ, RZ ;  /* 0x000000ffff127224 */ /* 0x000fe400078e00ff */
[----:B------:R-:W-:-:S07]  /*11140*/  IMAD.U32 R19, RZ, RZ, UR4 ;  /* 0x00000004ff137e24 */ /* 0x000fce000f8e00ff */
.L_x_234:
[----:B------:R-:W-:-:S13]  /*11150*/  ISETP.NE.AND P0, PT, R7, RZ, PT ;  /* 0x000000ff0700720c */ /* 0x000fda0003f05270 */
[----:B------:R-:W0:Y:S01]  /*11160*/  @!P0 S2R R3, SR_CgaCtaId ;  /* 0x0000000000038919 */ /* 0x000e220000008800 */
[----:B------:R-:W-:-:S04]  /*11170*/  @!P0 MOV R2, 0x400 ;  /* 0x0000040000028802 */ /* 0x000fc80000000f00 */
[----:B0-----:R-:W-:-:S05]  /*11180*/  @!P0 LEA R2, R3, R2, 0x18 ;  /* 0x0000000203028211 */ /* 0x001fca00078ec0ff */
[----:B------:R1:W-:Y:S01]  /*11190*/  @!P0 STS.128 [R2+0x388d0], R16 ;  /* 0x0388d01002008388 */ /* 0x0003e20000000c00 */
[----:B------:R-:W-:Y:S06]  /*111a0*/  BAR.ARV 0x5, 0x180 ;  /* 0x0146000000007b1d */ /* 0x000fec0000002000 */
.L_x_229:
[----:B------:R2:W-:Y:S01]  /*111b0*/  STL [R1+0x28], RZ ;  /* 0x000028ff01007387 */ /* 0x0005e20000100800 */
[----:B------:R-:W-:Y:S01]  /*111c0*/  ULDC UR4, c[0x0][0xc3c] ;  /* 0x00030f0000047ab9 */ /* 0x000fe20000000800 */
[----:B------:R-:W-:Y:S01]  /*111d0*/  IMAD.MOV.U32 R28, RZ, RZ, 0x1 ;  /* 0x00000001ff1c7424 */ /* 0x000fe200078e00ff */
[----:B0-----:R-:W-:Y:S01]  /*111e0*/  ISETP.GE.AND P0, PT, R19, UR4, PT ;  /* 0x0000000413007c0c */ /* 0x001fe2000bf06270 */
[----:B------:R-:W-:-:S12]  /*111f0*/  IMAD.MOV.U32 R27, RZ, RZ, RZ ;  /* 0x000000ffff1b7224 */ /* 0x000fd800078e00ff */
[----:B--2---:R-:W-:Y:S05]  /*11200*/  @P0 BRA `(.L_x_235) ;  /* 0x0000004c00140947 */ /* 0x004fea0003800000 */
[----:B-1----:R-:W2:Y:S01]  /*11210*/  LDL R2, [R1+0x50] ;  /* 0x0000500001027983 */ /* 0x002ea20000100800 */
[----:B------:R-:W0:Y:S01]  /*11220*/  S2UR UR5, SR_CgaCtaId ;  /* 0x00000000000579c3 */ /* 0x000e220000008800 */
[----:B------:R-:W-:Y:S01]  /*11230*/  SHF.L.U32 R32, R0, 0x3, RZ ;  /* 0x0000000300207819 */ /* 0x000fe200000006ff */
[----:B------:R-:W-:Y:S01]  /*11240*/  BSSY B8, `(.L_x_235) ;  /* 0x00004c1000087945 */ /* 0x000fe20003800000 */
[----:B------:R1:W-:Y:S01]  /*11250*/  STL [R1+0x28], RZ ;  /* 0x000028ff01007387 */ /* 0x0003e20000100800 */
[----:B------:R-:W-:Y:S01]  /*11260*/  IMAD.MOV.U32 R28, RZ, RZ, 0x1 ;  /* 0x00000001ff1c7424 */ /* 0x000fe200078e00ff */
[----:B------:R-:W-:Y:S01]  /*11270*/  LOP3.LUT R3, R32, 0x1f8, RZ, 0xc0, !PT ;  /* 0x000001f820037812 */ /* 0x000fe200078ec0ff */
[----:B------:R-:W-:Y:S01]  /*11280*/  IMAD.MOV.U32 R27, RZ, RZ, RZ ;  /* 0x000000ffff1b7224 */ /* 0x000fe200078e00ff */
[----:B------:R-:W-:Y:S02]  /*11290*/  ULDC UR39, c[0x0][0xc] ;  /* 0x0000030000277ab9 */ /* 0x000fe40000000800 */
[----:B------:R-:W-:-:S04]  /*112a0*/  LOP3.LUT R3, R3, 0x38, R0, 0x78, !PT ;  /* 0x0000003803037812 */ /* 0x000fc800078e7800 */
[----:B------:R-:W-:Y:S02]  /*112b0*/  LOP3.LUT R31, R3, 0x200, R32, 0xf8, !PT ;  /* 0x00000200031f7812 */ /* 0x000fe400078ef820 */
[----:B------:R-:W-:-:S04]  /*112c0*/  LOP3.LUT R32, R32, 0x38, RZ, 0xc0, !PT ;  /* 0x0000003820207812 */ /* 0x000fc800078ec0ff */
[C---:B------:R-:W-:Y:S02]  /*112d0*/  LOP3.LUT R37, R32.reuse, 0x40, RZ, 0xfc, !PT ;  /* 0x0000004020257812 */ /* 0x040fe400078efcff */
[C---:B------:R-:W-:Y:S02]  /*112e0*/  LOP3.LUT R36, R32.reuse, 0x80, RZ, 0xfc, !PT ;  /* 0x0000008020247812 */ /* 0x040fe400078efcff */
[----:B------:R-:W-:Y:S02]  /*112f0*/  LOP3.LUT R34, R32, 0xc0, RZ, 0xfc, !PT ;  /* 0x000000c020227812 */ /* 0x000fe400078efcff */
[----:B--2---:R-:W-:Y:S02]  /*11300*/  R2UR UR4, R2 ;  /* 0x00000000020472ca */ /* 0x004fe400000e0000 */
[C---:B------:R-:W-:Y:S01]  /*11310*/  LOP3.LUT R2, R0.reuse, 0x7f, RZ, 0xc0, !PT ;  /* 0x0000007f00027812 */ /* 0x040fe200078ec0ff */
[----:B------:R-:W-:-:S03]  /*11320*/  IMAD.SHL.U32 R0, R0, 0x10, RZ ;  /* 0x0000001000007824 */ /* 0x000fc600078e00ff */
[----:B------:R-:W-:-:S04]  /*11330*/  SHF.R.U32.HI R2, RZ, 0x3, R2 ;  /* 0x00000003ff027819 */ /* 0x000fc80000011602 */
[----:B------:R-:W-:-:S03]  /*11340*/  LOP3.LUT R0, R2, 0x70, R0, 0xf8, !PT ;  /* 0x0000007002007812 */ /* 0x000fc600078ef800 */
[----:B------:R-:W-:-:S03]  /*11350*/  ULOP3.LUT UR38, UR4, 0x2, URZ, 0xfc, !UPT ;  /* 0x0000000204267892 */ /* 0x000fc6000f8efc3f */
[----:B------:R-:W-:Y:S02]  /*11360*/  UMOV UR4, 0x400 ;  /* 0x0000040000047882 */ /* 0x000fe40000000000 */
[----:B0-----:R-:W-:-:S06]  /*11370*/  ULEA UR4, UR5, UR4, 0x18 ;  /* 0x0000000405047291 */ /* 0x001fcc000f8ec03f */
[----:B------:R-:W-:-:S04]  /*11380*/  IMAD.U32 R22, RZ, RZ, UR4 ;  /* 0x00000004ff167e24 */ /* 0x000fc8000f8e00ff */
[----:B-1----:R-:W-:-:S07]  /*11390*/  IMAD R33, R31, 0x2, R22 ;  /* 0x000000021f217824 */ /* 0x002fce00078e0216 */
.L_x_300:
[----:B0-----:R-:W0:Y:S02]  /*113a0*/  LDC.64 R2, c[0x0][0xc88] ;  /* 0x00032200ff027b82 */ /* 0x001e240000000a00 */
[----:B0-----:R-:W-:-:S05]  /*113b0*/  IMAD.WIDE R2, R19, 0x4, R2 ;  /* 0x0000000413027825 */ /* 0x001fca00078e0202 */
[----:B--2---:R-:W2:Y:S01]  /*113c0*/  LDG.E R29, desc[UR36][R2.64] ;  /* 0x00000024021d7981 */ /* 0x004ea2000c1e1900 */
[----:B------:R-:W-:Y:S05]  /*113d0*/  YIELD ;  /* 0x0000000000007946 */ /* 0x000fea0003800000 */
[----:B------:R-:W-:Y:S01]  /*113e0*/  ULDC.64 UR4, c[0x0][0xa28] ;  /* 0x00028a0000047ab9 */ /* 0x000fe20000000a00 */
[----:B------:R-:W-:Y:S01]  /*113f0*/  IMAD.MOV.U32 R6, RZ, RZ, RZ ;  /* 0x000000ffff067224 */ /* 0x000fe200078e00ff */
[----:B------:R-:W-:Y:S01]  /*11400*/  ISETP.NE.U32.AND P0, PT, RZ, UR4, PT ;  /* 0x00000004ff007c0c */ /* 0x000fe2000bf05070 */
[----:B------:R-:W-:-:S03]  /*11410*/  ULDC.64 UR6, c[0x0][0xa18] ;  /* 0x0002860000067ab9 */ /* 0x000fc60000000a00 */
[----:B------:R-:W-:Y:S01]  /*11420*/  ISETP.NE.AND.EX P0, PT, RZ, UR5, PT, P0 ;  /* 0x00000005ff007c0c */ /* 0x000fe2000bf05300 */
[----:B------:R-:W-:Y:S01]  /*11430*/  IMAD.MOV.U32 R35, RZ, RZ, RZ ;  /* 0x000000ffff237224 */ /* 0x000fe200078e00ff */
[----:B--2---:R-:W-:-:S11]  /*11440*/  SHF.R.S32.HI R0, RZ, 0x1f, R29 ;  /* 0x0000001fff007819 */ /* 0x004fd6000001141d */
[C---:B------:R-:W-:Y:S01]  /*11450*/  @P0 LEA R2, P1, R29.reuse, UR4, 0x2 ;  /* 0x000000041d020c11 */ /* 0x040fe2000f8210ff */
[C---:B------:R-:W-:Y:S01]  /*11460*/  IMAD.SHL.U32 R24, R29.reuse, 0x4, RZ ;  /* 0x000000041d187824 */ /* 0x040fe200078e00ff */
[C-C-:B------:R-:W-:Y:S01]  /*11470*/  SHF.L.U64.HI R25, R29.reuse, 0x2, R0.reuse ;  /* 0x000000021d197819 */ /* 0x140fe20000010200 */
[----:B------:R0:W-:Y:S01]  /*11480*/  STL [R1+0x10], R0 ;  /* 0x0000100001007387 */ /* 0x0001e20000100800 */
[----:B------:R-:W-:Y:S01]  /*11490*/  @P0 LEA.HI.X R3, R29, UR5, R0, 0x2, P1 ;  /* 0x000000051d030c11 */ /* 0x000fe200088f1400 */
[----:B------:R-:W-:-:S04]  /*114a0*/  ULDC.64 UR4, c[0x0][0xa00] ;  /* 0x0002800000047ab9 */ /* 0x000fc80000000a00 */
[----:B------:R1:W2:Y:S01]  /*114b0*/  @P0 LDG.E R6, desc[UR36][R2.64] ;  /* 0x0000002402060981 */ /* 0x0002a2000c1e1900 */
[----:B------:R-:W-:Y:S02]  /*114c0*/  ISETP.NE.U32.AND P0, PT, RZ, UR4, PT ;  /* 0x00000004ff007c0c */ /* 0x000fe4000bf05070 */
[----:B------:R-:W-:Y:S02]  /*114d0*/  LOP3.LUT R23, R23, 0xffffff7f, RZ, 0xc0, !PT ;  /* 0xffffff7f17177812 */ /* 0x000fe400078ec0ff */
[----:B------:R-:W-:Y:S02]  /*114e0*/  ISETP.NE.AND.EX P2, PT, RZ, UR5, PT, P0 ;  /* 0x00000005ff007c0c */ /* 0x000fe4000bf45300 */
[----:B------:R-:W-:Y:S02]  /*114f0*/  ISETP.NE.U32.AND P0, PT, RZ, UR6, PT ;  /* 0x00000006ff007c0c */ /* 0x000fe4000bf05070 */
[----:B-1----:R-:W-:Y:S02]  /*11500*/  IADD3 R2, P1, R24, UR4, RZ ;  /* 0x0000000418027c10 */ /* 0x002fe4000ff3e0ff */
[----:B------:R-:W-:-:S02]  /*11510*/  ISETP.NE.AND.EX P0, PT, RZ, UR7, PT, P0 ;  /* 0x00000007ff007c0c */ /* 0x000fc4000bf05300 */
[----:B------:R-:W-:Y:S01]  /*11520*/  IADD3.X R3, R25, UR5, RZ, P1, !PT ;  /* 0x0000000519037c10 */ /* 0x000fe20008ffe4ff */
[----:B------:R-:W-:-:S04]  /*11530*/  ULDC.64 UR4, c[0x0][0x418] ;  /* 0x0001060000047ab9 */ /* 0x000fc80000000a00 */
[----:B------:R-:W-:Y:S01]  /*11540*/  @P2 LOP3.LUT R23, R23, 0x80, RZ, 0xfc, !PT ;  /* 0x0000008017172812 */ /* 0x000fe200078efcff */
[----:B------:R1:W5:Y:S05]  /*11550*/  @P2 LDG.E R35, desc[UR36][R2.64] ;  /* 0x0000002402232981 */ /* 0x00036a000c1e1900 */
[----:B------:R-:W-:-:S04]  /*11560*/  @P0 IADD3 R4, P1, R24, UR6, RZ ;  /* 0x0000000618040c10 */ /* 0x000fc8000ff3e0ff */
[----:B------:R-:W-:-:S05]  /*11570*/  @P0 IADD3.X R5, R25, UR7, RZ, P1, !PT ;  /* 0x0000000719050c10 */ /* 0x000fca0008ffe4ff */
[----:B------:R-:W3:Y:S01]  /*11580*/  @P0 LDG.E R4, desc[UR36][R4.64] ;  /* 0x0000002404040981 */ /* 0x000ee2000c1e1900 */
[----:B------:R-:W-:-:S03]  /*11590*/  UISETP.NE.U32.AND UP0, UPT, UR4, URZ, UPT ;  /* 0x0000003f0400728c */ /* 0x000fc6000bf05070 */
[----:B------:R-:W-:Y:S01]  /*115a0*/  ULDC UR4, c[0x0][0x424] ;  /* 0x0001090000047ab9 */ /* 0x000fe20000000800 */
[----:B------:R-:W-:-:S03]  /*115b0*/  UISETP.NE.AND.EX UP0, UPT, UR5, URZ, UPT, UP0 ;  /* 0x0000003f0500728c */ /* 0x000fc6000bf05300 */
[----:B------:R-:W-:Y:S01]  /*115c0*/  ULDC UR5, c[0x0][0x2f0] ;  /* 0x0000bc0000057ab9 */ /* 0x000fe20000000800 */
[----:B------:R-:W-:-:S04]  /*115d0*/  USEL UR4, UR4, 0x1, UP0 ;  /* 0x0000000104047887 */ /* 0x000fc80008000000 */
[----:B------:R-:W-:-:S06]  /*115e0*/  UIMAD UR4, UR4, UR5, URZ ;  /* 0x00000005040472a4 */ /* 0x000fcc000f8e023f */
[----:B0-----:R-:W-:Y:S01]  /*115f0*/  IMAD.U32 R0, RZ, RZ, UR4 ;  /* 0x00000004ff007e24 */ /* 0x001fe2000f8e00ff */
[----:B--2---:R1:W-:Y:S04]  /*11600*/  STL [R1+0x8], R6 ;  /* 0x0000080601007387 */ /* 0x0043e80000100800 */
[----:B---3--:R1:W-:Y:S01]  /*11610*/  @P0 STL [R1+0x20], R4 ;  /* 0x0000200401000387 */ /* 0x0083e20000100800 */
[----:B------:R-:W-:Y:S05]  /*11620*/  @P0 BRA `(.L_x_236) ;  /* 0x0000000000200947 */ /* 0x000fea0003800000 */
[----:B------:R-:W-:Y:S02]  /*11630*/  ULDC UR4, c[0x0][0x288] ;  /* 0x0000a20000047ab9 */ /* 0x000fe40000000800 */
[----:B-1----:R-:W-:-:S05]  /*11640*/  IMAD.U32 R4, RZ, RZ, UR4 ;  /* 0x00000004ff047e24 */ /* 0x002fca000f8e00ff */
[----:B------:R0:W-:Y:S01]  /*11650*/  STL [R1+0x20], R4 ;  /* 0x0000200401007387 */ /* 0x0001e20000100800 */
[----:B------:R-:W-:Y:S05]  /*11660*/  @!P2 BRA `(.L_x_236) ;  /* 0x000000000010a947 */ /* 0x000fea0003800000 */
[----:B------:R-:W2:Y:S04]  /*11670*/  LDG.E R5, desc[UR36][R2.64] ;  /* 0x0000002402057981 */ /* 0x000ea8000c1e1900 */
[----:B0-----:R-:W2:Y:S02]  /*11680*/  LDG.E R4, desc[UR36][R2.64+0x4] ;  /* 0x0000042402047981 */ /* 0x001ea4000c1e1900 */
[----:B--2---:R-:W-:-:S05]  /*11690*/  IMAD.IADD R2, R4, 0x1, -R5 ;  /* 0x0000000104027824 */ /* 0x004fca00078e0a05 */
[----:B------:R2:W-:Y:S02]  /*116a0*/  STL [R1+0x20], R2 ;  /* 0x0000200201007387 */ /* 0x0005e40000100800 */
.L_x_236:
[----:B------:R-:W-:Y:S01]  /*116b0*/  ULDC.64 UR4, c[0x0][0xa20] ;  /* 0x0002880000047ab9 */ /* 0x000fe20000000a00 */
[----:B------:R-:W-:Y:S01]  /*116c0*/  IMAD.MOV.U32 R30, RZ, RZ, R29 ;  /* 0x000000ffff1e7224 */ /* 0x000fe200078e001d */
[----:B------:R-:W-:-:S04]  /*116d0*/  ISETP.NE.U32.AND P0, PT, RZ, UR4, PT ;  /* 0x00000004ff007c0c */ /* 0x000fc8000bf05070 */
[----:B------:R-:W-:-:S13]  /*116e0*/  ISETP.NE.AND.EX P0, PT, RZ, UR5, PT, P0 ;  /* 0x00000005ff007c0c */ /* 0x000fda000bf05300 */
[----:B------:R-:W-:Y:S05]  /*116f0*/  @!P0 BRA `(.L_x_237) ;  /* 0x0000000000108947 */ /* 0x000fea0003800000 */
[----:B-12---:R-:W-:-:S04]  /*11700*/  IADD3 R2, P0, R24, UR4, RZ ;  /* 0x0000000418027c10 */ /* 0x006fc8000ff1e0ff */
[----:B------:R-:W-:-:S05]  /*11710*/  IADD3.X R3, R25, UR5, RZ, P0, !PT ;  /* 0x0000000519037c10 */ /* 0x000fca00087fe4ff */
[----:B------:R1:W5:Y:S01]  /*11720*/  LDG.E R0, desc[UR36][R2.64] ;  /* 0x0000002402007981 */ /* 0x000362000c1e1900 */
[----:B------:R-:W-:Y:S05]  /*11730*/  BRA `(.L_x_238) ;  /* 0x0000000000247947 */ /* 0x000fea0003800000 */
.L_x_237:
[----:B------:R-:W-:Y:S02]  /*11740*/  ULDC.64 UR4, c[0x0][0xa08] ;  /* 0x0002820000047ab9 */ /* 0x000fe40000000a00 */
[----:B------:R-:W-:-:S04]  /*11750*/  ISETP.NE.U32.AND P0, PT, RZ, UR4, PT ;  /* 0x00000004ff007c0c */ /* 0x000fc8000bf05070 */
[----:B------:R-:W-:-:S13]  /*11760*/  ISETP.NE.AND.EX P0, PT, RZ, UR5, PT, P0 ;  /* 0x00000005ff007c0c */ /* 0x000fda000bf05300 */
[----:B------:R-:W-:Y:S05]  /*11770*/  @!P0 BRA `(.L_x_238) ;  /* 0x0000000000148947 */ /* 0x000fea0003800000 */
[----:B-12---:R-:W1:Y:S02]  /*11780*/  LDC.64 R2, c[0x0][0xa08] ;  /* 0x00028200ff027b82 */ /* 0x006e640000000a00 */
[----:B-1----:R-:W-:-:S05]  /*11790*/  IMAD.WIDE R2, R30, 0x4, R2 ;  /* 0x000000041e027825 */ /* 0x002fca00078e0202 */
[----:B------:R-:W2:Y:S04]  /*117a0*/  LDG.E R0, desc[UR36][R2.64] ;  /* 0x0000002402007981 */ /* 0x000ea8000c1e1900 */
[----:B------:R-:W2:Y:S02]  /*117b0*/  LDG.E R5, desc[UR36][R2.64+0x4] ;  /* 0x0000042402057981 */ /* 0x000ea4000c1e1900 */
[----:B--2---:R-:W-:-:S07]  /*117c0*/  IMAD.IADD R0, R5, 0x1, -R0 ;  /* 0x0000000105007824 */ /* 0x004fce00078e0a00 */
.L_x_238:
[----:B01---5:R-:W-:Y:S01]  /*117d0*/  IMAD.IADD R4, R0, 0x1, -R6 ;  /* 0x0000000100047824 */ /* 0x023fe200078e0a06 */
[----:B------:R-:W-:Y:S01]  /*117e0*/  LOP3.LUT R0, R18, 0xff000000, RZ, 0xc0, !PT ;  /* 0xff00000012007812 */ /* 0x000fe200078ec0ff */
[----:B------:R-:W-:Y:S02]  /*117f0*/  BSSY B0, `(.L_x_239) ;  /* 0x0000029000007945 */ /* 0x000fe40003800000 */
[C---:B--2---:R-:W-:Y:S01]  /*11800*/  VIADD R2, R4.reuse, 0x4f ;  /* 0x0000004f04027836 */ /* 0x044fe20000000000 */
[----:B------:R-:W-:Y:S01]  /*11810*/  ISETP.GE.AND P0, PT, R4, 0x1, PT ;  /* 0x000000010400780c */ /* 0x000fe20003f06270 */
[----:B------:R0:W-:Y:S01]  /*11820*/  STL [R1], R4 ;  /* 0x0000000401007387 */ /* 0x0001e20000100800 */
[----:B------:R-:W-:Y:S01]  /*11830*/  SHF.R.U32.HI R3, RZ, 0x8, R0 ;  /* 0x00000008ff037819 */ /* 0x000fe20000011600 */
[----:B------:R-:W-:Y:S01]  /*11840*/  IMAD.HI R2, R2, 0x66666667, RZ ;  /* 0x6666666702027827 */ /* 0x000fe200078e02ff */
[----:B------:R-:W-:-:S04]  /*11850*/  LOP3.LUT R0, R18, 0xff0000, RZ, 0xc0, !PT ;  /* 0x00ff000012007812 */ /* 0x000fc800078ec0ff */
[----:B------:R-:W-:Y:S02]  /*11860*/  LEA.HI R6, R0, R3, RZ, 0x10 ;  /* 0x0000000300067211 */ /* 0x000fe400078f80ff */
[----:B------:R-:W-:Y:S02]  /*11870*/  SHF.R.U32.HI R3, RZ, 0x1f, R2 ;  /* 0x0000001fff037819 */ /* 0x000fe40000011602 */
[----:B------:R-:W-:Y:S02]  /*11880*/  LOP3.LUT R5, R6, 0xff, RZ, 0xc0, !PT ;  /* 0x000000ff06057812 */ /* 0x000fe400078ec0ff */
[----:B0-----:R-:W-:Y:S02]  /*11890*/  LEA.HI.SX32 R4, R2, R3, 0x1b ;  /* 0x0000000302047211 */ /* 0x001fe400078fdaff */
[----:B------:R-:W-:Y:S01]  /*118a0*/  MOV R0, RZ ;  /* 0x000000ff00007202 */ /* 0x000fe20000000f00 */
[----:B------:R-:W-:Y:S06]  /*118b0*/  @!P0 BRA `(.L_x_240) ;  /* 0x0000000000708947 */ /* 0x000fec0003800000 */
[----:B------:R-:W-:-:S04]  /*118c0*/  SHF.R.U32.HI R6, RZ, 0x10, R6 ;  /* 0x00000010ff067819 */ /* 0x000fc80000011606 */
[----:B------:R-:W-:-:S13]  /*118d0*/  ISETP.NE.AND P0, PT, R6, RZ, PT ;  /* 0x000000ff0600720c */ /* 0x000fda0003f05270 */
[----:B------:R-:W0:Y:S02]  /*118e0*/  @!P0 LDC R6, c[0x0][0x9f0] ;  /* 0x00027c00ff068b82 */ /* 0x000e240000000800 */
[-C--:B0-----:R-:W-:Y:S02]  /*118f0*/  IABS R8, R6.reuse ;  /* 0x0000000600087213 */ /* 0x081fe40000000000 */
[----:B------:R-:W-:Y:S02]  /*11900*/  IADD3 R7, R6, -0x1, R4 ;  /* 0xffffffff06077810 */ /* 0x000fe40007ffe004 */
[----:B------:R-:W0:Y:S02]  /*11910*/  I2F.RP R9, R8 ;  /* 0x0000000800097306 */ /* 0x000e240000209400 */
[----:B------:R-:W-:-:S04]  /*11920*/  LOP3.LUT R0, R7, R6, RZ, 0x3c, !PT ;  /* 0x0000000607007212 */ /* 0x000fc800078e3cff */
[----:B------:R-:W-:Y:S02]  /*11930*/  ISETP.GE.AND P2, PT, R0, RZ, PT ;  /* 0x000000ff0000720c */ /* 0x000fe40003f46270 */
[----:B0-----:R-:W0:Y:S02]  /*11940*/  MUFU.RCP R9, R9 ;  /* 0x0000000900097308 */ /* 0x001e240000001000 */
[----:B0-----:R-:W-:-:S06]  /*11950*/  VIADD R2, R9, 0xffffffe ;  /* 0x0ffffffe09027836 */ /* 0x001fcc0000000000 */
[----:B------:R0:W1:Y:S02]  /*11960*/  F2I.FTZ.U32.TRUNC.NTZ R3, R2 ;  /* 0x0000000200037305 */ /* 0x000064000021f000 */
[----:B0-----:R-:W-:Y:S02]  /*11970*/  IMAD.MOV.U32 R2, RZ, RZ, RZ ;  /* 0x000000ffff027224 */ /* 0x001fe400078e00ff */
[----:B-1----:R-:W-:-:S04]  /*11980*/  IMAD.MOV R0, RZ, RZ, -R3 ;  /* 0x000000ffff007224 */ /* 0x002fc800078e0a03 */
[----:B------:R-:W-:-:S04]  /*11990*/  IMAD R0, R0, R8, RZ ;  /* 0x0000000800007224 */ /* 0x000fc800078e02ff */
[----:B------:R-:W-:Y:S01]  /*119a0*/  IMAD.HI.U32 R0, R3, R0, R2 ;  /* 0x0000000003007227 */ /* 0x000fe200078e0002 */
[----:B------:R-:W-:Y:S02]  /*119b0*/  IABS R3, R7 ;  /* 0x0000000700037213 */ /* 0x000fe40000000000 */
[----:B------:R-:W-:-:S03]  /*119c0*/  IABS R7, R6 ;  /* 0x0000000600077213 */ /* 0x000fc60000000000 */
[----:B------:R-:W-:-:S04]  /*119d0*/  IMAD.HI.U32 R0, R0, R3, RZ ;  /* 0x0000000300007227 */ /* 0x000fc800078e00ff */
[----:B------:R-:W-:-:S04]  /*119e0*/  IMAD.MOV R2, RZ, RZ, -R7 ;  /* 0x000000ffff027224 */ /* 0x000fc800078e0a07 */
[----:B------:R-:W-:-:S05]  /*119f0*/  IMAD R3, R0, R2, R3 ;  /* 0x0000000200037224 */ /* 0x000fca00078e0203 */
[----:B------:R-:W-:-:S13]  /*11a00*/  ISETP.GT.U32.AND P1, PT, R8, R3, PT ;  /* 0x000000030800720c */ /* 0x000fda0003f24070 */
[----:B------:R-:W-:Y:S02]  /*11a10*/  @!P1 IMAD.IADD R3, R3, 0x1, -R8 ;  /* 0x0000000103039824 */ /* 0x000fe400078e0a08 */
[----:B------:R-:W-:Y:S01]  /*11a20*/  @!P1 VIADD R0, R0, 0x1 ;  /* 0x0000000100009836 */ /* 0x000fe20000000000 */
[----:B------:R-:W-:Y:S02]  /*11a30*/  ISETP.NE.AND P1, PT, R6, RZ, PT ;  /* 0x000000ff0600720c */ /* 0x000fe40003f25270 */
[----:B------:R-:W-:-:S13]  /*11a40*/  ISETP.GE.U32.AND P0, PT, R3, R8, PT ;  /* 0x000000080300720c */ /* 0x000fda0003f06070 */
[----:B------:R-:W-:-:S04]  /*11a50*/  @P0 VIADD R0, R0, 0x1 ;  /* 0x0000000100000836 */ /* 0x000fc80000000000 */
[----:B------:R-:W-:Y:S01]  /*11a60*/  @!P2 IMAD.MOV R0, RZ, RZ, -R0 ;  /* 0x000000ffff00a224 */ /* 0x000fe200078e0a00 */
[----:B------:R-:W-:-:S07]  /*11a70*/  @!P1 LOP3.LUT R0, RZ, R6, RZ, 0x33, !PT ;  /* 0x00000006ff009212 */ /* 0x000fce00078e33ff */
.L_x_240:
[----:B------:R-:W-:Y:S05]  /*11a80*/  BSYNC B0 ;  /* 0x0000000000007941 */ /* 0x000fea0003800000 */
.L_x_239:
[-C--:B------:R-:W-:Y:S01]  /*11a90*/  IMAD R3, R5, R0.reuse, RZ ;  /* 0x0000000005037224 */ /* 0x080fe200078e02ff */
[----:B------:R-:W-:Y:S04]  /*11aa0*/  BSSY B7, `(.L_x_241) ;  /* 0x0000378000077945 */ /* 0x000fe80003800000 */
[----:B------:R-:W-:Y:S01]  /*11ab0*/  VIADDMNMX R2, R3, R0, R4, PT ;  /* 0x0000000003027246 */ /* 0x000fe20003800104 */
[----:B------:R0:W-:Y:S03]  /*11ac0*/  STL [R1+0x4], R3 ;  /* 0x0000040301007387 */ /* 0x0001e60000100800 */
[----:B------:R-:W-:Y:S01]  /*11ad0*/  ISETP.GT.AND P0, PT, R2, R3, PT ;  /* 0x000000030200720c */ /* 0x000fe20003f04270 */
[----:B------:R0:W-:-:S12]  /*11ae0*/  STL [R1+0x24], R2 ;  /* 0x0000240201007387 */ /* 0x0001d80000100800 */
[----:B0-----:R-:W-:Y:S05]  /*11af0*/  @P0 BRA `(.L_x_242) ;  /* 0x0000000000440947 */ /* 0x001fea0003800000 */
[----:B------:R-:W0:Y:S02]  /*11b00*/  S2R R2, SR_TID.X ;  /* 0x0000000000027919 */ /* 0x000e240000002100 */
[----:B0-----:R-:W-:-:S04]  /*11b10*/  LOP3.LUT R2, R2, 0x7f, RZ, 0xc0, !PT ;  /* 0x0000007f02027812 */ /* 0x001fc800078ec0ff */
[----:B------:R-:W-:-:S13]  /*11b20*/  ISETP.NE.AND P0, PT, R2, RZ, PT ;  /* 0x000000ff0200720c */ /* 0x000fda0003f05270 */
[----:B------:R-:W-:Y:S05]  /*11b30*/  @P0 BRA `(.L_x_243) ;  /* 0x0000003400b80947 */ /* 0x000fea0003800000 */
[----:B------:R-:W0:Y:S01]  /*11b40*/  S2R R5, SR_LANEID ;  /* 0x0000000000057919 */ /* 0x000e220000000000 */
[----:B------:R-:W-:Y:S01]  /*11b50*/  VOTEU.ANY UR4, UPT, PT ;  /* 0x0000000000047886 */ /* 0x000fe200038e0100 */
[----:B------:R-:W1:Y:S01]  /*11b60*/  LDC.64 R2, c[0x0][0xc60] ;  /* 0x00031800ff027b82 */ /* 0x000e620000000a00 */
[----:B------:R-:W0:Y:S02]  /*11b70*/  FLO.U32 R0, UR4 ;  /* 0x0000000400007d00 */ /* 0x000e2400080e0000 */
[----:B0-----:R-:W-:-:S06]  /*11b80*/  ISETP.EQ.U32.AND P0, PT, R0, R5, PT ;  /* 0x000000050000720c */ /* 0x001fcc0003f02070 */
[----:B------:R-:W1:Y:S07]  /*11b90*/  POPC R5, UR4 ;  /* 0x0000000400057d09 */ /* 0x000e6e0008000000 */
[----:B-1----:R-:W2:Y:S01]  /*11ba0*/  @P0 ATOMG.E.ADD.STRONG.GPU PT, R3, desc[UR36][R2.64], R5 ;  /* 0x00000005020309a8 */ /* 0x002ea200081ee1e4 */
[----:B------:R-:W0:Y:S02]  /*11bb0*/  S2R R4, SR_LTMASK ;  /* 0x0000000000047919 */ /* 0x000e240000003900 */
[----:B0-----:R-:W-:-:S04]  /*11bc0*/  LOP3.LUT R4, R4, UR4, RZ, 0xc0, !PT ;  /* 0x0000000404047c12 */ /* 0x001fc8000f8ec0ff */
[----:B------:R-:W0:Y:S01]  /*11bd0*/  POPC R7, R4 ;  /* 0x0000000400077309 */ /* 0x000e220000000000 */
[----:B--2---:R-:W0:Y:S02]  /*11be0*/  SHFL.IDX PT, R0, R3, R0, 0x1f ;  /* 0x00001f0003007589 */ /* 0x004e2400000e0000 */
[----:B0-----:R-:W-:Y:S01]  /*11bf0*/  IADD3 R16, R0, UR39, R7 ;  /* 0x0000002700107c10 */ /* 0x001fe2000fffe007 */
[----:B------:R-:W-:Y:S06]  /*11c00*/  BRA `(.L_x_243) ;  /* 0x0000003400847947 */ /* 0x000fec0003800000 */
.L_x_242:
[----:B------:R-:W-:Y:S01]  /*11c10*/  VIADD R0, R22, 0x24400 ;  /* 0x0002440016007836 */ /* 0x000fe20000000000 */
[----:B------:R-:W-:Y:S04]  /*11c20*/  BSSY B6, `(.L_x_244) ;  /* 0x0000013000067945 */ /* 0x000fe80003800000 */
[----:B------:R-:W-:-:S13]  /*11c30*/  LOP3.LUT P0, RZ, R0, 0x3ff, RZ, 0xc0, !PT ;  /* 0x000003ff00ff7812 */ /* 0x000fda000780c0ff */
[----:B------:R-:W-:Y:S05]  /*11c40*/  @!P0 BRA `(.L_x_245) ;  /* 0x0000000000408947 */ /* 0x000fea0003800000 */
[----:B------:R-:W-:Y:S01]  /*11c50*/  MOV R2, 0x0 ;  /* 0x0000000000027802 */ /* 0x000fe20000000f00 */
[----:B------:R-:W-:Y:S01]  /*11c60*/  ULDC.64 UR6, c[0x4][0xa8] ;  /* 0x01002a0000067ab9 */ /* 0x000fe20000000a00 */
[----:B------:R-:W-:Y:S01]  /*11c70*/  ULDC.64 UR8, c[0x4][0xb0] ;  /* 0x01002c0000087ab9 */ /* 0x000fe20000000a00 */
[----:B------:R-:W-:Y:S01]  /*11c80*/  ULDC.64 UR4, c[0x4][0x8] ;  /* 0x0100020000047ab9 */ /* 0x000fe20000000a00 */
[----:B------:R-:W-:Y:S01]  /*11c90*/  IMAD.U32 R4, RZ, RZ, UR6 ;  /* 0x00000006ff047e24 */ /* 0x000fe2000f8e00ff */
[----:B------:R-:W-:Y:S01]  /*11ca0*/  MOV R8, 0x70 ;  /* 0x0000007000087802 */ /* 0x000fe20000000f00 */
[----:B------:R-:W0:Y:S01]  /*11cb0*/  LDC.64 R2, c[0x4][R2] ;  /* 0x0100000002027b82 */ /* 0x000e220000000a00 */
[----:B------:R-:W-:Y:S02]  /*11cc0*/  IMAD.U32 R5, RZ, RZ, UR7 ;  /* 0x00000007ff057e24 */ /* 0x000fe4000f8e00ff */
[----:B------:R-:W-:Y:S02]  /*11cd0*/  IMAD.U32 R6, RZ, RZ, UR8 ;  /* 0x00000008ff067e24 */ /* 0x000fe4000f8e00ff */
[----:B------:R-:W-:-:S02]  /*11ce0*/  IMAD.U32 R7, RZ, RZ, UR9 ;  /* 0x00000009ff077e24 */ /* 0x000fc4000f8e00ff */
[----:B------:R-:W-:Y:S02]  /*11cf0*/  IMAD.U32 R10, RZ, RZ, UR4 ;  /* 0x00000004ff0a7e24 */ /* 0x000fe4000f8e00ff */
[----:B------:R-:W-:Y:S02]  /*11d00*/  IMAD.U32 R11, RZ, RZ, UR5 ;  /* 0x00000005ff0b7e24 */ /* 0x000fe4000f8e00ff */
[----:B------:R-:W-:Y:S02]  /*11d10*/  IMAD.MOV.U32 R12, RZ, RZ, 0x1 ;  /* 0x00000001ff0c7424 */ /* 0x000fe400078e00ff */
[----:B------:R-:W-:-:S07]  /*11d20*/  IMAD.MOV.U32 R13, RZ, RZ, RZ ;  /* 0x000000ffff0d7224 */ /* 0x000fce00078e00ff */
[----:B------:R-:W-:-:S07]  /*11d30*/  LEPC R20, `(.L_x_245) ;  /* 0x000000001014794e */ /* 0x000fce0000000000 */
[----:B0-----:R-:W-:Y:S05]  /*11d40*/  CALL.ABS.NOINC R2 ;  /* 0x0000000002007343 */ /* 0x001fea0003c00000 */
.L_x_245:
[----:B------:R-:W-:Y:S05]  /*11d50*/  BSYNC B6 ;  /* 0x0000000000067941 */ /* 0x000fea0003800000 */
.L_x_244:
        /* <DEDUP_REMOVED lines=8> */
[----:B------:R0:W1:Y:S01]  /*11de0*/  LDC.64 R2, c[0x4][R26] ;  /* 0x010000001a027b82 */ /* 0x0000620000000a00 */
[----:B------:R-:W-:Y:S02]  /*11df0*/  IMAD.U32 R4, RZ, RZ, UR6 ;  /* 0x00000006ff047e24 */ /* 0x000fe4000f8e00ff */
[----:B------:R-:W-:Y:S02]  /*11e00*/  IMAD.U32 R5, RZ, RZ, UR7 ;  /* 0x00000007ff057e24 */ /* 0x000fe4000f8e00ff */
[----:B------:R-:W-:Y:S02]  /*11e10*/  IMAD.U32 R6, RZ, RZ, UR8 ;  /* 0x00000008ff067e24 */ /* 0x000fe4000f8e00ff */
[----:B------:R-:W-:-:S02]  /*11e20*/  IMAD.U32 R7, RZ, RZ, UR9 ;  /* 0x00000009ff077e24 */ /* 0x000fc4000f8e00ff */
[----:B------:R-:W-:Y:S02]  /*11e30*/  IMAD.U32 R10, RZ, RZ, UR4 ;  /* 0x00000004ff0a7e24 */ /* 0x000fe4000f8e00ff */
[----:B------:R-:W-:Y:S02]  /*11e40*/  IMAD.U32 R11, RZ, RZ, UR5 ;  /* 0x00000005ff0b7e24 */ /* 0x000fe4000f8e00ff */
[----:B------:R-:W-:Y:S02]  /*11e50*/  IMAD.MOV.U32 R8, RZ, RZ, 0x70 ;  /* 0x00000070ff087424 */ /* 0x000fe400078e00ff */
[----:B------:R-:W-:Y:S02]  /*11e60*/  IMAD.MOV.U32 R12, RZ, RZ, 0x1 ;  /* 0x00000001ff0c7424 */ /* 0x000fe400078e00ff */
[----:B0-----:R-:W-:-:S07]  /*11e70*/  IMAD.MOV.U32 R13, RZ, RZ, RZ ;  /* 0x000000ffff0d7224 */ /* 0x001fce00078e00ff */
[----:B------:R-:W-:-:S07]  /*11e80*/  LEPC R20, `(.L_x_248) ;  /* 0x000000001014794e */ /* 0x000fce0000000000 */
[----:B-1----:R-:W-:Y:S05]  /*11e90*/  CALL.ABS.NOINC R2 ;  /* 0x0000000002007343 */ /* 0x002fea0003c00000 */
.L_x_248:
[----:B------:R0:W1:Y:S01]  /*11ea0*/  LDC.64 R2, c[0x4][R26] ;  /* 0x010000001a027b82 */ /* 0x0000620000000a00 */
[----:B------:R-:W-:Y:S01]  /*11eb0*/  ULDC.64 UR6, c[0x4][0xa8] ;  /* 0x01002a0000067ab9 */ /* 0x000fe20000000a00 */
[----:B------:R-:W-:Y:S01]  /*11ec0*/  ULDC.64 UR8, c[0x4][0xb0] ;  /* 0x01002c0000087ab9 */ /* 0x000fe20000000a00 */
[----:B------:R-:W-:Y:S01]  /*11ed0*/  ULDC.64 UR4, c[0x4][0x18] ;  /* 0x0100060000047ab9 */ /* 0x000fe20000000a00 */
[----:B------:R-:W-:Y:S01]  /*11ee0*/  IMAD.U32 R4, RZ, RZ, UR6 ;  /* 0x00000006ff047e24 */ /* 0x000fe2000f8e00ff */
[----:B------:R-:W-:Y:S01]  /*11ef0*/  MOV R7, UR9 ;  /* 0x0000000900077c02 */ /* 0x000fe20008000f00 */
        /* <DEDUP_REMOVED lines=9> */
.L_x_247:
[----:B------:R-:W-:Y:S05]  /*11f90*/  BSYNC B6 ;  /* 0x0000000000067941 */ /* 0x000fea0003800000 */
.L_x_246:
[----:B------:R-:W2:Y:S01]  /*11fa0*/  LDL R2, [R1+0x24] ;  /* 0x0000240001027983 */ /* 0x000ea20000100800 */
[----:B------:R-:W-:Y:S01]  /*11fb0*/  ULDC.64 UR4, c[0x0][0x9f8] ;  /* 0x00027e0000047ab9 */ /* 0x000fe20000000a00 */
[----:B------:R-:W0:Y:S02]  /*11fc0*/  LDC R6, c[0x0][0x430] ;  /* 0x00010c00ff067b82 */ /* 0x000e240000000800 */
[----:B------:R-:W3:Y:S01]  /*11fd0*/  LDL R4, [R1] ;  /* 0x0000000001047983 */ /* 0x000ee20000100800 */
[----:B------:R-:W-:-:S03]  /*11fe0*/  ISETP.NE.U32.AND P0, PT, RZ, UR4, PT ;  /* 0x00000004ff007c0c */ /* 0x000fc6000bf05070 */
[----:B------:R-:W4:Y:S01]  /*11ff0*/  LDL R21, [R1+0x8] ;  /* 0x0000080001157983 */ /* 0x000f220000100800 */
[----:B------:R-:W-:-:S13]  /*12000*/  ISETP.NE.AND.EX P0, PT, RZ, UR5, PT, P0 ;  /* 0x00000005ff007c0c */ /* 0x000fda000bf05300 */
[----:B------:R-:W-:Y:S01]  /*12010*/  @P0 IADD3 R24, P1, R24, UR4, RZ ;  /* 0x0000000418180c10 */ /* 0x000fe2000ff3e0ff */
[----:B------:R-:W1:Y:S01]  /*12020*/  S2R R20, SR_TID.X ;  /* 0x0000000000147919 */ /* 0x000e620000002100 */
[----:B------:R-:W-:Y:S02]  /*12030*/  ULDC UR4, c[0x0][0x2f4] ;  /* 0x0000bd0000047ab9 */ /* 0x000fe40000000800 */
[----:B------:R-:W-:-:S05]  /*12040*/  @P0 IADD3.X R25, R25, UR5, RZ, P1, !PT ;  /* 0x0000000519190c10 */ /* 0x000fca0008ffe4ff */
[----:B------:R1:W4:Y:S01]  /*12050*/  @P0 LDG.E R30, desc[UR36][R24.64] ;  /* 0x00000024181e0981 */ /* 0x000322000c1e1900 */
[----:B0-----:R-:W-:Y:S02]  /*12060*/  ISETP.NE.AND P2, PT, R6, 0x1, PT ;  /* 0x000000010600780c */ /* 0x001fe40003f45270 */
[----:B------:R-:W-:-:S11]  /*12070*/  LOP3.LUT R23, R23, 0xffffffbf, RZ, 0xc0, !PT ;  /* 0xffffffbf17177812 */ /* 0x000fd600078ec0ff */
[----:B------:R-:W0:Y:S01]  /*12080*/  @P2 LDC R3, c[0x0][0x434] ;  /* 0x00010d00ff032b82 */ /* 0x000e220000000800 */
[----:B------:R-:W-:Y:S02]  /*12090*/  @P2 LOP3.LUT R23, R23, 0x40, RZ, 0xfc, !PT ;  /* 0x0000004017172812 */ /* 0x000fe400078efcff */
[----:B-1----:R-:W-:-:S04]  /*120a0*/  LOP3.LUT R20, R20, 0x7f, RZ, 0xc0, !PT ;  /* 0x0000007f14147812 */ /* 0x002fc800078ec0ff */
[----:B------:R-:W-:Y:S02]  /*120b0*/  SHF.R.U32.HI R26, RZ, 0x3, R20 ;  /* 0x00000003ff1a7819 */ /* 0x000fe40000011614 */
[----:B------:R-:W1:Y:S02]  /*120c0*/  S2R R20, SR_TID.X ;  /* 0x0000000000147919 */ /* 0x000e640000002100 */
[----:B-1----:R-:W-:-:S05]  /*120d0*/  IMAD.SHL.U32 R20, R20, 0x10, RZ ;  /* 0x0000001014147824 */ /* 0x002fca00078e00ff */
[----:B------:R-:W-:Y:S02]  /*120e0*/  LOP3.LUT R20, R26, 0x70, R20, 0xf8, !PT ;  /* 0x000000701a147812 */ /* 0x000fe400078ef814 */
[----:B------:R-:W-:Y:S01]  /*120f0*/  LOP3.LUT R23, R23, 0xffffffef, RZ, 0xc0, !PT ;  /* 0xffffffef17177812 */ /* 0x000fe200078ec0ff */
[----:B------:R-:W-:Y:S01]  /*12100*/  UMOV UR5, 0xffffffff ;  /* 0xffffffff00057882 */ /* 0x000fe20000000000 */
[----:B------:R-:W-:Y:S01]  /*12110*/  LOP3.LUT R25, R18, 0xffff, RZ, 0xc0, !PT ;  /* 0x0000ffff12197812 */ /* 0x000fe200078ec0ff */
[----:B--2---:R-:W-:Y:S02]  /*12120*/  VIADD R26, R2, 0xffffffff ;  /* 0xffffffff021a7836 */ /* 0x004fe40000000000 */
[----:B------:R-:W1:Y:S02]  /*12130*/  @P2 LDC R2, c[0x0][0x438] ;  /* 0x00010e00ff022b82 */ /* 0x000e640000000800 */
[----:B------:R-:W-:-:S05]  /*12140*/  IMAD R0, R26, 0x50, R20 ;  /* 0x000000501a007824 */ /* 0x000fca00078e0214 */
[C---:B---3--:R-:W-:Y:S01]  /*12150*/  ISETP.GE.AND P0, PT, R0.reuse, R4, PT ;  /* 0x000000040000720c */ /* 0x048fe20003f06270 */
[----:B----4-:R-:W-:-:S03]  /*12160*/  IMAD.IADD R0, R0, 0x1, R21 ;  /* 0x0000000100007824 */ /* 0x010fc600078e0215 */
[----:B------:R-:W-:Y:S01]  /*12170*/  ISETP.GT.U32.OR P0, PT, R20, 0x4f, P0 ;  /* 0x0000004f1400780c */ /* 0x000fe20000704470 */
[----:B0-----:R-:W-:-:S04]  /*12180*/  @P2 IMAD.HI.U32 R3, R0, R3, RZ ;  /* 0x0000000300032227 */ /* 0x001fc800078e00ff */
[----:B------:R-:W-:Y:S01]  /*12190*/  IMAD.MOV.U32 R4, RZ, RZ, R0 ;  /* 0x000000ffff047224 */ /* 0x000fe200078e0000 */
[----:B-1----:R-:W-:-:S07]  /*121a0*/  @P2 SHF.R.U32.HI R4, RZ, R2, R3 ;  /* 0x00000002ff042219 */ /* 0x002fce0000011603 */
[----:B------:R-:W0:Y:S01]  /*121b0*/  @!P0 LDC.64 R2, c[0x0][0x428] ;  /* 0x00010a00ff028b82 */ /* 0x000e220000000a00 */
[----:B------:R-:W-:-:S04]  /*121c0*/  IMAD.MOV R5, RZ, RZ, -R4 ;  /* 0x000000ffff057224 */ /* 0x000fc800078e0a04 */
[----:B------:R-:W-:Y:S01]  /*121d0*/  IMAD R0, R6, R5, R0 ;  /* 0x0000000506007224 */ /* 0x000fe200078e0200 */
[----:B------:R-:W-:Y:S02]  /*121e0*/  SHF.R.S32.HI R6, RZ, 0x1f, R30 ;  /* 0x0000001fff067819 */ /* 0x000fe4000001141e */
[----:B------:R-:W-:-:S03]  /*121f0*/  @!P0 SHF.R.S32.HI R5, RZ, 0x1f, R4 ;  /* 0x0000001fff058819 */ /* 0x000fc60000011404 */
[----:B------:R0:W-:Y:S02]  /*12200*/  STL [R1+0xc], R6 ;  /* 0x00000c0601007387 */ /* 0x0001e40000100800 */
[-C--:B0-----:R-:W-:Y:S02]  /*12210*/  @!P0 IMAD R6, R6, R2.reuse, RZ ;  /* 0x0000000206068224 */ /* 0x081fe400078e02ff */
[----:B------:R-:W-:-:S04]  /*12220*/  @!P0 IMAD.WIDE.U32 R4, R30, R2, R4 ;  /* 0x000000021e048225 */ /* 0x000fc800078e0004 */
[----:B------:R-:W-:Y:S02]  /*12230*/  @!P0 IMAD R6, R30, R3, R6 ;  /* 0x000000031e068224 */ /* 0x000fe400078e0206 */
[----:B------:R-:W0:Y:S02]  /*12240*/  @!P0 LDC.64 R2, c[0x0][0x418] ;  /* 0x00010600ff028b82 */ /* 0x000e240000000a00 */
[----:B------:R-:W-:Y:S01]  /*12250*/  @!P0 IMAD.IADD R6, R5, 0x1, R6 ;  /* 0x0000000105068824 */ /* 0x000fe200078e0206 */
[----:B------:R-:W-:Y:S02]  /*12260*/  ISETP.GE.AND P2, PT, R37, UR4, PT ;  /* 0x0000000425007c0c */ /* 0x000fe4000bf46270 */
[----:B0-----:R-:W-:-:S04]  /*12270*/  @!P0 LEA R2, P1, R4, R2, 0x2 ;  /* 0x0000000204028211 */ /* 0x001fc800078210ff */
[----:B------:R-:W-:Y:S01]  /*12280*/  @!P0 LEA.HI.X R3, R4, R3, R6, 0x2, P1 ;  /* 0x0000000304038211 */ /* 0x000fe200008f1406 */
[----:B------:R-:W-:-:S06]  /*12290*/  IMAD.MOV.U32 R4, RZ, RZ, RZ ;  /* 0x000000ffff047224 */ /* 0x000fcc00078e00ff */
[----:B------:R0:W5:Y:S01]  /*122a0*/  @!P0 LDG.E R4, desc[UR36][R2.64] ;  /* 0x0000002402048981 */ /* 0x000162000c1e1900 */
[----:B------:R-:W-:Y:S02]  /*122b0*/  ISETP.GE.AND P0, PT, R32, UR4, PT ;  /* 0x0000000420007c0c */ /* 0x000fe4000bf06270 */
[----:B------:R-:W-:Y:S01]  /*122c0*/  ISETP.GE.AND P1, PT, R36, UR4, PT ;  /* 0x0000000424007c0c */ /* 0x000fe2000bf26270 */
[----:B0-----:R-:W-:-:S10]  /*122d0*/  IMAD.U32 R2, RZ, RZ, UR38 ;  /* 0x00000026ff027e24 */ /* 0x001fd4000f8e00ff */
[----:B------:R-:W-:Y:S02]  /*122e0*/  @P0 LOP3.LUT R23, R23, 0x10, RZ, 0xfc, !PT ;  /* 0x0000001017170812 */ /* 0x000fe400078efcff */
[----:B------:R-:W-:Y:S02]  /*122f0*/  ISETP.GE.AND P0, PT, R34, UR4, PT ;  /* 0x0000000422007c0c */ /* 0x000fe4000bf06270 */
[----:B------:R-:W-:-:S04]  /*12300*/  LOP3.LUT R23, R23, 0xfffffff7, RZ, 0xc0, !PT ;  /* 0xfffffff717177812 */ /* 0x000fc800078ec0ff */
[----:B------:R-:W-:-:S04]  /*12310*/  @P2 LOP3.LUT R23, R23, 0x8, RZ, 0xfc, !PT ;  /* 0x0000000817172812 */ /* 0x000fc800078efcff */
[----:B------:R-:W-:-:S04]  /*12320*/  LOP3.LUT R23, R23, 0xfffffffb, RZ, 0xc0, !PT ;  /* 0xfffffffb17177812 */ /* 0x000fc800078ec0ff */
[----:B------:R-:W-:-:S04]  /*12330*/  @P1 LOP3.LUT R23, R23, 0x4, RZ, 0xfc, !PT ;  /* 0x0000000417171812 */ /* 0x000fc800078efcff */
[----:B------:R-:W-:-:S04]  /*12340*/  LOP3.LUT R23, R23, 0xfffffffd, RZ, 0xc0, !PT ;  /* 0xfffffffd17177812 */ /* 0x000fc800078ec0ff */
[----:B------:R-:W-:Y:S01]  /*12350*/  @P0 LOP3.LUT R23, R23, 0x2, RZ, 0xfc, !PT ;  /* 0x0000000217170812 */ /* 0x000fe200078efcff */
[----:B------:R-:W-:Y:S06]  /*12360*/  BRA.DIV UR5, `(.L_x_249) ;  /* 0x00000042051c7947 */ /* 0x000fec000b800000 */
.L_x_317:
[----:B------:R-:W-:Y:S02]  /*12370*/  ISETP.NE.AND P0, PT, R2, 0x3, PT ;  /* 0x000000030200780c */ /* 0x000fe40003f05270 */
[----:B------:R-:W-:Y:S02]  /*12380*/  ISETP.GT.U32.AND P1, PT, R20, 0x4f, PT ;  /* 0x0000004f1400780c */ /* 0x000fe40003f24070 */
[----:B------:R-:W-:-:S09]  /*12390*/  LOP3.LUT R23, R23, 0xffffffdf, RZ, 0xc0, !PT ;  /* 0xffffffdf17177812 */ /* 0x000fd200078ec0ff */
[----:B------:R-:W-:-:S04]  /*123a0*/  @P0 LOP3.LUT R23, R23, 0x20, RZ, 0xfc, !PT ;  /* 0x0000002017170812 */ /* 0x000fc800078efcff */
[----:B------:R-:W-:-:S04]  /*123b0*/  LOP3.LUT R23, R23, 0xfffffffe, RZ, 0xc0, !PT ;  /* 0xfffffffe17177812 */ /* 0x000fc800078ec0ff */
[----:B------:R-:W-:Y:S01]  /*123c0*/  @P1 LOP3.LUT R23, R23, 0x1, RZ, 0xfc, !PT ;  /* 0x0000000117171812 */ /* 0x000fe200078efcff */
[----:B------:R-:W-:Y:S06]  /*123d0*/  @!P0 BRA `(.L_x_250) ;  /* 0x0000000000048947 */ /* 0x000fec0003800000 */
[----:B------:R-:W-:Y:S01]  /*123e0*/  BPT.TRAP 0x1 ;  /* 0x000000040000795c */ /* 0x000fe20000300000 */
.L_x_250:
[----:B------:R-:W-:Y:S01]  /*123f0*/  SHF.R.S32.HI R6, RZ, 0x1f, R0 ;  /* 0x0000001fff067819 */ /* 0x000fe20000011400 */
[----:B------:R-:W-:Y:S01]  /*12400*/  ULDC.64 UR4, c[0x0][0x328] ;  /* 0x0000ca0000047ab9 */ /* 0x000fe20000000a00 */
[----:B-----5:R-:W-:Y:S01]  /*12410*/  SHF.R.S32.HI R7, RZ, 0x1f, R4 ;  /* 0x0000001fff077819 */ /* 0x020fe20000011404 */
[----:B------:R-:W-:Y:S01]  /*12420*/  IMAD.WIDE.U32 R2, R0, UR4, RZ ;  /* 0x0000000400027c25 */ /* 0x000fe2000f8e00ff */
[----:B------:R-:W-:Y:S01]  /*12430*/  ULDC.64 UR6, c[0x0][0x318] ;  /* 0x0000c60000067ab9 */ /* 0x000fe20000000a00 */
[----:B------:R-:W-:Y:S02]  /*12440*/  BSSY B0, `(.L_x_251) ;  /* 0x0000012000007945 */ /* 0x000fe40003800000 */
[----:B------:R-:W-:-:S04]  /*12450*/  IMAD R5, R6, UR4, RZ ;  /* 0x0000000406057c24 */ /* 0x000fc8000f8e02ff */
        /* <DEDUP_REMOVED lines=8> */
[----:B------:R-:W-:Y:S01]  /*124e0*/  LEA R5, R27, R22, 0x3 ;  /* 0x000000161b057211 */ /* 0x000fe200078e18ff */
[----:B------:R-:W-:-:S04]  /*124f0*/  IMAD.WIDE.U32 R2, R25, UR4, R2 ;  /* 0x0000000419027c25 */ /* 0x000fc8000f8e0002 */
[----:B------:R-:W-:Y:S01]  /*12500*/  IMAD R24, R25, UR5, R3 ;  /* 0x0000000519187c24 */ /* 0x000fe2000f8e0203 */
[----:B------:R-:W-:-:S04]  /*12510*/  LEA R18, P0, R2, UR6, 0x1 ;  /* 0x0000000602127c11 */ /* 0x000fc8000f8008ff */
[----:B------:R-:W-:Y:S02]  /*12520*/  LEA.HI.X R24, R2, UR7, R24, 0x1, P0 ;  /* 0x0000000702187c11 */ /* 0x000fe400080f0c18 */
[----:B------:R-:W-:-:S06]  /*12530*/  SHF.L.U32 R2, R28, 0x1f, RZ ;  /* 0x0000001f1c027819 */ /* 0x000fcc00000006ff */
[----:B------:R-:W0:Y:S02]  /*12540*/  SYNCS.PHASECHK.TRANS64.TRYWAIT P0, [R5+URZ+0x38840], R2 ;  /* 0x03884002050075a7 */ /* 0x000e24000800017f */
[----:B0-----:R-:W-:Y:S05]  /*12550*/  @!P0 BRA `(.L_x_252) ;  /* 0x0000003c00d48947 */ /* 0x001fea0003800000 */
.L_x_318:
[----:B------:R-:W-:Y:S05]  /*12560*/  BSYNC B0 ;  /* 0x0000000000007941 */ /* 0x000fea0003800000 */
.L_x_251:
[----:B------:R-:W2:Y:S01]  /*12570*/  LDL R9, [R1] ;  /* 0x0000000001097983 */ /* 0x000ea20000100800 */
[----:B------:R-:W-:Y:S01]  /*12580*/  ULDC.64 UR4, c[0x0][0x300] ;  /* 0x0000c00000047ab9 */ /* 0x000fe20000000a00 */
[----:B------:R-:W-:Y:S01]  /*12590*/  ULDC.64 UR6, c[0x0][0x2e8] ;  /* 0x0000ba0000067ab9 */ /* 0x000fe20000000a00 */
[----:B------:R-:W-:Y:S01]  /*125a0*/  IMAD R6, R6, UR4, RZ ;  /* 0x0000000406067c24 */ /* 0x000fe2000f8e02ff */
[----:B------:R-:W1:Y:S01]  /*125b0*/  S2R R8, SR_TID.X ;  /* 0x0000000000087919 */ /* 0x000e620000002100 */
[----:B0-----:R-:W-:-:S04]  /*125c0*/  IMAD.WIDE.U32 R2, R0, UR4, RZ ;  /* 0x0000000400027c25 */ /* 0x001fc8000f8e00ff */
[----:B------:R-:W-:Y:S01]  /*125d0*/  IMAD R6, R0, UR5, R6 ;  /* 0x0000000500067c24 */ /* 0x000fe2000f8e0206 */
[----:B------:R-:W-:Y:S02]  /*125e0*/  ULDC.64 UR4, c[0x0][0x310] ;  /* 0x0000c40000047ab9 */ /* 0x000fe40000000a00 */
[----:B------:R-:W-:Y:S02]  /*125f0*/  IMAD R7, R7, UR4, RZ ;  /* 0x0000000407077c24 */ /* 0x000fe4000f8e02ff */
[----:B------:R-:W-:Y:S02]  /*12600*/  IMAD.IADD R3, R3, 0x1, R6 ;  /* 0x0000000103037824 */ /* 0x000fe400078e0206 */
[C---:B------:R-:W-:Y:S02]  /*12610*/  IMAD R7, R4.reuse, UR5, R7 ;  /* 0x0000000504077c24 */ /* 0x040fe4000f8e0207 */
[----:B------:R-:W-:Y:S01]  /*12620*/  IMAD.WIDE.U32 R2, R4, UR4, R2 ;  /* 0x0000000404027c25 */ /* 0x000fe2000f8e0002 */
[----:B------:R-:W-:-:S03]  /*12630*/  ULDC.64 UR4, c[0x0][0x308] ;  /* 0x0000c20000047ab9 */ /* 0x000fc60000000a00 */
[----:B------:R-:W-:Y:S02]  /*12640*/  IMAD.IADD R3, R3, 0x1, R7 ;  /* 0x0000000103037824 */ /* 0x000fe400078e0207 */
[----:B------:R-:W-:Y:S02]  /*12650*/  IMAD R7, R27, 0x5000, R31 ;  /* 0x000050001b077824 */ /* 0x000fe400078e021f */
[----:B------:R-:W-:Y:S01]  /*12660*/  IMAD.WIDE.U32 R2, R25, UR4, R2 ;  /* 0x0000000419027c25 */ /* 0x000fe2000f8e0002 */
[----:B------:R-:W-:-:S03]  /*12670*/  UMOV UR4, 0xffffffff ;  /* 0xffffffff00047882 */ /* 0x000fc60000000000 */
[----:B------:R-:W-:Y:S01]  /*12680*/  IMAD R6, R25, UR5, R3 ;  /* 0x0000000519067c24 */ /* 0x000fe2000f8e0203 */
[----:B------:R-:W-:-:S04]  /*12690*/  LEA R0, P0, R2, UR6, 0x1 ;  /* 0x0000000602007c11 */ /* 0x000fc8000f8008ff */
[----:B------:R-:W-:Y:S02]  /*126a0*/  LEA.HI.X R6, R2, UR7, R6, 0x1, P0 ;  /* 0x0000000702067c11 */ /* 0x000fe400080f0c06 */
[----:B-1----:R-:W-:-:S04]  /*126b0*/  LOP3.LUT R8, R8, 0x7f, RZ, 0xc0, !PT ;  /* 0x0000007f08087812 */ /* 0x002fc800078ec0ff */
[----:B------:R-:W-:Y:S01]  /*126c0*/  SHF.R.U32.HI R8, RZ, 0x3, R8 ;  /* 0x00000003ff087819 */ /* 0x000fe20000011608 */
[----:B--2---:R-:W-:-:S04]  /*126d0*/  IMAD R4, R26, -0x50, R9 ;  /* 0xffffffb01a047824 */ /* 0x004fc800078e0209 */
[----:B------:R-:W-:-:S05]  /*126e0*/  IMAD.IADD R4, R4, 0x1, -R8 ;  /* 0x0000000104047824 */ /* 0x000fca00078e0a08 */
[----:B------:R-:W-:Y:S01]  /*126f0*/  ISETP.GE.AND P0, PT, R4, 0x1, PT ;  /* 0x000000010400780c */ /* 0x000fe20003f06270 */
[----:B------:R-:W-:-:S12]  /*12700*/  BRA.DIV UR4, `(.L_x_253) ;  /* 0x0000003e047c7947 */ /* 0x000fd8000b800000 */
[----:B------:R-:W0:Y:S01]  /*12710*/  SHFL.IDX PT, R3, R0, RZ, 0x181f ;  /* 0x00181fff00037589 */ /* 0x000e2200000e0000 */
[----:B------:R-:W-:Y:S01]  /*12720*/  LOP3.LUT P5, RZ, R23, 0x10, RZ, 0xc0, !PT ;  /* 0x0000001017ff7812 */ /* 0x000fe200078ac0ff */
[----:B------:R-:W-:Y:S01]  /*12730*/  @P0 IMAD R9, R7, 0x2, R22 ;  /* 0x0000000207090824 */ /* 0x000fe200078e0216 */
[C---:B------:R-:W-:Y:S01]  /*12740*/  LOP3.LUT P4, RZ, R23.reuse, 0x8, RZ, 0xc0, !PT ;  /* 0x0000000817ff7812 */ /* 0x040fe2000788c0ff */
[----:B------:R-:W1:Y:S01]  /*12750*/  SHFL.IDX PT, R2, R6, RZ, 0x181f ;  /* 0x00181fff06027589 */ /* 0x000e6200000e0000 */
[C---:B------:R-:W-:Y:S02]  /*12760*/  LOP3.LUT P3, RZ, R23.reuse, 0x4, RZ, 0xc0, !PT ;  /* 0x0000000417ff7812 */ /* 0x040fe4000786c0ff */
[----:B------:R-:W-:Y:S01]  /*12770*/  LOP3.LUT P2, RZ, R23, 0x2, RZ, 0xc0, !PT ;  /* 0x0000000217ff7812 */ /* 0x000fe2000784c0ff */
[----:B------:R-:W-:Y:S01]  /*12780*/  SHFL.IDX PT, R8, R6, 0x1, 0x181f ;  /* 0x00381f0006087f89 */ /* 0x000fe200000e0000 */
[----:B0-----:R-:W-:-:S05]  /*12790*/  @P0 LEA R3, P1, R32, R3, 0x1 ;  /* 0x0000000320030211 */ /* 0x001fca00078208ff */
[----:B-1----:R-:W-:-:S05]  /*127a0*/  @P0 IMAD.X R2, RZ, RZ, R2, P1 ;  /* 0x000000ffff020224 */ /* 0x002fca00008e0602 */
[----:B------:R-:W-:-:S04]  /*127b0*/  @P0 LOP3.LUT R3, R3, R2, RZ, 0x3c, !PT ;  /* 0x0000000203030212 */ /* 0x000fc800078e3cff */
[----:B------:R-:W-:-:S04]  /*127c0*/  @P0 LOP3.LUT R2, R3, R2, RZ, 0x3c, !PT ;  /* 0x0000000203020212 */ /* 0x000fc800078e3cff */
[----:B------:R-:W-:-:S05]  /*127d0*/  @P0 LOP3.LUT R3, R3, R2, RZ, 0x3c, !PT ;  /* 0x0000000203030212 */ /* 0x000fca00078e3cff */
[----:B------:R-:W-:Y:S04]  /*127e0*/  @P0 LDGSTS.E.BYPASS.LTC128B.128 [R9+0x24400], desc[UR36][R2.64], !P5 ;  /* 0x2440000002090fae */ /* 0x000fe8000e901d64 */
[----:B------:R-:W-:Y:S04]  /*127f0*/  @P0 LDGSTS.E.BYPASS.LTC128B.128 [R9+0x26c00], desc[UR36][R2.64+0x80], !P4 ;  /* 0x26c0008002090fae */ /* 0x000fe8000e101d64 */
[----:B------:R-:W-:Y:S04]  /*12800*/  @P0 LDGSTS.E.BYPASS.LTC128B.128 [R9+0x29400], desc[UR36][R2.64+0x100], !P3 ;  /* 0x2940010002090fae */ /* 0x000fe8000d901d64 */
[----:B------:R0:W-:Y:S01]  /*12810*/  @P0 LDGSTS.E.BYPASS.LTC128B.128 [R9+0x2bc00], desc[UR36][R2.64+0x180], !P2 ;  /* 0x2bc0018002090fae */ /* 0x0001e2000d101d64 */
[----:B------:R-:W-:-:S03]  /*12820*/  ISETP.GE.AND P0, PT, R4, 0x11, PT ;  /* 0x000000110400780c */ /* 0x000fc60003f06270 */
[----:B0-----:R-:W0:Y:S10]  /*12830*/  SHFL.IDX PT, R2, R0, 0x1, 0x181f ;  /* 0x00381f0000027f89 */ /* 0x001e3400000e0000 */
[----:B------:R-:W-:Y:S01]  /*12840*/  @P0 IMAD R21, R7, 0x2, R22 ;  /* 0x0000000207150824 */ /* 0x000fe200078e0216 */
[----:B0-----:R-:W-:-:S05]  /*12850*/  @P0 LEA R2, P1, R32, R2, 0x1 ;  /* 0x0000000220020211 */ /* 0x001fca00078208ff */
[----:B------:R-:W-:Y:S02]  /*12860*/  @P0 IMAD.X R3, RZ, RZ, R8, P1 ;  /* 0x000000ffff030224 */ /* 0x000fe400008e0608 */
[----:B------:R-:W-:Y:S04]  /*12870*/  SHFL.IDX PT, R8, R6, 0x2, 0x181f ;  /* 0x00581f0006087f89 */ /* 0x000fe800000e0000 */
        /* <DEDUP_REMOVED lines=17> */
[----:B------:R-:W1:Y:S01]  /*12990*/  SHFL.IDX PT, R0, R0, 0x4, 0x181f ;  /* 0x00981f0000007f89 */ /* 0x000e6200000e0000 */
[----:B0-----:R-:W-:-:S05]  /*129a0*/  @P0 LEA R2, P1, R32, R2, 0x1 ;  /* 0x0000000220020211 */ /* 0x001fca00078208ff */
[----:B------:R-:W-:Y:S02]  /*129b0*/  @P0 IMAD.X R3, RZ, RZ, R8, P1 ;  /* 0x000000ffff030224 */ /* 0x000fe400008e0608 */
[----:B------:R0:W2:Y:S04]  /*129c0*/  SHFL.IDX PT, R8, R6, 0x4, 0x181f ;  /* 0x00981f0006087f89 */ /* 0x0000a800000e0000 */
[----:B------:R0:W-:Y:S04]  /*129d0*/  @P0 LDGSTS.E.BYPASS.LTC128B.128 [R21+0x25c00], desc[UR36][R2.64], !P5 ;  /* 0x25c0000002150fae */ /* 0x0001e8000e901d64 */
[----:B------:R0:W-:Y:S04]  /*129e0*/  @P0 LDGSTS.E.BYPASS.LTC128B.128 [R21+0x28400], desc[UR36][R2.64+0x80], !P4 ;  /* 0x2840008002150fae */ /* 0x0001e8000e101d64 */
[----:B------:R0:W-:Y:S04]  /*129f0*/  @P0 LDGSTS.E.BYPASS.LTC128B.128 [R21+0x2ac00], desc[UR36][R2.64+0x100], !P3 ;  /* 0x2ac0010002150fae */ /* 0x0001e8000d901d64 */
[----:B-1----:R0:W-:Y:S02]  /*12a00*/  @P0 LDGSTS.E.BYPASS.LTC128B.128 [R21+0x2d400], desc[UR36][R2.64+0x180], !P2 ;  /* 0x2d40018002150fae */ /* 0x0021e4000d101d64 */
.L_x_330:
[----:B------:R-:W-:Y:S01]  /*12a10*/  ISETP.GE.AND P0, PT, R4, 0x41, PT ;  /* 0x000000410400780c */ /* 0x000fe20003f06270 */
[----:B------:R-:W-:-:S12]  /*12a20*/  BSSY B0, `(.L_x_254) ;  /* 0x0000010000007945 */ /* 0x000fd80003800000 */
[----:B------:R-:W-:Y:S05]  /*12a30*/  @!P0 BRA `(.L_x_255) ;  /* 0x0000000000388947 */ /* 0x000fea0003800000 */
[----:B------:R-:W-:Y:S01]  /*12a40*/  LOP3.LUT P4, RZ, R23, 0x10, RZ, 0xc0, !PT ;  /* 0x0000001017ff7812 */ /* 0x000fe2000788c0ff */
[----:B------:R-:W-:Y:S01]  /*12a50*/  IMAD R7, R7, 0x2, R22 ;  /* 0x0000000207077824 */ /* 0x000fe200078e0216 */
[C---:B------:R-:W-:Y:S02]  /*12a60*/  LOP3.LUT P3, RZ, R23.reuse, 0x8, RZ, 0xc0, !PT ;  /* 0x0000000817ff7812 */ /* 0x040fe4000786c0ff */
[C---:B------:R-:W-:Y:S02]  /*12a70*/  LOP3.LUT P2, RZ, R23.reuse, 0x4, RZ, 0xc0, !PT ;  /* 0x0000000417ff7812 */ /* 0x040fe4000784c0ff */
[----:B------:R-:W-:Y:S02]  /*12a80*/  LOP3.LUT P1, RZ, R23, 0x2, RZ, 0xc0, !PT ;  /* 0x0000000217ff7812 */ /* 0x000fe4000782c0ff */
[----:B0-----:R-:W-:-:S05]  /*12a90*/  LEA R2, P0, R32, R0, 0x1 ;  /* 0x0000000020027211 */ /* 0x001fca00078008ff */
[----:B--2---:R-:W-:-:S05]  /*12aa0*/  IMAD.X R3, RZ, RZ, R8, P0 ;  /* 0x000000ffff037224 */ /* 0x004fca00000e0608 */
[----:B------:R-:W-:Y:S01]  /*12ab0*/  @!PT LDS RZ, [RZ] ;  /* 0x00000000fffff984 */ /* 0x000fe20000000800 */
[----:B------:R-:W-:Y:S01]  /*12ac0*/  @!PT LDS RZ, [RZ] ;  /* 0x00000000fffff984 */ /* 0x000fe20000000800 */
[----:B------:R-:W-:Y:S01]  /*12ad0*/  @!PT LDS RZ, [RZ] ;  /* 0x00000000fffff984 */ /* 0x000fe20000000800 */
[----:B------:R1:W-:Y:S04]  /*12ae0*/  LDGSTS.E.BYPASS.LTC128B.128 [R7+0x26400], desc[UR36][R2.64], !P4 ;  /* 0x2640000002077fae */ /* 0x0003e8000e101d64 */
[----:B------:R1:W-:Y:S04]  /*12af0*/  LDGSTS.E.BYPASS.LTC128B.128 [R7+0x28c00], desc[UR36][R2.64+0x80], !P3 ;  /* 0x28c0008002077fae */ /* 0x0003e8000d901d64 */
[----:B------:R1:W-:Y:S04]  /*12b00*/  LDGSTS.E.BYPASS.LTC128B.128 [R7+0x2b400], desc[UR36][R2.64+0x100], !P2 ;  /* 0x2b40010002077fae */ /* 0x0003e8000d101d64 */
[----:B------:R1:W-:Y:S02]  /*12b10*/  LDGSTS.E.BYPASS.LTC128B.128 [R7+0x2dc00], desc[UR36][R2.64+0x180], !P1 ;  /* 0x2dc0018002077fae */ /* 0x0003e4000c901d64 */
.L_x_255:
[----:B------:R-:W-:Y:S05]  /*12b20*/  BSYNC B0 ;  /* 0x0000000000007941 */ /* 0x000fea0003800000 */
.L_x_254:
[----:B------:R-:W-:Y:S01]  /*12b30*/  NOP ;  /* 0x0000000000007918 */ /* 0x000fe20000000000 */
[----:B------:R-:W-:-:S13]  /*12b40*/  PLOP3.LUT P0, PT, PT, PT, PT, 0x80, 0x0 ;  /* 0x000000000000781c */ /* 0x000fda0003f0f070 */
.L_x_256:
        /* <DEDUP_REMOVED lines=10> */
.L_x_257:
[----:B------:R3:W5:Y:S01]  /*12bf0*/  LDL.LU R0, [R1+0x10] ;  /* 0x0000100001007983 */ /* 0x0007620000300800 */
[----:B------:R-:W-:Y:S01]  /*12c00*/  LOP3.LUT P0, RZ, R23, 0x80, RZ, 0xc0, !PT ;  /* 0x0000008017ff7812 */ /* 0x000fe2000780c0ff */
[----:B------:R3:W-:-:S12]  /*12c10*/  SYNCS.ARRIVE.TRANS64.A1T0 RZ, [R5+URZ+0x38830], RZ ;  /* 0x038830ff05ff79a7 */ /* 0x0007d8000810003f */
[----:B------:R-:W-:Y:S05]  /*12c20*/  WARPSYNC.ALL ;  /* 0x0000000000007948 */ /* 0x000fea0003800000 */
[----:B------:R-:W-:Y:S01]  /*12c30*/  ULDC.64 UR4, c[0x0][0x298] ;  /* 0x0000a60000047ab9 */ /* 0x000fe20000000a00 */
[----:B01----:R-:W-:Y:S01]  /*12c40*/  VIADD R2, R22, 0x14400 ;  /* 0x0001440016027836 */ /* 0x003fe20000000000 */
[----:B------:R-:W-:Y:S01]  /*12c50*/  SEL R29, R29, RZ, !P0 ;  /* 0x000000ff1d1d7207 */ /* 0x000fe20004000000 */
[----:B------:R-:W-:Y:S01]  /*12c60*/  IMAD.WIDE.U32 R6, R35, UR4, RZ ;  /* 0x0000000423067c25 */ /* 0x000fe2000f8e00ff */
[----:B------:R-:W-:Y:S01]  /*12c70*/  BSSY B6, `(.L_x_258) ;  /* 0x000001b000067945 */ /* 0x000fe20003800000 */
[----:B------:R-:W-:Y:S01]  /*12c80*/  BAR.SYNC.DEFER_BLOCKING 0x8, 0x180 ;  /* 0x0206000000007b1d */ /* 0x000fe20000010000 */
[----:B-----5:R-:W-:-:S02]  /*12c90*/  SEL R0, R0, RZ, !P0 ;  /* 0x000000ff00007207 */ /* 0x020fc40004000000 */
[----:B------:R-:W-:-:S03]  /*12ca0*/  LOP3.LUT P0, RZ, R2, 0x3ff, RZ, 0xc0, !PT ;  /* 0x000003ff02ff7812 */ /* 0x000fc6000780c0ff */
[----:B------:R0:W-:Y:S04]  /*12cb0*/  STL [R1+0x10], R0 ;  /* 0x0000100001007387 */ /* 0x0001e80000100800 */
[----:B------:R1:W-:Y:S01]  /*12cc0*/  STL.64 [R1+0x18], R6 ;  /* 0x0000180601007387 */ /* 0x0003e20000100a00 */
[----:B0-----:R-:W-:-:S05]  /*12cd0*/  SHF.R.S32.HI R0, RZ, 0x1f, R35 ;  /* 0x0000001fff007819 */ /* 0x001fca0000011423 */
[----:B------:R-:W-:-:S04]  /*12ce0*/  IMAD R0, R0, UR4, RZ ;  /* 0x0000000400007c24 */ /* 0x000fc8000f8e02ff */
[----:B------:R-:W-:-:S04]  /*12cf0*/  IMAD R0, R35, UR5, R0 ;  /* 0x0000000523007c24 */ /* 0x000fc8000f8e0200 */
[----:B------:R-:W-:Y:S01]  /*12d00*/  IMAD.IADD R35, R7, 0x1, R0 ;  /* 0x0000000107237824 */ /* 0x000fe200078e0200 */
[----:B-1----:R-:W-:Y:S06]  /*12d10*/  @!P0 BRA `(.L_x_259) ;  /* 0x0000000000408947 */ /* 0x002fec0003800000 */
[----:B------:R-:W-:Y:S01]  /*12d20*/  MOV R2, 0x0 ;  /* 0x0000000000027802 */ /* 0x000fe20000000f00 */
[----:B------:R-:W-:Y:S01]  /*12d30*/  ULDC.64 UR6, c[0x4][0xa8] ;  /* 0x01002a0000067ab9 */ /* 0x000fe20000000a00 */
[----:B------:R-:W-:Y:S01]  /*12d40*/  ULDC.64 UR8, c[0x4][0xb0] ;  /* 0x01002c0000087ab9 */ /* 0x000fe20000000a00 */
[----:B------:R-:W-:Y:S01]  /*12d50*/  ULDC.64 UR4, c[0x4][0x20] ;  /* 0x0100080000047ab9 */ /* 0x000fe20000000a00 */
[----:B------:R-:W-:Y:S01]  /*12d60*/  MOV R4, UR6 ;  /* 0x0000000600047c02 */ /* 0x000fe20008000f00 */
[----:B---3--:R-:W-:Y:S01]  /*12d70*/  IMAD.U32 R5, RZ, RZ, UR7 ;  /* 0x00000007ff057e24 */ /* 0x008fe2000f8e00ff */
[----:B------:R-:W0:Y:S01]  /*12d80*/  LDC.64 R2, c[0x4][R2] ;  /* 0x0100000002027b82 */ /* 0x000e220000000a00 */
[----:B------:R-:W-:Y:S02]  /*12d90*/  IMAD.U32 R6, RZ, RZ, UR8 ;  /* 0x00000008ff067e24 */ /* 0x000fe4000f8e00ff */
[----:B------:R-:W-:Y:S02]  /*12da0*/  IMAD.U32 R7, RZ, RZ, UR9 ;  /* 0x00000009ff077e24 */ /* 0x000fe4000f8e00ff */
[----:B------:R-:W-:-:S02]  /*12db0*/  IMAD.U32 R10, RZ, RZ, UR4 ;  /* 0x00000004ff0a7e24 */ /* 0x000fc4000f8e00ff */
[----:B------:R-:W-:Y:S02]  /*12dc0*/  IMAD.U32 R11, RZ, RZ, UR5 ;  /* 0x00000005ff0b7e24 */ /* 0x000fe4000f8e00ff */
[----:B--2---:R-:W-:Y:S02]  /*12dd0*/  IMAD.MOV.U32 R8, RZ, RZ, 0x70 ;  /* 0x00000070ff087424 */ /* 0x004fe400078e00ff */
[----:B------:R-:W-:Y:S02]  /*12de0*/  IMAD.MOV.U32 R12, RZ, RZ, 0x1 ;  /* 0x00000001ff0c7424 */ /* 0x000fe400078e00ff */
[----:B------:R-:W-:-:S07]  /*12df0*/  IMAD.MOV.U32 R13, RZ, RZ, RZ ;  /* 0x000000ffff0d7224 */ /* 0x000fce00078e00ff */
[----:B------:R-:W-:-:S07]  /*12e00*/  LEPC R20, `(.L_x_259) ;  /* 0x000000001014794e */ /* 0x000fce0000000000 */
[----:B0-----:R-:W-:Y:S05]  /*12e10*/  CALL.ABS.NOINC R2 ;  /* 0x0000000002007343 */ /* 0x001fea0003c00000 */
.L_x_259:
[----:B------:R-:W-:Y:S05]  /*12e20*/  BSYNC B6 ;  /* 0x0000000000067941 */ /* 0x000fea0003800000 */
.L_x_258:
[----:B------:R-:W4:Y:S01]  /*12e30*/  LDL.LU R20, [R1+0x10] ;  /* 0x0000100001147983 */ /* 0x000f220000300800 */
[----:B------:R-:W-:Y:S01]  /*12e40*/  ULDC.64 UR4, c[0x0][0x2d8] ;  /* 0x0000b60000047ab9 */ /* 0x000fe20000000a00 */
[----:B------:R-:W0:Y:S02]  /*12e50*/  LDC R6, c[0x0][0x448] ;  /* 0x00011200ff067b82 */ /* 0x000e240000000800 */
[----:B------:R-:W2:Y:S04]  /*12e60*/  LDL.LU.64 R2, [R1+0x18] ;  /* 0x0000180001027983 */ /* 0x000ea80000300a00 */
[----:B------:R1:W5:Y:S01]  /*12e70*/  LDL R10, [R1+0x20] ;  /* 0x00002000010a7983 */ /* 0x0003620000100800 */
[----:B0-----:R-:W-:-:S13]  /*12e80*/  ISETP.NE.AND P0, PT, R6, 0x1, PT ;  /* 0x000000010600780c */ /* 0x001fda0003f05270 */
[----:B---3--:R-:W0:Y:S08]  /*12e90*/  @P0 LDC R5, c[0x0][0x44c] ;  /* 0x00011300ff050b82 */ /* 0x008e300000000800 */
[----:B------:R-:W3:Y:S01]  /*12ea0*/  @P0 LDC R4, c[0x0][0x450] ;  /* 0x00011400ff040b82 */ /* 0x000ee20000000800 */
[----:B--2---:R-:W-:Y:S02]  /*12eb0*/  IMAD.MOV.U32 R3, RZ, RZ, R35 ;  /* 0x000000ffff037224 */ /* 0x004fe400078e0023 */
[----:B------:R-:W-:-:S04]  /*12ec0*/  IMAD.WIDE.U32 R2, R25, UR4, R2 ;  /* 0x0000000419027c25 */ /* 0x000fc8000f8e0002 */
[----:B------:R-:W-:Y:S01]  /*12ed0*/  IMAD R3, R25, UR5, R3 ;  /* 0x0000000519037c24 */ /* 0x000fe2000f8e0203 */
[----:B------:R-:W-:Y:S02]  /*12ee0*/  ULDC.64 UR4, c[0x0][0x2e0] ;  /* 0x0000b80000047ab9 */ /* 0x000fe40000000a00 */
[----:B----4-:R-:W-:Y:S02]  /*12ef0*/  IMAD R0, R20, UR4, RZ ;  /* 0x0000000414007c24 */ /* 0x010fe4000f8e02ff */
[----:B------:R-:W2:Y:S01]  /*12f00*/  S2R R20, SR_TID.X ;  /* 0x0000000000147919 */ /* 0x000ea20000002100 */
[----:B------:R-:W-:-:S04]  /*12f10*/  IMAD.WIDE.U32 R2, R29, UR4, R2 ;  /* 0x000000041d027c25 */ /* 0x000fc8000f8e0002 */
[----:B------:R-:W-:Y:S01]  /*12f20*/  IMAD R0, R29, UR5, R0 ;  /* 0x000000051d007c24 */ /* 0x000fe2000f8e0200 */
[----:B------:R-:W-:-:S03]  /*12f30*/  ULDC.64 UR4, c[0x0][0x2d0] ;  /* 0x0000b40000047ab9 */ /* 0x000fc60000000a00 */
[----:B------:R-:W-:Y:S02]  /*12f40*/  IMAD.IADD R3, R3, 0x1, R0 ;  /* 0x0000000103037824 */ /* 0x000fe400078e0200 */
[----:B------:R-:W-:Y:S01]  /*12f50*/  IMAD.SHL.U32 R0, R17, 0x80, RZ ;  /* 0x0000008011007824 */ /* 0x000fe200078e00ff */
[----:B--2---:R-:W-:-:S04]  /*12f60*/  LOP3.LUT R20, R20, 0x7f, RZ, 0xc0, !PT ;  /* 0x0000007f14147812 */ /* 0x004fc800078ec0ff */
[----:B------:R-:W-:Y:S02]  /*12f70*/  SHF.R.U32.HI R21, RZ, 0x3, R20 ;  /* 0x00000003ff157819 */ /* 0x000fe40000011614 */
[----:B------:R-:W2:Y:S02]  /*12f80*/  S2R R20, SR_TID.X ;  /* 0x0000000000147919 */ /* 0x000ea40000002100 */
[----:B--2---:R-:W-:-:S05]  /*12f90*/  IMAD.SHL.U32 R20, R20, 0x10, RZ ;  /* 0x0000001014147824 */ /* 0x004fca00078e00ff */
[----:B------:R-:W-:-:S04]  /*12fa0*/  LOP3.LUT R20, R21, 0x70, R20, 0xf8, !PT ;  /* 0x0000007015147812 */ /* 0x000fc800078ef814 */
[----:B------:R-:W-:-:S05]  /*12fb0*/  LOP3.LUT R7, R20, R0, RZ, 0xfc, !PT ;  /* 0x0000000014077212 */ /* 0x000fca00078efcff */
[----:B0-----:R-:W-:-:S04]  /*12fc0*/  @P0 IMAD.HI.U32 R8, R7, R5, RZ ;  /* 0x0000000507080227 */ /* 0x001fc800078e00ff */
[----:B------:R-:W-:Y:S01]  /*12fd0*/  IMAD.MOV.U32 R5, RZ, RZ, R7 ;  /* 0x000000ffff057224 */ /* 0x000fe200078e0007 */
[----:B---3--:R-:W-:Y:S01]  /*12fe0*/  @P0 SHF.R.U32.HI R5, RZ, R4, R8 ;  /* 0x00000004ff050219 */ /* 0x008fe20000011608 */
[----:B------:R-:W0:Y:S04]  /*12ff0*/  S2R R20, SR_TID.X ;  /* 0x0000000000147919 */ /* 0x000e280000002100 */
[----:B------:R-:W-:-:S04]  /*13000*/  IMAD.MOV R4, RZ, RZ, -R5 ;  /* 0x000000ffff047224 */ /* 0x000fc800078e0a05 */
[----:B------:R-:W-:Y:S01]  /*13010*/  IMAD R4, R6, R4, R7 ;  /* 0x0000000406047224 */ /* 0x000fe200078e0207 */
[----:B------:R-:W-:Y:S01]  /*13020*/  SHF.R.S32.HI R7, RZ, 0x1f, R5 ;  /* 0x0000001fff077819 */ /* 0x000fe20000011405 */
[----:B------:R-:W-:-:S04]  /*13030*/  IMAD.WIDE.U32 R2, R5, UR4, R2 ;  /* 0x0000000405027c25 */ /* 0x000fc8000f8e0002 */
[----:B------:R-:W-:-:S04]  /*13040*/  IMAD R7, R7, UR4, RZ ;  /* 0x0000000407077c24 */ /* 0x000fc8000f8e02ff */
[----:B------:R-:W-:Y:S01]  /*13050*/  IMAD R7, R5, UR5, R7 ;  /* 0x0000000505077c24 */ /* 0x000fe2000f8e0207 */
[----:B------:R-:W-:Y:S01]  /*13060*/  SHF.R.S32.HI R5, RZ, 0x1f, R4 ;  /* 0x0000001fff057819 */ /* 0x000fe20000011404 */
[----:B------:R-:W-:Y:S02]  /*13070*/  ULDC.64 UR4, c[0x0][0x2c8] ;  /* 0x0000b20000047ab9 */ /* 0x000fe40000000a00 */
[----:B------:R-:W-:Y:S02]  /*13080*/  IMAD.IADD R3, R3, 0x1, R7 ;  /* 0x0000000103037824 */ /* 0x000fe400078e0207 */
[----:B------:R-:W-:Y:S02]  /*13090*/  IMAD R5, R5, UR4, RZ ;  /* 0x0000000405057c24 */ /* 0x000fe4000f8e02ff */
[----:B------:R-:W-:-:S04]  /*130a0*/  IMAD.WIDE.U32 R2, R4, UR4, R2 ;  /* 0x0000000404027c25 */ /* 0x000fc8000f8e0002 */
[----:B------:R-:W-:Y:S01]  /*130b0*/  IMAD R5, R4, UR5, R5 ;  /* 0x0000000504057c24 */ /* 0x000fe2000f8e0205 */
[----:B------:R-:W-:-:S04]  /*130c0*/  ULDC.64 UR4, c[0x0][0x280] ;  /* 0x0000a00000047ab9 */ /* 0x000fc80000000a00 */
[----:B------:R-:W-:Y:S02]  /*130d0*/  IADD3 R3, R3, R5, RZ ;  /* 0x0000000503037210 */ /* 0x000fe40007ffe0ff */
[----:B------:R-:W-:Y:S01]  /*130e0*/  LEA R5, P0, R2, UR4, 0x1 ;  /* 0x0000000402057c11 */ /* 0x000fe2000f8008ff */
[----:B------:R-:W-:Y:S01]  /*130f0*/  ULDC UR4, c[0x0][0x2b8] ;  /* 0x0000ae0000047ab9 */ /* 0x000fe20000000800 */
[----:B0-----:R-:W-:Y:S02]  /*13100*/  LOP3.LUT R20, R20, 0x7f, RZ, 0xc0, !PT ;  /* 0x0000007f14147812 */ /* 0x001fe400078ec0ff */
[----:B------:R-:W-:Y:S01]  /*13110*/  LEA.HI.X R4, R2, UR5, R3, 0x1, P0 ;  /* 0x0000000502047c11 */ /* 0x000fe200080f0c03 */
[----:B------:R-:W-:Y:S01]  /*13120*/  UMOV UR5, 0xffffffff ;  /* 0xffffffff00057882 */ /* 0x000fe20000000000 */
[----:B------:R-:W-:Y:S02]  /*13130*/  ISETP.GE.AND P4, PT, R32, UR4, PT ;  /* 0x0000000420007c0c */ /* 0x000fe4000bf86270 */
[----:B------:R-:W-:-:S02]  /*13140*/  ISETP.GE.AND P3, PT, R37, UR4, PT ;  /* 0x0000000425007c0c */ /* 0x000fc4000bf66270 */
[----:B------:R-:W-:Y:S02]  /*13150*/  ISETP.GE.AND P2, PT, R36, UR4, PT ;  /* 0x0000000424007c0c */ /* 0x000fe4000bf46270 */
[----:B------:R-:W-:Y:S02]  /*13160*/  ISETP.GE.AND P1, PT, R34, UR4, PT ;  /* 0x0000000422007c0c */ /* 0x000fe4000bf26270 */
[----:B------:R-:W-:Y:S01]  /*13170*/  SHF.R.U32.HI R9, RZ, 0x3, R20 ;  /* 0x00000003ff097819 */ /* 0x000fe20000011614 */
[----:B-1----:R-:W-:Y:S10]  /*13180*/  BRA.DIV UR5, `(.L_x_260) ;  /* 0x0000003a05a07947 */ /* 0x002ff4000b800000 */
[----:B------:R-:W0:Y:S01]  /*13190*/  SHFL.IDX PT, R14, R5, RZ, 0x181f ;  /* 0x00181fff050e7589 */ /* 0x000e2200000e0000 */
[----:B-----5:R-:W-:Y:S02]  /*131a0*/  IMAD R6, R10, R6, RZ ;  /* 0x000000060a067224 */ /* 0x020fe400078e02ff */
[----:B------:R-:W-:Y:S01]  /*131b0*/  IMAD.IADD R0, R9, 0x1, R0 ;  /* 0x0000000109007824 */ /* 0x000fe200078e0200 */
[----:B------:R-:W1:Y:S03]  /*131c0*/  SHFL.IDX PT, R2, R4, RZ, 0x181f ;  /* 0x00181fff04027589 */ /* 0x000e6600000e0000 */
[C---:B------:R-:W-:Y:S01]  /*131d0*/  VIADD R7, R0.reuse, 0x10 ;  /* 0x0000001000077836 */ /* 0x040fe20000000000 */
[----:B------:R-:W-:-:S13]  /*131e0*/  ISETP.GE.AND P0, PT, R0, R6, PT ;  /* 0x000000060000720c */ /* 0x000fda0003f06270 */
[----:B0-----:R-:W-:-:S05]  /*131f0*/  @!P0 LEA R14, P5, R32, R14, 0x1 ;  /* 0x0000000e200e8211 */ /* 0x001fca00078a08ff */
[----:B-1----:R-:W-:Y:S02]  /*13200*/  @!P0 IMAD.X R3, RZ, RZ, R2, P5 ;  /* 0x000000ffff038224 */ /* 0x002fe400028e0602 */
[----:B------:R-:W-:Y:S02]  /*13210*/  @!P0 IMAD.MOV.U32 R2, RZ, RZ, R14 ;  /* 0x000000ffff028224 */ /* 0x000fe400078e000e */
[----:B------:R-:W0:Y:S04]  /*13220*/  SHFL.IDX PT, R14, R5, 0x1, 0x181f ;  /* 0x00381f00050e7f89 */ /* 0x000e2800000e0000 */
[----:B------:R-:W-:Y:S04]  /*13230*/  @!P0 LDGSTS.E.BYPASS.LTC128B.128 [R33+0x14400], desc[UR36][R2.64], !P4 ;  /* 0x1440000002218fae */ /* 0x000fe8000e101d64 */
[----:B------:R-:W-:Y:S04]  /*13240*/  @!P0 LDGSTS.E.BYPASS.LTC128B.128 [R33+0x18400], desc[UR36][R2.64+0x80], !P3 ;  /* 0x1840008002218fae */ /* 0x000fe8000d901d64 */
[----:B------:R-:W-:Y:S04]  /*13250*/  @!P0 LDGSTS.E.BYPASS.LTC128B.128 [R33+0x1c400], desc[UR36][R2.64+0x100], !P2 ;  /* 0x1c40010002218fae */ /* 0x000fe8000d101d64 */
[----:B------:R1:W-:Y:S01]  /*13260*/  @!P0 LDGSTS.E.BYPASS.LTC128B.128 [R33+0x20400], desc[UR36][R2.64+0x180], !P1 ;  /* 0x2040018002218fae */ /* 0x0003e2000c901d64 */
[----:B------:R-:W-:-:S03]  /*13270*/  ISETP.GE.AND P0, PT, R7, R6, PT ;  /* 0x000000060700720c */ /* 0x000fc60003f06270 */
[----:B-1----:R-:W1:Y:S10]  /*13280*/  SHFL.IDX PT, R2, R4, 0x1, 0x181f ;  /* 0x00381f0004027f89 */ /* 0x002e7400000e0000 */
[----:B0-----:R-:W-:-:S05]  /*13290*/  @!P0 LEA R14, P5, R32, R14, 0x1 ;  /* 0x0000000e200e8211 */ /* 0x001fca00078a08ff */
[----:B-1----:R-:W-:Y:S02]  /*132a0*/  @!P0 IMAD.X R7, RZ, RZ, R2, P5 ;  /* 0x000000ffff078224 */ /* 0x002fe400028e0602 */
[----:B------:R-:W-:Y:S02]  /*132b0*/  @!P0 IMAD.MOV.U32 R2, RZ, RZ, R14 ;  /* 0x000000ffff028224 */ /* 0x000fe400078e000e */
[----:B------:R-:W-:Y:S01]  /*132c0*/  @!P0 IMAD.MOV.U32 R3, RZ, RZ, R7 ;  /* 0x000000ffff038224 */ /* 0x000fe200078e0007 */
[----:B------:R-:W0:Y:S01]  /*132d0*/  SHFL.IDX PT, R14, R5, 0x2, 0x181f ;  /* 0x00581f00050e7f89 */ /* 0x000e2200000e0000 */
[----:B------:R-:W-:-:S03]  /*132e0*/  VIADD R7, R0, 0x20 ;  /* 0x0000002000077836 */ /* 0x000fc60000000000 */
        /* <DEDUP_REMOVED lines=23> */
[----:B------:R-:W-:-:S03]  /*13460*/  IADD3 R7, R0, 0x40, RZ ;  /* 0x0000004000077810 */ /* 0x000fc60007ffe0ff */
        /* <DEDUP_REMOVED lines=34> */
[----:B------:R0:W1:Y:S04]  /*13690*/  SHFL.IDX PT, R14, R5, 0x7, 0x181f ;  /* 0x00f81f00050e7f89 */ /* 0x00006800000e0000 */
[----:B------:R0:W-:Y:S04]  /*136a0*/  @!P0 LDGSTS.E.BYPASS.LTC128B.128 [R33+0x17400], desc[UR36][R2.64], !P4 ;  /* 0x1740000002218fae */ /* 0x0001e8000e101d64 */
[----:B------:R0:W-:Y:S04]  /*136b0*/  @!P0 LDGSTS.E.BYPASS.LTC128B.128 [R33+0x1b400], desc[UR36][R2.64+0x80], !P3 ;  /* 0x1b40008002218fae */ /* 0x0001e8000d901d64 */
[----:B------:R0:W-:Y:S04]  /*136c0*/  @!P0 LDGSTS.E.BYPASS.LTC128B.128 [R33+0x1f400], desc[UR36][R2.64+0x100], !P2 ;  /* 0x1f40010002218fae */ /* 0x0001e8000d101d64 */
[----:B------:R0:W-:Y:S04]  /*136d0*/  @!P0 LDGSTS.E.BYPASS.LTC128B.128 [R33+0x23400], desc[UR36][R2.64+0x180], !P1 ;  /* 0x2340018002218fae */ /* 0x0001e8000c901d64 */
[----:B------:R0:W2:Y:S02]  /*136e0*/  SHFL.IDX PT, R7, R4, 0x7, 0x181f ;  /* 0x00f81f0004077f89 */ /* 0x0000a400000e0000 */
.L_x_347:
[----:B0-----:R-:W-:Y:S01]  /*136f0*/  VIADD R3, R0, 0x70 ;  /* 0x0000007000037836 */ /* 0x001fe20000000000 */
[----:B------:R-:W-:Y:S04]  /*13700*/  BSSY B0, `(.L_x_261) ;  /* 0x000000c000007945 */ /* 0x000fe80003800000 */
[----:B------:R-:W-:-:S13]  /*13710*/  ISETP.GE.AND P0, PT, R3, R6, PT ;  /* 0x000000060300720c */ /* 0x000fda0003f06270 */
[----:B------:R-:W-:Y:S05]  /*13720*/  @P0 BRA `(.L_x_262) ;  /* 0x0000000000240947 */ /* 0x000fea0003800000 */
[----:B-1----:R-:W-:-:S05]  /*13730*/  LEA R2, P0, R32, R14, 0x1 ;  /* 0x0000000e20027211 */ /* 0x002fca00078008ff */
        /* <DEDUP_REMOVED lines=8> */
.L_x_262:
[----:B------:R-:W-:Y:S05]  /*137c0*/  BSYNC B0 ;  /* 0x0000000000007941 */ /* 0x000fea0003800000 */
.L_x_261:
[----:B------:R-:W-:Y:S01]  /*137d0*/  NOP ;  /* 0x0000000000007918 */ /* 0x000fe20000000000 */
[----:B------:R-:W-:-:S13]  /*137e0*/  PLOP3.LUT P0, PT, PT, PT, PT, 0x80, 0x0 ;  /* 0x000000000000781c */ /* 0x000fda0003f0f070 */
.L_x_263:
[----:B------:R-:W-:Y:S02]  /*137f0*/  PLOP3.LUT P1, PT, P1, P0, PT, 0xa2, 0x0 ;  /* 0x000000000000781c */ /* 0x000fe40000f21472 */
[----:B------:R-:W-:-:S08]  /*13800*/  @P0 R2UR P1, UR4, R22 ;  /* 0x00000000160402ca */ /* 0x000fd00000020000 */
[----:B------:R-:W-:-:S05]  /*13810*/  @P0 PLOP3.LUT P0, PT, P1, PT, PT, 0x80, 0x0 ;  /* 0x000000000000081c */ /* 0x000fca0000f0f070 */
[----:B------:R-:W-:Y:S01]  /*13820*/  @!P1 SYNCS.ARRIVE.TRANS64.RED.A0T1 RZ, [UR4+0x38800], RZ ;  /* 0x038800ffffff99a7 */ /* 0x000fe20008200404 */
[----:B------:R-:W-:Y:S07]  /*13830*/  @!P1 ARRIVES.LDGSTSBAR.64.TRANSCNT [UR4+0x38800] ;  /* 0x03880000ff0099b0 */ /* 0x000fee0008000a84 */
[----:B------:R-:W-:Y:S05]  /*13840*/  @P0 BRA.U.ANY `(.L_x_263) ;  /* 0xfffffffd00e80947 */ /* 0x000fea000393ffff */
[----:B0-----:R-:W3:Y:S04]  /*13850*/  LDL.LU R3, [R1+0x28] ;  /* 0x0000280001037983 */ /* 0x001ee80000300800 */
[----:B------:R-:W4:Y:S01]  /*13860*/  LDL.LU R2, [R1+0x24] ;  /* 0x0000240001027983 */ /* 0x000f220000300800 */
[----:B---3--:R-:W-:-:S05]  /*13870*/  VIADD R3, R3, 0x1 ;  /* 0x0000000103037836 */ /* 0x008fca0000000000 */
[----:B------:R-:W-:Y:S01]  /*13880*/  LEA.HI R0, R3, R3, RZ, 0x1 ;  /* 0x0000000303007211 */ /* 0x000fe200078f08ff */
[----:B------:R0:W-:Y:S03]  /*13890*/  STL [R1+0x28], R3 ;  /* 0x0000280301007387 */ /* 0x0001e60000100800 */
[----:B------:R-:W-:-:S05]  /*138a0*/  LOP3.LUT R0, R0, 0xfffffffe, RZ, 0xc0, !PT ;  /* 0xfffffffe00007812 */ /* 0x000fca00078ec0ff */
[----:B0-----:R-:W-:Y:S01]  /*138b0*/  IMAD.IADD R3, R3, 0x1, -R0 ;  /* 0x0000000103037824 */ /* 0x001fe200078e0a00 */
[----:B----4-:R-:W-:-:S04]  /*138c0*/  IADD3 R0, R2, -0x2, RZ ;  /* 0xfffffffe02007810 */ /* 0x010fc80007ffe0ff */
[----:B------:R-:W-:Y:S01]  /*138d0*/  SHF.L.U32 R3, R3, 0x1f, RZ ;  /* 0x0000001f03037819 */ /* 0x000fe200000006ff */
[----:B------:R-:W-:Y:S01]  /*138e0*/  NOP ;  /* 0x0000000000007918 */ /* 0x000fe20000000000 */
[----:B------:R0:W-:Y:S01]  /*138f0*/  SYNCS.ARRIVE.TRANS64.A1T0 RZ, [R22+URZ+0x38800], RZ ;  /* 0x038800ff16ff79a7 */ /* 0x0001e2000810003f */
[----:B------:R-:W-:Y:S01]  /*13900*/  BSSY B0, `(.L_x_264) ;  /* 0x0000003000007945 */ /* 0x000fe20003800000 */
[----:B------:R-:W3:Y:S03]  /*13910*/  SYNCS.PHASECHK.TRANS64.TRYWAIT P0, [R22+URZ+0x38820], R3 ;  /* 0x03882003160075a7 */ /* 0x000ee6000800017f */
[----:B0--3--:R-:W-:Y:S05]  /*13920*/  @!P0 BRA `(.L_x_265) ;  /* 0x0000003c00708947 */ /* 0x009fea0003800000 */
.L_x_348:
[----:B------:R-:W-:Y:S05]  /*13930*/  BSYNC B0 ;  /* 0x0000000000007941 */ /* 0x000fea0003800000 */
.L_x_264:
[----:B------:R-:W3:Y:S01]  /*13940*/  LDL R2, [R1+0x4] ;  /* 0x0000040001027983 */ /* 0x000ee20000100800 */
[----:B------:R-:W-:Y:S01]  /*13950*/  BSSY B0, `(.L_x_266) ;  /* 0x0000110000007945 */ /* 0x000fe20003800000 */
[----:B---3--:R-:W-:-:S13]  /*13960*/  ISETP.GE.AND P0, PT, R0, R2, PT ;  /* 0x000000020000720c */ /* 0x008fda0003f06270 */
[----:B------:R-:W-:Y:S05]  /*13970*/  @!P0 BRA `(.L_x_267) ;  /* 0x0000001000348947 */ /* 0x000fea0003800000 */
[----:B------:R-:W-:Y:S01]  /*13980*/  ULDC UR4, c[0x0][0x2f4] ;  /* 0x0000bd0000047ab9 */ /* 0x000fe20000000800 */
[----:B------:R-:W-:Y:S01]  /*13990*/  IMAD.MOV.U32 R17, RZ, RZ, R28 ;  /* 0x000000ffff117224 */ /* 0x000fe200078e001c */
[----:B------:R-:W-:Y:S01]  /*139a0*/  ISETP.GE.AND P4, PT, R32, UR4, PT ;  /* 0x0000000420007c0c */ /* 0x000fe2000bf86270 */
[----:B--2---:R-:W-:Y:S01]  /*139b0*/  IMAD.MOV.U32 R7, RZ, RZ, R27 ;  /* 0x000000ffff077224 */ /* 0x004fe200078e001b */
[----:B------:R-:W-:Y:S01]  /*139c0*/  ISETP.GE.AND P3, PT, R37, UR4, PT ;  /* 0x0000000425007c0c */ /* 0x000fe2000bf66270 */
[----:B------:R-:W-:Y:S01]  /*139d0*/  IMAD.MOV.U32 R29, RZ, RZ, R26 ;  /* 0x000000ffff1d7224 */ /* 0x000fe200078e001a */
[----:B------:R-:W-:Y:S02]  /*139e0*/  ISETP.GE.AND P2, PT, R36, UR4, PT ;  /* 0x0000000424007c0c */ /* 0x000fe4000bf46270 */
[----:B------:R-:W-:-:S13]  /*139f0*/  ISETP.GE.AND P1, PT, R34, UR4, PT ;  /* 0x0000000422007c0c */ /* 0x000fda000bf26270 */
.L_x_280:
[----:B------:R-:W2:Y:S04]  /*13a00*/  LDL R6, [R1+0x8] ;  /* 0x0000080001067983 */ /* 0x000ea80000100800 */
[----:B------:R-:W3:Y:S01]  /*13a10*/  LDL R8, [R1+0xc] ;  /* 0x00000c0001087983 */ /* 0x000ee20000100800 */
[----:B------:R-:W4:Y:S01]  /*13a20*/  S2R R2, SR_TID.X ;  /* 0x0000000000027919 */ /* 0x000f220000002100 */
[----:B------:R-:W1:Y:S01]  /*13a30*/  S2R R9, SR_TID.X ;  /* 0x0000000000097919 */ /* 0x000e620000002100 */
[----:B----4-:R-:W-:-:S04]  /*13a40*/  LOP3.LUT R2, R2, 0x7f, RZ, 0xc0, !PT ;  /* 0x0000007f02027812 */ /* 0x010fc800078ec0ff */
[----:B0-----:R-:W-:Y:S02]  /*13a50*/  SHF.R.U32.HI R3, RZ, 0x3, R2 ;  /* 0x00000003ff037819 */ /* 0x001fe40000011602 */
[----:B------:R-:W0:Y:S01]  /*13a60*/  LDC R2, c[0x0][0x430] ;  /* 0x00010c00ff027b82 */ /* 0x000e220000000800 */
[----:B-1----:R-:W-:-:S05]  /*13a70*/  IMAD.SHL.U32 R9, R9, 0x10, RZ ;  /* 0x0000001009097824 */ /* 0x002fca00078e00ff */
[----:B------:R-:W-:-:S04]  /*13a80*/  LOP3.LUT R9, R3, 0x70, R9, 0xf8, !PT ;  /* 0x0000007003097812 */ /* 0x000fc800078ef809 */
[----:B------:R-:W-:-:S13]  /*13a90*/  ISETP.GT.U32.AND P6, PT, R9, 0x4f, PT ;  /* 0x0000004f0900780c */ /* 0x000fda0003fc4070 */
[----:B------:R-:W3:Y:S01]  /*13aa0*/  @!P6 LDC.64 R4, c[0x0][0x428] ;  /* 0x00010a00ff04eb82 */ /* 0x000ee20000000a00 */
[----:B0-----:R-:W-:-:S13]  /*13ab0*/  ISETP.NE.AND P0, PT, R2, 0x1, PT ;  /* 0x000000010200780c */ /* 0x001fda0003f05270 */
[----:B------:R-:W0:Y:S08]  /*13ac0*/  @P0 LDC R3, c[0x0][0x434] ;  /* 0x00010d00ff030b82 */ /* 0x000e300000000800 */
[----:B------:R-:W1:Y:S01]  /*13ad0*/  @P0 LDC R2, c[0x0][0x438] ;  /* 0x00010e00ff020b82 */ /* 0x000e620000000800 */
[----:B--2---:R-:W-:-:S04]  /*13ae0*/  IMAD R6, R0, 0x50, R6 ;  /* 0x0000005000067824 */ /* 0x004fc800078e0206 */
[----:B------:R-:W-:-:S04]  /*13af0*/  IMAD.IADD R6, R9, 0x1, R6 ;  /* 0x0000000109067824 */ /* 0x000fc800078e0206 */
[----:B0-----:R-:W-:-:S04]  /*13b00*/  @P0 IMAD.HI.U32 R3, R6, R3, RZ ;  /* 0x0000000306030227 */ /* 0x001fc800078e00ff */
[----:B------:R-:W-:Y:S01]  /*13b10*/  IMAD.MOV.U32 R10, RZ, RZ, R6 ;  /* 0x000000ffff0a7224 */ /* 0x000fe200078e0006 */
[----:B-1----:R-:W-:Y:S01]  /*13b20*/  @P0 SHF.R.U32.HI R10, RZ, R2, R3 ;  /* 0x00000002ff0a0219 */ /* 0x002fe20000011603 */
[----:B---3--:R-:W-:Y:S02]  /*13b30*/  @!P6 IMAD R2, R8, R4, RZ ;  /* 0x000000040802e224 */ /* 0x008fe400078e02ff */
[----:B------:R-:W0:Y:S01]  /*13b40*/  @!P6 LDC.64 R8, c[0x0][0x418] ;  /* 0x00010600ff08eb82 */ /* 0x000e220000000a00 */
[----:B------:R-:W-:Y:S01]  /*13b50*/  @!P6 SHF.R.S32.HI R3, RZ, 0x1f, R10 ;  /* 0x0000001fff03e819 */ /* 0x000fe2000001140a */
[----:B------:R-:W-:Y:S02]  /*13b60*/  @!P6 IMAD R5, R30, R5, R2 ;  /* 0x000000051e05e224 */ /* 0x000fe400078e0202 */
[----:B------:R-:W-:-:S04]  /*13b70*/  @!P6 IMAD.MOV.U32 R2, RZ, RZ, R10 ;  /* 0x000000ffff02e224 */ /* 0x000fc800078e000a */
[----:B------:R-:W-:-:S04]  /*13b80*/  @!P6 IMAD.WIDE.U32 R2, R30, R4, R2 ;  /* 0x000000041e02e225 */ /* 0x000fc800078e0002 */
[----:B------:R-:W-:Y:S02]  /*13b90*/  @!P6 IMAD.IADD R5, R5, 0x1, R3 ;  /* 0x000000010505e824 */ /* 0x000fe400078e0203 */
[----:B------:R-:W-:Y:S01]  /*13ba0*/  IMAD.MOV.U32 R4, RZ, RZ, RZ ;  /* 0x000000ffff047224 */ /* 0x000fe200078e00ff */
[----:B0-----:R-:W-:-:S04]  /*13bb0*/  @!P6 LEA R8, P0, R2, R8, 0x2 ;  /* 0x000000080208e211 */ /* 0x001fc800078010ff */
[----:B------:R-:W-:-:S05]  /*13bc0*/  @!P6 LEA.HI.X R9, R2, R9, R5, 0x2, P0 ;  /* 0x000000090209e211 */ /* 0x000fca00000f1405 */
[----:B------:R0:W5:Y:S01]  /*13bd0*/  @!P6 LDG.E R4, desc[UR36][R8.64] ;  /* 0x000000240804e981 */ /* 0x000162000c1e1900 */
[----:B------:R-:W-:Y:S01]  /*13be0*/  LOP3.LUT P5, RZ, R23, 0x20, RZ, 0xc0, !PT ;  /* 0x0000002017ff7812 */ /* 0x000fe200078ac0ff */
[----:B------:R-:W-:Y:S01]  /*13bf0*/  VIADD R27, R7, 0x1 ;  /* 0x00000001071b7836 */ /* 0x000fe20000000000 */
[----:B------:R-:W-:Y:S05]  /*13c00*/  YIELD ;  /* 0x0000000000007946 */ /* 0x000fea0003800000 */
[----:B------:R-:W-:Y:S01]  /*13c10*/  ISETP.NE.AND P0, PT, R27, 0x2, PT ;  /* 0x000000021b00780c */ /* 0x000fe20003f05270 */
[----:B------:R-:W-:Y:S01]  /*13c20*/  IMAD.MOV R5, RZ, RZ, -R10 ;  /* 0x000000ffff057224 */ /* 0x000fe200078e0a0a */
[----:B------:R-:W-:-:S02]  /*13c30*/  ULDC UR4, c[0x0][0x430] ;  /* 0x00010c0000047ab9 */ /* 0x000fc40000000800 */
[----:B------:R-:W-:Y:S01]  /*13c40*/  SEL R28, RZ, 0x1, P0 ;  /* 0x00000001ff1c7807 */ /* 0x000fe20000000000 */
[----:B------:R-:W-:Y:S01]  /*13c50*/  IMAD R5, R5, UR4, R6 ;  /* 0x0000000405057c24 */ /* 0x000fe2000f8e0206 */
[----:B------:R-:W-:Y:S01]  /*13c60*/  SEL R27, R27, RZ, P0 ;  /* 0x000000ff1b1b7207 */ /* 0x000fe20000000000 */
[----:B------:R-:W-:Y:S01]  /*13c70*/  IMAD.MOV.U32 R26, RZ, RZ, R0 ;  /* 0x000000ffff1a7224 */ /* 0x000fe200078e0000 */
[----:B------:R-:W-:Y:S01]  /*13c80*/  LOP3.LUT R28, R17, R28, RZ, 0x3c, !PT ;  /* 0x0000001c111c7212 */ /* 0x000fe200078e3cff */
[----:B0-----:R-:W-:Y:S06]  /*13c90*/  @!P5 BRA `(.L_x_268) ;  /* 0x000000000004d947 */ /* 0x001fec0003800000 */
[----:B------:R-:W-:Y:S01]  /*13ca0*/  BPT.TRAP 0x1 ;  /* 0x000000040000795c */ /* 0x000fe20000300000 */
.L_x_268:
[----:B------:R-:W-:Y:S01]  /*13cb0*/  IMAD R6, R27, 0x8, R22 ;  /* 0x000000081b067824 */ /* 0x000fe200078e0216 */
[----:B------:R-:W-:Y:S01]  /*13cc0*/  SHF.L.U32 R3, R28, 0x1f, RZ ;  /* 0x0000001f1c037819 */ /* 0x000fe200000006ff */
[----:B------:R-:W-:Y:S03]  /*13cd0*/  BSSY B1, `(.L_x_269) ;  /* 0x0000003000017945 */ /* 0x000fe60003800000 */
[----:B------:R-:W0:Y:S02]  /*13ce0*/  SYNCS.PHASECHK.TRANS64.TRYWAIT P0, [R6+URZ+0x38840], R3 ;  /* 0x03884003060075a7 */ /* 0x000e24000800017f */
[----:B0-----:R-:W-:Y:S05]  /*13cf0*/  @!P0 BRA `(.L_x_270) ;  /* 0x0000003800908947 */ /* 0x001fea0003800000 */
.L_x_349:
[----:B------:R-:W-:Y:S05]  /*13d00*/  BSYNC B1 ;  /* 0x0000000000017941 */ /* 0x000fea0003800000 */
.L_x_269:
[----:B------:R-:W-:Y:S01]  /*13d10*/  SHF.R.S32.HI R20, RZ, 0x1f, R5 ;  /* 0x0000001fff147819 */ /* 0x000fe20000011405 */
[----:B------:R-:W-:Y:S01]  /*13d20*/  ULDC.64 UR4, c[0x0][0x300] ;  /* 0x0000c00000047ab9 */ /* 0x000fe20000000a00 */
[----:B-----5:R-:W-:Y:S01]  /*13d30*/  SHF.R.S32.HI R21, RZ, 0x1f, R4 ;  /* 0x0000001fff157819 */ /* 0x020fe20000011404 */
[----:B0-----:R-:W-:Y:S01]  /*13d40*/  IMAD.WIDE.U32 R2, R5, UR4, RZ ;  /* 0x0000000405027c25 */ /* 0x001fe2000f8e00ff */
[----:B------:R-:W-:Y:S01]  /*13d50*/  ULDC.64 UR6, c[0x0][0x2e8] ;  /* 0x0000ba0000067ab9 */ /* 0x000fe20000000a00 */
[----:B------:R-:W-:Y:S02]  /*13d60*/  LOP3.LUT P5, RZ, R23, 0x2, RZ, 0xc0, !PT ;  /* 0x0000000217ff7812 */ /* 0x000fe400078ac0ff */
[----:B------:R-:W-:Y:S02]  /*13d70*/  IMAD R0, R20, UR4, RZ ;  /* 0x0000000414007c24 */ /* 0x000fe4000f8e02ff */
[----:B------:R-:W-:Y:S02]  /*13d80*/  IMAD R9, R27, 0x5000, R31 ;  /* 0x000050001b097824 */ /* 0x000fe400078e021f */
[----:B------:R-:W-:Y:S01]  /*13d90*/  IMAD R0, R5, UR5, R0 ;  /* 0x0000000505007c24 */ /* 0x000fe2000f8e0200 */
[----:B------:R-:W-:-:S03]  /*13da0*/  ULDC.64 UR4, c[0x0][0x310] ;  /* 0x0000c40000047ab9 */ /* 0x000fc60000000a00 */
[----:B------:R-:W-:Y:S02]  /*13db0*/  IMAD.IADD R3, R3, 0x1, R0 ;  /* 0x0000000103037824 */ /* 0x000fe400078e0200 */
[----:B------:R-:W-:Y:S02]  /*13dc0*/  IMAD R0, R21, UR4, RZ ;  /* 0x0000000415007c24 */ /* 0x000fe4000f8e02ff */
[----:B------:R-:W-:-:S04]  /*13dd0*/  IMAD.WIDE.U32 R2, R4, UR4, R2 ;  /* 0x0000000404027c25 */ /* 0x000fc8000f8e0002 */
[----:B------:R-:W-:Y:S01]  /*13de0*/  IMAD R0, R4, UR5, R0 ;  /* 0x0000000504007c24 */ /* 0x000fe2000f8e0200 */
[----:B------:R-:W-:-:S03]  /*13df0*/  ULDC.64 UR4, c[0x0][0x308] ;  /* 0x0000c20000047ab9 */ /* 0x000fc60000000a00 */
[----:B------:R-:W-:Y:S02]  /*13e00*/  IMAD.IADD R3, R3, 0x1, R0 ;  /* 0x0000000103037824 */ /* 0x000fe400078e0200 */
[----:B------:R-:W-:Y:S01]  /*13e10*/  IMAD.WIDE.U32 R2, R25, UR4, R2 ;  /* 0x0000000419027c25 */ /* 0x000fe2000f8e0002 */
[----:B------:R-:W-:-:S03]  /*13e20*/  UMOV UR4, 0xffffffff ;  /* 0xffffffff00047882 */ /* 0x000fc60000000000 */
[----:B------:R-:W-:Y:S01]  /*13e30*/  IMAD R10, R25, UR5, R3 ;  /* 0x00000005190a7c24 */ /* 0x000fe2000f8e0203 */
[----:B------:R-:W-:-:S04]  /*13e40*/  LEA R8, P0, R2, UR6, 0x1 ;  /* 0x0000000602087c11 */ /* 0x000fc8000f8008ff */
[----:B------:R-:W-:Y:S01]  /*13e50*/  LEA.HI.X R10, R2, UR7, R10, 0x1, P0 ;  /* 0x00000007020a7c11 */ /* 0x000fe200080f0c0a */
[----:B------:R-:W-:Y:S08]  /*13e60*/  BRA.DIV UR4, `(.L_x_271) ;  /* 0x0000003a04487947 */ /* 0x000ff0000b800000 */
[----:B------:R-:W0:Y:S01]  /*13e70*/  SHFL.IDX PT, R2, R8, RZ, 0x181f ;  /* 0x00181fff08027589 */ /* 0x000e2200000e0000 */
[----:B------:R-:W-:Y:S01]  /*13e80*/  LOP3.LUT R23, R23, 0xfffffbff, RZ, 0xc0, !PT ;  /* 0xfffffbff17177812 */ /* 0x000fe200078ec0ff */
[----:B------:R-:W-:Y:S01]  /*13e90*/  IMAD R9, R9, 0x2, R22 ;  /* 0x0000000209097824 */ /* 0x000fe200078e0216 */
[----:B------:R-:W-:Y:S01]  /*13ea0*/  SHF.L.U32 R0, R32, 0x1, RZ ;  /* 0x0000000120007819 */ /* 0x000fe200000006ff */
[----:B------:R-:W1:Y:S01]  /*13eb0*/  SHFL.IDX PT, R3, R10, RZ, 0x181f ;  /* 0x00181fff0a037589 */ /* 0x000e6200000e0000 */
[----:B------:R-:W-:-:S03]  /*13ec0*/  @P2 LOP3.LUT R23, R23, 0x400, RZ, 0xfc, !PT ;  /* 0x0000040017172812 */ /* 0x000fc600078efcff */
[----:B------:R-:W-:Y:S01]  /*13ed0*/  SHFL.IDX PT, R35, R10, 0x1, 0x181f ;  /* 0x00381f000a237f89 */ /* 0x000fe200000e0000 */
[C---:B------:R-:W-:Y:S02]  /*13ee0*/  LOP3.LUT P2, RZ, R23.reuse, 0x10, RZ, 0xc0, !PT ;  /* 0x0000001017ff7812 */ /* 0x040fe4000784c0ff */
[----:B------:R-:W-:-:S04]  /*13ef0*/  LOP3.LUT R23, R23, 0xfffffdff, RZ, 0xc0, !PT ;  /* 0xfffffdff17177812 */ /* 0x000fc800078ec0ff */
[----:B------:R-:W-:-:S04]  /*13f00*/  @P1 LOP3.LUT R23, R23, 0x200, RZ, 0xfc, !PT ;  /* 0x0000020017171812 */ /* 0x000fc800078efcff */
[C---:B------:R-:W-:Y:S02]  /*13f10*/  LOP3.LUT P1, RZ, R23.reuse, 0x8, RZ, 0xc0, !PT ;  /* 0x0000000817ff7812 */ /* 0x040fe4000782c0ff */
[----:B------:R-:W-:Y:S02]  /*13f20*/  LOP3.LUT P6, RZ, R23, 0x4, RZ, 0xc0, !PT ;  /* 0x0000000417ff7812 */ /* 0x000fe400078cc0ff */
[----:B0-----:R-:W-:-:S05]  /*13f30*/  IADD3 R2, P0, R2, R0, RZ ;  /* 0x0000000002027210 */ /* 0x001fca0007f1e0ff */
[----:B-1----:R-:W-:-:S05]  /*13f40*/  IMAD.X R3, RZ, RZ, R3, P0 ;  /* 0x000000ffff037224 */ /* 0x002fca00000e0603 */
[----:B------:R-:W-:Y:S04]  /*13f50*/  LDGSTS.E.BYPASS.LTC128B.128 [R9+0x24400], desc[UR36][R2.64], !P2 ;  /* 0x2440000002097fae */ /* 0x000fe8000d101d64 */
[----:B------:R-:W-:Y:S04]  /*13f60*/  LDGSTS.E.BYPASS.LTC128B.128 [R9+0x26c00], desc[UR36][R2.64+0x80], !P1 ;  /* 0x26c0008002097fae */ /* 0x000fe8000c901d64 */
[----:B------:R-:W-:Y:S04]  /*13f70*/  LDGSTS.E.BYPASS.LTC128B.128 [R9+0x29400], desc[UR36][R2.64+0x100], !P6 ;  /* 0x2940010002097fae */ /* 0x000fe8000f101d64 */
[----:B------:R0:W-:Y:S04]  /*13f80*/  LDGSTS.E.BYPASS.LTC128B.128 [R9+0x2bc00], desc[UR36][R2.64+0x180], !P5 ;  /* 0x2bc0018002097fae */ /* 0x0001e8000e901d64 */
[----:B0-----:R-:W0:Y:S02]  /*13f90*/  SHFL.IDX PT, R2, R8, 0x1, 0x181f ;  /* 0x00381f0008027f89 */ /* 0x001e2400000e0000 */
[----:B0-----:R-:W-:-:S05]  /*13fa0*/  IADD3 R2, P0, R2, R0, RZ ;  /* 0x0000000002027210 */ /* 0x001fca0007f1e0ff */
[----:B------:R-:W-:Y:S02]  /*13fb0*/  IMAD.X R3, RZ, RZ, R35, P0 ;  /* 0x000000ffff037224 */ /* 0x000fe400000e0623 */
[----:B------:R-:W-:Y:S04]  /*13fc0*/  SHFL.IDX PT, R35, R10, 0x2, 0x181f ;  /* 0x00581f000a237f89 */ /* 0x000fe800000e0000 */
        /* <DEDUP_REMOVED lines=15> */
[----:B------:R0:W1:Y:S04]  /*140c0*/  SHFL.IDX PT, R35, R10, 0x4, 0x181f ;  /* 0x00981f000a237f89 */ /* 0x00006800000e0000 */
[----:B------:R-:W-:Y:S01]  /*140d0*/  LDGSTS.E.BYPASS.LTC128B.128 [R9+0x25c00], desc[UR36][R2.64], !P2 ;  /* 0x25c0000002097fae */ /* 0x000fe2000d101d64 */
[----:B------:R-:W-:-:S03]  /*140e0*/  LOP3.LUT P2, RZ, R23, 0x400, RZ, 0xc0, !PT ;  /* 0x0000040017ff7812 */ /* 0x000fc6000784c0ff */
[----:B------:R-:W-:Y:S01]  /*140f0*/  LDGSTS.E.BYPASS.LTC128B.128 [R9+0x28400], desc[UR36][R2.64+0x80], !P1 ;  /* 0x2840008002097fae */ /* 0x000fe2000c901d64 */
[----:B------:R-:W-:-:S03]  /*14100*/  LOP3.LUT P1, RZ, R23, 0x200, RZ, 0xc0, !PT ;  /* 0x0000020017ff7812 */ /* 0x000fc6000782c0ff */
[----:B------:R-:W-:Y:S04]  /*14110*/  LDGSTS.E.BYPASS.LTC128B.128 [R9+0x2ac00], desc[UR36][R2.64+0x100], !P6 ;  /* 0x2ac0010002097fae */ /* 0x000fe8000f101d64 */
[----:B------:R2:W-:Y:S04]  /*14120*/  LDGSTS.E.BYPASS.LTC128B.128 [R9+0x2d400], desc[UR36][R2.64+0x180], !P5 ;  /* 0x2d40018002097fae */ /* 0x0005e8000e901d64 */
[----:B-12---:R0:W2:Y:S02]  /*14130*/  SHFL.IDX PT, R2, R8, 0x4, 0x181f ;  /* 0x00981f0008027f89 */ /* 0x0060a400000e0000 */
.L_x_361:
[----:B------:R-:W-:Y:S02]  /*14140*/  LOP3.LUT R23, R23, 0xfffffdff, RZ, 0xc0, !PT ;  /* 0xfffffdff17177812 */ /* 0x000fe400078ec0ff */
[----:B--2---:R-:W-:Y:S02]  /*14150*/  IADD3 R2, P0, R2, R0, RZ ;  /* 0x0000000002027210 */ /* 0x004fe40007f1e0ff */
[----:B------:R-:W-:-:S03]  /*14160*/  @P1 LOP3.LUT R23, R23, 0x200, RZ, 0xfc, !PT ;  /* 0x0000020017171812 */ /* 0x000fc600078efcff */
[----:B------:R-:W-:Y:S01]  /*14170*/  IMAD.X R3, RZ, RZ, R35, P0 ;  /* 0x000000ffff037224 */ /* 0x000fe200000e0623 */
[C---:B------:R-:W-:Y:S02]  /*14180*/  LOP3.LUT P1, RZ, R23.reuse, 0x10, RZ, 0xc0, !PT ;  /* 0x0000001017ff7812 */ /* 0x040fe4000782c0ff */
[C---:B------:R-:W-:Y:S02]  /*14190*/  LOP3.LUT P0, RZ, R23.reuse, 0x8, RZ, 0xc0, !PT ;  /* 0x0000000817ff7812 */ /* 0x040fe4000780c0ff */
[----:B------:R-:W-:-:S09]  /*141a0*/  LOP3.LUT P6, RZ, R23, 0x4, RZ, 0xc0, !PT ;  /* 0x0000000417ff7812 */ /* 0x000fd200078cc0ff */
[----:B------:R-:W-:Y:S01]  /*141b0*/  @!PT LDS RZ, [RZ] ;  /* 0x00000000fffff984 */ /* 0x000fe20000000800 */
[----:B------:R-:W-:Y:S01]  /*141c0*/  @!PT LDS RZ, [RZ] ;  /* 0x00000000fffff984 */ /* 0x000fe20000000800 */
[----:B------:R-:W-:Y:S01]  /*141d0*/  @!PT LDS RZ, [RZ] ;  /* 0x00000000fffff984 */ /* 0x000fe20000000800 */
[----:B------:R1:W-:Y:S01]  /*141e0*/  LDGSTS.E.BYPASS.LTC128B.128 [R9+0x26400], desc[UR36][R2.64], !P1 ;  /* 0x2640000002097fae */ /* 0x0003e2000c901d64 */
[----:B------:R-:W-:-:S03]  /*141f0*/  LOP3.LUT P1, RZ, R23, 0x200, RZ, 0xc0, !PT ;  /* 0x0000020017ff7812 */ /* 0x000fc6000782c0ff */
[----:B------:R1:W-:Y:S01]  /*14200*/  LDGSTS.E.BYPASS.LTC128B.128 [R9+0x28c00], desc[UR36][R2.64+0x80], !P0 ;  /* 0x28c0008002097fae */ /* 0x0003e2000c101d64 */
[----:B------:R-:W-:-:S03]  /*14210*/  PLOP3.LUT P0, PT, PT, PT, PT, 0x80, 0x0 ;  /* 0x000000000000781c */ /* 0x000fc60003f0f070 */
[----:B------:R1:W-:Y:S04]  /*14220*/  LDGSTS.E.BYPASS.LTC128B.128 [R9+0x2b400], desc[UR36][R2.64+0x100], !P6 ;  /* 0x2b40010002097fae */ /* 0x0003e8000f101d64 */
[----:B------:R1:W-:Y:S01]  /*14230*/  LDGSTS.E.BYPASS.LTC128B.128 [R9+0x2dc00], desc[UR36][R2.64+0x180], !P5 ;  /* 0x2dc0018002097fae */ /* 0x0003e2000e901d64 */
[----:B------:R-:W-:-:S05]  /*14240*/  NOP ;  /* 0x0000000000007918 */ /* 0x000fca0000000000 */
.L_x_272:
        /* <DEDUP_REMOVED lines=10> */
.L_x_273:
[----:B------:R2:W-:Y:S01]  /*142f0*/  SYNCS.ARRIVE.TRANS64.A1T0 RZ, [R6+URZ+0x38830], RZ ;  /* 0x038830ff06ff79a7 */ /* 0x0005e2000810003f */
[----:B------:R-:W-:Y:S05]  /*14300*/  @!P6 BRA `(.L_x_274) ;  /* 0x000000000004e947 */ /* 0x000fea0003800000 */
[----:B------:R-:W-:Y:S01]  /*14310*/  BPT.TRAP 0x1 ;  /* 0x000000040000795c */ /* 0x000fe20000300000 */
.L_x_274:
[----:B-1----:R-:W-:Y:S01]  /*14320*/  SHF.L.U32 R2, R17, 0x1f, RZ ;  /* 0x0000001f11027819 */ /* 0x002fe200000006ff */
[----:B--2---:R-:W-:Y:S01]  /*14330*/  IMAD R6, R7, 0x8, R22 ;  /* 0x0000000807067824 */ /* 0x004fe200078e0216 */
[----:B------:R-:W-:Y:S03]  /*14340*/  BSSY B1, `(.L_x_275) ;  /* 0x0000003000017945 */ /* 0x000fe60003800000 */
[----:B------:R-:W1:Y:S02]  /*14350*/  SYNCS.PHASECHK.TRANS64.TRYWAIT P0, [R6+URZ+0x38860], R2 ;  /* 0x03886002060075a7 */ /* 0x000e64000800017f */
[----:B-1----:R-:W-:Y:S05]  /*14360*/  @!P0 BRA `(.L_x_276) ;  /* 0x0000003800cc8947 */ /* 0x002fea0003800000 */
.L_x_362:
[----:B------:R-:W-:Y:S05]  /*14370*/  BSYNC B1 ;  /* 0x0000000000017941 */ /* 0x000fea0003800000 */
.L_x_275:
[----:B0-----:R-:W2:Y:S01]  /*14380*/  LDL R8, [R1] ;  /* 0x0000000001087983 */ /* 0x001ea20000100800 */
[----:B------:R-:W0:Y:S01]  /*14390*/  S2R R3, SR_TID.X ;  /* 0x0000000000037919 */ /* 0x000e220000002100 */
[----:B------:R-:W-:Y:S01]  /*143a0*/  UMOV UR4, 0xffffffff ;  /* 0xffffffff00047882 */ /* 0x000fe20000000000 */
[----:B------:R-:W-:Y:S01]  /*143b0*/  IMAD R7, R7, 0x5000, R31 ;  /* 0x0000500007077824 */ /* 0x000fe200078e021f */
[----:B0-----:R-:W-:-:S04]  /*143c0*/  LOP3.LUT R3, R3, 0x7f, RZ, 0xc0, !PT ;  /* 0x0000007f03037812 */ /* 0x001fc800078ec0ff */
[----:B------:R-:W-:Y:S01]  /*143d0*/  SHF.R.U32.HI R3, RZ, 0x3, R3 ;  /* 0x00000003ff037819 */ /* 0x000fe20000011603 */
[----:B--2---:R-:W-:-:S04]  /*143e0*/  IMAD R8, R29, -0x50, R8 ;  /* 0xffffffb01d087824 */ /* 0x004fc800078e0208 */
[----:B------:R-:W-:Y:S01]  /*143f0*/  IMAD.IADD R8, R8, 0x1, -R3 ;  /* 0x0000000108087824 */ /* 0x000fe200078e0a03 */
[----:B------:R-:W-:Y:S06]  /*14400*/  BRA.DIV UR4, `(.L_x_277) ;  /* 0x0000003a04b87947 */ /* 0x000fec000b800000 */
[----:B-1----:R-:W0:Y:S01]  /*14410*/  SHFL.IDX PT, R2, R18, RZ, 0x181f ;  /* 0x00181fff12027589 */ /* 0x002e2200000e0000 */
[----:B------:R-:W-:-:S03]  /*14420*/  IMAD R7, R7, 0x2, R22 ;  /* 0x0000000207077824 */ /* 0x000fc600078e0216 */
[----:B------:R-:W1:Y:S04]  /*14430*/  SHFL.IDX PT, R3, R24, RZ, 0x181f ;  /* 0x00181fff18037589 */ /* 0x000e6800000e0000 */
[----:B------:R-:W-:Y:S01]  /*14440*/  SHFL.IDX PT, R14, R18, 0x4, 0x181f ;  /* 0x00981f00120e7f89 */ /* 0x000fe200000e0000 */
[----:B0-----:R-:W-:-:S05]  /*14450*/  IADD3 R2, P0, R2, R0, RZ ;  /* 0x0000000002027210 */ /* 0x001fca0007f1e0ff */
[----:B-1----:R-:W-:Y:S01]  /*14460*/  IMAD.X R3, RZ, RZ, R3, P0 ;  /* 0x000000ffff037224 */ /* 0x002fe200000e0603 */
        /* <DEDUP_REMOVED lines=8> */
[----:B0-----:R-:W0:Y:S04]  /*144f0*/  SHFL.IDX PT, R2, R18, 0x1, 0x181f ;  /* 0x00381f0012027f89 */ /* 0x001e2800000e0000 */
[----:B------:R-:W1:Y:S01]  /*14500*/  SHFL.IDX PT, R3, R24, 0x1, 0x181f ;  /* 0x00381f0018037f89 */ /* 0x000e6200000e0000 */
        /* <DEDUP_REMOVED lines=23> */
[----:B------:R-:W1:Y:S04]  /*14680*/  SHFL.IDX PT, R3, R24, 0x3, 0x181f ;  /* 0x00781f0018037f89 */ /* 0x000e6800000e0000 */
[----:B------:R-:W2:Y:S01]  /*14690*/  SHFL.IDX PT, R24, R24, 0x4, 0x181f ;  /* 0x00981f0018187f89 */ /* 0x000ea200000e0000 */
[----:B0-----:R-:W-:-:S05]  /*146a0*/  IADD3 R2, P0, R2, R0, RZ ;  /* 0x0000000002027210 */ /* 0x001fca0007f1e0ff */
[----:B-1----:R-:W-:Y:S01]  /*146b0*/  IMAD.X R3, RZ, RZ, R3, P0 ;  /* 0x000000ffff037224 */ /* 0x002fe200000e0603 */
[----:B------:R-:W-:-:S13]  /*146c0*/  ISETP.LT.OR P0, PT, R8, 0x31, P4 ;  /* 0x000000310800780c */ /* 0x000fda0002701670 */
[----:B------:R0:W-:Y:S01]  /*146d0*/  LDGSTS.E.BYPASS.LTC128B.128 [R7+0x1c00], desc[UR36][R2.64], !P0 ;  /* 0x01c0000002077fae */ /* 0x0001e2000c101d64 */
[----:B------:R-:W-:-:S13]  /*146e0*/  ISETP.LT.OR P0, PT, R8, 0x31, P3 ;  /* 0x000000310800780c */ /* 0x000fda0001f01670 */
[----:B------:R0:W-:Y:S01]  /*146f0*/  LDGSTS.E.BYPASS.LTC128B.128 [R7+0x4400], desc[UR36][R2.64+0x80], !P0 ;  /* 0x0440008002077fae */ /* 0x0001e2000c101d64 */
[----:B------:R-:W-:-:S13]  /*14700*/  ISETP.LT.OR P0, PT, R8, 0x31, P2 ;  /* 0x000000310800780c */ /* 0x000fda0001701670 */
[----:B------:R0:W-:Y:S01]  /*14710*/  LDGSTS.E.BYPASS.LTC128B.128 [R7+0x6c00], desc[UR36][R2.64+0x100], !P0 ;  /* 0x06c0010002077fae */ /* 0x0001e2000c101d64 */
[----:B------:R-:W-:-:S13]  /*14720*/  ISETP.LT.OR P0, PT, R8, 0x31, P1 ;  /* 0x000000310800780c */ /* 0x000fda0000f01670 */
[----:B--2---:R0:W-:Y:S02]  /*14730*/  LDGSTS.E.BYPASS.LTC128B.128 [R7+0x9400], desc[UR36][R2.64+0x180], !P0 ;  /* 0x0940018002077fae */ /* 0x0041e4000c101d64 */
.L_x_374:
[----:B01----:R-:W-:Y:S01]  /*14740*/  IADD3 R2, P0, R14, R0, RZ ;  /* 0x000000000e027210 */ /* 0x003fe20007f1e0ff */
[----:B------:R-:W-:Y:S01]  /*14750*/  ULDC.64 UR4, c[0x0][0x328] ;  /* 0x0000ca0000047ab9 */ /* 0x000fe20000000a00 */
[----:B------:R-:W-:Y:S01]  /*14760*/  ULDC.64 UR6, c[0x0][0x318] ;  /* 0x0000c60000067ab9 */ /* 0x000fe20000000a00 */
[----:B------:R-:W-:Y:S02]  /*14770*/  IMAD R20, R20, UR4, RZ ;  /* 0x0000000414147c24 */ /* 0x000fe4000f8e02ff */
[----:B------:R-:W-:Y:S01]  /*14780*/  IMAD.X R3, RZ, RZ, R24, P0 ;  /* 0x000000ffff037224 */ /* 0x000fe200000e0618 */
[----:B------:R-:W-:Y:S01]  /*14790*/  ISETP.LT.OR P0, PT, R8, 0x41, P4 ;  /* 0x000000410800780c */ /* 0x000fe20002701670 */
[----:B------:R-:W-:-:S12]  /*147a0*/  IMAD R9, R5, UR5, R20 ;  /* 0x0000000505097c24 */ /* 0x000fd8000f8e0214 */
        /* <DEDUP_REMOVED lines=10> */
[----:B------:R-:W-:Y:S01]  /*14850*/  NOP ;  /* 0x0000000000007918 */ /* 0x000fe20000000000 */
[----:B0-----:R-:W-:Y:S01]  /*14860*/  IMAD.WIDE.U32 R2, R5, UR4, RZ ;  /* 0x0000000405027c25 */ /* 0x001fe2000f8e00ff */
[----:B------:R-:W-:-:S03]  /*14870*/  ULDC.64 UR4, c[0x0][0x338] ;  /* 0x0000ce0000047ab9 */ /* 0x000fc60000000a00 */
[----:B------:R-:W-:Y:S02]  /*14880*/  IMAD.IADD R3, R3, 0x1, R9 ;  /* 0x0000000103037824 */ /* 0x000fe400078e0209 */
[----:B------:R-:W-:Y:S02]  /*14890*/  IMAD R21, R21, UR4, RZ ;  /* 0x0000000415157c24 */ /* 0x000fe4000f8e02ff */
[----:B------:R-:W-:-:S04]  /*148a0*/  IMAD.WIDE.U32 R2, R4, UR4, R2 ;  /* 0x0000000404027c25 */ /* 0x000fc8000f8e0002 */
[----:B------:R-:W-:Y:S01]  /*148b0*/  IMAD R21, R4, UR5, R21 ;  /* 0x0000000504157c24 */ /* 0x000fe2000f8e0215 */
[----:B------:R-:W-:-:S04]  /*148c0*/  ULDC.64 UR4, c[0x0][0x330] ;  /* 0x0000cc0000047ab9 */ /* 0x000fc80000000a00 */
[----:B------:R-:W-:-:S03]  /*148d0*/  IADD3 R3, R3, R21, RZ ;  /* 0x0000001503037210 */ /* 0x000fc60007ffe0ff */
[----:B------:R-:W-:-:S04]  /*148e0*/  IMAD.WIDE.U32 R2, R25, UR4, R2 ;  /* 0x0000000419027c25 */ /* 0x000fc8000f8e0002 */
[----:B------:R-:W-:Y:S01]  /*148f0*/  IMAD R3, R25, UR5, R3 ;  /* 0x0000000519037c24 */ /* 0x000fe2000f8e0203 */
[----:B------:R-:W-:-:S04]  /*14900*/  LEA R18, P0, R2, UR6, 0x1 ;  /* 0x0000000602127c11 */ /* 0x000fc8000f8008ff */
[----:B------:R-:W-:Y:S02]  /*14910*/  LEA.HI.X R24, R2, UR7, R3, 0x1, P0 ;  /* 0x0000000702187c11 */ /* 0x000fe400080f0c03 */
[----:B------:R-:W-:-:S13]  /*14920*/  PLOP3.LUT P0, PT, PT, PT, PT, 0x80, 0x0 ;  /* 0x000000000000781c */ /* 0x000fda0003f0f070 */
.L_x_278:
        /* <DEDUP_REMOVED lines=10> */
.L_x_279:
[----:B------:R-:W2:Y:S01]  /*149d0*/  LDL R2, [R1+0x4] ;  /* 0x0000040001027983 */ /* 0x000ea20000100800 */
[----:B------:R3:W-:Y:S01]  /*149e0*/  SYNCS.ARRIVE.TRANS64.A1T0 RZ, [R6+URZ+0x38850], RZ ;  /* 0x038850ff06ff79a7 */ /* 0x0007e2000810003f */
[C---:B------:R-:W-:Y:S02]  /*149f0*/  VIADD R0, R26.reuse, 0xffffffff ;  /* 0xffffffff1a007836 */ /* 0x040fe40000000000 */
[----:B------:R-:W-:Y:S02]  /*14a00*/  IMAD.MOV.U32 R17, RZ, RZ, R28 ;  /* 0x000000ffff117224 */ /* 0x000fe400078e001c */
[----:B------:R-:W-:Y:S02]  /*14a10*/  IMAD.MOV.U32 R7, RZ, RZ, R27 ;  /* 0x000000ffff077224 */ /* 0x000fe400078e001b */
[----:B------:R-:W-:Y:S01]  /*14a20*/  IMAD.MOV.U32 R29, RZ, RZ, R26 ;  /* 0x000000ffff1d7224 */ /* 0x000fe200078e001a */
[----:B--2---:R-:W-:-:S13]  /*14a30*/  ISETP.GT.AND P0, PT, R26, R2, PT ;  /* 0x000000021a00720c */ /* 0x004fda0003f04270 */
[----:B---3--:R-:W-:Y:S05]  /*14a40*/  @P0 BRA `(.L_x_280) ;  /* 0xffffffec00ec0947 */ /* 0x008fea000383ffff */
.L_x_267:
[----:B------:R-:W-:Y:S05]  /*14a50*/  BSYNC B0 ;  /* 0x0000000000007941 */ /* 0x000fea0003800000 */
.L_x_266:
[----:B------:R-:W3:Y:S01]  /*14a60*/  S2R R2, SR_TID.X ;  /* 0x0000000000027919 */ /* 0x000ee20000002100 */
[----:B------:R-:W-:Y:S01]  /*14a70*/  BSSY B0, `(.L_x_281) ;  /* 0x0000010000007945 */ /* 0x000fe20003800000 */
[----:B---3--:R-:W-:-:S04]  /*14a80*/  LOP3.LUT R2, R2, 0x7f, RZ, 0xc0, !PT ;  /* 0x0000007f02027812 */ /* 0x008fc800078ec0ff */
[----:B------:R-:W-:-:S13]  /*14a90*/  ISETP.NE.AND P0, PT, R2, RZ, PT ;  /* 0x000000ff0200720c */ /* 0x000fda0003f05270 */
[----:B------:R-:W-:Y:S05]  /*14aa0*/  @P0 BRA `(.L_x_282) ;  /* 0x0000000000300947 */ /* 0x000fea0003800000 */
[----:B------:R-:W3:Y:S01]  /*14ab0*/  S2R R5, SR_LANEID ;  /* 0x0000000000057919 */ /* 0x000ee20000000000 */
[----:B------:R-:W-:Y:S01]  /*14ac0*/  VOTEU.ANY UR4, UPT, PT ;  /* 0x0000000000047886 */ /* 0x000fe200038e0100 */
[----:B0-----:R-:W0:Y:S01]  /*14ad0*/  LDC.64 R2, c[0x0][0xc60] ;  /* 0x00031800ff027b82 */ /* 0x001e220000000a00 */
[----:B------:R-:W3:Y:S02]  /*14ae0*/  FLO.U32 R0, UR4 ;  /* 0x0000000400007d00 */ /* 0x000ee400080e0000 */
[----:B---3--:R-:W-:-:S06]  /*14af0*/  ISETP.EQ.U32.AND P0, PT, R0, R5, PT ;  /* 0x000000050000720c */ /* 0x008fcc0003f02070 */
[----:B------:R-:W0:Y:S07]  /*14b00*/  POPC R5, UR4 ;  /* 0x0000000400057d09 */ /* 0x000e2e0008000000 */
[----:B0-----:R-:W3:Y:S01]  /*14b10*/  @P0 ATOMG.E.ADD.STRONG.GPU PT, R3, desc[UR36][R2.64], R5 ;  /* 0x00000005020309a8 */ /* 0x001ee200081ee1e4 */
[----:B------:R-:W0:Y:S02]  /*14b20*/  S2R R4, SR_LTMASK ;  /* 0x0000000000047919 */ /* 0x000e240000003900 */
[----:B0-----:R-:W-:-:S04]  /*14b30*/  LOP3.LUT R4, R4, UR4, RZ, 0xc0, !PT ;  /* 0x0000000404047c12 */ /* 0x001fc8000f8ec0ff */
[----:B--2---:R-:W0:Y:S01]  /*14b40*/  POPC R7, R4 ;  /* 0x0000000400077309 */ /* 0x004e220000000000 */
[----:B---3--:R-:W0:Y:S02]  /*14b50*/  SHFL.IDX PT, R0, R3, R0, 0x1f ;  /* 0x00001f0003007589 */ /* 0x008e2400000e0000 */
[----:B0-----:R-:W-:-:S07]  /*14b60*/  IADD3 R16, R0, UR39, R7 ;  /* 0x0000002700107c10 */ /* 0x001fce000fffe007 */
.L_x_282:
[----:B------:R-:W-:Y:S05]  /*14b70*/  BSYNC B0 ;  /* 0x0000000000007941 */ /* 0x000fea0003800000 */
.L_x_281:
[----:B------:R-:W-:-:S13]  /*14b80*/  LOP3.LUT P0, RZ, R23, 0x20, RZ, 0xc0, !PT ;  /* 0x0000002017ff7812 */ /* 0x000fda000780c0ff */
[----:B------:R-:W-:Y:S05]  /*14b90*/  @!P0 BRA `(.L_x_283) ;  /* 0x0000000000048947 */ /* 0x000fea0003800000 */
[----:B------:R-:W-:Y:S01]  /*14ba0*/  BPT.TRAP 0x1 ;  /* 0x000000040000795c */ /* 0x000fe20000300000 */
.L_x_283:
[----:B------:R-:W3:Y:S01]  /*14bb0*/  LDL.LU R0, [R1] ;  /* 0x0000000001007983 */ /* 0x000ee20000300800 */
[----:B------:R-:W-:Y:S01]  /*14bc0*/  IMAD R4, R27, 0x8, R22 ;  /* 0x000000081b047824 */ /* 0x000fe200078e0216 */
[----:B0-----:R-:W-:Y:S01]  /*14bd0*/  SHF.L.U32 R3, R28, 0x1f, RZ ;  /* 0x0000001f1c037819 */ /* 0x001fe200000006ff */
[----:B------:R-:W-:Y:S03]  /*14be0*/  BSSY B0, `(.L_x_284) ;  /* 0x0000004000007945 */ /* 0x000fe60003800000 */
[----:B------:R-:W0:Y:S01]  /*14bf0*/  SYNCS.PHASECHK.TRANS64.TRYWAIT P0, [R4+URZ+0x38860], R3 ;  /* 0x03886003040075a7 */ /* 0x000e22000800017f */
[----:B---3--:R-:W-:Y:S01]  /*14c00*/  IMAD R5, R26, -0x50, R0 ;  /* 0xffffffb01a057824 */ /* 0x008fe200078e0200 */
[----:B0-----:R-:W-:Y:S06]  /*14c10*/  @!P0 BRA `(.L_x_285) ;  /* 0x00000038008c8947 */ /* 0x001fec0003800000 */
.L_x_375:
[----:B------:R-:W-:Y:S05]  /*14c20*/  BSYNC B0 ;  /* 0x0000000000007941 */ /* 0x000fea0003800000 */
.L_x_284:
[----:B------:R-:W3:Y:S01]  /*14c30*/  S2R R0, SR_TID.X ;  /* 0x0000000000007919 */ /* 0x000ee20000002100 */
[----:B------:R-:W-:Y:S01]  /*14c40*/  UMOV UR4, 0xffffffff ;  /* 0xffffffff00047882 */ /* 0x000fe20000000000 */
[----:B--2---:R-:W-:Y:S01]  /*14c50*/  IMAD R7, R27, 0x5000, R31 ;  /* 0x000050001b077824 */ /* 0x004fe200078e021f */
[----:B---3--:R-:W-:-:S04]  /*14c60*/  LOP3.LUT R0, R0, 0x7f, RZ, 0xc0, !PT ;  /* 0x0000007f00007812 */ /* 0x008fc800078ec0ff */
[----:B------:R-:W-:-:S05]  /*14c70*/  SHF.R.U32.HI R0, RZ, 0x3, R0 ;  /* 0x00000003ff007819 */ /* 0x000fca0000011600 */
[----:B------:R-:W-:Y:S01]  /*14c80*/  IMAD.IADD R5, R5, 0x1, -R0 ;  /* 0x0000000105057824 */ /* 0x000fe200078e0a00 */
[----:B------:R-:W-:Y:S06]  /*14c90*/  BRA.DIV UR4, `(.L_x_286) ;  /* 0x0000003a04807947 */ /* 0x000fec000b800000 */
[----:B-1----:R-:W1:Y:S01]  /*14ca0*/  SHFL.IDX PT, R14, R18, RZ, 0x181f ;  /* 0x00181fff120e7589 */ /* 0x002e6200000e0000 */
[----:B------:R-:W-:Y:S01]  /*14cb0*/  ULDC UR4, c[0x0][0x2f4] ;  /* 0x0000bd0000047ab9 */ /* 0x000fe20000000800 */
[C---:B------:R-:W-:Y:S01]  /*14cc0*/  IMAD.SHL.U32 R8, R32.reuse, 0x2, RZ ;  /* 0x0000000220087824 */ /* 0x040fe200078e00ff */
[----:B------:R-:W-:Y:S01]  /*14cd0*/  ISETP.GE.AND P3, PT, R32, UR4, PT ;  /* 0x0000000420007c0c */ /* 0x000fe2000bf66270 */
[----:B0-----:R-:W0:Y:S01]  /*14ce0*/  SHFL.IDX PT, R3, R24, RZ, 0x181f ;  /* 0x00181fff18037589 */ /* 0x001e2200000e0000 */
[----:B------:R-:W-:Y:S01]  /*14cf0*/  ISETP.GE.AND P2, PT, R37, UR4, PT ;  /* 0x0000000425007c0c */ /* 0x000fe2000bf46270 */
[----:B------:R-:W-:Y:S01]  /*14d00*/  IMAD R0, R7, 0x2, R22 ;  /* 0x0000000207007824 */ /* 0x000fe200078e0216 */
[----:B------:R-:W-:Y:S01]  /*14d10*/  ISETP.LT.OR P4, PT, R5, 0x1, P3 ;  /* 0x000000010500780c */ /* 0x000fe20001f81670 */
[----:B------:R-:W-:Y:S01]  /*14d20*/  SHFL.IDX PT, R7, R24, 0x1, 0x181f ;  /* 0x00381f0018077f89 */ /* 0x000fe200000e0000 */
[----:B------:R-:W-:-:S03]  /*14d30*/  ISETP.GE.AND P1, PT, R36, UR4, PT ;  /* 0x0000000424007c0c */ /* 0x000fc6000bf26270 */
[----:B------:R-:W-:Y:S01]  /*14d40*/  SHFL.IDX PT, R9, R24, 0x2, 0x181f ;  /* 0x00581f0018097f89 */ /* 0x000fe200000e0000 */
[----:B-1----:R-:W-:-:S03]  /*14d50*/  IADD3 R2, P0, R14, R8, RZ ;  /* 0x000000080e027210 */ /* 0x002fc60007f1e0ff */
[----:B------:R-:W1:Y:S02]  /*14d60*/  SHFL.IDX PT, R14, R18, 0x1, 0x181f ;  /* 0x00381f00120e7f89 */ /* 0x000e6400000e0000 */
[----:B0-----:R-:W-:Y:S01]  /*14d70*/  IMAD.X R3, RZ, RZ, R3, P0 ;  /* 0x000000ffff037224 */ /* 0x001fe200000e0603 */
[----:B------:R-:W-:-:S04]  /*14d80*/  ISETP.LT.OR P0, PT, R5, 0x1, P2 ;  /* 0x000000010500780c */ /* 0x000fc80001701670 */
[----:B------:R-:W-:Y:S01]  /*14d90*/  LDGSTS.E.BYPASS.LTC128B.128 [R0+0x400], desc[UR36][R2.64], !P4 ;  /* 0x0040000002007fae */ /* 0x000fe2000e101d64 */
[----:B------:R-:W-:-:S08]  /*14da0*/  ISETP.LT.OR P4, PT, R5, 0x1, P1 ;  /* 0x000000010500780c */ /* 0x000fd00000f81670 */
[----:B------:R-:W-:Y:S01]  /*14db0*/  LDGSTS.E.BYPASS.LTC128B.128 [R0+0x2c00], desc[UR36][R2.64+0x80], !P0 ;  /* 0x02c0008002007fae */ /* 0x000fe2000c101d64 */
[----:B------:R-:W-:-:S04]  /*14dc0*/  ISETP.GE.AND P0, PT, R34, UR4, PT ;  /* 0x0000000422007c0c */ /* 0x000fc8000bf06270 */
[----:B------:R-:W-:Y:S01]  /*14dd0*/  LDGSTS.E.BYPASS.LTC128B.128 [R0+0x5400], desc[UR36][R2.64+0x100], !P4 ;  /* 0x0540010002007fae */ /* 0x000fe2000e101d64 */
[----:B------:R-:W-:-:S13]  /*14de0*/  ISETP.LT.OR P4, PT, R5, 0x1, P0 ;  /* 0x000000010500780c */ /* 0x000fda0000781670 */
[----:B------:R0:W-:Y:S01]  /*14df0*/  LDGSTS.E.BYPASS.LTC128B.128 [R0+0x7c00], desc[UR36][R2.64+0x180], !P4 ;  /* 0x07c0018002007fae */ /* 0x0001e2000e101d64 */
[----:B-1----:R-:W-:-:S03]  /*14e00*/  IADD3 R6, P4, R14, R8, RZ ;  /* 0x000000080e067210 */ /* 0x002fc60007f9e0ff */
[----:B------:R-:W0:Y:S02]  /*14e10*/  SHFL.IDX PT, R14, R18, 0x2, 0x181f ;  /* 0x00581f00120e7f89 */ /* 0x000e2400000e0000 */
[----:B------:R-:W-:Y:S01]  /*14e20*/  IMAD.X R7, RZ, RZ, R7, P4 ;  /* 0x000000ffff077224 */ /* 0x000fe200020e0607 */
[----:B------:R-:W-:-:S13]  /*14e30*/  ISETP.LT.OR P4, PT, R5, 0x11, P3 ;  /* 0x000000110500780c */ /* 0x000fda0001f81670 */
[----:B------:R-:W-:Y:S01]  /*14e40*/  LDGSTS.E.BYPASS.LTC128B.128 [R0+0xc00], desc[UR36][R6.64], !P4 ;  /* 0x00c0000006007fae */ /* 0x000fe2000e101d64 */
[----:B------:R-:W-:-:S13]  /*14e50*/  ISETP.LT.OR P4, PT, R5, 0x11, P2 ;  /* 0x000000110500780c */ /* 0x000fda0001781670 */
[----:B------:R-:W-:Y:S01]  /*14e60*/  LDGSTS.E.BYPASS.LTC128B.128 [R0+0x3400], desc[UR36][R6.64+0x80], !P4 ;  /* 0x0340008006007fae */ /* 0x000fe2000e101d64 */
[----:B------:R-:W-:-:S13]  /*14e70*/  ISETP.LT.OR P4, PT, R5, 0x11, P1 ;  /* 0x000000110500780c */ /* 0x000fda0000f81670 */
[----:B------:R-:W-:Y:S01]  /*14e80*/  LDGSTS.E.BYPASS.LTC128B.128 [R0+0x5c00], desc[UR36][R6.64+0x100], !P4 ;  /* 0x05c0010006007fae */ /* 0x000fe2000e101d64 */
[----:B------:R-:W-:-:S13]  /*14e90*/  ISETP.LT.OR P4, PT, R5, 0x11, P0 ;  /* 0x000000110500780c */ /* 0x000fda0000781670 */
[----:B------:R-:W-:Y:S01]  /*14ea0*/  LDGSTS.E.BYPASS.LTC128B.128 [R0+0x8400], desc[UR36][R6.64+0x180], !P4 ;  /* 0x0840018006007fae */ /* 0x000fe2000e101d64 */
[----:B0-----:R-:W-:-:S03]  /*14eb0*/  IADD3 R2, P4, R14, R8, RZ ;  /* 0x000000080e027210 */ /* 0x001fc60007f9e0ff */
[----:B------:R-:W0:Y:S02]  /*14ec0*/  SHFL.IDX PT, R14, R18, 0x3, 0x181f ;  /* 0x00781f00120e7f89 */ /* 0x000e2400000e0000 */
[----:B------:R-:W-:Y:S01]  /*14ed0*/  IMAD.X R3, RZ, RZ, R9, P4 ;  /* 0x000000ffff037224 */ /* 0x000fe200020e0609 */
[C---:B------:R-:W-:Y:S01]  /*14ee0*/  ISETP.LT.OR P4, PT, R5.reuse, 0x21, P3 ;  /* 0x000000210500780c */ /* 0x040fe20001f81670 */
[----:B------:R-:W1:Y:S04]  /*14ef0*/  SHFL.IDX PT, R9, R24, 0x3, 0x181f ;  /* 0x00781f0018097f89 */ /* 0x000e6800000e0000 */
[----:B------:R-:W2:Y:S08]  /*14f00*/  SHFL.IDX PT, R24, R24, 0x4, 0x181f ;  /* 0x00981f0018187f89 */ /* 0x000eb000000e0000 */
[----:B------:R-:W-:Y:S01]  /*14f10*/  LDGSTS.E.BYPASS.LTC128B.128 [R0+0x1400], desc[UR36][R2.64], !P4 ;  /* 0x0140000002007fae */ /* 0x000fe2000e101d64 */
[----:B------:R-:W-:-:S13]  /*14f20*/  ISETP.LT.OR P4, PT, R5, 0x21, P2 ;  /* 0x000000210500780c */ /* 0x000fda0001781670 */
[----:B------:R-:W-:Y:S01]  /*14f30*/  LDGSTS.E.BYPASS.LTC128B.128 [R0+0x3c00], desc[UR36][R2.64+0x80], !P4 ;  /* 0x03c0008002007fae */ /* 0x000fe2000e101d64 */
[----:B------:R-:W-:-:S13]  /*14f40*/  ISETP.LT.OR P4, PT, R5, 0x21, P1 ;  /* 0x000000210500780c */ /* 0x000fda0000f81670 */
[----:B------:R-:W-:Y:S01]  /*14f50*/  LDGSTS.E.BYPASS.LTC128B.128 [R0+0x6400], desc[UR36][R2.64+0x100], !P4 ;  /* 0x0640010002007fae */ /* 0x000fe2000e101d64 */
[----:B------:R-:W-:-:S13]  /*14f60*/  ISETP.LT.OR P4, PT, R5, 0x21, P0 ;  /* 0x000000210500780c */ /* 0x000fda0000781670 */
[----:B------:R0:W-:Y:S02]  /*14f70*/  LDGSTS.E.BYPASS.LTC128B.128 [R0+0x8c00], desc[UR36][R2.64+0x180], !P4 ;  /* 0x08c0018002007fae */ /* 0x0001e4000e101d64 */
[----:B0-----:R-:W-:Y:S02]  /*14f80*/  IADD3 R2, P4, R14, R8, RZ ;  /* 0x000000080e027210 */ /* 0x001fe40007f9e0ff */
[----:B------:R3:W4:Y:S03]  /*14f90*/  SHFL.IDX PT, R14, R18, 0x4, 0x181f ;  /* 0x00981f00120e7f89 */ /* 0x00072600000e0000 */
        /* <DEDUP_REMOVED lines=9> */
.L_x_387:
[C---:B------:R-:W-:Y:S02]  /*15030*/  ISETP.LT.OR P3, PT, R5.reuse, 0x41, P3 ;  /* 0x000000410500780c */ /* 0x040fe40001f61670 */
[C---:B------:R-:W-:Y:S02]  /*15040*/  ISETP.LT.OR P2, PT, R5.reuse, 0x41, P2 ;  /* 0x000000410500780c */ /* 0x040fe40001741670 */
[C---:B------:R-:W-:Y:S02]  /*15050*/  ISETP.LT.OR P1, PT, R5.reuse, 0x41, P1 ;  /* 0x000000410500780c */ /* 0x040fe40000f21670 */
[----:B0--3--:R-:W-:Y:S02]  /*15060*/  IADD3 R2, P4, R14, R8, RZ ;  /* 0x000000080e027210 */ /* 0x009fe40007f9e0ff */
[----:B------:R-:W-:-:S03]  /*15070*/  ISETP.LT.OR P0, PT, R5, 0x41, P0 ;  /* 0x000000410500780c */ /* 0x000fc60000701670 */
[----:B------:R-:W-:-:S05]  /*15080*/  IMAD.X R3, RZ, RZ, R24, P4 ;  /* 0x000000ffff037224 */ /* 0x000fca00020e0618 */
        /* <DEDUP_REMOVED lines=9> */
.L_x_287:
        /* <DEDUP_REMOVED lines=10> */
.L_x_288:
[----:B------:R1:W-:Y:S01]  /*151c0*/  SYNCS.ARRIVE.TRANS64.A1T0 RZ, [R4+URZ+0x38850], RZ ;  /* 0x038850ff04ff79a7 */ /* 0x0003e2000810003f */
[----:B------:R-:W-:-:S05]  /*151d0*/  VIADD R27, R27, 0x1 ;  /* 0x000000011b1b7836 */ /* 0x000fca0000000000 */
[----:B------:R-:W-:-:S04]  /*151e0*/  ISETP.NE.AND P0, PT, R27, 0x2, PT ;  /* 0x000000021b00780c */ /* 0x000fc80003f05270 */
[----:B0-----:R-:W-:Y:S02]  /*151f0*/  SEL R3, RZ, 0x1, P0 ;  /* 0x00000001ff037807 */ /* 0x001fe40000000000 */
[----:B------:R-:W-:Y:S02]  /*15200*/  SEL R27, R27, RZ, P0 ;  /* 0x000000ff1b1b7207 */ /* 0x000fe40000000000 */
[----:B-1----:R-:W-:-:S07]  /*15210*/  LOP3.LUT R28, R28, R3, RZ, 0x3c, !PT ;  /* 0x000000031c1c7212 */ /* 0x002fce00078e3cff */
.L_x_243:
[----:B------:R-:W-:Y:S05]  /*15220*/  BSYNC B7 ;  /* 0x0000000000077941 */ /* 0x000fea0003800000 */
.L_x_241:
[----:B------:R-:W-:-:S13]  /*15230*/  LOP3.LUT P0, RZ, R23, 0x100, RZ, 0xc0, !PT ;  /* 0x0000010017ff7812 */ /* 0x000fda000780c0ff */
[----:B------:R-:W-:Y:S05]  /*15240*/  @!P0 BRA `(.L_x_289) ;  /* 0x0000000000248947 */ /* 0x000fea0003800000 */
[----:B------:R-:W-:Y:S05]  /*15250*/  WARPSYNC.ALL ;  /* 0x0000000000007948 */ /* 0x000fea0003800000 */
[----:B------:R-:W0:Y:S08]  /*15260*/  S2UR UR5, SR_CgaCtaId ;  /* 0x00000000000579c3 */ /* 0x000e300000008800 */
[----:B------:R-:W-:Y:S06]  /*15270*/  BAR.SYNC.DEFER_BLOCKING 0x5, 0x180 ;  /* 0x0146000000007b1d */ /* 0x000fec0000010000 */
[----:B------:R-:W-:-:S02]  /*15280*/  UMOV UR4, 0x400 ;  /* 0x0000040000047882 */ /* 0x000fc40000000000 */
[----:B0-----:R-:W-:-:S06]  /*15290*/  ULEA UR4, UR5, UR4, 0x18 ;  /* 0x0000000405047291 */ /* 0x001fcc000f8ec03f */
[----:B------:R-:W-:-:S05]  /*152a0*/  IMAD.U32 R22, RZ, RZ, UR4 ;  /* 0x00000004ff167e24 */ /* 0x000fca000f8e00ff */
[----:B------:R0:W1:Y:S01]  /*152b0*/  LDS.128 R16, [R22+0x388d0] ;  /* 0x0388d00016107984 */ /* 0x0000620000000c00 */
[----:B------:R-:W-:Y:S06]  /*152c0*/  BAR.ARV 0x4, 0x180 ;  /* 0x0106000000007b1d */ /* 0x000fec0000002000 */
[----:B------:R-:W-:Y:S05]  /*152d0*/  BRA `(.L_x_290) ;  /* 0x0000000800d07947 */ /* 0x000fea0003800000 */
.L_x_289:
[----:B------:R-:W0:Y:S01]  /*152e0*/  S2R R9, SR_TID.X ;  /* 0x0000000000097919 */ /* 0x000e220000002100 */
[----:B------:R-:W-:Y:S01]  /*152f0*/  UMOV UR4, 0xffffffff ;  /* 0xffffffff00047882 */ /* 0x000fe20000000000 */
[----:B0-----:R-:W-:-:S04]  /*15300*/  LOP3.LUT R9, R9, 0x1f, RZ, 0xc0, !PT ;  /* 0x0000001f09097812 */ /* 0x001fc800078ec0ff */
[----:B------:R-:W-:Y:S01]  /*15310*/  ISETP.NE.AND P0, PT, R9, 0x1f, PT ;  /* 0x0000001f0900780c */ /* 0x000fe20003f05270 */
[----:B------:R-:W-:-:S12]  /*15320*/  BRA.DIV UR4, `(.L_x_291) ;  /* 0x0000003a04e07947 */ /* 0x000fd8000b800000 */
[----:B------:R-:W-:Y:S01]  /*15330*/  IADD3 R7, R19, R9, RZ ;  /* 0x0000000913077210 */ /* 0x000fe20007ffe0ff */
[----:B------:R-:W-:-:S03]  /*15340*/  ULDC UR4, c[0x0][0xc3c] ;  /* 0x00030f0000047ab9 */ /* 0x000fc60000000800 */
[----:B------:R-:W-:-:S13]  /*15350*/  ISETP.GE.OR P1, PT, R7, UR4, !P0 ;  /* 0x0000000407007c0c */ /* 0x000fda000c726670 */
[----:B------:R-:W0:Y:S08]  /*15360*/  @!P1 LDC.64 R2, c[0x0][0xc80] ;  /* 0x00032000ff029b82 */ /* 0x000e300000000a00 */
[----:B------:R-:W1:Y:S01]  /*15370*/  @!P1 LDC.64 R4, c[0x0][0xc78] ;  /* 0x00031e00ff049b82 */ /* 0x000e620000000a00 */
[----:B0-----:R-:W-:-:S05]  /*15380*/  @!P1 IMAD.WIDE R2, R7, 0x4, R2 ;  /* 0x0000000407029825 */ /* 0x001fca00078e0202 */
[----:B------:R1:W2:Y:S02]  /*15390*/  @!P1 LDG.E R6, desc[UR36][R2.64] ;  /* 0x0000002402069981 */ /* 0x0002a4000c1e1900 */
[----:B-1----:R-:W-:-:S05]  /*153a0*/  @!P1 IMAD.WIDE R2, R7, 0x4, R4 ;  /* 0x0000000407029825 */ /* 0x002fca00078e0204 */
[----:B------:R-:W3:Y:S01]  /*153b0*/  @!P1 LDG.E R5, desc[UR36][R2.64] ;  /* 0x0000002402059981 */ /* 0x000ee2000c1e1900 */
[----:B------:R-:W-:Y:S01]  /*153c0*/  IMAD.MOV.U32 R7, RZ, RZ, RZ ;  /* 0x000000ffff077224 */ /* 0x000fe200078e00ff */
[C---:B------:R-:W-:Y:S01]  /*153d0*/  ISETP.GE.U32.AND P2, PT, R9.reuse, 0x2, PT ;  /* 0x000000020900780c */ /* 0x040fe20003f46070 */
[----:B------:R-:W-:Y:S01]  /*153e0*/  IMAD.MOV.U32 R4, RZ, RZ, RZ ;  /* 0x000000ffff047224 */ /* 0x000fe200078e00ff */
[C---:B------:R-:W-:Y:S01]  /*153f0*/  ISETP.GE.U32.AND P3, PT, R9.reuse, 0x4, PT ;  /* 0x000000040900780c */ /* 0x040fe20003f66070 */
[----:B------:R-:W-:Y:S01]  /*15400*/  SHFL.IDX PT, R0, R16, RZ, 0x1f ;  /* 0x00001fff10007589 */ /* 0x000fe200000e0000 */
[C---:B------:R-:W-:Y:S02]  /*15410*/  ISETP.GE.U32.AND P4, PT, R9.reuse, 0x8, PT ;  /* 0x000000080900780c */ /* 0x040fe40003f86070 */
[----:B------:R-:W-:Y:S01]  /*15420*/  ISETP.GE.U32.AND P5, PT, R9, 0x10, PT ;  /* 0x000000100900780c */ /* 0x000fe20003fa6070 */
[----:B------:R-:W-:Y:S01]  /*15430*/  SHFL.IDX PT, R8, R16, 0x1, 0x1f ;  /* 0x00201f0010087f89 */ /* 0x000fe200000e0000 */
[----:B--2---:R-:W-:-:S02]  /*15440*/  @!P1 IMAD.MOV.U32 R7, RZ, RZ, R6 ;  /* 0x000000ffff079224 */ /* 0x004fc400078e0006 */
[----:B------:R-:W-:Y:S02]  /*15450*/  IMAD.MOV.U32 R6, RZ, RZ, RZ ;  /* 0x000000ffff067224 */ /* 0x000fe400078e00ff */
[----:B---3--:R-:W-:Y:S01]  /*15460*/  @!P1 IMAD.MOV.U32 R4, RZ, RZ, R5 ;  /* 0x000000ffff049224 */ /* 0x008fe200078e0005 */
[----:B------:R-:W-:-:S03]  /*15470*/  ISETP.NE.AND P1, PT, R9, RZ, PT ;  /* 0x000000ff0900720c */ /* 0x000fc60003f25270 */
[----:B------:R-:W-:-:S05]  /*15480*/  IMAD R13, R4, R7, RZ ;  /* 0x00000007040d7224 */ /* 0x000fca00078e02ff */
        /* <DEDUP_REMOVED lines=15> */
[----:B------:R0:W1:Y:S02]  /*15580*/  SHFL.IDX PT, R14, R2, 0x1f, 0x1f ;  /* 0x03e01f00020e7f89 */ /* 0x00006400000e0000 */
.L_x_397:
[----:B------:R-:W-:Y:S02]  /*15590*/  ULDC UR4, c[0x0][0xc38] ;  /* 0x00030e0000047ab9 */ /* 0x000fe40000000800 */
[----:B------:R-:W-:-:S04]  /*155a0*/  IMAD.U32 R5, RZ, RZ, UR4 ;  /* 0x00000004ff057e24 */ /* 0x000fc8000f8e00ff */
[----:B-1----:R-:W-:-:S04]  /*155b0*/  IMAD R14, R14, R5, RZ ;  /* 0x000000050e0e7224 */ /* 0x002fc800078e02ff */
[----:B------:R-:W-:-:S05]  /*155c0*/  IMAD.IADD R9, R8, 0x1, R14 ;  /* 0x0000000108097824 */ /* 0x000fca00078e020e */
[----:B------:R-:W-:-:S13]  /*155d0*/  ISETP.GT.AND P6, PT, R9, R0, PT ;  /* 0x000000000900720c */ /* 0x000fda0003fc4270 */
[----:B------:R-:W-:Y:S05]  /*155e0*/  @P6 BRA `(.L_x_292) ;  /* 0x0000000000a46947 */ /* 0x000fea0003800000 */
.L_x_295:
[----:B0-----:R-:W0:Y:S01]  /*155f0*/  LDC R2, c[0x0][0xc3c] ;  /* 0x00030f00ff027b82 */ /* 0x001e220000000800 */
[----:B------:R-:W-:-:S05]  /*15600*/  VIADD R19, R19, 0x1f ;  /* 0x0000001f13137836 */ /* 0x000fca0000000000 */
[----:B0-----:R-:W-:-:S13]  /*15610*/  ISETP.GE.AND P6, PT, R19, R2, PT ;  /* 0x000000021300720c */ /* 0x001fda0003fc6270 */
[----:B------:R-:W-:Y:S05]  /*15620*/  @P6 BRA `(.L_x_293) ;  /* 0x0000000400b86947 */ /* 0x000fea0003800000 */
[----:B------:R-:W0:Y:S01]  /*15630*/  S2R R3, SR_TID.X ;  /* 0x0000000000037919 */ /* 0x000e220000002100 */
[----:B------:R-:W-:Y:S01]  /*15640*/  IMAD.MOV.U32 R7, RZ, RZ, RZ ;  /* 0x000000ffff077224 */ /* 0x000fe200078e00ff */
[----:B0-----:R-:W-:-:S05]  /*15650*/  LOP3.LUT R3, R3, 0x1f, RZ, 0xc0, !PT ;  /* 0x0000001f03037812 */ /* 0x001fca00078ec0ff */
[----:B------:R-:W-:-:S05]  /*15660*/  IMAD.IADD R11, R19, 0x1, R3 ;  /* 0x00000001130b7824 */ /* 0x000fca00078e0203 */
[----:B------:R-:W-:-:S13]  /*15670*/  ISETP.GE.OR P6, PT, R11, R2, !P0 ;  /* 0x000000020b00720c */ /* 0x000fda00047c6670 */
[----:B------:R-:W0:Y:S08]  /*15680*/  @!P6 LDC.64 R2, c[0x0][0xc80] ;  /* 0x00032000ff02eb82 */ /* 0x000e300000000a00 */
[----:B------:R-:W1:Y:S01]  /*15690*/  @!P6 LDC.64 R4, c[0x0][0xc78] ;  /* 0x00031e00ff04eb82 */ /* 0x000e620000000a00 */
[----:B0-----:R-:W-:-:S05]  /*156a0*/  @!P6 IMAD.WIDE R2, R11, 0x4, R2 ;  /* 0x000000040b02e825 */ /* 0x001fca00078e0202 */
[----:B------:R1:W2:Y:S02]  /*156b0*/  @!P6 LDG.E R7, desc[UR36][R2.64] ;  /* 0x000000240207e981 */ /* 0x0002a4000c1e1900 */
[----:B-1----:R-:W-:Y:S01]  /*156c0*/  @!P6 IMAD.WIDE R2, R11, 0x4, R4 ;  /* 0x000000040b02e825 */ /* 0x002fe200078e0204 */
[----:B------:R-:W-:-:S06]  /*156d0*/  MOV R4, RZ ;  /* 0x000000ff00047202 */ /* 0x000fcc0000000f00 */
[----:B------:R-:W2:Y:S01]  /*156e0*/  @!P6 LDG.E R4, desc[UR36][R2.64] ;  /* 0x000000240204e981 */ /* 0x000ea2000c1e1900 */
[----:B------:R-:W-:Y:S01]  /*156f0*/  UMOV UR4, 0xffffffff ;  /* 0xffffffff00047882 */ /* 0x000fe20000000000 */
[----:B--2---:R-:W-:Y:S02]  /*15700*/  IMAD R13, R4, R7, RZ ;  /* 0x00000007040d7224 */ /* 0x004fe400078e02ff */
[----:B------:R-:W-:Y:S05]  /*15710*/  BRA.DIV UR4, `(.L_x_294) ;  /* 0x0000003e04207947 */ /* 0x000fea000b800000 */
        /* <DEDUP_REMOVED lines=16> */
.L_x_405:
[----:B------:R-:W-:Y:S02]  /*15820*/  ULDC UR4, c[0x0][0xc38] ;  /* 0x00030e0000047ab9 */ /* 0x000fe40000000800 */
[----:B------:R-:W-:-:S04]  /*15830*/  IMAD.U32 R5, RZ, RZ, UR4 ;  /* 0x00000004ff057e24 */ /* 0x000fc8000f8e00ff */
[----:B-1----:R-:W-:-:S04]  /*15840*/  IMAD R14, R14, R5, RZ ;  /* 0x000000050e0e7224 */ /* 0x002fc800078e02ff */
[----:B------:R-:W-:-:S05]  /*15850*/  IMAD.IADD R9, R14, 0x1, R9 ;  /* 0x000000010e097824 */ /* 0x000fca00078e0209 */
[----:B------:R-:W-:-:S13]  /*15860*/  ISETP.GT.AND P6, PT, R9, R0, PT ;  /* 0x000000000900720c */ /* 0x000fda0003fc4270 */
[----:B------:R-:W-:Y:S05]  /*15870*/  @!P6 BRA `(.L_x_295) ;  /* 0xfffffffc005ce947 */ /* 0x000fea000383ffff */
.L_x_292:
[----:B------:R-:W-:Y:S01]  /*15880*/  IMAD.IADD R9, R9, 0x1, -R14 ;  /* 0x0000000109097824 */ /* 0x000fe200078e0a0e */
[----:B------:R-:W-:-:S03]  /*15890*/  UMOV UR4, 0xffffffff ;  /* 0xffffffff00047882 */ /* 0x000fc60000000000 */
[----:B------:R-:W-:-:S05]  /*158a0*/  IMAD R3, R2, R5, R9 ;  /* 0x0000000502037224 */ /* 0x000fca00078e0209 */
[----:B------:R-:W-:Y:S01]  /*158b0*/  ISETP.GT.AND P6, PT, R3, R0, PT ;  /* 0x000000000300720c */ /* 0x000fe20003fc4270 */
[----:B------:R-:W-:-:S12]  /*158c0*/  BRA.DIV UR4, `(.L_x_296) ;  /* 0x0000003e046c7947 */ /* 0x000fd8000b800000 */
[----:B------:R-:W-:-:S04]  /*158d0*/  VOTE.ANY R3, PT, !P6 ;  /* 0x0000000000037806 */ /* 0x000fc800070e0100 */
[----:B------:R-:W1:Y:S02]  /*158e0*/  POPC R8, R3 ;  /* 0x0000000300087309 */ /* 0x000e640000000000 */
[----:B-1----:R1:W2:Y:S04]  /*158f0*/  SHFL.IDX PT, R7, R7, R8, 0x1f ;  /* 0x00001f0807077589 */ /* 0x0022a800000e0000 */
[----:B------:R1:W3:Y:S02]  /*15900*/  SHFL.IDX PT, R4, R4, R8, 0x1f ;  /* 0x00001f0804047589 */ /* 0x0002e400000e0000 */
.L_x_410:
[----:B------:R-:W-:-:S13]  /*15910*/  ISETP.NE.AND P0, PT, R3, RZ, PT ;  /* 0x000000ff0300720c */ /* 0x000fda0003f05270 */
[----:B------:R-:W-:Y:S05]  /*15920*/  @!P0 BRA `(.L_x_297) ;  /* 0x0000000000108947 */ /* 0x000fea0003800000 */
[----:B------:R-:W-:Y:S01]  /*15930*/  UMOV UR4, 0xffffffff ;  /* 0xffffffff00047882 */ /* 0x000fe20000000000 */
[----:B------:R-:W-:Y:S02]  /*15940*/  VIADD R12, R8, 0xffffffff ;  /* 0xffffffff080c7836 */ /* 0x000fe40000000000 */
[----:B------:R-:W-:Y:S05]  /*15950*/  BRA.DIV UR4, `(.L_x_298) ;  /* 0x0000003e04a47947 */ /* 0x000fea000b800000 */
[----:B------:R4:W0:Y:S02]  /*15960*/  SHFL.IDX PT, R6, R2, R12, 0x1f ;  /* 0x00001f0c02067589 */ /* 0x00082400000e0000 */
.L_x_297:
[----:B--2---:R-:W-:Y:S01]  /*15970*/  IABS R10, R7 ;  /* 0x00000007000a7213 */ /* 0x004fe20000000000 */
[----:B0-----:R-:W-:Y:S01]  /*15980*/  IMAD R16, R6, R5, R9 ;  /* 0x0000000506107224 */ /* 0x001fe200078e0209 */
[----:B---3--:R-:W-:Y:S01]  /*15990*/  IABS R5, R4 ;  /* 0x0000000400057213 */ /* 0x008fe20000000000 */
[----:B------:R-:W-:Y:S01]  /*159a0*/  IMAD.IADD R19, R8, 0x1, R19 ;  /* 0x0000000108137824 */ /* 0x000fe200078e0213 */
[----:B------:R-:W0:Y:S01]  /*159b0*/  I2F.RP R11, R10 ;  /* 0x0000000a000b7306 */ /* 0x000e220000209400 */
[----:B------:R-:W-:-:S07]  /*159c0*/  IMAD.IADD R0, R0, 0x1, -R16 ;  /* 0x0000000100007824 */ /* 0x000fce00078e0a10 */
[----:B----4-:R-:W2:Y:S08]  /*159d0*/  I2F.RP R12, R5 ;  /* 0x00000005000c7306 */ /* 0x010eb00000209400 */
[----:B0-----:R-:W0:Y:S08]  /*159e0*/  MUFU.RCP R11, R11 ;  /* 0x0000000b000b7308 */ /* 0x001e300000001000 */
[----:B--2---:R-:W-:Y:S01]  /*159f0*/  MUFU.RCP R12, R12 ;  /* 0x0000000c000c7308 */ /* 0x004fe20000001000 */
[----:B0-----:R-:W-:-:S07]  /*15a00*/  VIADD R2, R11, 0xffffffe ;  /* 0x0ffffffe0b027836 */ /* 0x001fce0000000000 */
[----:B------:R0:W2:Y:S02]  /*15a10*/  F2I.FTZ.U32.TRUNC.NTZ R3, R2 ;  /* 0x0000000200037305 */ /* 0x0000a4000021f000 */
[----:B0-----:R-:W-:Y:S02]  /*15a20*/  IMAD.MOV.U32 R2, RZ, RZ, RZ ;  /* 0x000000ffff027224 */ /* 0x001fe400078e00ff */
[----:B--2---:R-:W-:-:S04]  /*15a30*/  IMAD.MOV R9, RZ, RZ, -R3 ;  /* 0x000000ffff097224 */ /* 0x004fc800078e0a03 */
[----:B------:R-:W-:-:S04]  /*15a40*/  IMAD R9, R9, R10, RZ ;  /* 0x0000000a09097224 */ /* 0x000fc800078e02ff */
[----:B------:R-:W-:Y:S01]  /*15a50*/  IMAD.HI.U32 R3, R3, R9, R2 ;  /* 0x0000000903037227 */ /* 0x000fe200078e0002 */
[----:B------:R-:W-:Y:S02]  /*15a60*/  IABS R2, R7 ;  /* 0x0000000700027213 */ /* 0x000fe40000000000 */
[----:B------:R-:W-:-:S03]  /*15a70*/  IABS R9, R0 ;  /* 0x0000000000097213 */ /* 0x000fc60000000000 */
[----:B------:R-:W-:Y:S02]  /*15a80*/  IMAD.MOV R2, RZ, RZ, -R2 ;  /* 0x000000ffff027224 */ /* 0x000fe400078e0a02 */
[----:B------:R-:W-:-:S04]  /*15a90*/  IMAD.HI.U32 R6, R3, R9, RZ ;  /* 0x0000000903067227 */ /* 0x000fc800078e00ff */
[----:B------:R-:W-:Y:S02]  /*15aa0*/  VIADD R3, R12, 0xffffffe ;  /* 0x0ffffffe0c037836 */ /* 0x000fe40000000000 */
[----:B------:R-:W-:-:S04]  /*15ab0*/  IMAD R9, R6, R2, R9 ;  /* 0x0000000206097224 */ /* 0x000fc800078e0209 */
[----:B------:R-:W0:Y:S01]  /*15ac0*/  F2I.FTZ.U32.TRUNC.NTZ R3, R3 ;  /* 0x0000000300037305 */ /* 0x000e22000021f000 */
[----:B------:R-:W-:-:S13]  /*15ad0*/  ISETP.GT.U32.AND P1, PT, R10, R9, PT ;  /* 0x000000090a00720c */ /* 0x000fda0003f24070 */
[-C--:B------:R-:W-:Y:S01]  /*15ae0*/  @!P1 IADD3 R9, R9, -R10.reuse, RZ ;  /* 0x8000000a09099210 */ /* 0x080fe20007ffe0ff */
[----:B0-----:R-:W-:Y:S02]  /*15af0*/  IMAD.MOV R2, RZ, RZ, -R3 ;  /* 0x000000ffff027224 */ /* 0x001fe400078e0a03 */
[----:B------:R-:W-:Y:S01]  /*15b00*/  @!P1 VIADD R6, R6, 0x1 ;  /* 0x0000000106069836 */ /* 0x000fe20000000000 */
[----:B------:R-:W-:Y:S01]  /*15b10*/  ISETP.GE.U32.AND P0, PT, R9, R10, PT ;  /* 0x0000000a0900720c */ /* 0x000fe20003f06070 */
[----:B------:R-:W-:Y:S01]  /*15b20*/  IMAD R9, R2, R5, RZ ;  /* 0x0000000502097224 */ /* 0x000fe200078e02ff */
[----:B------:R-:W-:Y:S01]  /*15b30*/  ISETP.NE.AND P1, PT, R7, RZ, PT ;  /* 0x000000ff0700720c */ /* 0x000fe20003f25270 */
[----:B------:R-:W-:-:S04]  /*15b40*/  IMAD.MOV.U32 R2, RZ, RZ, RZ ;  /* 0x000000ffff027224 */ /* 0x000fc800078e00ff */
[----:B------:R-:W-:Y:S01]  /*15b50*/  IMAD.HI.U32 R9, R3, R9, R2 ;  /* 0x0000000903097227 */ /* 0x000fe200078e0002 */
[----:B------:R-:W-:Y:S02]  /*15b60*/  LOP3.LUT R2, R0, R7, RZ, 0x3c, !PT ;  /* 0x0000000700027212 */ /* 0x000fe400078e3cff */
[----:B------:R-:W-:Y:S02]  /*15b70*/  IABS R3, R4 ;  /* 0x0000000400037213 */ /* 0x000fe40000000000 */
[----:B------:R-:W-:Y:S01]  /*15b80*/  ISETP.GE.AND P2, PT, R2, RZ, PT ;  /* 0x000000ff0200720c */ /* 0x000fe20003f46270 */
[----:B------:R-:W-:Y:S02]  /*15b90*/  @P0 VIADD R6, R6, 0x1 ;  /* 0x0000000106060836 */ /* 0x000fe40000000000 */
[----:B------:R-:W-:-:S10]  /*15ba0*/  IMAD.MOV R3, RZ, RZ, -R3 ;  /* 0x000000ffff037224 */ /* 0x000fd400078e0a03 */
[----:B------:R-:W-:Y:S01]  /*15bb0*/  @!P2 IMAD.MOV R6, RZ, RZ, -R6 ;  /* 0x000000ffff06a224 */ /* 0x000fe200078e0a06 */
[----:B------:R-:W-:-:S04]  /*15bc0*/  @!P1 LOP3.LUT R6, RZ, R7, RZ, 0x33, !PT ;  /* 0x00000007ff069212 */ /* 0x000fc800078e33ff */
[-C--:B------:R-:W-:Y:S01]  /*15bd0*/  IABS R2, R6.reuse ;  /* 0x0000000600027213 */ /* 0x080fe20000000000 */
[----:B------:R-:W-:-:S04]  /*15be0*/  IMAD R7, R7, R6, RZ ;  /* 0x0000000607077224 */ /* 0x000fc800078e02ff */
[----:B------:R-:W-:-:S04]  /*15bf0*/  IMAD.HI.U32 R9, R9, R2, RZ ;  /* 0x0000000209097227 */ /* 0x000fc800078e00ff */
[----:B------:R-:W-:Y:S02]  /*15c00*/  IMAD R2, R9, R3, R2 ;  /* 0x0000000309027224 */ /* 0x000fe400078e0202 */
[----:B------:R-:W-:-:S03]  /*15c10*/  IMAD.IADD R17, R0, 0x1, -R7 ;  /* 0x0000000100117824 */ /* 0x000fc600078e0a07 */
[----:B------:R-:W-:-:S13]  /*15c20*/  ISETP.GT.U32.AND P1, PT, R5, R2, PT ;  /* 0x000000020500720c */ /* 0x000fda0003f24070 */
[----:B------:R-:W-:Y:S02]  /*15c30*/  @!P1 IMAD.IADD R2, R2, 0x1, -R5 ;  /* 0x0000000102029824 */ /* 0x000fe400078e0a05 */
[----:B------:R-:W-:Y:S01]  /*15c40*/  @!P1 VIADD R9, R9, 0x1 ;  /* 0x0000000109099836 */ /* 0x000fe20000000000 */
[----:B------:R-:W-:Y:S02]  /*15c50*/  ISETP.NE.AND P1, PT, R4, RZ, PT ;  /* 0x000000ff0400720c */ /* 0x000fe40003f25270 */
[----:B------:R-:W-:Y:S02]  /*15c60*/  ISETP.GE.U32.AND P0, PT, R2, R5, PT ;  /* 0x000000050200720c */ /* 0x000fe40003f06070 */
[----:B------:R-:W-:-:S04]  /*15c70*/  LOP3.LUT R2, R6, R4, RZ, 0x3c, !PT ;  /* 0x0000000406027212 */ /* 0x000fc800078e3cff */
[----:B------:R-:W-:-:S07]  /*15c80*/  ISETP.GE.AND P2, PT, R2, RZ, PT ;  /* 0x000000ff0200720c */ /* 0x000fce0003f46270 */
[----:B------:R-:W-:-:S06]  /*15c90*/  @P0 VIADD R9, R9, 0x1 ;  /* 0x0000000109090836 */ /* 0x000fcc0000000000 */
[----:B------:R-:W-:Y:S01]  /*15ca0*/  @!P2 IMAD.MOV R9, RZ, RZ, -R9 ;  /* 0x000000ffff09a224 */ /* 0x000fe200078e0a09 */
[----:B------:R-:W-:-:S05]  /*15cb0*/  @!P1 LOP3.LUT R9, RZ, R4, RZ, 0x33, !PT ;  /* 0x00000004ff099212 */ /* 0x000fca00078e33ff */
[--C-:B------:R-:W-:Y:S02]  /*15cc0*/  IMAD.MOV R3, RZ, RZ, -R9.reuse ;  /* 0x000000ffff037224 */ /* 0x100fe400078e0a09 */
[C---:B------:R-:W-:Y:S02]  /*15cd0*/  IMAD R9, R4.reuse, 0x1000000, R9 ;  /* 0x0100000004097824 */ /* 0x040fe400078e0209 */
[----:B------:R-:W-:-:S04]  /*15ce0*/  IMAD R18, R4, R3, R6 ;  /* 0x0000000304127224 */ /* 0x000fc800078e0206 */
[----:B------:R-:W-:Y:S01]  /*15cf0*/  IMAD R18, R18, 0x10000, R9 ;  /* 0x0001000012127824 */ /* 0x000fe200078e0209 */
[----:B------:R-:W-:Y:S06]  /*15d00*/  BRA `(.L_x_299) ;  /* 0x00000000001c7947 */ /* 0x000fec0003800000 */
.L_x_293:
[----:B------:R-:W-:Y:S01]  /*15d10*/  UMOV UR4, URZ ;  /* 0x0000003f00047c82 */ /* 0x000fe20008000000 */
[----:B------:R-:W-:Y:S01]  /*15d20*/  UMOV UR5, URZ ;  /* 0x0000003f00057c82 */ /* 0x000fe20008000000 */
[----:B------:R-:W-:Y:S01]  /*15d30*/  ULDC UR6, c[0x0][0xc3c] ;  /* 0x00030f0000067ab9 */ /* 0x000fe20000000800 */
[----:B------:R-:W-:Y:S01]  /*15d40*/  MOV R16, R0 ;  /* 0x0000000000107202 */ /* 0x000fe20000000f00 */
[----:B------:R-:W-:Y:S02]  /*15d50*/  IMAD.U32 R17, RZ, RZ, UR4 ;  /* 0x00000004ff117e24 */ /* 0x000fe4000f8e00ff */
[----:B------:R-:W-:Y:S02]  /*15d60*/  IMAD.U32 R18, RZ, RZ, UR5 ;  /* 0x00000005ff127e24 */ /* 0x000fe4000f8e00ff */
[----:B------:R-:W-:-:S07]  /*15d70*/  IMAD.U32 R19, RZ, RZ, UR6 ;  /* 0x00000006ff137e24 */ /* 0x000fce000f8e00ff */
.L_x_299:
[----:B------:R-:W0:Y:S01]  /*15d80*/  S2R R0, SR_TID.X ;  /* 0x0000000000007919 */ /* 0x000e220000002100 */
[----:B------:R-:W-:Y:S05]  /*15d90*/  WARPSYNC.ALL ;  /* 0x0000000000007948 */ /* 0x000fea0003800000 */
[----:B------:R-:W-:Y:S01]  /*15da0*/  BAR.SYNC.DEFER_BLOCKING 0x4, 0x180 ;  /* 0x0106000000007b1d */ /* 0x000fe20000010000 */
[----:B0-----:R-:W-:-:S04]  /*15db0*/  LOP3.LUT R0, R0, 0x1f, RZ, 0xc0, !PT ;  /* 0x0000001f00007812 */ /* 0x001fc800078ec0ff */
[----:B------:R-:W-:-:S13]  /*15dc0*/  ISETP.NE.AND P0, PT, R0, RZ, PT ;  /* 0x000000ff0000720c */ /* 0x000fda0003f05270 */
[----:B------:R-:W0:Y:S01]  /*15dd0*/  @!P0 S2R R3, SR_CgaCtaId ;  /* 0x0000000000038919 */ /* 0x000e220000008800 */
[----:B------:R-:W-:-:S04]  /*15de0*/  @!P0 MOV R0, 0x400 ;  /* 0x0000040000008802 */ /* 0x000fc80000000f00 */
[----:B0-----:R-:W-:-:S05]  /*15df0*/  @!P0 LEA R22, R3, R0, 0x18 ;  /* 0x0000000003168211 */ /* 0x001fca00078ec0ff */
[----:B------:R2:W-:Y:S01]  /*15e00*/  @!P0 STS.128 [R22+0x388d0], R16 ;  /* 0x0388d01016008388 */ /* 0x0005e20000000c00 */
[----:B------:R-:W-:Y:S06]  /*15e10*/  BAR.ARV 0x5, 0x180 ;  /* 0x0146000000007b1d */ /* 0x000fec0000002000 */
.L_x_290:
[----:B------:R-:W-:Y:S02]  /*15e20*/  ULDC UR4, c[0x0][0xc3c] ;  /* 0x00030f0000047ab9 */ /* 0x000fe40000000800 */
[----:B-1----:R-:W-:-:S13]  /*15e30*/  ISETP.GE.AND P0, PT, R19, UR4, PT ;  /* 0x0000000413007c0c */ /* 0x002fda000bf06270 */
[----:B------:R-:W-:Y:S05]  /*15e40*/  @!P0 BRA `(.L_x_300) ;  /* 0xffffffb400548947 */ /* 0x000fea000383ffff */
[----:B------:R-:W-:Y:S05]  /*15e50*/  BSYNC B8 ;  /* 0x0000000000087941 */ /* 0x000fea0003800000 */
.L_x_235:
[----:B------:R-:W3:Y:S01]  /*15e60*/  LDL.LU R0, [R1+0x28] ;  /* 0x0000280001007983 */ /* 0x000ee20000300800 */
[----:B------:R-:W-:Y:S01]  /*15e70*/  BSSY B0, `(.L_x_301) ;  /* 0x000000b000007945 */ /* 0x000fe20003800000 */
[----:B------:R-:W4:Y:S01]  /*15e80*/  S2R R5, SR_CgaCtaId ;  /* 0x0000000000057919 */ /* 0x000f220000008800 */
[----:B---3--:R-:W-:-:S05]  /*15e90*/  VIADD R0, R0, 0x1 ;  /* 0x0000000100007836 */ /* 0x008fca0000000000 */
[----:B-1----:R-:W-:-:S04]  /*15ea0*/  LEA.HI R2, R0, R0, RZ, 0x1 ;  /* 0x0000000000027211 */ /* 0x002fc800078f08ff */
[----:B------:R-:W-:Y:S02]  /*15eb0*/  LOP3.LUT R3, R2, 0xfffffffe, RZ, 0xc0, !PT ;  /* 0xfffffffe02037812 */ /* 0x000fe400078ec0ff */
[----:B------:R-:W-:-:S03]  /*15ec0*/  MOV R2, 0x400 ;  /* 0x0000040000027802 */ /* 0x000fc60000000f00 */
[----:B------:R-:W-:Y:S01]  /*15ed0*/  IMAD.IADD R0, R0, 0x1, -R3 ;  /* 0x0000000100007824 */ /* 0x000fe200078e0a03 */
[----:B----4-:R-:W-:-:S04]  /*15ee0*/  LEA R4, R5, R2, 0x18 ;  /* 0x0000000205047211 */ /* 0x010fc800078ec0ff */
[----:B------:R-:W-:-:S04]  /*15ef0*/  SHF.L.U32 R0, R0, 0x1f, RZ ;  /* 0x0000001f00007819 */ /* 0x000fc800000006ff */
[----:B------:R-:W1:Y:S02]  /*15f00*/  SYNCS.PHASECHK.TRANS64.TRYWAIT P0, [R4+URZ+0x38820], R0 ;  /* 0x03882000040075a7 */ /* 0x000e64000800017f */
[----:B-1----:R-:W-:Y:S05]  /*15f10*/  @!P0 BRA `(.L_x_302) ;  /* 0x00000038005c8947 */ /* 0x002fea0003800000 */
.L_x_413:
[----:B------:R-:W-:Y:S05]  /*15f20*/  BSYNC B0 ;  /* 0x0000000000007941 */ /* 0x000fea0003800000 */
.L_x_301:
[----:B------:R-:W-:-:S03]  /*15f30*/  UMOV UR4, 0xffffffff ;  /* 0xffffffff00047882 */ /* 0x000fc60000000000 */
[----:B------:R-:W-:Y:S05]  /*15f40*/  BRA.DIV UR4, `(.L_x_303) ;  /* 0x0000003a04647947 */ /* 0x000fea000b800000 */
[----:B-1----:R-:W1:Y:S02]  /*15f50*/  S2R R0, SR_TID.X ;  /* 0x0000000000007919 */ /* 0x002e640000002100 */
[----:B-1----:R-:W-:-:S04]  /*15f60*/  SHF.R.U32.HI R0, RZ, 0x5, R0 ;  /* 0x00000005ff007819 */ /* 0x002fc80000011600 */
[----:B------:R-:W-:-:S05]  /*15f70*/  LOP3.LUT R0, R0, 0x3, RZ, 0xc0, !PT ;  /* 0x0000000300007812 */ /* 0x000fca00078ec0ff */
[----:B------:R1:W3:Y:S02]  /*15f80*/  SHFL.IDX PT, R14, R0, RZ, 0x1f ;  /* 0x00001fff000e7589 */ /* 0x0002e400000e0000 */
.L_x_416:
[----:B---3--:R-:W-:Y:S01]  /*15f90*/  ISETP.NE.AND P0, PT, R14, RZ, PT ;  /* 0x000000ff0e00720c */ /* 0x008fe20003f05270 */
[----:B------:R-:W-:-:S12]  /*15fa0*/  BSSY B0, `(.L_x_304) ;  /* 0x0000026000007945 */ /* 0x000fd80003800000 */
[----:B------:R-:W-:Y:S05]  /*15fb0*/  @P0 BRA `(.L_x_305) ;  /* 0x0000000000900947 */ /* 0x000fea0003800000 */
[----:B------:R-:W-:-:S03]  /*15fc0*/  UMOV UR4, 0xffffffff ;  /* 0xffffffff00047882 */ /* 0x000fc60000000000 */
[----:B------:R-:W-:Y:S05]  /*15fd0*/  BRA.DIV UR4, `(.L_x_306) ;  /* 0x0000003a04747947 */ /* 0x000fea000b800000 */
[----:B------:R-:W-:-:S13]  /*15fe0*/  ELECT P6, URZ, PT ;  /* 0x00000000003f782f */ /* 0x000fda00038c0000 */
.L_x_419:
[----:B------:R-:W-:Y:S05]  /*15ff0*/  @!P6 BRA `(.L_x_305) ;  /* 0x000000000080e947 */ /* 0x000fea0003800000 */
[----:B-1----:R-:W3:Y:S02]  /*16000*/  LDL R0, [R1+0x50] ;  /* 0x0000500001007983 */ /* 0x002ee40000100800 */
[----:B---3--:R-:W-:-:S13]  /*16010*/  R2UR UR4, R0 ;  /* 0x00000000000472ca */ /* 0x008fda00000e0000 */
[----:B------:R-:W-:-:S06]  /*16020*/  ULOP3.LUT UR4, UR4, 0x2, URZ, 0xfc, !UPT ;  /* 0x0000000204047892 */ /* 0x000fcc000f8efc3f */
[----:B------:R-:W-:-:S05]  /*16030*/  IMAD.U32 R0, RZ, RZ, UR4 ;  /* 0x00000004ff007e24 */ /* 0x000fca000f8e00ff */
[----:B------:R-:W-:-:S13]  /*16040*/  ISETP.NE.AND P0, PT, R0, 0x3, PT ;  /* 0x000000030000780c */ /* 0x000fda0003f05270 */
[----:B------:R-:W-:Y:S05]  /*16050*/  @!P0 BRA `(.L_x_307) ;  /* 0x0000000000048947 */ /* 0x000fea0003800000 */
[----:B------:R-:W-:Y:S01]  /*16060*/  BPT.TRAP 0x1 ;  /* 0x000000040000795c */ /* 0x000fe20000300000 */
.L_x_307:
[C---:B------:R-:W-:Y:S01]  /*16070*/  IMAD R5, R27.reuse, 0x8, R4 ;  /* 0x000000081b057824 */ /* 0x040fe200078e0204 */
[----:B------:R-:W-:Y:S01]  /*16080*/  SHF.L.U32 R0, R28, 0x1f, RZ ;  /* 0x0000001f1c007819 */ /* 0x000fe200000006ff */
[----:B------:R-:W-:-:S03]  /*16090*/  VIADD R27, R27, 0x1 ;  /* 0x000000011b1b7836 */ /* 0x000fc60000000000 */
[----:B------:R-:W1:Y:S02]  /*160a0*/  SYNCS.PHASECHK.TRANS64.TRYWAIT P1, [R5+URZ+0x38840], R0 ;  /* 0x03884000050075a7 */ /* 0x000e64000802017f */
[----:B------:R-:W-:-:S04]  /*160b0*/  ISETP.NE.AND P2, PT, R27, 0x2, PT ;  /* 0x000000021b00780c */ /* 0x000fc80003f45270 */
[----:B------:R-:W-:Y:S01]  /*160c0*/  SEL R3, RZ, 0x1, P2 ;  /* 0x00000001ff037807 */ /* 0x000fe20001000000 */
[----:B-1----:R-:W-:Y:S08]  /*160d0*/  @!P1 BRA `(.L_x_308) ;  /* 0x0000003800549947 */ /* 0x002ff00003800000 */
.L_x_420:
[----:B------:R-:W-:Y:S02]  /*160e0*/  SEL R27, R27, RZ, P2 ;  /* 0x000000ff1b1b7207 */ /* 0x000fe40001000000 */
[----:B------:R-:W-:Y:S01]  /*160f0*/  LOP3.LUT R2, R28, R3, RZ, 0x3c, !PT ;  /* 0x000000031c027212 */ /* 0x000fe200078e3cff */
[----:B------:R-:W-:Y:S06]  /*16100*/  @!P0 BRA `(.L_x_309) ;  /* 0x0000000000048947 */ /* 0x000fec0003800000 */
[----:B------:R-:W-:Y:S01]  /*16110*/  BPT.TRAP 0x1 ;  /* 0x000000040000795c */ /* 0x000fe20000300000 */
.L_x_309:
[----:B------:R-:W-:Y:S01]  /*16120*/  IMAD R27, R27, 0x8, R4 ;  /* 0x000000081b1b7824 */ /* 0x000fe200078e0204 */
[----:B------:R-:W-:-:S04]  /*16130*/  SHF.L.U32 R2, R2, 0x1f, RZ ;  /* 0x0000001f02027819 */ /* 0x000fc800000006ff */
[----:B------:R-:W3:Y:S02]  /*16140*/  SYNCS.PHASECHK.TRANS64.TRYWAIT P1, [R27+URZ+0x38840], R2 ;  /* 0x038840021b0075a7 */ /* 0x000ee4000802017f */
[----:B---3--:R-:W-:Y:S05]  /*16150*/  @!P1 BRA `(.L_x_310) ;  /* 0x0000003800489947 */ /* 0x008fea0003800000 */
.L_x_421:
[----:B------:R-:W-:Y:S05]  /*16160*/  @!P0 BRA `(.L_x_311) ;  /* 0x0000000000048947 */ /* 0x000fea0003800000 */
[----:B------:R-:W-:Y:S01]  /*16170*/  BPT.TRAP 0x1 ;  /* 0x000000040000795c */ /* 0x000fe20000300000 */
.L_x_311:
[----:B------:R-:W4:Y:S02]  /*16180*/  SYNCS.PHASECHK.TRANS64.TRYWAIT P1, [R5+URZ+0x38860], R0 ;  /* 0x03886000050075a7 */ /* 0x000f24000802017f */
[----:B----4-:R-:W-:Y:S05]  /*16190*/  @!P1 BRA `(.L_x_312) ;  /* 0x00000038004c9947 */ /* 0x010fea0003800000 */
.L_x_422:
[----:B------:R-:W-:Y:S05]  /*161a0*/  @!P0 BRA `(.L_x_313) ;  /* 0x0000000000048947 */ /* 0x000fea0003800000 */
[----:B------:R-:W-:Y:S01]  /*161b0*/  BPT.TRAP 0x1 ;  /* 0x000000040000795c */ /* 0x000fe20000300000 */
.L_x_313:
[----:B------:R0:W0:Y:S02]  /*161c0*/  SYNCS.PHASECHK.TRANS64.TRYWAIT P0, [R27+URZ+0x38860], R2 ;  /* 0x038860021b0075a7 */ /* 0x000024000800017f */
[----:B0-----:R-:W-:Y:S05]  /*161d0*/  @!P0 NANOSLEEP.SYNCS 0x989680 ;  /* 0x009896800000895d */ /* 0x001fea0003900000 */
[----:B------:R-:W0:Y:S02]  /*161e0*/  @!P0 SYNCS.PHASECHK.TRANS64 P0, [R27+URZ+0x38860], R2 ;  /* 0x038860021b0085a7 */ /* 0x000e24000800007f */
[----:B0-----:R-:W-:Y:S05]  /*161f0*/  @!P0 BRA `(.L_x_313) ;  /* 0xfffffffc00f08947 */ /* 0x001fea000383ffff */
.L_x_305:
[----:B------:R-:W-:Y:S05]  /*16200*/  BSYNC B0 ;  /* 0x0000000000007941 */ /* 0x000fea0003800000 */
.L_x_304:
[----:B------:R-:W-:Y:S05]  /*16210*/  EXIT ;  /* 0x000000000000794d */ /* 0x000fea0003800000 */
.L_x_182:
[----:B0-----:R0:W1:Y:S02]  /*16220*/  SYNCS.PHASECHK.TRANS64.TRYWAIT P1, [R5+URZ+0x38800], R0 ;  /* 0x03880000050075a7 */ /* 0x001064000802017f */
[----:B-1----:R-:W-:Y:S05]  /*16230*/  @!P1 NANOSLEEP.SYNCS 0x989680 ;  /* 0x009896800000995d */ /* 0x002fea0003900000 */
[----:B------:R-:W1:Y:S02]  /*16240*/  @!P1 SYNCS.PHASECHK.TRANS64 P1, [R5+URZ+0x38800], R0 ;  /* 0x03880000050095a7 */ /* 0x000e64000802007f */
[----:B-1----:R-:W-:Y:S05]  /*16250*/  @!P1 BRA `(.L_x_182) ;  /* 0xfffffffc00f09947 */ /* 0x002fea000383ffff */
[----:B------:R-:W-:Y:S05]  /*16260*/  BRA `(.L_x_314) ;  /* 0xfffffebc00507947 */ /* 0x000fea000383ffff */
.L_x_186:
[----:B-1----:R1:W2:Y:S02]  /*16270*/  SYNCS.PHASECHK.TRANS64.TRYWAIT P1, [R0+URZ+0x38830], R3 ;  /* 0x03883003000075a7 */ /* 0x0022a4000802017f */
[----:B--2---:R-:W-:Y:S05]  /*16280*/  @!P1 NANOSLEEP.SYNCS 0x989680 ;  /* 0x009896800000995d */ /* 0x004fea0003900000 */
[----:B------:R-:W2:Y:S02]  /*16290*/  @!P1 SYNCS.PHASECHK.TRANS64 P1, [R0+URZ+0x38830], R3 ;  /* 0x03883003000095a7 */ /* 0x000ea4000802007f */
[----:B--2---:R-:W-:Y:S05]  /*162a0*/  @!P1 BRA `(.L_x_186) ;  /* 0xfffffffc00f09947 */ /* 0x004fea000383ffff */
[----:B------:R-:W-:Y:S05]  /*162b0*/  BRA `(.L_x_185) ;  /* 0xfffffebc00747947 */ /* 0x000fea000383ffff */
.L_x_192:
[----:B------:R-:W-:-:S13]  /*162c0*/  R2UR UR4, R229 ;  /* 0x00000000e50472ca */ /* 0x000fda00000e0000 */
[----:B-1----:R-:W-:-:S04]  /*162d0*/  IMAD.U32 R4, RZ, RZ, UR4 ;  /* 0x00000004ff047e24 */ /* 0x002fc8000f8e00ff */
[----:B------:R1:W2:Y:S03]  /*162e0*/  SYNCS.PHASECHK.TRANS64.TRYWAIT P1, [R4+URZ+0x38830], R3 ;  /* 0x03883003040075a7 */ /* 0x0002a6000802017f */
[----:B--2---:R-:W-:Y:S05]  /*162f0*/  @!P1 NANOSLEEP.SYNCS 0x989680 ;  /* 0x009896800000995d */ /* 0x004fea0003900000 */
[----:B------:R-:W2:Y:S02]  /*16300*/  @!P1 SYNCS.PHASECHK.TRANS64 P1, [R4+URZ+0x38830], R3 ;  /* 0x03883003040095a7 */ /* 0x000ea4000802007f */
[----:B--2---:R-:W-:Y:S05]  /*16310*/  @!P1 BRA `(.L_x_192) ;  /* 0xfffffffc00e89947 */ /* 0x004fea000383ffff */
[----:B------:R-:W-:Y:S05]  /*16320*/  BRA `(.L_x_191) ;  /* 0xffffff04005c7947 */ /* 0x000fea000383ffff */
.L_x_196:
[----:B---3--:R-:W-:-:S04]  /*16330*/  IMAD.U32 R2, RZ, RZ, UR4 ;  /* 0x00000004ff027e24 */ /* 0x008fc8000f8e00ff */
[----:B------:R3:W4:Y:S03]  /*16340*/  SYNCS.PHASECHK.TRANS64.TRYWAIT P1, [R2+URZ+0x38850], R0 ;  /* 0x03885000020075a7 */ /* 0x000726000802017f */
[----:B----4-:R-:W-:Y:S05]  /*16350*/  @!P1 NANOSLEEP.SYNCS 0x989680 ;  /* 0x009896800000995d */ /* 0x010fea0003900000 */
[----:B------:R-:W4:Y:S02]  /*16360*/  @!P1 SYNCS.PHASECHK.TRANS64 P1, [R2+URZ+0x38850], R0 ;  /* 0x03885000020095a7 */ /* 0x000f24000802007f */
[----:B----4-:R-:W-:Y:S05]  /*16370*/  @!P1 BRA `(.L_x_196) ;  /* 0xfffffffc00ec9947 */ /* 0x010fea000383ffff */
[----:B------:R-:W-:Y:S05]  /*16380*/  BRA `(.L_x_195) ;  /* 0xffffff2800b07947 */ /* 0x000fea000383ffff */
.L_x_203:
[----:B-1----:R1:W2:Y:S02]  /*16390*/  SYNCS.PHASECHK.TRANS64.TRYWAIT P1, [R12+URZ+0x38850], R9 ;  /* 0x038850090c0075a7 */ /* 0x0022a4000802017f */
[----:B--2---:R-:W-:Y:S05]  /*163a0*/  @!P1 NANOSLEEP.SYNCS 0x989680 ;  /* 0x009896800000995d */ /* 0x004fea0003900000 */
[----:B------:R-:W2:Y:S02]  /*163b0*/  @!P1 SYNCS.PHASECHK.TRANS64 P1, [R12+URZ+0x38850], R9 ;  /* 0x038850090c0095a7 */ /* 0x000ea4000802007f */
[----:B--2---:R-:W-:Y:S05]  /*163c0*/  @!P1 BRA `(.L_x_203) ;  /* 0xfffffffc00f09947 */ /* 0x004fea000383ffff */
[----:B------:R-:W-:Y:S05]  /*163d0*/  BRA `(.L_x_202) ;  /* 0xffffff4800247947 */ /* 0x000fea000383ffff */
.L_x_249:
[----:B------:R-:W0:Y:S01]  /*163e0*/  S2R R7, SR_TID.X ;  /* 0x0000000000077919 */ /* 0x000e220000002100 */
[----:B------:R-:W-:Y:S01]  /*163f0*/  BSSY B0, `(.L_x_315) ;  /* 0x000000a000007945 */ /* 0x000fe20003800000 */
[----:B------:R-:W-:Y:S02]  /*16400*/  IMAD.MOV.U32 R12, RZ, RZ, RZ ;  /* 0x000000ffff0c7224 */ /* 0x000fe400078e00ff */
[----:B------:R-:W-:Y:S02]  /*16410*/  IMAD.MOV.U32 R11, RZ, RZ, 0x1f ;  /* 0x0000001fff0b7424 */ /* 0x000fe400078e00ff */
[----:B------:R-:W-:Y:S01]  /*16420*/  IMAD.MOV.U32 R15, RZ, RZ, -0x1 ;  /* 0xffffffffff0f7424 */ /* 0x000fe200078e00ff */
[----:B0-----:R-:W-:-:S04]  /*16430*/  SHF.R.U32.HI R7, RZ, 0x5, R7 ;  /* 0x00000005ff077819 */ /* 0x001fc80000011607 */
[----:B------:R-:W-:-:S05]  /*16440*/  LOP3.LUT R7, R7, 0x3, RZ, 0xc0, !PT ;  /* 0x0000000307077812 */ /* 0x000fca00078ec0ff */
[----:B------:R-:W-:-:S07]  /*16450*/  IMAD.MOV.U32 R13, RZ, RZ, R7 ;  /* 0x000000ffff0d7224 */ /* 0x000fce00078e0007 */
[----:B-----5:R-:W-:Y:S05]  /*16460*/  WARPSYNC.COLLECTIVE R15, `(.L_x_316) ;  /* 0x000000000f087348 */ /* 0x020fea0003c00000 */
[----:B------:R0:W1:Y:S02]  /*16470*/  SHFL.IDX P6, R14, R13, R12, R11 ;  /* 0x0000000c0d0e7389 */ /* 0x00006400000c000b */
[----:B01---5:R-:W-:Y:S01]  /*16480*/  ENDCOLLECTIVE ;  /* 0x000000000000791b */ /* 0x023fe20003800000 */
.L_x_316:
[----:B------:R-:W-:Y:S05]  /*16490*/  BSYNC B0 ;  /* 0x0000000000007941 */ /* 0x000fea0003800000 */
.L_x_315:
[----:B------:R-:W-:Y:S05]  /*164a0*/  BRA `(.L_x_317) ;  /* 0xffffffbc00b07947 */ /* 0x000fea000383ffff */
.L_x_252:
[----:B0-----:R0:W1:Y:S02]  /*164b0*/  SYNCS.PHASECHK.TRANS64.TRYWAIT P0, [R5+URZ+0x38840], R2 ;  /* 0x03884002050075a7 */ /* 0x001064000800017f */
[----:B-1----:R-:W-:Y:S05]  /*164c0*/  @!P0 NANOSLEEP.SYNCS 0x989680 ;  /* 0x009896800000895d */ /* 0x002fea0003900000 */
[----:B------:R-:W1:Y:S02]  /*164d0*/  @!P0 SYNCS.PHASECHK.TRANS64 P0, [R5+URZ+0x38840], R2 ;  /* 0x03884002050085a7 */ /* 0x000e64000800007f */
[----:B-1----:R-:W-:Y:S05]  /*164e0*/  @!P0 BRA `(.L_x_252) ;  /* 0xfffffffc00f08947 */ /* 0x002fea000383ffff */
[----:B------:R-:W-:Y:S05]  /*164f0*/  BRA `(.L_x_318) ;  /* 0xffffffc000187947 */ /* 0x000fea000383ffff */
.L_x_253:
[----:B------:R-:W-:Y:S01]  /*16500*/  BSSY B0, `(.L_x_319) ;  /* 0x0000008000007945 */ /* 0x000fe20003800000 */
[----:B------:R-:W-:Y:S01]  /*16510*/  MOV R13, R6 ;  /* 0x00000006000d7202 */ /* 0x000fe20000000f00 */
[----:B------:R-:W-:Y:S02]  /*16520*/  IMAD.MOV.U32 R12, RZ, RZ, RZ ;  /* 0x000000ffff0c7224 */ /* 0x000fe400078e00ff */
[----:B------:R-:W-:Y:S02]  /*16530*/  IMAD.MOV.U32 R11, RZ, RZ, 0x181f ;  /* 0x0000181fff0b7424 */ /* 0x000fe400078e00ff */
[----:B------:R-:W-:-:S07]  /*16540*/  IMAD.MOV.U32 R15, RZ, RZ, -0x1 ;  /* 0xffffffffff0f7424 */ /* 0x000fce00078e00ff */
[----:B------:R-:W-:Y:S05]  /*16550*/  WARPSYNC.COLLECTIVE R15, `(.L_x_320) ;  /* 0x000000000f087348 */ /* 0x000fea0003c00000 */
[----:B------:R0:W1:Y:S02]  /*16560*/  SHFL.IDX P6, R14, R13, R12, R11 ;  /* 0x0000000c0d0e7389 */ /* 0x00006400000c000b */
[----:B01----:R-:W-:Y:S01]  /*16570*/  ENDCOLLECTIVE ;  /* 0x000000000000791b */ /* 0x003fe20003800000 */
.L_x_320:
[----:B------:R-:W-:Y:S05]  /*16580*/  BSYNC B0 ;  /* 0x0000000000007941 */ /* 0x000fea0003800000 */
.L_x_319:
[----:B------:R-:W-:Y:S01]  /*16590*/  IMAD.MOV.U32 R13, RZ, RZ, R0 ;  /* 0x000000ffff0d7224 */ /* 0x000fe200078e0000 */
[C---:B------:R-:W-:Y:S01]  /*165a0*/  LOP3.LUT P5, RZ, R23.reuse, 0x10, RZ, 0xc0, !PT ;  /* 0x0000001017ff7812 */ /* 0x040fe200078ac0ff */
[----:B------:R-:W-:Y:S01]  /*165b0*/  IMAD.MOV.U32 R12, RZ, RZ, RZ ;  /* 0x000000ffff0c7224 */ /* 0x000fe200078e00ff */
[C---:B------:R-:W-:Y:S01]  /*165c0*/  LOP3.LUT P4, RZ, R23.reuse, 0x8, RZ, 0xc0, !PT ;  /* 0x0000000817ff7812 */ /* 0x040fe2000788c0ff */
[----:B------:R-:W-:Y:S01]  /*165d0*/  IMAD.MOV.U32 R11, RZ, RZ, 0x181f ;  /* 0x0000181fff0b7424 */ /* 0x000fe200078e00ff */
[C---:B------:R-:W-:Y:S01]  /*165e0*/  LOP3.LUT P3, RZ, R23.reuse, 0x4, RZ, 0xc0, !PT ;  /* 0x0000000417ff7812 */ /* 0x040fe2000786c0ff */
[----:B------:R-:W-:Y:S01]  /*165f0*/  IMAD.MOV.U32 R15, RZ, RZ, -0x1 ;  /* 0xffffffffff0f7424 */ /* 0x000fe200078e00ff */
[----:B------:R-:W-:Y:S01]  /*16600*/  LOP3.LUT P2, RZ, R23, 0x2, RZ, 0xc0, !PT ;  /* 0x0000000217ff7812 */ /* 0x000fe2000784c0ff */
[----:B------:R-:W-:Y:S02]  /*16610*/  IMAD.MOV.U32 R2, RZ, RZ, R14 ;  /* 0x000000ffff027224 */ /* 0x000fe400078e000e */
[----:B------:R-:W-:-:S10]  /*16620*/  @P0 IMAD R9, R7, 0x2, R22 ;  /* 0x0000000207090824 */ /* 0x000fd400078e0216 */
[----:B------:R-:W-:Y:S05]  /*16630*/  WARPSYNC.COLLECTIVE R15, `(.L_x_321) ;  /* 0x000000000f087348 */ /* 0x000fea0003c00000 */
[----:B------:R0:W1:Y:S02]  /*16640*/  SHFL.IDX P6, R14, R13, R12, R11 ;  /* 0x0000000c0d0e7389 */ /* 0x00006400000c000b */
[----:B01----:R-:W-:Y:S01]  /*16650*/  ENDCOLLECTIVE ;  /* 0x000000000000791b */ /* 0x003fe20003800000 */
.L_x_321:
[----:B------:R-:W-:Y:S02]  /*16660*/  IMAD.MOV.U32 R13, RZ, RZ, R6 ;  /* 0x000000ffff0d7224 */ /* 0x000fe400078e0006 */
[----:B------:R-:W-:Y:S02]  /*16670*/  IMAD.MOV.U32 R12, RZ, RZ, 0x1 ;  /* 0x00000001ff0c7424 */ /* 0x000fe400078e00ff */
[----:B------:R-:W-:-:S07]  /*16680*/  IMAD.MOV.U32 R3, RZ, RZ, R14 ;  /* 0x000000ffff037224 */ /* 0x000fce00078e000e */
[----:B------:R-:W-:Y:S05]  /*16690*/  WARPSYNC.COLLECTIVE R15, `(.L_x_322) ;  /* 0x000000000f087348 */ /* 0x000fea0003c00000 */
[----:B------:R0:W1:Y:S02]  /*166a0*/  SHFL.IDX P6, R14, R13, R12, R11 ;  /* 0x0000000c0d0e7389 */ /* 0x00006400000c000b */
[----:B01----:R-:W-:Y:S01]  /*166b0*/  ENDCOLLECTIVE ;  /* 0x000000000000791b */ /* 0x003fe20003800000 */
.L_x_322:
[----:B------:R-:W-:-:S05]  /*166c0*/  @P0 LEA R3, P1, R32, R3, 0x1 ;  /* 0x0000000320030211 */ /* 0x000fca00078208ff */
[----:B------:R-:W-:-:S05]  /*166d0*/  @P0 IMAD.X R2, RZ, RZ, R2, P1 ;  /* 0x000000ffff020224 */ /* 0x000fca00008e0602 */
[----:B------:R-:W-:Y:S01]  /*166e0*/  @P0 LOP3.LUT R3, R3, R2, RZ, 0x3c, !PT ;  /* 0x0000000203030212 */ /* 0x000fe200078e3cff */
[----:B------:R-:W-:-:S03]  /*166f0*/  IMAD.MOV.U32 R13, RZ, RZ, R0 ;  /* 0x000000ffff0d7224 */ /* 0x000fc600078e0000 */
[----:B------:R-:W-:-:S04]  /*16700*/  @P0 LOP3.LUT R2, R3, R2, RZ, 0x3c, !PT ;  /* 0x0000000203020212 */ /* 0x000fc800078e3cff */
[----:B------:R-:W-:Y:S01]  /*16710*/  @P0 LOP3.LUT R3, R3, R2, RZ, 0x3c, !PT ;  /* 0x0000000203030212 */ /* 0x000fe200078e3cff */
[----:B------:R-:W-:-:S07]  /*16720*/  IMAD.MOV.U32 R8, RZ, RZ, R14 ;  /* 0x000000ffff087224 */ /* 0x000fce00078e000e */
[----:B------:R-:W-:Y:S05]  /*16730*/  WARPSYNC.COLLECTIVE R15, `(.L_x_323) ;  /* 0x000000000f087348 */ /* 0x000fea0003c00000 */
[----:B------:R0:W1:Y:S02]  /*16740*/  SHFL.IDX P6, R14, R13, R12, R11 ;  /* 0x0000000c0d0e7389 */ /* 0x00006400000c000b */
[----:B01----:R-:W-:Y:S01]  /*16750*/  ENDCOLLECTIVE ;  /* 0x000000000000791b */ /* 0x003fe20003800000 */
.L_x_323:
[----:B------:R-:W-:Y:S01]  /*16760*/  @!PT LDS RZ, [RZ] ;  /* 0x00000000fffff984 */ /* 0x000fe20000000800 */
[----:B------:R-:W-:Y:S01]  /*16770*/  @!PT LDS RZ, [RZ] ;  /* 0x00000000fffff984 */ /* 0x000fe20000000800 */
[----:B------:R-:W-:Y:S01]  /*16780*/  @!PT LDS RZ, [RZ] ;  /* 0x00000000fffff984 */ /* 0x000fe20000000800 */
[----:B------:R-:W-:Y:S04]  /*16790*/  @P0 LDGSTS.E.BYPASS.LTC128B.128 [R9+0x24400], desc[UR36][R2.64], !P5 ;  /* 0x2440000002090fae */ /* 0x000fe8000e901d64 */
[----:B------:R-:W-:Y:S04]  /*167a0*/  @P0 LDGSTS.E.BYPASS.LTC128B.128 [R9+0x26c00], desc[UR36][R2.64+0x80], !P4 ;  /* 0x26c0008002090fae */ /* 0x000fe8000e101d64 */
[----:B------:R-:W-:Y:S01]  /*167b0*/  @P0 LDGSTS.E.BYPASS.LTC128B.128 [R9+0x29400], desc[UR36][R2.64+0x100], !P3 ;  /* 0x2940010002090fae */ /* 0x000fe2000d901d64 */
[----:B------:R-:W-:Y:S02]  /*167c0*/  IMAD.MOV.U32 R13, RZ, RZ, R6 ;  /* 0x000000ffff0d7224 */ /* 0x000fe400078e0006 */
[----:B------:R-:W-:Y:S01]  /*167d0*/  IMAD.MOV.U32 R12, RZ, RZ, 0x2 ;  /* 0x00000002ff0c7424 */ /* 0x000fe200078e00ff */
[----:B------:R0:W-:Y:S01]  /*167e0*/  @P0 LDGSTS.E.BYPASS.LTC128B.128 [R9+0x2bc00], desc[UR36][R2.64+0x180], !P2 ;  /* 0x2bc0018002090fae */ /* 0x0001e2000d101d64 */
[----:B------:R-:W-:-:S02]  /*167f0*/  ISETP.GE.AND P0, PT, R4, 0x11, PT ;  /* 0x000000110400780c */ /* 0x000fc40003f06270 */
[----:B0-----:R-:W-:-:S11]  /*16800*/  MOV R2, R14 ;  /* 0x0000000e00027202 */ /* 0x001fd60000000f00 */
[----:B------:R-:W-:Y:S05]  /*16810*/  WARPSYNC.COLLECTIVE R15, `(.L_x_324) ;  /* 0x000000000f087348 */ /* 0x000fea0003c00000 */
[----:B------:R0:W1:Y:S02]  /*16820*/  SHFL.IDX P6, R14, R13, R12, R11 ;  /* 0x0000000c0d0e7389 */ /* 0x00006400000c000b */
[----:B01----:R-:W-:Y:S01]  /*16830*/  ENDCOLLECTIVE ;  /* 0x000000000000791b */ /* 0x003fe20003800000 */
.L_x_324:
[----:B------:R-:W-:Y:S01]  /*16840*/  @P0 IMAD R21, R7, 0x2, R22 ;  /* 0x0000000207150824 */ /* 0x000fe200078e0216 */
[----:B------:R-:W-:-:S05]  /*16850*/  @P0 LEA R2, P1, R32, R2, 0x1 ;  /* 0x0000000220020211 */ /* 0x000fca00078208ff */
[----:B------:R-:W-:-:S05]  /*16860*/  @P0 IMAD.X R3, RZ, RZ, R8, P1 ;  /* 0x000000ffff030224 */ /* 0x000fca00008e0608 */
[----:B------:R-:W-:Y:S01]  /*16870*/  @!PT LDS RZ, [RZ] ;  /* 0x00000000fffff984 */ /* 0x000fe20000000800 */
[----:B------:R-:W-:Y:S01]  /*16880*/  @!PT LDS RZ, [RZ] ;  /* 0x00000000fffff984 */ /* 0x000fe20000000800 */
[----:B------:R-:W-:Y:S01]  /*16890*/  @!PT LDS RZ, [RZ] ;  /* 0x00000000fffff984 */ /* 0x000fe20000000800 */
[----:B------:R0:W-:Y:S01]  /*168a0*/  @P0 LDGSTS.E.BYPASS.LTC128B.128 [R21+0x24c00], desc[UR36][R2.64], !P5 ;  /* 0x24c0000002150fae */ /* 0x0001e2000e901d64 */
[----:B------:R-:W-:-:S03]  /*168b0*/  IMAD.MOV.U32 R13, RZ, RZ, R0 ;  /* 0x000000ffff0d7224 */ /* 0x000fc600078e0000 */
[----:B------:R0:W-:Y:S04]  /*168c0*/  @P0 LDGSTS.E.BYPASS.LTC128B.128 [R21+0x27400], desc[UR36][R2.64+0x80], !P4 ;  /* 0x2740008002150fae */ /* 0x0001e8000e101d64 */
[----:B------:R0:W-:Y:S01]  /*168d0*/  @P0 LDGSTS.E.BYPASS.LTC128B.128 [R21+0x29c00], desc[UR36][R2.64+0x100], !P3 ;  /* 0x29c0010002150fae */ /* 0x0001e2000d901d64 */
[----:B------:R-:W-:-:S03]  /*168e0*/  IMAD.MOV.U32 R8, RZ, RZ, R14 ;  /* 0x000000ffff087224 */ /* 0x000fc600078e000e */
[----:B------:R0:W-:Y:S01]  /*168f0*/  @P0 LDGSTS.E.BYPASS.LTC128B.128 [R21+0x2c400], desc[UR36][R2.64+0x180], !P2 ;  /* 0x2c40018002150fae */ /* 0x0001e2000d101d64 */
[----:B------:R-:W-:-:S13]  /*16900*/  ISETP.GE.AND P0, PT, R4, 0x21, PT ;  /* 0x000000210400780c */ /* 0x000fda0003f06270 */
[----:B0-----:R-:W-:Y:S05]  /*16910*/  WARPSYNC.COLLECTIVE R15, `(.L_x_325) ;  /* 0x000000000f087348 */ /* 0x001fea0003c00000 */
[----:B------:R1:W2:Y:S02]  /*16920*/  SHFL.IDX P6, R14, R13, R12, R11 ;  /* 0x0000000c0d0e7389 */ /* 0x0002a400000c000b */
[----:B012---:R-:W-:Y:S01]  /*16930*/  ENDCOLLECTIVE ;  /* 0x000000000000791b */ /* 0x007fe20003800000 */
.L_x_325:
[----:B------:R-:W-:Y:S02]  /*16940*/  @P0 IMAD R9, R7, 0x2, R22 ;  /* 0x0000000207090824 */ /* 0x000fe400078e0216 */
[----:B------:R-:W-:Y:S02]  /*16950*/  IMAD.MOV.U32 R13, RZ, RZ, R6 ;  /* 0x000000ffff0d7224 */ /* 0x000fe400078e0006 */
[----:B------:R-:W-:Y:S02]  /*16960*/  IMAD.MOV.U32 R12, RZ, RZ, 0x3 ;  /* 0x00000003ff0c7424 */ /* 0x000fe400078e00ff */
[----:B------:R-:W-:-:S07]  /*16970*/  IMAD.MOV.U32 R2, RZ, RZ, R14 ;  /* 0x000000ffff027224 */ /* 0x000fce00078e000e */
[----:B------:R-:W-:Y:S05]  /*16980*/  WARPSYNC.COLLECTIVE R15, `(.L_x_326) ;  /* 0x000000000f087348 */ /* 0x000fea0003c00000 */
[----:B------:R0:W1:Y:S02]  /*16990*/  SHFL.IDX P6, R14, R13, R12, R11 ;  /* 0x0000000c0d0e7389 */ /* 0x00006400000c000b */
[----:B01----:R-:W-:Y:S01]  /*169a0*/  ENDCOLLECTIVE ;  /* 0x000000000000791b */ /* 0x003fe20003800000 */
.L_x_326:
        /* <DEDUP_REMOVED lines=15> */
.L_x_327:
[----:B------:R-:W-:Y:S01]  /*16aa0*/  @P0 LEA R21, R7, R22, 0x1 ;  /* 0x0000001607150211 */ /* 0x000fe200078e08ff */
[----:B------:R-:W-:Y:S02]  /*16ab0*/  IMAD.MOV.U32 R13, RZ, RZ, R6 ;  /* 0x000000ffff0d7224 */ /* 0x000fe400078e0006 */
[----:B------:R-:W-:Y:S02]  /*16ac0*/  IMAD.MOV.U32 R12, RZ, RZ, 0x4 ;  /* 0x00000004ff0c7424 */ /* 0x000fe400078e00ff */
[----:B------:R-:W-:-:S07]  /*16ad0*/  IMAD.MOV.U32 R2, RZ, RZ, R14 ;  /* 0x000000ffff027224 */ /* 0x000fce00078e000e */
[----:B------:R-:W-:Y:S05]  /*16ae0*/  WARPSYNC.COLLECTIVE R15, `(.L_x_328) ;  /* 0x000000000f087348 */ /* 0x000fea0003c00000 */
[----:B------:R0:W1:Y:S02]  /*16af0*/  SHFL.IDX P6, R14, R13, R12, R11 ;  /* 0x0000000c0d0e7389 */ /* 0x00006400000c000b */
[----:B01----:R-:W-:Y:S01]  /*16b00*/  ENDCOLLECTIVE ;  /* 0x000000000000791b */ /* 0x003fe20003800000 */
.L_x_328:
        /* <DEDUP_REMOVED lines=10> */
[----:B------:R0:W-:Y:S04]  /*16bb0*/  @P0 LDGSTS.E.BYPASS.LTC128B.128 [R21+0x2d400], desc[UR36][R2.64+0x180], !P2 ;  /* 0x2d40018002150fae */ /* 0x0001e8000d101d64 */
[----:B0-----:R-:W-:Y:S05]  /*16bc0*/  WARPSYNC.COLLECTIVE R15, `(.L_x_329) ;  /* 0x000000000f087348 */ /* 0x001fea0003c00000 */
[----:B------:R1:W2:Y:S02]  /*16bd0*/  SHFL.IDX P6, R14, R13, R12, R11 ;  /* 0x0000000c0d0e7389 */ /* 0x0002a400000c000b */
[----:B012---:R-:W-:Y:S01]  /*16be0*/  ENDCOLLECTIVE ;  /* 0x000000000000791b */ /* 0x007fe20003800000 */
.L_x_329:
[----:B------:R-:W-:Y:S01]  /*16bf0*/  IMAD.MOV.U32 R0, RZ, RZ, R14 ;  /* 0x000000ffff007224 */ /* 0x000fe200078e000e */
[----:B------:R-:W-:Y:S06]  /*16c00*/  BRA `(.L_x_330) ;  /* 0xffffffbc00807947 */ /* 0x000fec000383ffff */
.L_x_260:
[----:B------:R-:W-:Y:S02]  /*16c10*/  IMAD.MOV.U32 R13, RZ, RZ, R4 ;  /* 0x000000ffff0d7224 */ /* 0x000fe400078e0004 */
[----:B------:R-:W-:Y:S02]  /*16c20*/  IMAD.MOV.U32 R12, RZ, RZ, RZ ;  /* 0x000000ffff0c7224 */ /* 0x000fe400078e00ff */
[----:B------:R-:W-:Y:S02]  /*16c30*/  IMAD.MOV.U32 R11, RZ, RZ, 0x181f ;  /* 0x0000181fff0b7424 */ /* 0x000fe400078e00ff */
[----:B------:R-:W-:Y:S02]  /*16c40*/  IMAD.MOV.U32 R15, RZ, RZ, -0x1 ;  /* 0xffffffffff0f7424 */ /* 0x000fe400078e00ff */
[----:B-----5:R-:W-:Y:S02]  /*16c50*/  IMAD R6, R10, R6, RZ ;  /* 0x000000060a067224 */ /* 0x020fe400078e02ff */
[----:B------:R-:W-:-:S07]  /*16c60*/  IMAD.IADD R0, R9, 0x1, R0 ;  /* 0x0000000109007824 */ /* 0x000fce00078e0200 */
[----:B------:R-:W-:Y:S05]  /*16c70*/  WARPSYNC.COLLECTIVE R15, `(.L_x_331) ;  /* 0x000000000f087348 */ /* 0x000fea0003c00000 */
[----:B------:R0:W1:Y:S02]  /*16c80*/  SHFL.IDX P6, R14, R13, R12, R11 ;  /* 0x0000000c0d0e7389 */ /* 0x00006400000c000b */
[----:B01----:R-:W-:Y:S01]  /*16c90*/  ENDCOLLECTIVE ;  /* 0x000000000000791b */ /* 0x003fe20003800000 */
.L_x_331:
[C---:B------:R-:W-:Y:S01]  /*16ca0*/  VIADD R7, R0.reuse, 0x10 ;  /* 0x0000001000077836 */ /* 0x040fe20000000000 */
[----:B------:R-:W-:Y:S01]  /*16cb0*/  ISETP.GE.AND P0, PT, R0, R6, PT ;  /* 0x000000060000720c */ /* 0x000fe20003f06270 */
[----:B------:R-:W-:Y:S02]  /*16cc0*/  IMAD.MOV.U32 R13, RZ, RZ, R5 ;  /* 0x000000ffff0d7224 */ /* 0x000fe400078e0005 */
[----:B------:R-:W-:-:S10]  /*16cd0*/  IMAD.MOV.U32 R2, RZ, RZ, R14 ;  /* 0x000000ffff027224 */ /* 0x000fd400078e000e */
[----:B------:R-:W-:Y:S05]  /*16ce0*/  WARPSYNC.COLLECTIVE R15, `(.L_x_332) ;  /* 0x000000000f087348 */ /* 0x000fea0003c00000 */
[----:B------:R0:W1:Y:S02]  /*16cf0*/  SHFL.IDX P6, R14, R13, R12, R11 ;  /* 0x0000000c0d0e7389 */ /* 0x00006400000c000b */
[----:B01----:R-:W-:Y:S01]  /*16d00*/  ENDCOLLECTIVE ;  /* 0x000000000000791b */ /* 0x003fe20003800000 */
.L_x_332:
[----:B------:R-:W-:Y:S01]  /*16d10*/  MOV R13, R4 ;  /* 0x00000004000d7202 */ /* 0x000fe20000000f00 */
[----:B------:R-:W-:Y:S01]  /*16d20*/  IMAD.MOV.U32 R12, RZ, RZ, 0x1 ;  /* 0x00000001ff0c7424 */ /* 0x000fe200078e00ff */
[----:B------:R-:W-:-:S05]  /*16d30*/  @!P0 LEA R14, P5, R32, R14, 0x1 ;  /* 0x0000000e200e8211 */ /* 0x000fca00078a08ff */
[----:B------:R-:W-:Y:S02]  /*16d40*/  @!P0 IMAD.X R3, RZ, RZ, R2, P5 ;  /* 0x000000ffff038224 */ /* 0x000fe400028e0602 */
[----:B------:R-:W-:-:S07]  /*16d50*/  @!P0 IMAD.MOV.U32 R2, RZ, RZ, R14 ;  /* 0x000000ffff028224 */ /* 0x000fce00078e000e */
[----:B------:R-:W-:Y:S05]  /*16d60*/  WARPSYNC.COLLECTIVE R15, `(.L_x_333) ;  /* 0x000000000f087348 */ /* 0x000fea0003c00000 */
[----:B------:R0:W1:Y:S02]  /*16d70*/  SHFL.IDX P6, R14, R13, R12, R11 ;  /* 0x0000000c0d0e7389 */ /* 0x00006400000c000b */
[----:B01----:R-:W-:Y:S01]  /*16d80*/  ENDCOLLECTIVE ;  /* 0x000000000000791b */ /* 0x003fe20003800000 */
.L_x_333:
[----:B------:R-:W-:Y:S01]  /*16d90*/  @!PT LDS RZ, [RZ] ;  /* 0x00000000fffff984 */ /* 0x000fe20000000800 */
[----:B------:R-:W-:Y:S01]  /*16da0*/  @!PT LDS RZ, [RZ] ;  /* 0x00000000fffff984 */ /* 0x000fe20000000800 */
[----:B------:R-:W-:Y:S01]  /*16db0*/  @!PT LDS RZ, [RZ] ;  /* 0x00000000fffff984 */ /* 0x000fe20000000800 */
[----:B------:R-:W-:Y:S04]  /*16dc0*/  @!P0 LDGSTS.E.BYPASS.LTC128B.128 [R33+0x14400], desc[UR36][R2.64], !P4 ;  /* 0x1440000002218fae */ /* 0x000fe8000e101d64 */
[----:B------:R-:W-:Y:S04]  /*16dd0*/  @!P0 LDGSTS.E.BYPASS.LTC128B.128 [R33+0x18400], desc[UR36][R2.64+0x80], !P3 ;  /* 0x1840008002218fae */ /* 0x000fe8000d901d64 */
[----:B------:R-:W-:Y:S01]  /*16de0*/  @!P0 LDGSTS.E.BYPASS.LTC128B.128 [R33+0x1c400], desc[UR36][R2.64+0x100], !P2 ;  /* 0x1c40010002218fae */ /* 0x000fe2000d101d64 */
[----:B------:R-:W-:-:S03]  /*16df0*/  IMAD.MOV.U32 R13, RZ, RZ, R5 ;  /* 0x000000ffff0d7224 */ /* 0x000fc600078e0005 */
[----:B------:R0:W-:Y:S01]  /*16e00*/  @!P0 LDGSTS.E.BYPASS.LTC128B.128 [R33+0x20400], desc[UR36][R2.64+0x180], !P1 ;  /* 0x2040018002218fae */ /* 0x0001e2000c901d64 */
[----:B------:R-:W-:Y:S01]  /*16e10*/  ISETP.GE.AND P0, PT, R7, R6, PT ;  /* 0x000000060700720c */ /* 0x000fe20003f06270 */
[----:B0-----:R-:W-:-:S12]  /*16e20*/  IMAD.MOV.U32 R2, RZ, RZ, R14 ;  /* 0x000000ffff027224 */ /* 0x001fd800078e000e */
[----:B------:R-:W-:Y:S05]  /*16e30*/  WARPSYNC.COLLECTIVE R15, `(.L_x_334) ;  /* 0x000000000f087348 */ /* 0x000fea0003c00000 */
[----:B------:R0:W1:Y:S02]  /*16e40*/  SHFL.IDX P6, R14, R13, R12, R11 ;  /* 0x0000000c0d0e7389 */ /* 0x00006400000c000b */
[----:B01----:R-:W-:Y:S01]  /*16e50*/  ENDCOLLECTIVE ;  /* 0x000000000000791b */ /* 0x003fe20003800000 */
.L_x_334:
[----:B------:R-:W-:Y:S02]  /*16e60*/  IMAD.MOV.U32 R13, RZ, RZ, R4 ;  /* 0x000000ffff0d7224 */ /* 0x000fe400078e0004 */
[----:B------:R-:W-:Y:S01]  /*16e70*/  IMAD.MOV.U32 R12, RZ, RZ, 0x2 ;  /* 0x00000002ff0c7424 */ /* 0x000fe200078e00ff */
[----:B------:R-:W-:-:S05]  /*16e80*/  @!P0 LEA R14, P5, R32, R14, 0x1 ;  /* 0x0000000e200e8211 */ /* 0x000fca00078a08ff */
[----:B------:R-:W-:Y:S02]  /*16e90*/  @!P0 IMAD.X R7, RZ, RZ, R2, P5 ;  /* 0x000000ffff078224 */ /* 0x000fe400028e0602 */
[----:B------:R-:W-:-:S07]  /*16ea0*/  @!P0 IMAD.MOV.U32 R2, RZ, RZ, R14 ;  /* 0x000000ffff028224 */ /* 0x000fce00078e000e */
[----:B------:R-:W-:Y:S05]  /*16eb0*/  WARPSYNC.COLLECTIVE R15, `(.L_x_335) ;  /* 0x000000000f087348 */ /* 0x000fea0003c00000 */
[----:B------:R0:W1:Y:S02]  /*16ec0*/  SHFL.IDX P6, R14, R13, R12, R11 ;  /* 0x0000000c0d0e7389 */ /* 0x00006400000c000b */
[----:B01----:R-:W-:Y:S01]  /*16ed0*/  ENDCOLLECTIVE ;  /* 0x000000000000791b */ /* 0x003fe20003800000 */
.L_x_335:
[----:B------:R-:W-:Y:S02]  /*16ee0*/  @!P0 IMAD.MOV.U32 R3, RZ, RZ, R7 ;  /* 0x000000ffff038224 */ /* 0x000fe400078e0007 */
[----:B------:R-:W-:-:S03]  /*16ef0*/  VIADD R7, R0, 0x20 ;  /* 0x0000002000077836 */ /* 0x000fc60000000000 */
[----:B------:R-:W-:Y:S01]  /*16f00*/  @!PT LDS RZ, [RZ] ;  /* 0x00000000fffff984 */ /* 0x000fe20000000800 */
[----:B------:R-:W-:Y:S01]  /*16f10*/  @!PT LDS RZ, [RZ] ;  /* 0x00000000fffff984 */ /* 0x000fe20000000800 */
[----:B------:R-:W-:Y:S01]  /*16f20*/  @!PT LDS RZ, [RZ] ;  /* 0x00000000fffff984 */ /* 0x000fe20000000800 */
[----:B------:R-:W-:Y:S04]  /*16f30*/  @!P0 LDGSTS.E.BYPASS.LTC128B.128 [R33+0x14c00], desc[UR36][R2.64], !P4 ;  /* 0x14c0000002218fae */ /* 0x000fe8000e101d64 */
[----:B------:R-:W-:Y:S01]  /*16f40*/  @!P0 LDGSTS.E.BYPASS.LTC128B.128 [R33+0x18c00], desc[UR36][R2.64+0x80], !P3 ;  /* 0x18c0008002218fae */ /* 0x000fe2000d901d64 */
[----:B------:R-:W-:-:S03]  /*16f50*/  IMAD.MOV.U32 R13, RZ, RZ, R5 ;  /* 0x000000ffff0d7224 */ /* 0x000fc600078e0005 */
[----:B------:R-:W-:Y:S04]  /*16f60*/  @!P0 LDGSTS.E.BYPASS.LTC128B.128 [R33+0x1cc00], desc[UR36][R2.64+0x100], !P2 ;  /* 0x1cc0010002218fae */ /* 0x000fe8000d101d64 */
[----:B------:R0:W-:Y:S01]  /*16f70*/  @!P0 LDGSTS.E.BYPASS.LTC128B.128 [R33+0x20c00], desc[UR36][R2.64+0x180], !P1 ;  /* 0x20c0018002218fae */ /* 0x0001e2000c901d64 */
[----:B------:R-:W-:Y:S01]  /*16f80*/  ISETP.GE.AND P0, PT, R7, R6, PT ;  /* 0x000000060700720c */ /* 0x000fe20003f06270 */
[----:B0-----:R-:W-:-:S12]  /*16f90*/  IMAD.MOV.U32 R2, RZ, RZ, R14 ;  /* 0x000000ffff027224 */ /* 0x001fd800078e000e */
[----:B------:R-:W-:Y:S05]  /*16fa0*/  WARPSYNC.COLLECTIVE R15, `(.L_x_336) ;  /* 0x000000000f087348 */ /* 0x000fea0003c00000 */
[----:B------:R0:W1:Y:S02]  /*16fb0*/  SHFL.IDX P6, R14, R13, R12, R11 ;  /* 0x0000000c0d0e7389 */ /* 0x00006400000c000b */
[----:B01----:R-:W-:Y:S01]  /*16fc0*/  ENDCOLLECTIVE ;  /* 0x000000000000791b */ /* 0x003fe20003800000 */
.L_x_336:
        /* <DEDUP_REMOVED lines=8> */
.L_x_337:
        /* <DEDUP_REMOVED lines=15> */
.L_x_338:
        /* <DEDUP_REMOVED lines=8> */
.L_x_339:
        /* <DEDUP_REMOVED lines=15> */
.L_x_340:
        /* <DEDUP_REMOVED lines=8> */
.L_x_341:
        /* <DEDUP_REMOVED lines=15> */
.L_x_342:
        /* <DEDUP_REMOVED lines=8> */
.L_x_343:
        /* <DEDUP_REMOVED lines=15> */
.L_x_344:
[----:B------:R-:W-:Y:S01]  /*17590*/  IMAD.MOV.U32 R13, RZ, RZ, R4 ;  /* 0x000000ffff0d7224 */ /* 0x000fe200078e0004 */
[----:B------:R-:W-:Y:S02]  /*175a0*/  MOV R12, 0x7 ;  /* 0x00000007000c7802 */ /* 0x000fe40000000f00 */
[----:B------:R-:W-:-:S05]  /*175b0*/  @!P0 LEA R14, P5, R32, R14, 0x1 ;  /* 0x0000000e200e8211 */ /* 0x000fca00078a08ff */
[----:B------:R-:W-:Y:S02]  /*175c0*/  @!P0 IMAD.X R7, RZ, RZ, R2, P5 ;  /* 0x000000ffff078224 */ /* 0x000fe400028e0602 */
[----:B------:R-:W-:-:S07]  /*175d0*/  @!P0 IMAD.MOV.U32 R2, RZ, RZ, R14 ;  /* 0x000000ffff028224 */ /* 0x000fce00078e000e */
[----:B------:R-:W-:Y:S05]  /*175e0*/  WARPSYNC.COLLECTIVE R15, `(.L_x_345) ;  /* 0x000000000f087348 */ /* 0x000fea0003c00000 */
[----:B------:R0:W1:Y:S02]  /*175f0*/  SHFL.IDX P6, R14, R13, R12, R11 ;  /* 0x0000000c0d0e7389 */ /* 0x00006400000c000b */
[----:B01----:R-:W-:Y:S01]  /*17600*/  ENDCOLLECTIVE ;  /* 0x000000000000791b */ /* 0x003fe20003800000 */
.L_x_345:
[----:B------:R-:W-:-:S05]  /*17610*/  @!P0 IMAD.MOV.U32 R3, RZ, RZ, R7 ;  /* 0x000000ffff038224 */ /* 0x000fca00078e0007 */
[----:B------:R-:W-:Y:S01]  /*17620*/  @!PT LDS RZ, [RZ] ;  /* 0x00000000fffff984 */ /* 0x000fe20000000800 */
[----:B------:R-:W-:Y:S01]  /*17630*/  @!PT LDS RZ, [RZ] ;  /* 0x00000000fffff984 */ /* 0x000fe20000000800 */
[----:B------:R-:W-:Y:S01]  /*17640*/  @!PT LDS RZ, [RZ] ;  /* 0x00000000fffff984 */ /* 0x000fe20000000800 */
[----:B------:R0:W-:Y:S04]  /*17650*/  @!P0 LDGSTS.E.BYPASS.LTC128B.128 [R33+0x17400], desc[UR36][R2.64], !P4 ;  /* 0x1740000002218fae */ /* 0x0001e8000e101d64 */
[----:B------:R0:W-:Y:S01]  /*17660*/  @!P0 LDGSTS.E.BYPASS.LTC128B.128 [R33+0x1b400], desc[UR36][R2.64+0x80], !P3 ;  /* 0x1b40008002218fae */ /* 0x0001e2000d901d64 */
[----:B------:R-:W-:-:S03]  /*17670*/  IMAD.MOV.U32 R13, RZ, RZ, R5 ;  /* 0x000000ffff0d7224 */ /* 0x000fc600078e0005 */
[----:B------:R0:W-:Y:S04]  /*17680*/  @!P0 LDGSTS.E.BYPASS.LTC128B.128 [R33+0x1f400], desc[UR36][R2.64+0x100], !P2 ;  /* 0x1f40010002218fae */ /* 0x0001e8000d101d64 */
[----:B------:R0:W-:Y:S01]  /*17690*/  @!P0 LDGSTS.E.BYPASS.LTC128B.128 [R33+0x23400], desc[UR36][R2.64+0x180], !P1 ;  /* 0x2340018002218fae */ /* 0x0001e2000c901d64 */
[----:B------:R-:W-:-:S07]  /*176a0*/  IMAD.MOV.U32 R7, RZ, RZ, R14 ;  /* 0x000000ffff077224 */ /* 0x000fce00078e000e */
[----:B0-----:R-:W-:Y:S05]  /*176b0*/  WARPSYNC.COLLECTIVE R15, `(.L_x_346) ;  /* 0x000000000f087348 */ /* 0x001fea0003c00000 */
[----:B------:R1:W2:Y:S02]  /*176c0*/  SHFL.IDX P6, R14, R13, R12, R11 ;  /* 0x0000000c0d0e7389 */ /* 0x0002a400000c000b */
[----:B012---:R-:W-:Y:S01]  /*176d0*/  ENDCOLLECTIVE ;  /* 0x000000000000791b */ /* 0x007fe20003800000 */
.L_x_346:
[----:B------:R-:W-:Y:S05]  /*176e0*/  BRA `(.L_x_347) ;  /* 0xffffffc000007947 */ /* 0x000fea000383ffff */
.L_x_265:
[----:B0-----:R0:W3:Y:S02]  /*176f0*/  SYNCS.PHASECHK.TRANS64.TRYWAIT P0, [R22+URZ+0x38820], R3 ;  /* 0x03882003160075a7 */ /* 0x0010e4000800017f */
[----:B---3--:R-:W-:Y:S05]  /*17700*/  @!P0 NANOSLEEP.SYNCS 0x989680 ;  /* 0x009896800000895d */ /* 0x008fea0003900000 */
[----:B------:R-:W3:Y:S02]  /*17710*/  @!P0 SYNCS.PHASECHK.TRANS64 P0, [R22+URZ+0x38820], R3 ;  /* 0x03882003160085a7 */ /* 0x000ee4000800007f */
[----:B---3--:R-:W-:Y:S05]  /*17720*/  @!P0 BRA `(.L_x_265) ;  /* 0xfffffffc00f08947 */ /* 0x008fea000383ffff */
[----:B------:R-:W-:Y:S05]  /*17730*/  BRA `(.L_x_348) ;  /* 0xffffffc0007c7947 */ /* 0x000fea000383ffff */
.L_x_270:
[----:B0-----:R0:W1:Y:S02]  /*17740*/  SYNCS.PHASECHK.TRANS64.TRYWAIT P0, [R6+URZ+0x38840], R3 ;  /* 0x03884003060075a7 */ /* 0x001064000800017f */
[----:B-1----:R-:W-:Y:S05]  /*17750*/  @!P0 NANOSLEEP.SYNCS 0x989680 ;  /* 0x009896800000895d */ /* 0x002fea0003900000 */
[----:B------:R-:W1:Y:S02]  /*17760*/  @!P0 SYNCS.PHASECHK.TRANS64 P0, [R6+URZ+0x38840], R3 ;  /* 0x03884003060085a7 */ /* 0x000e64000800007f */
[----:B-1----:R-:W-:Y:S05]  /*17770*/  @!P0 BRA `(.L_x_270) ;  /* 0xfffffffc00f08947 */ /* 0x002fea000383ffff */
[----:B------:R-:W-:Y:S05]  /*17780*/  BRA `(.L_x_349) ;  /* 0xffffffc4005c7947 */ /* 0x000fea000383ffff */
.L_x_271:
[----:B------:R-:W-:Y:S01]  /*17790*/  BSSY B1, `(.L_x_350) ;  /* 0x0000008000017945 */ /* 0x000fe20003800000 */
[----:B------:R-:W-:Y:S02]  /*177a0*/  IMAD.MOV.U32 R13, RZ, RZ, R10 ;  /* 0x000000ffff0d7224 */ /* 0x000fe400078e000a */
[----:B------:R-:W-:Y:S02]  /*177b0*/  IMAD.MOV.U32 R12, RZ, RZ, RZ ;  /* 0x000000ffff0c7224 */ /* 0x000fe400078e00ff */
[----:B------:R-:W-:Y:S02]  /*177c0*/  IMAD.MOV.U32 R11, RZ, RZ, 0x181f ;  /* 0x0000181fff0b7424 */ /* 0x000fe400078e00ff */
[----:B------:R-:W-:-:S07]  /*177d0*/  IMAD.MOV.U32 R15, RZ, RZ, -0x1 ;  /* 0xffffffffff0f7424 */ /* 0x000fce00078e00ff */
[----:B------:R-:W-:Y:S05]  /*177e0*/  WARPSYNC.COLLECTIVE R15, `(.L_x_351) ;  /* 0x000000000f087348 */ /* 0x000fea0003c00000 */
[----:B------:R0:W1:Y:S02]  /*177f0*/  SHFL.IDX P6, R14, R13, R12, R11 ;  /* 0x0000000c0d0e7389 */ /* 0x00006400000c000b */
[----:B01----:R-:W-:Y:S01]  /*17800*/  ENDCOLLECTIVE ;  /* 0x000000000000791b */ /* 0x003fe20003800000 */
.L_x_351:
[----:B------:R-:W-:Y:S05]  /*17810*/  BSYNC B1 ;  /* 0x0000000000017941 */ /* 0x000fea0003800000 */
.L_x_350:
[----:B------:R-:W-:Y:S01]  /*17820*/  IMAD.MOV.U32 R13, RZ, RZ, R8 ;  /* 0x000000ffff0d7224 */ /* 0x000fe200078e0008 */
[----:B------:R-:W-:Y:S01]  /*17830*/  LOP3.LUT R23, R23, 0xfffff7ff, RZ, 0xc0, !PT ;  /* 0xfffff7ff17177812 */ /* 0x000fe200078ec0ff */
[----:B------:R-:W-:Y:S02]  /*17840*/  IMAD.MOV.U32 R12, RZ, RZ, RZ ;  /* 0x000000ffff0c7224 */ /* 0x000fe400078e00ff */
[----:B------:R-:W-:Y:S01]  /*17850*/  IMAD.MOV.U32 R11, RZ, RZ, 0x181f ;  /* 0x0000181fff0b7424 */ /* 0x000fe200078e00ff */
[----:B------:R-:W-:Y:S01]  /*17860*/  @P3 LOP3.LUT R23, R23, 0x800, RZ, 0xfc, !PT ;  /* 0x0000080017173812 */ /* 0x000fe200078efcff */
[----:B------:R-:W-:Y:S02]  /*17870*/  IMAD.MOV.U32 R15, RZ, RZ, -0x1 ;  /* 0xffffffffff0f7424 */ /* 0x000fe400078e00ff */
[----:B------:R-:W-:Y:S01]  /*17880*/  IMAD.MOV.U32 R3, RZ, RZ, R14 ;  /* 0x000000ffff037224 */ /* 0x000fe200078e000e */
[----:B------:R-:W-:Y:S01]  /*17890*/  LOP3.LUT P3, RZ, R23, 0x10, RZ, 0xc0, !PT ;  /* 0x0000001017ff7812 */ /* 0x000fe2000786c0ff */
[----:B------:R-:W-:-:S12]  /*178a0*/  IMAD.SHL.U32 R0, R32, 0x2, RZ ;  /* 0x0000000220007824 */ /* 0x000fd800078e00ff */
[----:B------:R-:W-:Y:S05]  /*178b0*/  WARPSYNC.COLLECTIVE R15, `(.L_x_352) ;  /* 0x000000000f087348 */ /* 0x000fea0003c00000 */
[----:B------:R0:W1:Y:S02]  /*178c0*/  SHFL.IDX P6, R14, R13, R12, R11 ;  /* 0x0000000c0d0e7389 */ /* 0x00006400000c000b */
[----:B01----:R-:W-:Y:S01]  /*178d0*/  ENDCOLLECTIVE ;  /* 0x000000000000791b */ /* 0x003fe20003800000 */
.L_x_352:
[----:B------:R-:W-:Y:S01]  /*178e0*/  LOP3.LUT R23, R23, 0xfffffbff, RZ, 0xc0, !PT ;  /* 0xfffffbff17177812 */ /* 0x000fe200078ec0ff */
[----:B------:R-:W-:-:S03]  /*178f0*/  IMAD R9, R9, 0x2, R22 ;  /* 0x0000000209097824 */ /* 0x000fc600078e0216 */
[----:B------:R-:W-:-:S04]  /*17900*/  @P2 LOP3.LUT R23, R23, 0x400, RZ, 0xfc, !PT ;  /* 0x0000040017172812 */ /* 0x000fc800078efcff */
[C---:B------:R-:W-:Y:S02]  /*17910*/  LOP3.LUT P2, RZ, R23.reuse, 0x8, RZ, 0xc0, !PT ;  /* 0x0000000817ff7812 */ /* 0x040fe4000784c0ff */
[----:B------:R-:W-:Y:S02]  /*17920*/  LOP3.LUT R23, R23, 0xfffffdff, RZ, 0xc0, !PT ;  /* 0xfffffdff17177812 */ /* 0x000fe400078ec0ff */
[----:B------:R-:W-:Y:S01]  /*17930*/  MOV R13, R10 ;  /* 0x0000000a000d7202 */ /* 0x000fe20000000f00 */
[----:B------:R-:W-:Y:S01]  /*17940*/  IMAD.MOV.U32 R12, RZ, RZ, 0x1 ;  /* 0x00000001ff0c7424 */ /* 0x000fe200078e00ff */
[----:B------:R-:W-:-:S04]  /*17950*/  @P1 LOP3.LUT R23, R23, 0x200, RZ, 0xfc, !PT ;  /* 0x0000020017171812 */ /* 0x000fc800078efcff */
[----:B------:R-:W-:Y:S01]  /*17960*/  LOP3.LUT P1, RZ, R23, 0x4, RZ, 0xc0, !PT ;  /* 0x0000000417ff7812 */ /* 0x000fe2000782c0ff */
[----:B------:R-:W-:-:S12]  /*17970*/  IMAD.MOV.U32 R2, RZ, RZ, R14 ;  /* 0x000000ffff027224 */ /* 0x000fd800078e000e */
[----:B------:R-:W-:Y:S05]  /*17980*/  WARPSYNC.COLLECTIVE R15, `(.L_x_353) ;  /* 0x000000000f087348 */ /* 0x000fea0003c00000 */
[----:B------:R0:W1:Y:S02]  /*17990*/  SHFL.IDX P6, R14, R13, R12, R11 ;  /* 0x0000000c0d0e7389 */ /* 0x00006400000c000b */
[----:B01----:R-:W-:Y:S01]  /*179a0*/  ENDCOLLECTIVE ;  /* 0x000000000000791b */ /* 0x003fe20003800000 */
.L_x_353:
[----:B------:R-:W-:-:S05]  /*179b0*/  IADD3 R2, P0, R2, R0, RZ ;  /* 0x0000000002027210 */ /* 0x000fca0007f1e0ff */
[----:B------:R-:W-:-:S05]  /*179c0*/  IMAD.X R3, RZ, RZ, R3, P0 ;  /* 0x000000ffff037224 */ /* 0x000fca00000e0603 */
[----:B------:R-:W-:Y:S01]  /*179d0*/  @!PT LDS RZ, [RZ] ;  /* 0x00000000fffff984 */ /* 0x000fe20000000800 */
[----:B------:R-:W-:Y:S01]  /*179e0*/  @!PT LDS RZ, [RZ] ;  /* 0x00000000fffff984 */ /* 0x000fe20000000800 */
[----:B------:R-:W-:Y:S01]  /*179f0*/  @!PT LDS RZ, [RZ] ;  /* 0x00000000fffff984 */ /* 0x000fe20000000800 */
[----:B------:R0:W-:Y:S01]  /*17a00*/  LDGSTS.E.BYPASS.LTC128B.128 [R9+0x24400], desc[UR36][R2.64], !P3 ;  /* 0x2440000002097fae */ /* 0x0001e2000d901d64 */
[----:B------:R-:W-:-:S03]  /*17a10*/  IMAD.MOV.U32 R13, RZ, RZ, R8 ;  /* 0x000000ffff0d7224 */ /* 0x000fc600078e0008 */
[----:B------:R0:W-:Y:S04]  /*17a20*/  LDGSTS.E.BYPASS.LTC128B.128 [R9+0x26c00], desc[UR36][R2.64+0x80], !P2 ;  /* 0x26c0008002097fae */ /* 0x0001e8000d101d64 */
[----:B------:R0:W-:Y:S01]  /*17a30*/  LDGSTS.E.BYPASS.LTC128B.128 [R9+0x29400], desc[UR36][R2.64+0x100], !P1 ;  /* 0x2940010002097fae */ /* 0x0001e2000c901d64 */
[----:B------:R-:W-:-:S03]  /*17a40*/  IMAD.MOV.U32 R35, RZ, RZ, R14 ;  /* 0x000000ffff237224 */ /* 0x000fc600078e000e */
[----:B------:R0:W-:Y:S04]  /*17a50*/  LDGSTS.E.BYPASS.LTC128B.128 [R9+0x2bc00], desc[UR36][R2.64+0x180], !P5 ;  /* 0x2bc0018002097fae */ /* 0x0001e8000e901d64 */
[----:B0-----:R-:W-:Y:S05]  /*17a60*/  WARPSYNC.COLLECTIVE R15, `(.L_x_354) ;  /* 0x000000000f087348 */ /* 0x001fea0003c00000 */
[----:B------:R1:W2:Y:S02]  /*17a70*/  SHFL.IDX P6, R14, R13, R12, R11 ;  /* 0x0000000c0d0e7389 */ /* 0x0002a400000c000b */
[----:B012---:R-:W-:Y:S01]  /*17a80*/  ENDCOLLECTIVE ;  /* 0x000000000000791b */ /* 0x007fe20003800000 */
.L_x_354:
[----:B------:R-:W-:Y:S02]  /*17a90*/  IMAD.MOV.U32 R13, RZ, RZ, R10 ;  /* 0x000000ffff0d7224 */ /* 0x000fe400078e000a */
[----:B------:R-:W-:Y:S02]  /*17aa0*/  IMAD.MOV.U32 R12, RZ, RZ, 0x2 ;  /* 0x00000002ff0c7424 */ /* 0x000fe400078e00ff */
[----:B------:R-:W-:-:S07]  /*17ab0*/  IMAD.MOV.U32 R2, RZ, RZ, R14 ;  /* 0x000000ffff027224 */ /* 0x000fce00078e000e */
[----:B------:R-:W-:Y:S05]  /*17ac0*/  WARPSYNC.COLLECTIVE R15, `(.L_x_355) ;  /* 0x000000000f087348 */ /* 0x000fea0003c00000 */
[----:B------:R0:W1:Y:S02]  /*17ad0*/  SHFL.IDX P6, R14, R13, R12, R11 ;  /* 0x0000000c0d0e7389 */ /* 0x00006400000c000b */
[----:B01----:R-:W-:Y:S01]  /*17ae0*/  ENDCOLLECTIVE ;  /* 0x000000000000791b */ /* 0x003fe20003800000 */
.L_x_355:
        /* <DEDUP_REMOVED lines=14> */
.L_x_356:
[----:B------:R-:W-:Y:S02]  /*17bd0*/  IMAD.MOV.U32 R13, RZ, RZ, R10 ;  /* 0x000000ffff0d7224 */ /* 0x000fe400078e000a */
[----:B------:R-:W-:Y:S02]  /*17be0*/  IMAD.MOV.U32 R12, RZ, RZ, 0x3 ;  /* 0x00000003ff0c7424 */ /* 0x000fe400078e00ff */
[----:B------:R-:W-:-:S07]  /*17bf0*/  IMAD.MOV.U32 R2, RZ, RZ, R14 ;  /* 0x000000ffff027224 */ /* 0x000fce00078e000e */
[----:B------:R-:W-:Y:S05]  /*17c00*/  WARPSYNC.COLLECTIVE R15, `(.L_x_357) ;  /* 0x000000000f087348 */ /* 0x000fea0003c00000 */
[----:B------:R0:W1:Y:S02]  /*17c10*/  SHFL.IDX P6, R14, R13, R12, R11 ;  /* 0x0000000c0d0e7389 */ /* 0x00006400000c000b */
[----:B01----:R-:W-:Y:S01]  /*17c20*/  ENDCOLLECTIVE ;  /* 0x000000000000791b */ /* 0x003fe20003800000 */
.L_x_357:
        /* <DEDUP_REMOVED lines=14> */
.L_x_358:
[----:B------:R-:W-:Y:S02]  /*17d10*/  IMAD.MOV.U32 R13, RZ, RZ, R10 ;  /* 0x000000ffff0d7224 */ /* 0x000fe400078e000a */
[----:B------:R-:W-:Y:S01]  /*17d20*/  IMAD.MOV.U32 R12, RZ, RZ, 0x4 ;  /* 0x00000004ff0c7424 */ /* 0x000fe200078e00ff */
[----:B------:R-:W-:-:S07]  /*17d30*/  MOV R2, R14 ;  /* 0x0000000e00027202 */ /* 0x000fce0000000f00 */
[----:B------:R-:W-:Y:S05]  /*17d40*/  WARPSYNC.COLLECTIVE R15, `(.L_x_359) ;  /* 0x000000000f087348 */ /* 0x000fea0003c00000 */
[----:B------:R0:W1:Y:S02]  /*17d50*/  SHFL.IDX P6, R14, R13, R12, R11 ;  /* 0x0000000c0d0e7389 */ /* 0x00006400000c000b */
[----:B01----:R-:W-:Y:S01]  /*17d60*/  ENDCOLLECTIVE ;  /* 0x000000000000791b */ /* 0x003fe20003800000 */
.L_x_359:
[----:B------:R-:W-:-:S05]  /*17d70*/  IADD3 R2, P0, R2, R0, RZ ;  /* 0x0000000002027210 */ /* 0x000fca0007f1e0ff */
[----:B------:R-:W-:-:S05]  /*17d80*/  IMAD.X R3, RZ, RZ, R35, P0 ;  /* 0x000000ffff037224 */ /* 0x000fca00000e0623 */
[----:B------:R-:W-:Y:S01]  /*17d90*/  @!PT LDS RZ, [RZ] ;  /* 0x00000000fffff984 */ /* 0x000fe20000000800 */
[----:B------:R-:W-:Y:S01]  /*17da0*/  @!PT LDS RZ, [RZ] ;  /* 0x00000000fffff984 */ /* 0x000fe20000000800 */
[----:B------:R-:W-:Y:S01]  /*17db0*/  @!PT LDS RZ, [RZ] ;  /* 0x00000000fffff984 */ /* 0x000fe20000000800 */
[----:B------:R0:W-:Y:S01]  /*17dc0*/  LDGSTS.E.BYPASS.LTC128B.128 [R9+0x25c00], desc[UR36][R2.64], !P3 ;  /* 0x25c0000002097fae */ /* 0x0001e2000d901d64 */
[C---:B------:R-:W-:Y:S01]  /*17dd0*/  LOP3.LUT P3, RZ, R23.reuse, 0x800, RZ, 0xc0, !PT ;  /* 0x0000080017ff7812 */ /* 0x040fe2000786c0ff */
[----:B------:R-:W-:Y:S02]  /*17de0*/  IMAD.MOV.U32 R13, RZ, RZ, R8 ;  /* 0x000000ffff0d7224 */ /* 0x000fe400078e0008 */
[----:B------:R0:W-:Y:S01]  /*17df0*/  LDGSTS.E.BYPASS.LTC128B.128 [R9+0x28400], desc[UR36][R2.64+0x80], !P2 ;  /* 0x2840008002097fae */ /* 0x0001e2000d101d64 */
[----:B------:R-:W-:-:S03]  /*17e00*/  LOP3.LUT P2, RZ, R23, 0x400, RZ, 0xc0, !PT ;  /* 0x0000040017ff7812 */ /* 0x000fc6000784c0ff */
[----:B------:R0:W-:Y:S01]  /*17e10*/  LDGSTS.E.BYPASS.LTC128B.128 [R9+0x2ac00], desc[UR36][R2.64+0x100], !P1 ;  /* 0x2ac0010002097fae */ /* 0x0001e2000c901d64 */
[----:B------:R-:W-:Y:S01]  /*17e20*/  LOP3.LUT P1, RZ, R23, 0x200, RZ, 0xc0, !PT ;  /* 0x0000020017ff7812 */ /* 0x000fe2000782c0ff */
[----:B------:R-:W-:Y:S02]  /*17e30*/  IMAD.MOV.U32 R35, RZ, RZ, R14 ;  /* 0x000000ffff237224 */ /* 0x000fe400078e000e */
[----:B------:R0:W-:Y:S10]  /*17e40*/  LDGSTS.E.BYPASS.LTC128B.128 [R9+0x2d400], desc[UR36][R2.64+0x180], !P5 ;  /* 0x2d40018002097fae */ /* 0x0001f4000e901d64 */
[----:B0-----:R-:W-:Y:S05]  /*17e50*/  WARPSYNC.COLLECTIVE R15, `(.L_x_360) ;  /* 0x000000000f087348 */ /* 0x001fea0003c00000 */
[----:B------:R1:W2:Y:S02]  /*17e60*/  SHFL.IDX P6, R14, R13, R12, R11 ;  /* 0x0000000c0d0e7389 */ /* 0x0002a400000c000b */
[----:B012---:R-:W-:Y:S01]  /*17e70*/  ENDCOLLECTIVE ;  /* 0x000000000000791b */ /* 0x007fe20003800000 */
.L_x_360:
[----:B------:R-:W-:Y:S01]  /*17e80*/  IMAD.MOV.U32 R2, RZ, RZ, R14 ;  /* 0x000000ffff027224 */ /* 0x000fe200078e000e */
[----:B------:R-:W-:Y:S06]  /*17e90*/  BRA `(.L_x_361) ;  /* 0xffffffc000a87947 */ /* 0x000fec000383ffff */
.L_x_276:
[----:B-1----:R1:W2:Y:S02]  /*17ea0*/  SYNCS.PHASECHK.TRANS64.TRYWAIT P0, [R6+URZ+0x38860], R2 ;  /* 0x03886002060075a7 */ /* 0x0022a4000800017f */
[----:B--2---:R-:W-:Y:S05]  /*17eb0*/  @!P0 NANOSLEEP.SYNCS 0x989680 ;  /* 0x009896800000895d */ /* 0x004fea0003900000 */
[----:B------:R-:W2:Y:S02]  /*17ec0*/  @!P0 SYNCS.PHASECHK.TRANS64 P0, [R6+URZ+0x38860], R2 ;  /* 0x03886002060085a7 */ /* 0x000ea4000800007f */
[----:B--2---:R-:W-:Y:S05]  /*17ed0*/  @!P0 BRA `(.L_x_276) ;  /* 0xfffffffc00f08947 */ /* 0x004fea000383ffff */
[----:B------:R-:W-:Y:S05]  /*17ee0*/  BRA `(.L_x_362) ;  /* 0xffffffc400207947 */ /* 0x000fea000383ffff */
.L_x_277:
[----:B------:R-:W-:Y:S01]  /*17ef0*/  BSSY B1, `(.L_x_363) ;  /* 0x0000008000017945 */ /* 0x000fe20003800000 */
[----:B------:R-:W-:Y:S02]  /*17f00*/  IMAD.MOV.U32 R13, RZ, RZ, R24 ;  /* 0x000000ffff0d7224 */ /* 0x000fe400078e0018 */
[----:B------:R-:W-:Y:S02]  /*17f10*/  IMAD.MOV.U32 R12, RZ, RZ, RZ ;  /* 0x000000ffff0c7224 */ /* 0x000fe400078e00ff */
[----:B------:R-:W-:Y:S02]  /*17f20*/  IMAD.MOV.U32 R11, RZ, RZ, 0x181f ;  /* 0x0000181fff0b7424 */ /* 0x000fe400078e00ff */
[----:B------:R-:W-:-:S07]  /*17f30*/  IMAD.MOV.U32 R15, RZ, RZ, -0x1 ;  /* 0xffffffffff0f7424 */ /* 0x000fce00078e00ff */
[----:B-1----:R-:W-:Y:S05]  /*17f40*/  WARPSYNC.COLLECTIVE R15, `(.L_x_364) ;  /* 0x000000000f087348 */ /* 0x002fea0003c00000 */
[----:B------:R0:W2:Y:S02]  /*17f50*/  SHFL.IDX P6, R14, R13, R12, R11 ;  /* 0x0000000c0d0e7389 */ /* 0x0000a400000c000b */
[----:B012---:R-:W-:Y:S01]  /*17f60*/  ENDCOLLECTIVE ;  /* 0x000000000000791b */ /* 0x007fe20003800000 */
.L_x_364:
[----:B------:R-:W-:Y:S05]  /*17f70*/  BSYNC B1 ;  /* 0x0000000000017941 */ /* 0x000fea0003800000 */
.L_x_363:
[----:B------:R-:W-:Y:S02]  /*17f80*/  IMAD.MOV.U32 R13, RZ, RZ, R18 ;  /* 0x000000ffff0d7224 */ /* 0x000fe400078e0012 */
[----:B------:R-:W-:Y:S02]  /*17f90*/  IMAD.MOV.U32 R12, RZ, RZ, RZ ;  /* 0x000000ffff0c7224 */ /* 0x000fe400078e00ff */
[----:B------:R-:W-:Y:S02]  /*17fa0*/  IMAD.MOV.U32 R11, RZ, RZ, 0x181f ;  /* 0x0000181fff0b7424 */ /* 0x000fe400078e00ff */
[----:B------:R-:W-:Y:S02]  /*17fb0*/  IMAD.MOV.U32 R15, RZ, RZ, -0x1 ;  /* 0xffffffffff0f7424 */ /* 0x000fe400078e00ff */
[----:B------:R-:W-:Y:S02]  /*17fc0*/  IMAD.MOV.U32 R3, RZ, RZ, R14 ;  /* 0x000000ffff037224 */ /* 0x000fe400078e000e */
[----:B------:R-:W-:-:S07]  /*17fd0*/  IMAD R7, R7, 0x2, R22 ;  /* 0x0000000207077824 */ /* 0x000fce00078e0216 */
[----:B------:R-:W-:Y:S05]  /*17fe0*/  WARPSYNC.COLLECTIVE R15, `(.L_x_365) ;  /* 0x000000000f087348 */ /* 0x000fea0003c00000 */
[----:B------:R0:W1:Y:S02]  /*17ff0*/  SHFL.IDX P6, R14, R13, R12, R11 ;  /* 0x0000000c0d0e7389 */ /* 0x00006400000c000b */
[----:B01----:R-:W-:Y:S01]  /*18000*/  ENDCOLLECTIVE ;  /* 0x000000000000791b */ /* 0x003fe20003800000 */
.L_x_365:
[----:B------:R-:W-:Y:S02]  /*18010*/  IMAD.MOV.U32 R13, RZ, RZ, R24 ;  /* 0x000000ffff0d7224 */ /* 0x000fe400078e0018 */
[----:B------:R-:W-:Y:S01]  /*18020*/  IMAD.MOV.U32 R12, RZ, RZ, 0x1 ;  /* 0x00000001ff0c7424 */ /* 0x000fe200078e00ff */
[----:B------:R-:W-:-:S07]  /*18030*/  MOV R2, R14 ;  /* 0x0000000e00027202 */ /* 0x000fce0000000f00 */
[----:B------:R-:W-:Y:S05]  /*18040*/  WARPSYNC.COLLECTIVE R15, `(.L_x_366) ;  /* 0x000000000f087348 */ /* 0x000fea0003c00000 */
[----:B------:R0:W1:Y:S02]  /*18050*/  SHFL.IDX P6, R14, R13, R12, R11 ;  /* 0x0000000c0d0e7389 */ /* 0x00006400000c000b */
[----:B01----:R-:W-:Y:S01]  /*18060*/  ENDCOLLECTIVE ;  /* 0x000000000000791b */ /* 0x003fe20003800000 */
.L_x_366:
[----:B------:R-:W-:-:S05]  /*18070*/  IADD3 R2, P0, R2, R0, RZ ;  /* 0x0000000002027210 */ /* 0x000fca0007f1e0ff */
[----:B------:R-:W-:Y:S01]  /*18080*/  IMAD.X R3, RZ, RZ, R3, P0 ;  /* 0x000000ffff037224 */ /* 0x000fe200000e0603 */
[----:B------:R-:W-:Y:S01]  /*18090*/  ISETP.LT.OR P0, PT, R8, 0x1, P4 ;  /* 0x000000010800780c */ /* 0x000fe20002701670 */
[----:B------:R-:W-:-:S12]  /*180a0*/  IMAD.MOV.U32 R13, RZ, RZ, R18 ;  /* 0x000000ffff0d7224 */ /* 0x000fd800078e0012 */
        /* <DEDUP_REMOVED lines=9> */
[----:B------:R0:W-:Y:S02]  /*18140*/  LDGSTS.E.BYPASS.LTC128B.128 [R7+0x7c00], desc[UR36][R2.64+0x180], !P0 ;  /* 0x07c0018002077fae */ /* 0x0001e4000c101d64 */
[----:B0-----:R-:W-:-:S07]  /*18150*/  IMAD.MOV.U32 R3, RZ, RZ, R14 ;  /* 0x000000ffff037224 */ /* 0x001fce00078e000e */
[----:B------:R-:W-:Y:S05]  /*18160*/  WARPSYNC.COLLECTIVE R15, `(.L_x_367) ;  /* 0x000000000f087348 */ /* 0x000fea0003c00000 */
[----:B------:R0:W1:Y:S02]  /*18170*/  SHFL.IDX P6, R14, R13, R12, R11 ;  /* 0x0000000c0d0e7389 */ /* 0x00006400000c000b */
[----:B01----:R-:W-:Y:S01]  /*18180*/  ENDCOLLECTIVE ;  /* 0x000000000000791b */ /* 0x003fe20003800000 */
.L_x_367:
[----:B------:R-:W-:Y:S02]  /*18190*/  IMAD.MOV.U32 R13, RZ, RZ, R24 ;  /* 0x000000ffff0d7224 */ /* 0x000fe400078e0018 */
[----:B------:R-:W-:Y:S02]  /*181a0*/  IMAD.MOV.U32 R12, RZ, RZ, 0x2 ;  /* 0x00000002ff0c7424 */ /* 0x000fe400078e00ff */
[----:B------:R-:W-:-:S07]  /*181b0*/  IMAD.MOV.U32 R2, RZ, RZ, R14 ;  /* 0x000000ffff027224 */ /* 0x000fce00078e000e */
[----:B------:R-:W-:Y:S05]  /*181c0*/  WARPSYNC.COLLECTIVE R15, `(.L_x_368) ;  /* 0x000000000f087348 */ /* 0x000fea0003c00000 */
[----:B------:R0:W1:Y:S02]  /*181d0*/  SHFL.IDX P6, R14, R13, R12, R11 ;  /* 0x0000000c0d0e7389 */ /* 0x00006400000c000b */
[----:B01----:R-:W-:Y:S01]  /*181e0*/  ENDCOLLECTIVE ;  /* 0x000000000000791b */ /* 0x003fe20003800000 */
.L_x_368:
        /* <DEDUP_REMOVED lines=18> */
.L_x_369:
[----:B------:R-:W-:Y:S01]  /*18310*/  IMAD.MOV.U32 R13, RZ, RZ, R24 ;  /* 0x000000ffff0d7224 */ /* 0x000fe200078e0018 */
[----:B------:R-:W-:Y:S01]  /*18320*/  MOV R12, 0x3 ;  /* 0x00000003000c7802 */ /* 0x000fe20000000f00 */
[----:B------:R-:W-:-:S07]  /*18330*/  IMAD.MOV.U32 R2, RZ, RZ, R14 ;  /* 0x000000ffff027224 */ /* 0x000fce00078e000e */
[----:B------:R-:W-:Y:S05]  /*18340*/  WARPSYNC.COLLECTIVE R15, `(.L_x_370) ;  /* 0x000000000f087348 */ /* 0x000fea0003c00000 */
[----:B------:R0:W1:Y:S02]  /*18350*/  SHFL.IDX P6, R14, R13, R12, R11 ;  /* 0x0000000c0d0e7389 */ /* 0x00006400000c000b */
[----:B01----:R-:W-:Y:S01]  /*18360*/  ENDCOLLECTIVE ;  /* 0x000000000000791b */ /* 0x003fe20003800000 */
.L_x_370:
        /* <DEDUP_REMOVED lines=18> */
.L_x_371:
[----:B------:R-:W-:Y:S02]  /*18490*/  IMAD.MOV.U32 R13, RZ, RZ, R24 ;  /* 0x000000ffff0d7224 */ /* 0x000fe400078e0018 */
[----:B------:R-:W-:Y:S02]  /*184a0*/  IMAD.MOV.U32 R12, RZ, RZ, 0x4 ;  /* 0x00000004ff0c7424 */ /* 0x000fe400078e00ff */
[----:B------:R-:W-:-:S07]  /*184b0*/  IMAD.MOV.U32 R2, RZ, RZ, R14 ;  /* 0x000000ffff027224 */ /* 0x000fce00078e000e */
[----:B------:R-:W-:Y:S05]  /*184c0*/  WARPSYNC.COLLECTIVE R15, `(.L_x_372) ;  /* 0x000000000f087348 */ /* 0x000fea0003c00000 */
[----:B------:R0:W1:Y:S02]  /*184d0*/  SHFL.IDX P6, R14, R13, R12, R11 ;  /* 0x0000000c0d0e7389 */ /* 0x00006400000c000b */
[----:B01----:R-:W-:Y:S01]  /*184e0*/  ENDCOLLECTIVE ;  /* 0x000000000000791b */ /* 0x003fe20003800000 */
.L_x_372:
[----:B------:R-:W-:-:S05]  /*184f0*/  IADD3 R2, P0, R2, R0, RZ ;  /* 0x0000000002027210 */ /* 0x000fca0007f1e0ff */
[----:B------:R-:W-:Y:S01]  /*18500*/  IMAD.X R3, RZ, RZ, R3, P0 ;  /* 0x000000ffff037224 */ /* 0x000fe200000e0603 */
[----:B------:R-:W-:Y:S01]  /*18510*/  ISETP.LT.OR P0, PT, R8, 0x31, P4 ;  /* 0x000000310800780c */ /* 0x000fe20002701670 */
[----:B------:R-:W-:-:S12]  /*18520*/  IMAD.MOV.U32 R13, RZ, RZ, R18 ;  /* 0x000000ffff0d7224 */ /* 0x000fd800078e0012 */
[----:B------:R-:W-:Y:S01]  /*18530*/  @!PT LDS RZ, [RZ] ;  /* 0x00000000fffff984 */ /* 0x000fe20000000800 */
[----:B------:R-:W-:Y:S01]  /*18540*/  @!PT LDS RZ, [RZ] ;  /* 0x00000000fffff984 */ /* 0x000fe20000000800 */
[----:B------:R-:W-:Y:S01]  /*18550*/  @!PT LDS RZ, [RZ] ;  /* 0x00000000fffff984 */ /* 0x000fe20000000800 */
[----:B------:R0:W-:Y:S01]  /*18560*/  LDGSTS.E.BYPASS.LTC128B.128 [R7+0x1c00], desc[UR36][R2.64], !P0 ;  /* 0x01c0000002077fae */ /* 0x0001e2000c101d64 */
[----:B------:R-:W-:Y:S01]  /*18570*/  ISETP.LT.OR P0, PT, R8, 0x31, P3 ;  /* 0x000000310800780c */ /* 0x000fe20001f01670 */
[----:B------:R-:W-:-:S12]  /*18580*/  IMAD.MOV.U32 R24, RZ, RZ, R14 ;  /* 0x000000ffff187224 */ /* 0x000fd800078e000e */
[----:B0-----:R-:W-:Y:S05]  /*18590*/  WARPSYNC.COLLECTIVE R15, `(.L_x_373) ;  /* 0x000000000f087348 */ /* 0x001fea0003c00000 */
[----:B------:R1:W2:Y:S02]  /*185a0*/  SHFL.IDX P6, R14, R13, R12, R11 ;  /* 0x0000000c0d0e7389 */ /* 0x0002a400000c000b */
[----:B012---:R-:W-:Y:S01]  /*185b0*/  ENDCOLLECTIVE ;  /* 0x000000000000791b */ /* 0x007fe20003800000 */
.L_x_373:
        /* <DEDUP_REMOVED lines=8> */
[----:B------:R-:W-:Y:S05]  /*18640*/  BRA `(.L_x_374) ;  /* 0xffffffc0003c7947 */ /* 0x000fea000383ffff */
.L_x_285:
[----:B0-----:R0:W3:Y:S02]  /*18650*/  SYNCS.PHASECHK.TRANS64.TRYWAIT P0, [R4+URZ+0x38860], R3 ;  /* 0x03886003040075a7 */ /* 0x0010e4000800017f */
[----:B---3--:R-:W-:Y:S05]  /*18660*/  @!P0 NANOSLEEP.SYNCS 0x989680 ;  /* 0x009896800000895d */ /* 0x008fea0003900000 */
[----:B------:R-:W3:Y:S02]  /*18670*/  @!P0 SYNCS.PHASECHK.TRANS64 P0, [R4+URZ+0x38860], R3 ;  /* 0x03886003040085a7 */ /* 0x000ee4000800007f */
[----:B---3--:R-:W-:Y:S05]  /*18680*/  @!P0 BRA `(.L_x_285) ;  /* 0xfffffffc00f08947 */ /* 0x008fea000383ffff */
[----:B------:R-:W-:Y:S05]  /*18690*/  BRA `(.L_x_375) ;  /* 0xffffffc400607947 */ /* 0x000fea000383ffff */
.L_x_286:
[----:B------:R-:W-:Y:S01]  /*186a0*/  BSSY B0, `(.L_x_376) ;  /* 0x0000008000007945 */ /* 0x000fe20003800000 */
[----:B------:R-:W-:Y:S02]  /*186b0*/  IMAD.MOV.U32 R13, RZ, RZ, R24 ;  /* 0x000000ffff0d7224 */ /* 0x000fe400078e0018 */
[----:B------:R-:W-:Y:S02]  /*186c0*/  IMAD.MOV.U32 R12, RZ, RZ, RZ ;  /* 0x000000ffff0c7224 */ /* 0x000fe400078e00ff */
[----:B------:R-:W-:Y:S02]  /*186d0*/  IMAD.MOV.U32 R11, RZ, RZ, 0x181f ;  /* 0x0000181fff0b7424 */ /* 0x000fe400078e00ff */
[----:B------:R-:W-:-:S07]  /*186e0*/  IMAD.MOV.U32 R15, RZ, RZ, -0x1 ;  /* 0xffffffffff0f7424 */ /* 0x000fce00078e00ff */
[----:B01----:R-:W-:Y:S05]  /*186f0*/  WARPSYNC.COLLECTIVE R15, `(.L_x_377) ;  /* 0x000000000f087348 */ /* 0x003fea0003c00000 */
[----:B-1----:R1:W2:Y:S02]  /*18700*/  SHFL.IDX P6, R14, R13, R12, R11 ;  /* 0x0000000c0d0e7389 */ /* 0x0022a400000c000b */
[----:B012---:R-:W-:Y:S01]  /*18710*/  ENDCOLLECTIVE ;  /* 0x000000000000791b */ /* 0x007fe20003800000 */
.L_x_377:
[----:B------:R-:W-:Y:S05]  /*18720*/  BSYNC B0 ;  /* 0x0000000000007941 */ /* 0x000fea0003800000 */
.L_x_376:
[----:B------:R-:W-:Y:S01]  /*18730*/  IMAD.MOV.U32 R13, RZ, RZ, R18 ;  /* 0x000000ffff0d7224 */ /* 0x000fe200078e0012 */
[----:B------:R-:W-:Y:S01]  /*18740*/  MOV R11, 0x181f ;  /* 0x0000181f000b7802 */ /* 0x000fe20000000f00 */
[----:B------:R-:W-:Y:S02]  /*18750*/  IMAD.MOV.U32 R12, RZ, RZ, RZ ;  /* 0x000000ffff0c7224 */ /* 0x000fe400078e00ff */
[----:B------:R-:W-:Y:S02]  /*18760*/  IMAD.MOV.U32 R15, RZ, RZ, -0x1 ;  /* 0xffffffffff0f7424 */ /* 0x000fe400078e00ff */
[----:B------:R-:W-:Y:S02]  /*18770*/  IMAD.MOV.U32 R3, RZ, RZ, R14 ;  /* 0x000000ffff037224 */ /* 0x000fe400078e000e */
[----:B------:R-:W-:-:S07]  /*18780*/  IMAD.SHL.U32 R8, R32, 0x2, RZ ;  /* 0x0000000220087824 */ /* 0x000fce00078e00ff */
[----:B------:R-:W-:Y:S05]  /*18790*/  WARPSYNC.COLLECTIVE R15, `(.L_x_378) ;  /* 0x000000000f087348 */ /* 0x000fea0003c00000 */
[----:B------:R0:W1:Y:S02]  /*187a0*/  SHFL.IDX P6, R14, R13, R12, R11 ;  /* 0x0000000c0d0e7389 */ /* 0x00006400000c000b */
[----:B01----:R-:W-:Y:S01]  /*187b0*/  ENDCOLLECTIVE ;  /* 0x000000000000791b */ /* 0x003fe20003800000 */
.L_x_378:
[----:B------:R-:W-:Y:S01]  /*187c0*/  ULDC UR4, c[0x0][0x2f4] ;  /* 0x0000bd0000047ab9 */ /* 0x000fe20000000800 */
[----:B------:R-:W-:Y:S01]  /*187d0*/  IMAD R0, R7, 0x2, R22 ;  /* 0x0000000207007824 */ /* 0x000fe200078e0216 */
[----:B------:R-:W-:Y:S02]  /*187e0*/  ISETP.GE.AND P3, PT, R32, UR4, PT ;  /* 0x0000000420007c0c */ /* 0x000fe4000bf66270 */
[----:B------:R-:W-:Y:S02]  /*187f0*/  ISETP.GE.AND P2, PT, R37, UR4, PT ;  /* 0x0000000425007c0c */ /* 0x000fe4000bf46270 */
[----:B------:R-:W-:Y:S02]  /*18800*/  ISETP.LT.OR P4, PT, R5, 0x1, P3 ;  /* 0x000000010500780c */ /* 0x000fe40001f81670 */
[----:B------:R-:W-:Y:S01]  /*18810*/  ISETP.GE.AND P1, PT, R36, UR4, PT ;  /* 0x0000000424007c0c */ /* 0x000fe2000bf26270 */
[----:B------:R-:W-:Y:S02]  /*18820*/  IMAD.MOV.U32 R13, RZ, RZ, R24 ;  /* 0x000000ffff0d7224 */ /* 0x000fe400078e0018 */
[----:B------:R-:W-:Y:S01]  /*18830*/  IMAD.MOV.U32 R12, RZ, RZ, 0x1 ;  /* 0x00000001ff0c7424 */ /* 0x000fe200078e00ff */
[----:B------:R-:W-:-:S05]  /*18840*/  IADD3 R2, P0, R14, R8, RZ ;  /* 0x000000080e027210 */ /* 0x000fca0007f1e0ff */
[----:B------:R-:W-:Y:S01]  /*18850*/  IMAD.X R3, RZ, RZ, R3, P0 ;  /* 0x000000ffff037224 */ /* 0x000fe200000e0603 */
[----:B------:R-:W-:-:S04]  /*18860*/  ISETP.LT.OR P0, PT, R5, 0x1, P2 ;  /* 0x000000010500780c */ /* 0x000fc80001701670 */
[----:B------:R-:W-:Y:S01]  /*18870*/  @!PT LDS RZ, [RZ] ;  /* 0x00000000fffff984 */ /* 0x000fe20000000800 */
[----:B------:R-:W-:Y:S01]  /*18880*/  @!PT LDS RZ, [RZ] ;  /* 0x00000000fffff984 */ /* 0x000fe20000000800 */
[----:B------:R-:W-:Y:S01]  /*18890*/  @!PT LDS RZ, [RZ] ;  /* 0x00000000fffff984 */ /* 0x000fe20000000800 */
[----:B------:R0:W-:Y:S01]  /*188a0*/  LDGSTS.E.BYPASS.LTC128B.128 [R0+0x400], desc[UR36][R2.64], !P4 ;  /* 0x0040000002007fae */ /* 0x0001e2000e101d64 */
[----:B------:R-:W-:-:S08]  /*188b0*/  ISETP.LT.OR P4, PT, R5, 0x1, P1 ;  /* 0x000000010500780c */ /* 0x000fd00000f81670 */
[----:B------:R0:W-:Y:S01]  /*188c0*/  LDGSTS.E.BYPASS.LTC128B.128 [R0+0x2c00], desc[UR36][R2.64+0x80], !P0 ;  /* 0x02c0008002007fae */ /* 0x0001e2000c101d64 */
[----:B------:R-:W-:-:S13]  /*188d0*/  ISETP.GE.AND P0, PT, R34, UR4, PT ;  /* 0x0000000422007c0c */ /* 0x000fda000bf06270 */
[----:B0-----:R-:W-:Y:S05]  /*188e0*/  WARPSYNC.COLLECTIVE R15, `(.L_x_379) ;  /* 0x000000000f087348 */ /* 0x001fea0003c00000 */
[----:B------:R1:W2:Y:S02]  /*188f0*/  SHFL.IDX P6, R14, R13, R12, R11 ;  /* 0x0000000c0d0e7389 */ /* 0x0002a400000c000b */
[----:B012---:R-:W-:Y:S01]  /*18900*/  ENDCOLLECTIVE ;  /* 0x000000000000791b */ /* 0x007fe20003800000 */
.L_x_379:
[----:B------:R-:W-:Y:S01]  /*18910*/  @!PT LDS RZ, [RZ] ;  /* 0x00000000fffff984 */ /* 0x000fe20000000800 */
[----:B------:R-:W-:Y:S01]  /*18920*/  @!PT LDS RZ, [RZ] ;  /* 0x00000000fffff984 */ /* 0x000fe20000000800 */
[----:B------:R-:W-:Y:S01]  /*18930*/  @!PT LDS RZ, [RZ] ;  /* 0x00000000fffff984 */ /* 0x000fe20000000800 */
[----:B------:R0:W-:Y:S01]  /*18940*/  LDGSTS.E.BYPASS.LTC128B.128 [R0+0x5400], desc[UR36][R2.64+0x100], !P4 ;  /* 0x0540010002007fae */ /* 0x0001e2000e101d64 */
[----:B------:R-:W-:Y:S01]  /*18950*/  ISETP.LT.OR P4, PT, R5, 0x1, P0 ;  /* 0x000000010500780c */ /* 0x000fe20000781670 */
[----:B------:R-:W-:-:S12]  /*18960*/  IMAD.MOV.U32 R13, RZ, RZ, R18 ;  /* 0x000000ffff0d7224 */ /* 0x000fd800078e0012 */
[----:B------:R0:W-:Y:S01]  /*18970*/  LDGSTS.E.BYPASS.LTC128B.128 [R0+0x7c00], desc[UR36][R2.64+0x180], !P4 ;  /* 0x07c0018002007fae */ /* 0x0001e2000e101d64 */
[----:B------:R-:W-:-:S07]  /*18980*/  IMAD.MOV.U32 R7, RZ, RZ, R14 ;  /* 0x000000ffff077224 */ /* 0x000fce00078e000e */
[----:B0-----:R-:W-:Y:S05]  /*18990*/  WARPSYNC.COLLECTIVE R15, `(.L_x_380) ;  /* 0x000000000f087348 */ /* 0x001fea0003c00000 */
[----:B------:R1:W2:Y:S02]  /*189a0*/  SHFL.IDX P6, R14, R13, R12, R11 ;  /* 0x0000000c0d0e7389 */ /* 0x0002a400000c000b */
[----:B012---:R-:W-:Y:S01]  /*189b0*/  ENDCOLLECTIVE ;  /* 0x000000000000791b */ /* 0x007fe20003800000 */
.L_x_380:
[----:B------:R-:W-:Y:S02]  /*189c0*/  IMAD.MOV.U32 R13, RZ, RZ, R24 ;  /* 0x000000ffff0d7224 */ /* 0x000fe400078e0018 */
[----:B------:R-:W-:Y:S01]  /*189d0*/  IMAD.MOV.U32 R12, RZ, RZ, 0x2 ;  /* 0x00000002ff0c7424 */ /* 0x000fe200078e00ff */
[----:B------:R-:W-:-:S13]  /*189e0*/  IADD3 R2, P4, R14, R8, RZ ;  /* 0x000000080e027210 */ /* 0x000fda0007f9e0ff */
[----:B------:R-:W-:Y:S05]  /*189f0*/  WARPSYNC.COLLECTIVE R15, `(.L_x_381) ;  /* 0x000000000f087348 */ /* 0x000fea0003c00000 */
[----:B------:R0:W1:Y:S02]  /*18a00*/  SHFL.IDX P6, R14, R13, R12, R11 ;  /* 0x0000000c0d0e7389 */ /* 0x00006400000c000b */
[----:B01----:R-:W-:Y:S01]  /*18a10*/  ENDCOLLECTIVE ;  /* 0x000000000000791b */ /* 0x003fe20003800000 */
.L_x_381:
        /* <DEDUP_REMOVED lines=12> */
.L_x_382:
[----:B------:R-:W-:Y:S01]  /*18ae0*/  @!PT LDS RZ, [RZ] ;  /* 0x00000000fffff984 */ /* 0x000fe20000000800 */
[----:B------:R-:W-:Y:S01]  /*18af0*/  @!PT LDS RZ, [RZ] ;  /* 0x00000000fffff984 */ /* 0x000fe20000000800 */
[----:B------:R-:W-:Y:S01]  /*18b00*/  @!PT LDS RZ, [RZ] ;  /* 0x00000000fffff984 */ /* 0x000fe20000000800 */
[----:B------:R-:W-:Y:S01]  /*18b10*/  LDGSTS.E.BYPASS.LTC128B.128 [R0+0x3400], desc[UR36][R2.64+0x80], !P4 ;  /* 0x0340008002007fae */ /* 0x000fe2000e101d64 */
[----:B------:R-:W-:Y:S01]  /*18b20*/  ISETP.LT.OR P4, PT, R5, 0x11, P1 ;  /* 0x000000110500780c */ /* 0x000fe20000f81670 */
[----:B------:R-:W-:Y:S01]  /*18b30*/  IMAD.MOV.U32 R13, RZ, RZ, R24 ;  /* 0x000000ffff0d7224 */ /* 0x000fe200078e0018 */
[----:B------:R-:W-:-:S11]  /*18b40*/  MOV R12, 0x3 ;  /* 0x00000003000c7802 */ /* 0x000fd60000000f00 */
[----:B------:R-:W-:Y:S01]  /*18b50*/  LDGSTS.E.BYPASS.LTC128B.128 [R0+0x5c00], desc[UR36][R2.64+0x100], !P4 ;  /* 0x05c0010002007fae */ /* 0x000fe2000e101d64 */
[----:B------:R-:W-:-:S13]  /*18b60*/  ISETP.LT.OR P4, PT, R5, 0x11, P0 ;  /* 0x000000110500780c */ /* 0x000fda0000781670 */
[----:B------:R0:W-:Y:S02]  /*18b70*/  LDGSTS.E.BYPASS.LTC128B.128 [R0+0x8400], desc[UR36][R2.64+0x180], !P4 ;  /* 0x0840018002007fae */ /* 0x0001e4000e101d64 */
[----:B0-----:R-:W-:-:S13]  /*18b80*/  IADD3 R2, P4, R14, R8, RZ ;  /* 0x000000080e027210 */ /* 0x001fda0007f9e0ff */
[----:B------:R-:W-:Y:S05]  /*18b90*/  WARPSYNC.COLLECTIVE R15, `(.L_x_383) ;  /* 0x000000000f087348 */ /* 0x000fea0003c00000 */
[----:B------:R0:W1:Y:S02]  /*18ba0*/  SHFL.IDX P6, R14, R13, R12, R11 ;  /* 0x0000000c0d0e7389 */ /* 0x00006400000c000b */
[----:B01----:R-:W-:Y:S01]  /*18bb0*/  ENDCOLLECTIVE ;  /* 0x000000000000791b */ /* 0x003fe20003800000 */
.L_x_383:
        /* <DEDUP_REMOVED lines=12> */
.L_x_384:
[----:B------:R-:W-:Y:S01]  /*18c80*/  @!PT LDS RZ, [RZ] ;  /* 0x00000000fffff984 */ /* 0x000fe20000000800 */
[----:B------:R-:W-:Y:S01]  /*18c90*/  @!PT LDS RZ, [RZ] ;  /* 0x00000000fffff984 */ /* 0x000fe20000000800 */
[----:B------:R-:W-:Y:S01]  /*18ca0*/  @!PT LDS RZ, [RZ] ;  /* 0x00000000fffff984 */ /* 0x000fe20000000800 */
[----:B------:R-:W-:Y:S01]  /*18cb0*/  LDGSTS.E.BYPASS.LTC128B.128 [R0+0x3c00], desc[UR36][R2.64+0x80], !P4 ;  /* 0x03c0008002007fae */ /* 0x000fe2000e101d64 */
[----:B------:R-:W-:Y:S01]  /*18cc0*/  ISETP.LT.OR P4, PT, R5, 0x21, P1 ;  /* 0x000000210500780c */ /* 0x000fe20000f81670 */
[----:B------:R-:W-:Y:S02]  /*18cd0*/  IMAD.MOV.U32 R13, RZ, RZ, R24 ;  /* 0x000000ffff0d7224 */ /* 0x000fe400078e0018 */
[----:B------:R-:W-:-:S10]  /*18ce0*/  IMAD.MOV.U32 R12, RZ, RZ, 0x4 ;  /* 0x00000004ff0c7424 */ /* 0x000fd400078e00ff */
[----:B------:R-:W-:Y:S01]  /*18cf0*/  LDGSTS.E.BYPASS.LTC128B.128 [R0+0x6400], desc[UR36][R2.64+0x100], !P4 ;  /* 0x0640010002007fae */ /* 0x000fe2000e101d64 */
[----:B------:R-:W-:-:S13]  /*18d00*/  ISETP.LT.OR P4, PT, R5, 0x21, P0 ;  /* 0x000000210500780c */ /* 0x000fda0000781670 */
[----:B------:R0:W-:Y:S02]  /*18d10*/  LDGSTS.E.BYPASS.LTC128B.128 [R0+0x8c00], desc[UR36][R2.64+0x180], !P4 ;  /* 0x08c0018002007fae */ /* 0x0001e4000e101d64 */
[----:B0-----:R-:W-:-:S13]  /*18d20*/  IADD3 R2, P4, R14, R8, RZ ;  /* 0x000000080e027210 */ /* 0x001fda0007f9e0ff */
[----:B------:R-:W-:Y:S05]  /*18d30*/  WARPSYNC.COLLECTIVE R15, `(.L_x_385) ;  /* 0x000000000f087348 */ /* 0x000fea0003c00000 */
[----:B------:R0:W1:Y:S02]  /*18d40*/  SHFL.IDX P6, R14, R13, R12, R11 ;  /* 0x0000000c0d0e7389 */ /* 0x00006400000c000b */
[----:B01----:R-:W-:Y:S01]  /*18d50*/  ENDCOLLECTIVE ;  /* 0x000000000000791b */ /* 0x003fe20003800000 */
.L_x_385:
        /* <DEDUP_REMOVED lines=12> */
.L_x_386:
        /* <DEDUP_REMOVED lines=9> */
.L_x_291:
        /* <DEDUP_REMOVED lines=8> */
.L_x_389:
[----:B------:R-:W-:Y:S05]  /*18f30*/  BSYNC B0 ;  /* 0x0000000000007941 */ /* 0x000fea0003800000 */
.L_x_388:
[----:B------:R-:W-:Y:S01]  /*18f40*/  IMAD.MOV.U32 R13, RZ, RZ, R16 ;  /* 0x000000ffff0d7224 */ /* 0x000fe200078e0010 */
[----:B------:R-:W-:Y:S01]  /*18f50*/  MOV R15, 0xffffffff ;  /* 0xffffffff000f7802 */ /* 0x000fe20000000f00 */
[----:B------:R-:W-:Y:S02]  /*18f60*/  IMAD.MOV.U32 R12, RZ, RZ, 0x1 ;  /* 0x00000001ff0c7424 */ /* 0x000fe400078e00ff */
[----:B------:R-:W-:Y:S02]  /*18f70*/  IMAD.MOV.U32 R11, RZ, RZ, 0x1f ;  /* 0x0000001fff0b7424 */ /* 0x000fe400078e00ff */
[----:B------:R-:W-:Y:S02]  /*18f80*/  IMAD.IADD R7, R19, 0x1, R9 ;  /* 0x0000000113077824 */ /* 0x000fe400078e0209 */
[----:B------:R-:W-:-:S07]  /*18f90*/  IMAD.MOV.U32 R0, RZ, RZ, R14 ;  /* 0x000000ffff007224 */ /* 0x000fce00078e000e */
[----:B------:R-:W-:Y:S05]  /*18fa0*/  WARPSYNC.COLLECTIVE R15, `(.L_x_390) ;  /* 0x000000000f087348 */ /* 0x000fea0003c00000 */
[----:B------:R0:W1:Y:S02]  /*18fb0*/  SHFL.IDX P6, R14, R13, R12, R11 ;  /* 0x0000000c0d0e7389 */ /* 0x00006400000c000b */
[----:B01----:R-:W-:Y:S01]  /*18fc0*/  ENDCOLLECTIVE ;  /* 0x000000000000791b */ /* 0x003fe20003800000 */
.L_x_390:
[----:B------:R-:W-:Y:S02]  /*18fd0*/  ULDC UR4, c[0x0][0xc3c] ;  /* 0x00030f0000047ab9 */ /* 0x000fe40000000800 */
[----:B------:R-:W-:-:S13]  /*18fe0*/  ISETP.GE.OR P1, PT, R7, UR4, !P0 ;  /* 0x0000000407007c0c */ /* 0x000fda000c726670 */
[----:B------:R-:W0:Y:S08]  /*18ff0*/  @!P1 LDC.64 R2, c[0x0][0xc80] ;  /* 0x00032000ff029b82 */ /* 0x000e300000000a00 */
[----:B------:R-:W1:Y:S01]  /*19000*/  @!P1 LDC.64 R4, c[0x0][0xc78] ;  /* 0x00031e00ff049b82 */ /* 0x000e620000000a00 */
[----:B------:R-:W-:Y:S02]  /*19010*/  IMAD.MOV.U32 R11, RZ, RZ, RZ ;  /* 0x000000ffff0b7224 */ /* 0x000fe400078e00ff */
[----:B------:R-:W-:-:S02]  /*19020*/  IMAD.MOV.U32 R8, RZ, RZ, R14 ;  /* 0x000000ffff087224 */ /* 0x000fc400078e000e */
[----:B0-----:R-:W-:-:S05]  /*19030*/  @!P1 IMAD.WIDE R2, R7, 0x4, R2 ;  /* 0x0000000407029825 */ /* 0x001fca00078e0202 */
[----:B------:R1:W2:Y:S02]  /*19040*/  @!P1 LDG.E R6, desc[UR36][R2.64] ;  /* 0x0000002402069981 */ /* 0x0002a4000c1e1900 */
[----:B-1----:R-:W-:-:S05]  /*19050*/  @!P1 IMAD.WIDE R2, R7, 0x4, R4 ;  /* 0x0000000407029825 */ /* 0x002fca00078e0204 */
[----:B------:R-:W3:Y:S01]  /*19060*/  @!P1 LDG.E R5, desc[UR36][R2.64] ;  /* 0x0000002402059981 */ /* 0x000ee2000c1e1900 */
[----:B------:R-:W-:Y:S01]  /*19070*/  IMAD.MOV.U32 R7, RZ, RZ, RZ ;  /* 0x000000ffff077224 */ /* 0x000fe200078e00ff */
[C---:B------:R-:W-:Y:S01]  /*19080*/  ISETP.GE.U32.AND P2, PT, R9.reuse, 0x2, PT ;  /* 0x000000020900780c */ /* 0x040fe20003f46070 */
[----:B------:R-:W-:Y:S01]  /*19090*/  IMAD.MOV.U32 R4, RZ, RZ, RZ ;  /* 0x000000ffff047224 */ /* 0x000fe200078e00ff */
[C---:B------:R-:W-:Y:S02]  /*190a0*/  ISETP.GE.U32.AND P3, PT, R9.reuse, 0x4, PT ;  /* 0x000000040900780c */ /* 0x040fe40003f66070 */
[C---:B------:R-:W-:Y:S02]  /*190b0*/  ISETP.GE.U32.AND P4, PT, R9.reuse, 0x8, PT ;  /* 0x000000080900780c */ /* 0x040fe40003f86070 */
[----:B------:R-:W-:Y:S01]  /*190c0*/  ISETP.GE.U32.AND P5, PT, R9, 0x10, PT ;  /* 0x000000100900780c */ /* 0x000fe20003fa6070 */
[----:B--2---:R-:W-:Y:S02]  /*190d0*/  @!P1 IMAD.MOV.U32 R7, RZ, RZ, R6 ;  /* 0x000000ffff079224 */ /* 0x004fe400078e0006 */
[----:B------:R-:W-:-:S02]  /*190e0*/  IMAD.MOV.U32 R6, RZ, RZ, RZ ;  /* 0x000000ffff067224 */ /* 0x000fc400078e00ff */
[----:B---3--:R-:W-:Y:S01]  /*190f0*/  @!P1 IMAD.MOV.U32 R4, RZ, RZ, R5 ;  /* 0x000000ffff049224 */ /* 0x008fe200078e0005 */
[----:B------:R-:W-:-:S03]  /*19100*/  ISETP.NE.AND P1, PT, R9, RZ, PT ;  /* 0x000000ff0900720c */ /* 0x000fc60003f25270 */
[----:B------:R-:W-:-:S10]  /*19110*/  IMAD R13, R4, R7, RZ ;  /* 0x00000007040d7224 */ /* 0x000fd400078e02ff */
[----:B------:R-:W-:Y:S05]  /*19120*/  WARPSYNC.COLLECTIVE R15, `(.L_x_391) ;  /* 0x000000000f087348 */ /* 0x000fea0003c00000 */
[----:B------:R0:W1:Y:S02]  /*19130*/  SHFL.UP P6, R14, R13, R12, R11 ;  /* 0x0400000c0d0e7389 */ /* 0x00006400000c000b */
[----:B01----:R-:W-:Y:S01]  /*19140*/  ENDCOLLECTIVE ;  /* 0x000000000000791b */ /* 0x003fe20003800000 */
.L_x_391:
[----:B------:R-:W-:Y:S01]  /*19150*/  IMAD.MOV.U32 R12, RZ, RZ, 0x2 ;  /* 0x00000002ff0c7424 */ /* 0x000fe200078e00ff */
[----:B------:R-:W-:-:S05]  /*19160*/  SEL R14, R14, RZ, P1 ;  /* 0x000000ff0e0e7207 */ /* 0x000fca0000800000 */
[----:B------:R-:W-:-:S04]  /*19170*/  IMAD.IADD R5, R13, 0x1, R14 ;  /* 0x000000010d057824 */ /* 0x000fc800078e020e */
[----:B------:R-:W-:-:S07]  /*19180*/  IMAD.MOV.U32 R13, RZ, RZ, R5 ;  /* 0x000000ffff0d7224 */ /* 0x000fce00078e0005 */
[----:B------:R-:W-:Y:S05]  /*19190*/  WARPSYNC.COLLECTIVE R15, `(.L_x_392) ;  /* 0x000000000f087348 */ /* 0x000fea0003c00000 */
[----:B------:R0:W1:Y:S02]  /*191a0*/  SHFL.UP P6, R14, R13, R12, R11 ;  /* 0x0400000c0d0e7389 */ /* 0x00006400000c000b */
[----:B01----:R-:W-:Y:S01]  /*191b0*/  ENDCOLLECTIVE ;  /* 0x000000000000791b */ /* 0x003fe20003800000 */
.L_x_392:
[----:B------:R-:W-:Y:S01]  /*191c0*/  IMAD.MOV.U32 R12, RZ, RZ, 0x4 ;  /* 0x00000004ff0c7424 */ /* 0x000fe200078e00ff */
[----:B------:R-:W-:-:S05]  /*191d0*/  SEL R2, R14, RZ, P2 ;  /* 0x000000ff0e027207 */ /* 0x000fca0001000000 */
[----:B------:R-:W-:-:S04]  /*191e0*/  IMAD.IADD R2, R5, 0x1, R2 ;  /* 0x0000000105027824 */ /* 0x000fc800078e0202 */
[----:B------:R-:W-:-:S07]  /*191f0*/  IMAD.MOV.U32 R13, RZ, RZ, R2 ;  /* 0x000000ffff0d7224 */ /* 0x000fce00078e0002 */
[----:B------:R-:W-:Y:S05]  /*19200*/  WARPSYNC.COLLECTIVE R15, `(.L_x_393) ;  /* 0x000000000f087348 */ /* 0x000fea0003c00000 */
[----:B------:R0:W1:Y:S02]  /*19210*/  SHFL.UP P6, R14, R13, R12, R11 ;  /* 0x0400000c0d0e7389 */ /* 0x00006400000c000b */
[----:B01----:R-:W-:Y:S01]  /*19220*/  ENDCOLLECTIVE ;  /* 0x000000000000791b */ /* 0x003fe20003800000 */
.L_x_393:
[----:B------:R-:W-:Y:S02]  /*19230*/  MOV R12, 0x8 ;  /* 0x00000008000c7802 */ /* 0x000fe40000000f00 */
[----:B------:R-:W-:-:S05]  /*19240*/  SEL R3, R14, RZ, P3 ;  /* 0x000000ff0e037207 */ /* 0x000fca0001800000 */
[----:B------:R-:W-:-:S04]  /*19250*/  IMAD.IADD R3, R2, 0x1, R3 ;  /* 0x0000000102037824 */ /* 0x000fc800078e0203 */
[----:B------:R-:W-:-:S07]  /*19260*/  IMAD.MOV.U32 R13, RZ, RZ, R3 ;  /* 0x000000ffff0d7224 */ /* 0x000fce00078e0003 */
[----:B------:R-:W-:Y:S05]  /*19270*/  WARPSYNC.COLLECTIVE R15, `(.L_x_394) ;  /* 0x000000000f087348 */ /* 0x000fea0003c00000 */
[----:B------:R0:W1:Y:S02]  /*19280*/  SHFL.UP P6, R14, R13, R12, R11 ;  /* 0x0400000c0d0e7389 */ /* 0x00006400000c000b */
[----:B01----:R-:W-:Y:S01]  /*19290*/  ENDCOLLECTIVE ;  /* 0x000000000000791b */ /* 0x003fe20003800000 */
.L_x_394:
[----:B------:R-:W-:Y:S01]  /*192a0*/  IMAD.MOV.U32 R12, RZ, RZ, 0x10 ;  /* 0x00000010ff0c7424 */ /* 0x000fe200078e00ff */
[----:B------:R-:W-:-:S05]  /*192b0*/  SEL R14, R14, RZ, P4 ;  /* 0x000000ff0e0e7207 */ /* 0x000fca0002000000 */
[----:B------:R-:W-:-:S04]  /*192c0*/  IMAD.IADD R5, R3, 0x1, R14 ;  /* 0x0000000103057824 */ /* 0x000fc800078e020e */
[----:B------:R-:W-:-:S07]  /*192d0*/  IMAD.MOV.U32 R13, RZ, RZ, R5 ;  /* 0x000000ffff0d7224 */ /* 0x000fce00078e0005 */
[----:B------:R-:W-:Y:S05]  /*192e0*/  WARPSYNC.COLLECTIVE R15, `(.L_x_395) ;  /* 0x000000000f087348 */ /* 0x000fea0003c00000 */
[----:B------:R0:W1:Y:S02]  /*192f0*/  SHFL.UP P6, R14, R13, R12, R11 ;  /* 0x0400000c0d0e7389 */ /* 0x00006400000c000b */
[----:B01----:R-:W-:Y:S01]  /*19300*/  ENDCOLLECTIVE ;  /* 0x000000000000791b */ /* 0x003fe20003800000 */
.L_x_395:
[----:B------:R-:W-:Y:S02]  /*19310*/  IMAD.MOV.U32 R12, RZ, RZ, 0x1f ;  /* 0x0000001fff0c7424 */ /* 0x000fe400078e00ff */
[----:B------:R-:W-:Y:S01]  /*19320*/  IMAD.MOV.U32 R11, RZ, RZ, 0x1f ;  /* 0x0000001fff0b7424 */ /* 0x000fe200078e00ff */
[----:B------:R-:W-:-:S05]  /*19330*/  SEL R2, R14, RZ, P5 ;  /* 0x000000ff0e027207 */ /* 0x000fca0002800000 */
[----:B------:R-:W-:-:S04]  /*19340*/  IMAD.IADD R2, R5, 0x1, R2 ;  /* 0x0000000105027824 */ /* 0x000fc800078e0202 */
[----:B------:R-:W-:-:S07]  /*19350*/  IMAD.MOV.U32 R13, RZ, RZ, R2 ;  /* 0x000000ffff0d7224 */ /* 0x000fce00078e0002 */
[----:B------:R-:W-:Y:S05]  /*19360*/  WARPSYNC.COLLECTIVE R15, `(.L_x_396) ;  /* 0x000000000f087348 */ /* 0x000fea0003c00000 */
[----:B------:R0:W1:Y:S02]  /*19370*/  SHFL.IDX P6, R14, R13, R12, R11 ;  /* 0x0000000c0d0e7389 */ /* 0x00006400000c000b */
[----:B01----:R-:W-:Y:S01]  /*19380*/  ENDCOLLECTIVE ;  /* 0x000000000000791b */ /* 0x003fe20003800000 */
.L_x_396:
[----:B------:R-:W-:Y:S05]  /*19390*/  BRA `(.L_x_397) ;  /* 0xffffffc0007c7947 */ /* 0x000fea000383ffff */
.L_x_294:
[----:B------:R-:W-:Y:S01]  /*193a0*/  BSSY B0, `(.L_x_398) ;  /* 0x0000007000007945 */ /* 0x000fe20003800000 */
[----:B------:R-:W-:Y:S02]  /*193b0*/  IMAD.MOV.U32 R12, RZ, RZ, 0x1 ;  /* 0x00000001ff0c7424 */ /* 0x000fe400078e00ff */
[----:B------:R-:W-:Y:S02]  /*193c0*/  IMAD.MOV.U32 R11, RZ, RZ, RZ ;  /* 0x000000ffff0b7224 */ /* 0x000fe400078e00ff */
[----:B------:R-:W-:-:S07]  /*193d0*/  IMAD.MOV.U32 R15, RZ, RZ, -0x1 ;  /* 0xffffffffff0f7424 */ /* 0x000fce00078e00ff */
[----:B------:R-:W-:Y:S05]  /*193e0*/  WARPSYNC.COLLECTIVE R15, `(.L_x_399) ;  /* 0x000000000f087348 */ /* 0x000fea0003c00000 */
[----:B------:R0:W1:Y:S02]  /*193f0*/  SHFL.UP P6, R14, R13, R12, R11 ;  /* 0x0400000c0d0e7389 */ /* 0x00006400000c000b */
[----:B01----:R-:W-:Y:S01]  /*19400*/  ENDCOLLECTIVE ;  /* 0x000000000000791b */ /* 0x003fe20003800000 */
.L_x_399:
[----:B------:R-:W-:Y:S05]  /*19410*/  BSYNC B0 ;  /* 0x0000000000007941 */ /* 0x000fea0003800000 */
.L_x_398:
[----:B------:R-:W-:Y:S01]  /*19420*/  SEL R14, R14, RZ, P1 ;  /* 0x000000ff0e0e7207 */ /* 0x000fe20000800000 */
[----:B------:R-:W-:Y:S02]  /*19430*/  IMAD.MOV.U32 R12, RZ, RZ, 0x2 ;  /* 0x00000002ff0c7424 */ /* 0x000fe400078e00ff */
[----:B------:R-:W-:Y:S02]  /*19440*/  IMAD.MOV.U32 R11, RZ, RZ, RZ ;  /* 0x000000ffff0b7224 */ /* 0x000fe400078e00ff */
[----:B------:R-:W-:Y:S02]  /*19450*/  IMAD.IADD R13, R13, 0x1, R14 ;  /* 0x000000010d0d7824 */ /* 0x000fe400078e020e */
[----:B------:R-:W-:-:S07]  /*19460*/  IMAD.MOV.U32 R15, RZ, RZ, -0x1 ;  /* 0xffffffffff0f7424 */ /* 0x000fce00078e00ff */
[----:B------:R-:W-:Y:S05]  /*19470*/  WARPSYNC.COLLECTIVE R15, `(.L_x_400) ;  /* 0x000000000f087348 */ /* 0x000fea0003c00000 */
[----:B------:R0:W1:Y:S02]  /*19480*/  SHFL.UP P6, R14, R13, R12, R11 ;  /* 0x0400000c0d0e7389 */ /* 0x00006400000c000b */
[----:B01----:R-:W-:Y:S01]  /*19490*/  ENDCOLLECTIVE ;  /* 0x000000000000791b */ /* 0x003fe20003800000 */
.L_x_400:
[----:B------:R-:W-:Y:S01]  /*194a0*/  IMAD.MOV.U32 R12, RZ, RZ, 0x4 ;  /* 0x00000004ff0c7424 */ /* 0x000fe200078e00ff */
[----:B------:R-:W-:-:S04]  /*194b0*/  SEL R2, R14, RZ, P2 ;  /* 0x000000ff0e027207 */ /* 0x000fc80001000000 */
[----:B------:R-:W-:-:S05]  /*194c0*/  IADD3 R2, R13, R2, RZ ;  /* 0x000000020d027210 */ /* 0x000fca0007ffe0ff */
[----:B------:R-:W-:-:S07]  /*194d0*/  IMAD.MOV.U32 R13, RZ, RZ, R2 ;  /* 0x000000ffff0d7224 */ /* 0x000fce00078e0002 */
[----:B------:R-:W-:Y:S05]  /*194e0*/  WARPSYNC.COLLECTIVE R15, `(.L_x_401) ;  /* 0x000000000f087348 */ /* 0x000fea0003c00000 */
[----:B------:R0:W1:Y:S02]  /*194f0*/  SHFL.UP P6, R14, R13, R12, R11 ;  /* 0x0400000c0d0e7389 */ /* 0x00006400000c000b */
[----:B01----:R-:W-:Y:S01]  /*19500*/  ENDCOLLECTIVE ;  /* 0x000000000000791b */ /* 0x003fe20003800000 */
.L_x_401:
[----:B------:R-:W-:Y:S01]  /*19510*/  IMAD.MOV.U32 R12, RZ, RZ, 0x8 ;  /* 0x00000008ff0c7424 */ /* 0x000fe200078e00ff */
[----:B------:R-:W-:-:S05]  /*19520*/  SEL R3, R14, RZ, P3 ;  /* 0x000000ff0e037207 */ /* 0x000fca0001800000 */
[----:B------:R-:W-:-:S04]  /*19530*/  IMAD.IADD R3, R2, 0x1, R3 ;  /* 0x0000000102037824 */ /* 0x000fc800078e0203 */
[----:B------:R-:W-:-:S07]  /*19540*/  IMAD.MOV.U32 R13, RZ, RZ, R3 ;  /* 0x000000ffff0d7224 */ /* 0x000fce00078e0003 */
[----:B------:R-:W-:Y:S05]  /*19550*/  WARPSYNC.COLLECTIVE R15, `(.L_x_402) ;  /* 0x000000000f087348 */ /* 0x000fea0003c00000 */
[----:B------:R0:W1:Y:S02]  /*19560*/  SHFL.UP P6, R14, R13, R12, R11 ;  /* 0x0400000c0d0e7389 */ /* 0x00006400000c000b */
[----:B01----:R-:W-:Y:S01]  /*19570*/  ENDCOLLECTIVE ;  /* 0x000000000000791b */ /* 0x003fe20003800000 */
.L_x_402:
[----:B------:R-:W-:Y:S01]  /*19580*/  IMAD.MOV.U32 R12, RZ, RZ, 0x10 ;  /* 0x00000010ff0c7424 */ /* 0x000fe200078e00ff */
[----:B------:R-:W-:-:S05]  /*19590*/  SEL R14, R14, RZ, P4 ;  /* 0x000000ff0e0e7207 */ /* 0x000fca0002000000 */
[----:B------:R-:W-:-:S04]  /*195a0*/  IMAD.IADD R5, R3, 0x1, R14 ;  /* 0x0000000103057824 */ /* 0x000fc800078e020e */
[----:B------:R-:W-:-:S07]  /*195b0*/  IMAD.MOV.U32 R13, RZ, RZ, R5 ;  /* 0x000000ffff0d7224 */ /* 0x000fce00078e0005 */
[----:B------:R-:W-:Y:S05]  /*195c0*/  WARPSYNC.COLLECTIVE R15, `(.L_x_403) ;  /* 0x000000000f087348 */ /* 0x000fea0003c00000 */
[----:B------:R0:W1:Y:S02]  /*195d0*/  SHFL.UP P6, R14, R13, R12, R11 ;  /* 0x0400000c0d0e7389 */ /* 0x00006400000c000b */
[----:B01----:R-:W-:Y:S01]  /*195e0*/  ENDCOLLECTIVE ;  /* 0x000000000000791b */ /* 0x003fe20003800000 */
.L_x_403:
        /* <DEDUP_REMOVED lines=8> */
.L_x_404:
[----:B------:R-:W-:Y:S05]  /*19670*/  BRA `(.L_x_405) ;  /* 0xffffffc000687947 */ /* 0x000fea000383ffff */
.L_x_296:
[----:B------:R-:W-:Y:S01]  /*19680*/  BSSY B0, `(.L_x_406) ;  /* 0x0000006000007945 */ /* 0x000fe20003800000 */
[----:B------:R-:W-:Y:S01]  /*19690*/  PLOP3.LUT P6, PT, P6, PT, PT, 0x8, 0x0 ;  /* 0x000000000000781c */ /* 0x000fe200037ce170 */
[----:B------:R-:W-:-:S12]  /*196a0*/  IMAD.MOV.U32 R15, RZ, RZ, -0x1 ;  /* 0xffffffffff0f7424 */ /* 0x000fd800078e00ff */
[----:B0-----:R-:W-:Y:S05]  /*196b0*/  WARPSYNC.COLLECTIVE R15, `(.L_x_407) ;  /* 0x000000000f087348 */ /* 0x001fea0003c00000 */
[----:B------:R-:W-:Y:S01]  /*196c0*/  VOTE.ANY R14, PT, P6 ;  /* 0x00000000000e7806 */ /* 0x000fe200030e0100 */
[----:B0-----:R-:W-:Y:S06]  /*196d0*/  ENDCOLLECTIVE ;  /* 0x000000000000791b */ /* 0x001fec0003800000 */
.L_x_407:
[----:B------:R-:W-:Y:S05]  /*196e0*/  BSYNC B0 ;  /* 0x0000000000007941 */ /* 0x000fea0003800000 */
.L_x_406:
[----:B------:R-:W-:Y:S02]  /*196f0*/  IMAD.MOV.U32 R3, RZ, RZ, R14 ;  /* 0x000000ffff037224 */ /* 0x000fe400078e000e */
[----:B------:R-:W-:Y:S02]  /*19700*/  IMAD.MOV.U32 R13, RZ, RZ, R7 ;  /* 0x000000ffff0d7224 */ /* 0x000fe400078e0007 */
[----:B------:R-:W0:Y:S01]  /*19710*/  POPC R8, R3 ;  /* 0x0000000300087309 */ /* 0x000e220000000000 */
[----:B------:R-:W-:Y:S02]  /*19720*/  IMAD.MOV.U32 R11, RZ, RZ, 0x1f ;  /* 0x0000001fff0b7424 */ /* 0x000fe400078e00ff */
[----:B------:R-:W-:Y:S01]  /*19730*/  IMAD.MOV.U32 R15, RZ, RZ, -0x1 ;  /* 0xffffffffff0f7424 */ /* 0x000fe200078e00ff */
[----:B0-----:R-:W-:-:S07]  /*19740*/  MOV R12, R8 ;  /* 0x00000008000c7202 */ /* 0x001fce0000000f00 */
[----:B------:R-:W-:Y:S05]  /*19750*/  WARPSYNC.COLLECTIVE R15, `(.L_x_408) ;  /* 0x000000000f087348 */ /* 0x000fea0003c00000 */
[----:B------:R0:W1:Y:S02]  /*19760*/  SHFL.IDX P6, R14, R13, R12, R11 ;  /* 0x0000000c0d0e7389 */ /* 0x00006400000c000b */
[----:B01----:R-:W-:Y:S01]  /*19770*/  ENDCOLLECTIVE ;  /* 0x000000000000791b */ /* 0x003fe20003800000 */
.L_x_408:
[----:B------:R-:W-:Y:S02]  /*19780*/  IMAD.MOV.U32 R13, RZ, RZ, R4 ;  /* 0x000000ffff0d7224 */ /* 0x000fe400078e0004 */
[----:B------:R-:W-:-:S07]  /*19790*/  IMAD.MOV.U32 R7, RZ, RZ, R14 ;  /* 0x000000ffff077224 */ /* 0x000fce00078e000e */
[----:B------:R-:W-:Y:S05]  /*197a0*/  WARPSYNC.COLLECTIVE R15, `(.L_x_409) ;  /* 0x000000000f087348 */ /* 0x000fea0003c00000 */
[----:B------:R0:W1:Y:S02]  /*197b0*/  SHFL.IDX P6, R14, R13, R12, R11 ;  /* 0x0000000c0d0e7389 */ /* 0x00006400000c000b */
[----:B01----:R-:W-:Y:S01]  /*197c0*/  ENDCOLLECTIVE ;  /* 0x000000000000791b */ /* 0x003fe20003800000 */
.L_x_409:
[----:B------:R-:W-:Y:S01]  /*197d0*/  IMAD.MOV.U32 R4, RZ, RZ, R14 ;  /* 0x000000ffff047224 */ /* 0x000fe200078e000e */
[----:B------:R-:W-:Y:S06]  /*197e0*/  BRA `(.L_x_410) ;  /* 0xffffffc000487947 */ /* 0x000fec000383ffff */
.L_x_298:
[----:B------:R-:W-:Y:S01]  /*197f0*/  BSSY B0, `(.L_x_411) ;  /* 0x0000007000007945 */ /* 0x000fe20003800000 */
[----:B------:R-:W-:Y:S02]  /*19800*/  IMAD.MOV.U32 R13, RZ, RZ, R2 ;  /* 0x000000ffff0d7224 */ /* 0x000fe400078e0002 */
[----:B------:R-:W-:Y:S02]  /*19810*/  IMAD.MOV.U32 R11, RZ, RZ, 0x1f ;  /* 0x0000001fff0b7424 */ /* 0x000fe400078e00ff */
[----:B------:R-:W-:-:S07]  /*19820*/  IMAD.MOV.U32 R15, RZ, RZ, -0x1 ;  /* 0xffffffffff0f7424 */ /* 0x000fce00078e00ff */
[----:B0123--:R-:W-:Y:S05]  /*19830*/  WARPSYNC.COLLECTIVE R15, `(.L_x_412) ;  /* 0x000000000f087348 */ /* 0x00ffea0003c00000 */
[----:B------:R4:W0:Y:S02]  /*19840*/  SHFL.IDX P6, R14, R13, R12, R11 ;  /* 0x0000000c0d0e7389 */ /* 0x00082400000c000b */
[----:B01234-:R-:W-:Y:S01]  /*19850*/  ENDCOLLECTIVE ;  /* 0x000000000000791b */ /* 0x01ffe20003800000 */
.L_x_412:
[----:B------:R-:W-:Y:S05]  /*19860*/  BSYNC B0 ;  /* 0x0000000000007941 */ /* 0x000fea0003800000 */
.L_x_411:
[----:B------:R-:W-:Y:S01]  /*19870*/  IMAD.MOV.U32 R6, RZ, RZ, R14 ;  /* 0x000000ffff067224 */ /* 0x000fe200078e000e */
[----:B------:R-:W-:Y:S06]  /*19880*/  BRA `(.L_x_297) ;  /* 0xffffffc000387947 */ /* 0x000fec000383ffff */
.L_x_302:
[----:B-1----:R1:W3:Y:S02]  /*19890*/  SYNCS.PHASECHK.TRANS64.TRYWAIT P0, [R4+URZ+0x38820], R0 ;  /* 0x03882000040075a7 */ /* 0x0022e4000800017f */
[----:B---3--:R-:W-:Y:S05]  /*198a0*/  @!P0 NANOSLEEP.SYNCS 0x989680 ;  /* 0x009896800000895d */ /* 0x008fea0003900000 */
[----:B------:R-:W3:Y:S02]  /*198b0*/  @!P0 SYNCS.PHASECHK.TRANS64 P0, [R4+URZ+0x38820], R0 ;  /* 0x03882000040085a7 */ /* 0x000ee4000800007f */
[----:B---3--:R-:W-:Y:S05]  /*198c0*/  @!P0 BRA `(.L_x_302) ;  /* 0xfffffffc00f08947 */ /* 0x008fea000383ffff */
[----:B------:R-:W-:Y:S05]  /*198d0*/  BRA `(.L_x_413) ;  /* 0xffffffc400907947 */ /* 0x000fea000383ffff */
.L_x_303:
[----:B------:R-:W3:Y:S01]  /*198e0*/  S2R R2, SR_TID.X ;  /* 0x0000000000027919 */ /* 0x000ee20000002100 */
[----:B------:R-:W-:Y:S01]  /*198f0*/  BSSY B0, `(.L_x_414) ;  /* 0x000000a000007945 */ /* 0x000fe20003800000 */
[----:B------:R-:W-:Y:S02]  /*19900*/  IMAD.MOV.U32 R12, RZ, RZ, RZ ;  /* 0x000000ffff0c7224 */ /* 0x000fe400078e00ff */
[----:B------:R-:W-:Y:S02]  /*19910*/  IMAD.MOV.U32 R11, RZ, RZ, 0x1f ;  /* 0x0000001fff0b7424 */ /* 0x000fe400078e00ff */
[----:B------:R-:W-:Y:S01]  /*19920*/  IMAD.MOV.U32 R15, RZ, RZ, -0x1 ;  /* 0xffffffffff0f7424 */ /* 0x000fe200078e00ff */
[----:B---3--:R-:W-:-:S04]  /*19930*/  SHF.R.U32.HI R2, RZ, 0x5, R2 ;  /* 0x00000005ff027819 */ /* 0x008fc80000011602 */
[----:B------:R-:W-:-:S05]  /*19940*/  LOP3.LUT R2, R2, 0x3, RZ, 0xc0, !PT ;  /* 0x0000000302027812 */ /* 0x000fca00078ec0ff */
[----:B------:R-:W-:-:S07]  /*19950*/  IMAD.MOV.U32 R13, RZ, RZ, R2 ;  /* 0x000000ffff0d7224 */ /* 0x000fce00078e0002 */
[----:B012---:R-:W-:Y:S05]  /*19960*/  WARPSYNC.COLLECTIVE R15, `(.L_x_415) ;  /* 0x000000000f087348 */ /* 0x007fea0003c00000 */
[----:B------:R3:W4:Y:S02]  /*19970*/  SHFL.IDX P6, R14, R13, R12, R11 ;  /* 0x0000000c0d0e7389 */ /* 0x00072400000c000b */
[----:B01234-:R-:W-:Y:S01]  /*19980*/  ENDCOLLECTIVE ;  /* 0x000000000000791b */ /* 0x01ffe20003800000 */
.L_x_415:
[----:B------:R-:W-:Y:S05]  /*19990*/  BSYNC B0 ;  /* 0x0000000000007941 */ /* 0x000fea0003800000 */
.L_x_414:
[----:B------:R-:W-:Y:S05]  /*199a0*/  BRA `(.L_x_416) ;  /* 0xffffffc400787947 */ /* 0x000fea000383ffff */
.L_x_306:
[----:B------:R-:W-:Y:S01]  /*199b0*/  BSSY B1, `(.L_x_417) ;  /* 0x0000006000017945 */ /* 0x000fe20003800000 */
[----:B------:R-:W-:-:S07]  /*199c0*/  IMAD.MOV.U32 R15, RZ, RZ, -0x1 ;  /* 0xffffffffff0f7424 */ /* 0x000fce00078e00ff */
[----:B012---:R-:W-:Y:S05]  /*199d0*/  WARPSYNC.COLLECTIVE R15, `(.L_x_418) ;  /* 0x000000000f0c7348 */ /* 0x007fea0003c00000 */
[----:B------:R-:W-:Y:S02]  /*199e0*/  ELECT P6, UR62, PT ;  /* 0x00000000003e782f */ /* 0x000fe400038c0000 */
[----:B------:R-:W-:Y:S01]  /*199f0*/  MOV R14, UR62 ;  /* 0x0000003e000e7c02 */ /* 0x000fe20008000f00 */
[----:B012---:R-:W-:Y:S10]  /*19a00*/  ENDCOLLECTIVE ;  /* 0x000000000000791b */ /* 0x007ff40003800000 */
.L_x_418:
[----:B------:R-:W-:Y:S05]  /*19a10*/  BSYNC B1 ;  /* 0x0000000000017941 */ /* 0x000fea0003800000 */
.L_x_417:
[----:B------:R-:W-:Y:S05]  /*19a20*/  BRA `(.L_x_419) ;  /* 0xffffffc400707947 */ /* 0x000fea000383ffff */
.L_x_308:
[----:B-1----:R1:W3:Y:S02]  /*19a30*/  SYNCS.PHASECHK.TRANS64.TRYWAIT P1, [R5+URZ+0x38840], R0 ;  /* 0x03884000050075a7 */ /* 0x0022e4000802017f */
[----:B---3--:R-:W-:Y:S05]  /*19a40*/  @!P1 NANOSLEEP.SYNCS 0x989680 ;  /* 0x009896800000995d */ /* 0x008fea0003900000 */
[----:B------:R-:W3:Y:S02]  /*19a50*/  @!P1 SYNCS.PHASECHK.TRANS64 P1, [R5+URZ+0x38840], R0 ;  /* 0x03884000050095a7 */ /* 0x000ee4000802007f */
[----:B---3--:R-:W-:Y:S05]  /*19a60*/  @!P1 BRA `(.L_x_308) ;  /* 0xfffffffc00f09947 */ /* 0x008fea000383ffff */
[----:B------:R-:W-:Y:S05]  /*19a70*/  BRA `(.L_x_420) ;  /* 0xffffffc400987947 */ /* 0x000fea000383ffff */
.L_x_310:
[----:B---3--:R3:W4:Y:S02]  /*19a80*/  SYNCS.PHASECHK.TRANS64.TRYWAIT P1, [R27+URZ+0x38840], R2 ;  /* 0x038840021b0075a7 */ /* 0x008724000802017f */
[----:B----4-:R-:W-:Y:S05]  /*19a90*/  @!P1 NANOSLEEP.SYNCS 0x989680 ;  /* 0x009896800000995d */ /* 0x010fea0003900000 */
[----:B------:R-:W4:Y:S02]  /*19aa0*/  @!P1 SYNCS.PHASECHK.TRANS64 P1, [R27+URZ+0x38840], R2 ;  /* 0x038840021b0095a7 */ /* 0x000f24000802007f */
[----:B----4-:R-:W-:Y:S05]  /*19ab0*/  @!P1 BRA `(.L_x_310) ;  /* 0xfffffffc00f09947 */ /* 0x010fea000383ffff */
[----:B------:R-:W-:Y:S05]  /*19ac0*/  BRA `(.L_x_421) ;  /* 0xffffffc400a47947 */ /* 0x000fea000383ffff */
.L_x_312:
[----:B----4-:R4:W0:Y:S02]  /*19ad0*/  SYNCS.PHASECHK.TRANS64.TRYWAIT P1, [R5+URZ+0x38860], R0 ;  /* 0x03886000050075a7 */ /* 0x010824000802017f */
[----:B0-----:R-:W-:Y:S05]  /*19ae0*/  @!P1 NANOSLEEP.SYNCS 0x989680 ;  /* 0x009896800000995d */ /* 0x001fea0003900000 */
[----:B------:R-:W0:Y:S02]  /*19af0*/  @!P1 SYNCS.PHASECHK.TRANS64 P1, [R5+URZ+0x38860], R0 ;  /* 0x03886000050095a7 */ /* 0x000e24000802007f */
[----:B0-----:R-:W-:Y:S05]  /*19b00*/  @!P1 BRA `(.L_x_312) ;  /* 0xfffffffc00f09947 */ /* 0x001fea000383ffff */
[----:B------:R-:W-:Y:S05]  /*19b10*/  BRA `(.L_x_422) ;  /* 0xffffffc400a07947 */ /* 0x000fea000383ffff */
.L_x_423:
        /* <DEDUP_REMOVED lines=14> */
.L_x_3272:


//--------------------- .text._ZN7cutlass13device_kernelIN5flash11enable_sm90INS1_16FlashAttnFwdSm90INS1_25CollectiveMainloopFwdSm90ILi2EN4cute5tupleIJNS5_1CILi1EEES8_S8_EEENS6_IJNS7_ILi128EEENS7_ILi80EEENS7_ILi256EEEEEELi256ENS_6half_tEfNS_4arch4Sm90ELb0ELb0ELb1ELb1ELb1ELb1ELb0ELb1ELb1ELb1ELb1ELb0EEENS1_21CollectiveEpilogueFwdINS6_IJSA_SC_SB_EEES9_SE_SG_Li256ELb1ELb1ELb1ELb0EEENS1_36VarlenDynamicPersistentTileSchedulerILi128ELi80ELi256ELi128ELb1ELb1ELb1ELb0ELb1ELb1EEEEEEEEEvNT_6ParamsE --------------------------
	.section	.text._ZN7cutlass13device_kernelIN5flash11enable_sm90INS1_16FlashAttnFwdSm90INS1_25CollectiveMainloopFwdSm90ILi2EN4cute5tupleIJNS5_1CILi1EEES8_S8_EEENS6_IJNS7_ILi128EEENS7_ILi80EEENS7_ILi256EEEEEELi256ENS_6half_tEfNS_4arch4Sm90ELb0ELb0ELb1ELb1ELb1ELb1ELb0ELb1ELb1ELb1ELb1ELb0EEENS1_21CollectiveEpilogueFwdINS6_IJSA_SC_SB_EEES9_SE_SG_Li256ELb1ELb1ELb1ELb0EEENS1_36VarlenDynamicPersistentTileSchedulerILi128ELi80ELi256ELi128ELb1ELb1ELb1ELb0ELb1ELb1EEEEEEEEEvNT_6ParamsE,"ax",@progbits
	.align	128
.text._ZN7cutlass13device_kernelIN5flash11enable_sm90INS1_16FlashAttnFwdSm90INS1_25CollectiveMainloopFwdSm90ILi2EN4cute5tupleIJNS5_1CILi1EEES8_S8_EEENS6_IJNS7_ILi128EEENS7_ILi80EEENS7_ILi256EEEEEELi256ENS_6half_tEfNS_4arch4Sm90ELb0ELb0ELb1ELb1ELb1ELb1ELb0ELb1ELb1ELb1ELb1ELb0EEENS1_21CollectiveEpilogueFwdINS6_IJSA_SC_SB_EEES9_SE_SG_Li256ELb1ELb1ELb1ELb0EEENS1_36VarlenDynamicPersistentTileSchedulerILi128ELi80ELi256ELi128ELb1ELb1ELb1ELb0ELb1ELb1EEEEEEEEEvNT_6ParamsE:
        .type           _ZN7cutlass13device_kernelIN5flash11enable_sm90INS1_16FlashAttnFwdSm90INS1_25CollectiveMainloopFwdSm90ILi2EN4cute5tupleIJNS5_1CILi1EEES8_S8_EEENS6_IJNS7_ILi128EEENS7_ILi80EEENS7_ILi256EEEEEELi256ENS_6half_tEfNS_4arch4Sm90ELb0ELb0ELb1ELb1ELb1ELb1ELb0ELb1ELb1ELb1ELb1ELb0EEENS1_21CollectiveEpilogueFwdINS6_IJSA_SC_SB_EEES9_SE_SG_Li256ELb1ELb1ELb1ELb0EEENS1_36VarlenDynamicPersistentTileSchedulerILi128ELi80ELi256ELi128ELb1ELb1ELb1ELb0ELb1ELb1EEEEEEEEEvNT_6ParamsE,@function
        .size           _ZN7cutlass13device_kernelIN5flash11enable_sm90INS1_16FlashAttnFwdSm90INS1_25CollectiveMainloopFwdSm90ILi2EN4cute5tupleIJNS5_1CILi1EEES8_S8_EEENS6_IJNS7_ILi128EEENS7_ILi80EEENS7_ILi256EEEEEELi256ENS_6half_tEfNS_4arch4Sm90ELb0ELb0ELb1ELb1ELb1ELb1ELb0ELb1ELb1ELb1ELb1ELb0EEENS1_21CollectiveEpilogueFwdINS6_IJSA_SC_SB_EEES9_SE_SG_Li256ELb1ELb1ELb1ELb0EEENS1_36VarlenDynamicPersistentTileSchedulerILi128ELi80ELi256ELi128ELb1ELb1ELb1ELb0ELb1ELb1EEEEEEEEEvNT_6ParamsE,(.L_x_3273 - _ZN7cutlass13device_kernelIN5flash11enable_sm90INS1_16FlashAttnFwdSm90INS1_25CollectiveMainloopFwdSm90ILi2EN4cute5tupleIJNS5_1CILi1EEES8_S8_EEENS6_IJNS7_ILi128EEENS7_ILi80EEENS7_ILi256EEEEEELi256ENS_6half_tEfNS_4arch4Sm90ELb0ELb0ELb1ELb1ELb1ELb1ELb0ELb1ELb1ELb1ELb1ELb0EEENS1_21CollectiveEpilogueFwdINS6_IJSA_SC_SB_EEES9_SE_SG_Li256ELb1ELb1ELb1ELb0EEENS1_36VarlenDynamicPersistentTileSchedulerILi128ELi80ELi256ELi128ELb1ELb1ELb1ELb0ELb1ELb1EEEEEEEEEvNT_6ParamsE)
        .other          _ZN7cutlass13device_kernelIN5flash11enable_sm90INS1_16FlashAttnFwdSm90INS1_25CollectiveMainloopFwdSm90ILi2EN4cute5tupleIJNS5_1CILi1EEES8_S8_EEENS6_IJNS7_ILi128EEENS7_ILi80EEENS7_ILi256EEEEEELi256ENS_6half_tEfNS_4arch4Sm90ELb0ELb0ELb1ELb1ELb1ELb1ELb0ELb1ELb1ELb1ELb1ELb0EEENS1_21CollectiveEpilogueFwdINS6_IJSA_SC_SB_EEES9_SE_SG_Li256ELb1ELb1ELb1ELb0EEENS1_36VarlenDynamicPersistentTileSchedulerILi128ELi80ELi256ELi128ELb1ELb1ELb1ELb0ELb1ELb1EEEEEEEEEvNT_6ParamsE,@"STO_CUDA_ENTRY STV_DEFAULT"
_ZN7cutlass13device_kernelIN5flash11enable_sm90INS1_16FlashAttnFwdSm90INS1_25CollectiveMainloopFwdSm90ILi2EN4cute5tupleIJNS5_1CILi1EEES8_S8_EEENS6_IJNS7_ILi128EEENS7_ILi80EEENS7_ILi256EEEEEELi256ENS_6half_tEfNS_4arch4Sm90ELb0ELb0ELb1ELb1ELb1ELb1ELb0ELb1ELb1ELb1ELb1ELb0EEENS1_21CollectiveEpilogueFwdINS6_IJSA_SC_SB_EEES9_SE_SG_Li256ELb1ELb1ELb1ELb0EEENS1_36VarlenDynamicPersistentTileSchedulerILi128ELi80ELi256ELi128ELb1ELb1ELb1ELb0ELb1ELb1EEEEEEEEEvNT_6ParamsE:
[----:B------:R-:W0:Y:S02]  /*0000*/  LDC R1, c[0x0][0x28] ;  /* 0x00000a00ff017b82 */ /* 0x000e240000000800 */
[----:B0-----:R-:W-:Y:S01]  /*0010*/  VIADD R1, R1, 0xfffffe38 ;  /* 0xfffffe3801017836 */ /* 0x001fe20000000000 */
[----:B------:R-:W0:Y:S01]  /*0020*/  S2R R0, SR_TID.X ;  /* 0x0000000000007919 */ /* 0x000e220000002100 */
[----:B------:R-:W-:Y:S01]  /*0030*/  ELECT P0, URZ, PT ;  /* 0x00000000003f782f */ /* 0x000fe20003800000 */
[----:B------:R-:W-:Y:S01]  /*0040*/  BSSY B0, `(.L_x_424) ;  /* 0x000000e000007945 */ /* 0x000fe20003800000 */
[----:B0-----:R-:W-:-:S05]  /*0050*/  SHF.R.U32.HI R2, RZ, 0x5, R0 ;  /* 0x00000005ff027819 */ /* 0x001fca0000011600 */
[----:B------:R-:W0:Y:S02]  /*0060*/  SHFL.IDX PT, R3, R2, RZ, 0x1f ;  /* 0x00001fff02037589 */ /* 0x000e2400000e0000 */
[----:B0-----:R-:W-:Y:S02]  /*0070*/  ISETP.EQ.AND P0, PT, R3, RZ, P0 ;  /* 0x000000ff0300720c */ /* 0x001fe40000702270 */
[----:B------:R-:W-:-:S11]  /*0080*/  SHF.R.U32.HI R3, RZ, 0x7, R0 ;  /* 0x00000007ff037819 */ /* 0x000fd60000011600 */
[----:B------:R-:W-:Y:S05]  /*0090*/  @!P0 BRA `(.L_x_425) ;  /* 0x0000000000208947 */ /* 0x000fea0003800000 */
[----:B------:R-:W-:Y:S02]  /*00a0*/  ULDC.64 UR4, c[0x0][0x198] ;  /* 0x0000660000047ab9 */ /* 0x000fe40000000a00 */
[----:B------:R-:W-:Y:S02]  /*00b0*/  UIADD3 UR6, UP0, UR4, 0x570, URZ ;  /* 0x0000057004067890 */ /* 0x000fe4000ff1e03f */
[----:B------:R-:W-:Y:S02]  /*00c0*/  UIADD3 UR4, UP1, UR4, 0x670, URZ ;  /* 0x0000067004047890 */ /* 0x000fe4000ff3e03f */
[----:B------:R-:W-:Y:S02]  /*00d0*/  UIADD3.X UR7, URZ, UR5, URZ, UP0, !UPT ;  /* 0x000000053f077290 */ /* 0x000fe400087fe43f */
[----:B------:R-:W-:-:S07]  /*00e0*/  UIADD3.X UR5, URZ, UR5, URZ, UP1, !UPT ;  /* 0x000000053f057290 */ /* 0x000fce0008ffe43f */
[----:B------:R0:W-:Y:S02]  /*00f0*/  UTMACCTL.PF [UR6] ;  /* 0x00000000060079b9 */ /* 0x0001e40008040000 */
[----:B------:R0:W-:Y:S02]  /*0100*/  UTMACCTL.PF [UR4] ;  /* 0x00000000040079b9 */ /* 0x0001e40008040000 */
[----:B0-----:R-:W-:Y:S01]  /*0110*/  NOP ;  /* 0x0000000000007918 */ /* 0x001fe20000000000 */
.L_x_425:
[----:B------:R-:W-:Y:S05]  /*0120*/  BSYNC B0 ;  /* 0x0000000000007941 */ /* 0x000fea0003800000 */
.L_x_424:
[----:B------:R-:W-:Y:S01]  /*0130*/  VOTEU.ANY UP0, P0 ;  /* 0x00000000003f7886 */ /* 0x000fe20000000100 */
[----:B------:R-:W0:Y:S01]  /*0140*/  SHFL.IDX PT, R3, R3, RZ, 0x1f ;  /* 0x00001fff03037589 */ /* 0x000e2200000e0000 */
[----:B------:R-:W-:Y:S01]  /*0150*/  UMOV UR4, 0x80 ;  /* 0x0000008000047882 */ /* 0x000fe20000000000 */
[----:B------:R-:W-:Y:S01]  /*0160*/  UMOV UR7, 0x100 ;  /* 0x0000010000077882 */ /* 0x000fe20000000000 */
[----:B------:R-:W-:Y:S01]  /*0170*/  VOTEU.ANY UP1, P0 ;  /* 0x00000000003f7886 */ /* 0x000fe20000020100 */
[----:B------:R-:W1:Y:S01]  /*0180*/  @UP0 S2UR UR8, SR_CgaCtaId ;  /* 0x00000000000809c3 */ /* 0x000e620000008800 */
[----:B------:R-:W2:Y:S01]  /*0190*/  SHFL.IDX PT, R4, R2, RZ, 0x1f ;  /* 0x00001fff02047589 */ /* 0x000ea200000e0000 */
[----:B------:R-:W-:Y:S01]  /*01a0*/  @UP0 UMOV UR6, 0x400 ;  /* 0x0000040000060882 */ /* 0x000fe20000000000 */
[----:B------:R-:W-:-:S04]  /*01b0*/  @UP0 UIADD3 UR4, -UR4, 0x100000, URZ ;  /* 0x0010000004040890 */ /* 0x000fc8000fffe13f */
[----:B------:R-:W-:Y:S02]  /*01c0*/  @UP0 USHF.L.U32 UR5, UR4, 0xb, URZ ;  /* 0x0000000b04050899 */ /* 0x000fe4000800063f */
[----:B------:R-:W-:Y:S01]  /*01d0*/  @UP0 USHF.L.U32 UR4, UR4, 0x1, URZ ;  /* 0x0000000104040899 */ /* 0x000fe2000800063f */
[----:B------:R-:W-:Y:S01]  /*01e0*/  VOTEU.ANY UP2, P0 ;  /* 0x00000000003f7886 */ /* 0x000fe20000040100 */
[----:B0-----:R-:W-:Y:S01]  /*01f0*/  R2UR UR9, R3 ;  /* 0x00000000030972ca */ /* 0x001fe200000e0000 */
[----:B-1----:R-:W-:Y:S01]  /*0200*/  @UP0 ULEA UR8, UR8, UR6, 0x18 ;  /* 0x0000000608080291 */ /* 0x002fe2000f8ec03f */
[----:B--2---:R-:W-:Y:S01]  /*0210*/  ISETP.NE.AND P1, PT, R4, RZ, PT ;  /* 0x000000ff0400720c */ /* 0x004fe20003f25270 */
[----:B------:R-:W-:-:S04]  /*0220*/  @UP0 UIADD3 UR6, -UR7, 0x100000, URZ ;  /* 0x0010000007060890 */ /* 0x000fc8000fffe13f */
[----:B------:R-:W-:Y:S02]  /*0230*/  @UP0 USHF.L.U32 UR7, UR6, 0xb, URZ ;  /* 0x0000000b06070899 */ /* 0x000fe4000800063f */
[----:B------:R-:W-:-:S04]  /*0240*/  @UP0 USHF.L.U32 UR6, UR6, 0x1, URZ ;  /* 0x0000000106060899 */ /* 0x000fc8000800063f */
[----:B------:R-:W-:Y:S01]  /*0250*/  UISETP.NE.AND UP0, UPT, UR9, URZ, UPT ;  /* 0x0000003f0900728c */ /* 0x000fe2000bf05270 */
[----:B------:R-:W0:Y:S02]  /*0260*/  FENCE.VIEW.ASYNC.S ;  /* 0x00000000000073c6 */ /* 0x000e240000000000 */
[----:B0-----:R0:W1:Y:S05]  /*0270*/  @UP1 SYNCS.EXCH.64 URZ, [UR8+0x38800], UR4 ;  /* 0x03880004083f15b2 */ /* 0x00106a0008000100 */
[----:B------:R0:W2:Y:S01]  /*0280*/  @UP2 SYNCS.EXCH.64 URZ, [UR8+0x38820], UR6 ;  /* 0x03882006083f25b2 */ /* 0x0000a20008000100 */
        /* <DEDUP_REMOVED lines=14> */
[----:B0-----:R3:W4:Y:S08]  /*0370*/  SYNCS.EXCH.64 URZ, [UR8+0x38830], UR4 ;  /* 0x03883004083f75b2 */ /* 0x0017300008000100 */
[----:B------:R3:W0:Y:S01]  /*0380*/  SYNCS.EXCH.64 URZ, [UR8+0x38840], UR6 ;  /* 0x03884006083f75b2 */ /* 0x0006220008000100 */
[----:B------:R3:W0:Y:S01]  /*0390*/  SYNCS.EXCH.64 URZ, [UR8+0x38838], UR4 ;  /* 0x03883804083f75b2 */ /* 0x0006220008000100 */
[----:B------:R3:W0:Y:S02]  /*03a0*/  SYNCS.EXCH.64 URZ, [UR8+0x38848], UR6 ;  /* 0x03884806083f75b2 */ /* 0x0006240008000100 */
[----:B---3--:R-:W-:Y:S01]  /*03b0*/  NOP ;  /* 0x0000000000007918 */ /* 0x008fe20000000000 */
.L_x_426:
[----:B------:R-:W3:Y:S01]  /*03c0*/  SHFL.IDX PT, R3, R2, RZ, 0x1f ;  /* 0x00001fff02037589 */ /* 0x000ee200000e0000 */
[----:B------:R-:W-:Y:S01]  /*03d0*/  NOP ;  /* 0x0000000000007918 */ /* 0x000fe20000000000 */
[----:B---3--:R-:W-:-:S13]  /*03e0*/  ISETP.NE.AND P0, PT, R3, RZ, PT ;  /* 0x000000ff0300720c */ /* 0x008fda0003f05270 */
        /* <DEDUP_REMOVED lines=17> */
[----:B------:R3:W0:Y:S02]  /*0500*/  SYNCS.EXCH.64 URZ, [UR8+0x38868], UR6 ;  /* 0x03886806083f75b2 */ /* 0x0006240008000100 */
[----:B---3--:R-:W-:Y:S01]  /*0510*/  NOP ;  /* 0x0000000000007918 */ /* 0x008fe20000000000 */
.L_x_427:
[----:B------:R-:W3:Y:S01]  /*0520*/  SHFL.IDX PT, R3, R2, RZ, 0x1f ;  /* 0x00001fff02037589 */ /* 0x000ee200000e0000 */
[----:B------:R-:W-:Y:S01]  /*0530*/  NOP ;  /* 0x0000000000007918 */ /* 0x000fe20000000000 */
[----:B---3--:R-:W-:-:S13]  /*0540*/  ISETP.NE.AND P0, PT, R3, RZ, PT ;  /* 0x000000ff0300720c */ /* 0x008fda0003f05270 */
        /* <DEDUP_REMOVED lines=13> */
[----:B------:R3:W0:Y:S02]  /*0620*/  SYNCS.EXCH.64 URZ, [UR6+0x38888], UR4 ;  /* 0x03888804063f75b2 */ /* 0x0006240008000100 */
[----:B---3--:R-:W-:Y:S01]  /*0630*/  NOP ;  /* 0x0000000000007918 */ /* 0x008fe20000000000 */
.L_x_428:
        /* <DEDUP_REMOVED lines=22> */
.L_x_429:
        /* <DEDUP_REMOVED lines=22> */
.L_x_430:
[----:B------:R-:W-:Y:S01]  /*0900*/  PLOP3.LUT P0, PT, PT, PT, UP0, 0x80, 0x0 ;  /* 0x000000000000781c */ /* 0x000fe20003f0f008 */
[----:B------:R-:W-:Y:S01]  /*0910*/  UMOV UR60, 0x1 ;  /* 0x00000001003c7882 */ /* 0x000fe20000000000 */
[----:B------:R-:W-:Y:S01]  /*0920*/  NOP ;  /* 0x0000000000007918 */ /* 0x000fe20000000000 */
[----:B------:R-:W-:Y:S01]  /*0930*/  USEL UR60, UR60, 0x2, !UP0 ;  /* 0x000000023c3c7887 */ /* 0x000fe2000c000000 */
[----:B------:R-:W-:Y:S01]  /*0940*/  BSSY B9, `(.L_x_431) ;  /* 0x0002a47000097945 */ /* 0x000fe20003800000 */
[----:B012-4-:R-:W-:Y:S08]  /*0950*/  BAR.SYNC.DEFER_BLOCKING 0x0 ;  /* 0x0000000000007b1d */ /* 0x017ff00000010000 */
[----:B------:R-:W-:Y:S05]  /*0960*/  @!P0 BRA `(.L_x_432) ;  /* 0x0000022800908947 */ /* 0x000fea0003800000 */
.L_x_433:
[----:B------:R-:W-:-:S08]  /*0970*/  NOP ;  /* 0x0000000000007918 */ /* 0x000fd00000000000 */
[----:B------:R-:W0:Y:S02]  /*0980*/  USETMAXREG.TRY_ALLOC.CTAPOOL UP0, 0xe8 ;  /* 0x000000e8000079c8 */ /* 0x000e240008000600 */
[----:B0-----:R-:W-:-:S13]  /*0990*/  PLOP3.LUT P0, PT, PT, PT, UP0, 0x80, 0x0 ;  /* 0x000000000000781c */ /* 0x001fda0003f0f008 */
[----:B------:R-:W-:Y:S05]  /*09a0*/  @!P0 BRA `(.L_x_433) ;  /* 0xfffffffc00f08947 */ /* 0x000fea000383ffff */
[----:B------:R-:W0:Y:S08]  /*09b0*/  S2UR UR4, SR_CgaCtaId ;  /* 0x00000000000479c3 */ /* 0x000e300000008800 */
[----:B------:R-:W-:Y:S06]  /*09c0*/  BAR.ARV 0x8, 0x180 ;  /* 0x0206000000007b1d */ /* 0x000fec0000002000 */
[----:B------:R-:W-:-:S02]  /*09d0*/  MOV R23, 0x400 ;  /* 0x0000040000177802 */ /* 0x000fc40000000f00 */
[----:B------:R-:W-:Y:S01]  /*09e0*/  BAR.SYNC.DEFER_BLOCKING 0x5, 0x180 ;  /* 0x0146000000007b1d */ /* 0x000fe20000010000 */
[----:B0-----:R-:W-:-:S05]  /*09f0*/  IMAD.U32 R2, RZ, RZ, UR4 ;  /* 0x00000004ff027e24 */ /* 0x001fca000f8e00ff */
[----:B------:R-:W-:Y:S01]  /*0a00*/  ULDC UR4, c[0x0][0xc3c] ;  /* 0x00030f0000047ab9 */ /* 0x000fe20000000800 */
[----:B------:R-:W-:Y:S01]  /*0a10*/  LEA R23, R2, R23, 0x18 ;  /* 0x0000001702177211 */ /* 0x000fe200078ec0ff */
[----:B------:R-:W-:Y:S04]  /*0a20*/  STL [R1+0x60], R2 ;  /* 0x0000600201007387 */ /* 0x000fe80000100800 */
[----:B------:R-:W0:Y:S01]  /*0a30*/  LDS.128 R128, [R23+0x388d0] ;  /* 0x0388d00017807984 */ /* 0x000e220000000c00 */
[----:B------:R-:W-:Y:S06]  /*0a40*/  BAR.ARV 0x4, 0x180 ;  /* 0x0106000000007b1d */ /* 0x000fec0000002000 */
[----:B0-----:R-:W-:-:S13]  /*0a50*/  ISETP.GE.AND P0, PT, R131, UR4, PT ;  /* 0x0000000483007c0c */ /* 0x001fda000bf06270 */
[----:B------:R-:W-:Y:S05]  /*0a60*/  @P0 BRA `(.L_x_434) ;  /* 0x000002a000d00947 */ /* 0x000fea0003800000 */
[----:B------:R-:W-:Y:S01]  /*0a70*/  VIADD R0, R0, 0xffffff80 ;  /* 0xffffff8000007836 */ /* 0x000fe20000000000 */
[----:B------:R-:W-:Y:S01]  /*0a80*/  R2UR UR4, R23 ;  /* 0x00000000170472ca */ /* 0x000fe200000e0000 */
[----:B------:R-:W-:Y:S01]  /*0a90*/  ULOP3.LUT UR5, UR60, 0x1, URZ, 0xfc, !UPT ;  /* 0x000000013c057892 */ /* 0x000fe2000f8efc3f */
[----:B------:R-:W-:Y:S01]  /*0aa0*/  IMAD.MOV.U32 R213, RZ, RZ, RZ ;  /* 0x000000ffffd57224 */ /* 0x000fe200078e00ff */
[----:B------:R-:W-:Y:S01]  /*0ab0*/  MOV R229, RZ ;  /* 0x000000ff00e57202 */ /* 0x000fe20000000f00 */
[----:B------:R-:W-:Y:S01]  /*0ac0*/  IMAD.MOV.U32 R225, RZ, RZ, RZ ;  /* 0x000000ffffe17224 */ /* 0x000fe200078e00ff */
[----:B------:R-:W-:Y:S01]  /*0ad0*/  SHF.R.S32.HI R3, RZ, 0x1f, R0 ;  /* 0x0000001fff037819 */ /* 0x000fe20000011400 */
[----:B------:R-:W-:-:S03]  /*0ae0*/  IMAD.MOV.U32 R226, RZ, RZ, RZ ;  /* 0x000000ffffe27224 */ /* 0x000fc600078e00ff */
[CC--:B------:R-:W-:Y:S02]  /*0af0*/  LEA.HI R2, R3.reuse, R0.reuse, RZ, 0x7 ;  /* 0x0000000003027211 */ /* 0x0c0fe400078f38ff */
[CC--:B------:R-:W-:Y:S02]  /*0b00*/  LEA.HI R5, R3.reuse, R0.reuse, RZ, 0x5 ;  /* 0x0000000003057211 */ /* 0x0c0fe400078f28ff */
[CC--:B------:R-:W-:Y:S01]  /*0b10*/  LEA.HI R4, R3.reuse, R0.reuse, RZ, 0x4 ;  /* 0x0000000003047211 */ /* 0x0c0fe200078f20ff */
[----:B------:R-:W-:Y:S01]  /*0b20*/  UIADD3 UR4, UR4, 0x14400, URZ ;  /* 0x0001440004047890 */ /* 0x000fe2000fffe03f */
[----:B------:R-:W-:Y:S02]  /*0b30*/  LOP3.LUT R7, R2, 0xffffff80, RZ, 0xc0, !PT ;  /* 0xffffff8002077812 */ /* 0x000fe400078ec0ff */
[CC--:B------:R-:W-:Y:S02]  /*0b40*/  LEA.HI R224, R3.reuse, R0.reuse, RZ, 0x3 ;  /* 0x0000000003e07211 */ /* 0x0c0fe400078f18ff */
[CC--:B------:R-:W-:Y:S01]  /*0b50*/  LEA.HI R6, R3.reuse, R0.reuse, RZ, 0x2 ;  /* 0x0000000003067211 */ /* 0x0c0fe200078f10ff */
[----:B------:R-:W-:Y:S01]  /*0b60*/  IMAD.IADD R20, R0, 0x1, -R7 ;  /* 0x0000000100147824 */ /* 0x000fe200078e0a07 */
[----:B------:R-:W-:-:S02]  /*0b70*/  LEA.HI R8, R3, R0, RZ, 0x6 ;  /* 0x0000000003087211 */ /* 0x000fc400078f30ff */
[----:B------:R-:W-:Y:S02]  /*0b80*/  SHF.L.U32 R5, R5, 0x5, RZ ;  /* 0x0000000505057819 */ /* 0x000fe400000006ff */
[----:B------:R-:W-:Y:S01]  /*0b90*/  LOP3.LUT R3, R4, 0x3fffff0, RZ, 0xc0, !PT ;  /* 0x03fffff004037812 */ /* 0x000fe200078ec0ff */
[----:B------:R-:W-:Y:S01]  /*0ba0*/  STL [R1+0x120], R20 ;  /* 0x0001201401007387 */ /* 0x000fe20000100800 */
[----:B------:R-:W-:Y:S02]  /*0bb0*/  LOP3.LUT R11, R6, 0xfffffffc, RZ, 0xc0, !PT ;  /* 0xfffffffc060b7812 */ /* 0x000fe400078ec0ff */
[----:B------:R-:W-:Y:S01]  /*0bc0*/  LOP3.LUT R7, R224, 0xfffffff8, RZ, 0xc0, !PT ;  /* 0xfffffff8e0077812 */ /* 0x000fe200078ec0ff */
[C---:B------:R-:W-:Y:S01]  /*0bd0*/  IMAD.IADD R3, R0.reuse, 0x1, -R3 ;  /* 0x0000000100037824 */ /* 0x040fe200078e0a03 */
[----:B------:R-:W-:Y:S02]  /*0be0*/  LOP3.LUT R6, R5, 0xfffffc00, RZ, 0xc0, !PT ;  /* 0xfffffc0005067812 */ /* 0x000fe400078ec0ff */
[----:B------:R-:W-:Y:S01]  /*0bf0*/  SHF.R.S32.HI R5, RZ, 0x4, R4 ;  /* 0x00000004ff057819 */ /* 0x000fe20000011404 */
[----:B------:R-:W-:Y:S01]  /*0c00*/  IMAD.IADD R14, R0, 0x1, -R7 ;  /* 0x00000001000e7824 */ /* 0x000fe200078e0a07 */
[----:B------:R-:W-:Y:S01]  /*0c10*/  SHF.R.S32.HI R9, RZ, 0x1f, R20 ;  /* 0x0000001fff097819 */ /* 0x000fe20000011414 */
[----:B------:R-:W-:Y:S01]  /*0c20*/  IMAD R7, R3, 0x40, R6 ;  /* 0x0000004003077824 */ /* 0x000fe200078e0206 */
[----:B------:R-:W-:Y:S01]  /*0c30*/  SHF.R.S32.HI R3, RZ, 0x7, R2 ;  /* 0x00000007ff037819 */ /* 0x000fe20000011402 */
[----:B------:R-:W-:Y:S01]  /*0c40*/  IMAD.SHL.U32 R216, R14, 0x4, RZ ;  /* 0x000000040ed87824 */ /* 0x000fe200078e00ff */
[----:B------:R-:W-:Y:S01]  /*0c50*/  LEA.HI R4, R4, R5, RZ, 0x1 ;  /* 0x0000000504047211 */ /* 0x000fe200078f08ff */
[----:B------:R-:W-:Y:S01]  /*0c60*/  STL [R1+0x70], R14 ;  /* 0x0000700e01007387 */ /* 0x000fe20000100800 */
[----:B------:R-:W-:Y:S01]  /*0c70*/  SHF.R.S32.HI R224, RZ, 0x3, R224 ;  /* 0x00000003ffe07819 */ /* 0x000fe200000114e0 */
[----:B------:R-:W-:Y:S01]  /*0c80*/  VIADD R221, R216, 0x20 ;  /* 0x00000020d8dd7836 */ /* 0x000fe20000000000 */
[----:B------:R-:W-:-:S02]  /*0c90*/  LEA.HI R10, R9, R20, RZ, 0x2 ;  /* 0x00000014090a7211 */ /* 0x000fc400078f10ff */
[----:B------:R-:W-:Y:S01]  /*0ca0*/  LEA.HI R2, R2, R3, RZ, 0x1 ;  /* 0x0000000302027211 */ /* 0x000fe200078f08ff */
[----:B------:R-:W-:Y:S01]  /*0cb0*/  VIADD R6, R224, 0x60 ;  /* 0x00000060e0067836 */ /* 0x000fe20000000000 */
[----:B------:R-:W-:Y:S02]  /*0cc0*/  LOP3.LUT R4, R4, 0x1ffffffe, RZ, 0xc0, !PT ;  /* 0x1ffffffe04047812 */ /* 0x000fe400078ec0ff */
[----:B------:R-:W-:Y:S02]  /*0cd0*/  IADD3 R12, R0, -R11, RZ ;  /* 0x8000000b000c7210 */ /* 0x000fe40007ffe0ff */
[----:B------:R-:W-:Y:S01]  /*0ce0*/  SHF.R.S32.HI R0, RZ, 0x2, R10 ;  /* 0x00000002ff007819 */ /* 0x000fe2000001140a */
[----:B------:R-:W-:Y:S01]  /*0cf0*/  IMAD.IADD R4, R5, 0x1, -R4 ;  /* 0x0000000105047824 */ /* 0x000fe200078e0a04 */
[----:B------:R-:W-:Y:S02]  /*0d00*/  SHF.R.S32.HI R11, RZ, 0x1f, R10 ;  /* 0x0000001fff0b7819 */ /* 0x000fe4000001140a */
[----:B------:R-:W-:-:S02]  /*0d10*/  LOP3.LUT R2, R2, 0x3fffffe, RZ, 0xc0, !PT ;  /* 0x03fffffe02027812 */ /* 0x000fc400078ec0ff */
[----:B------:R-:W-:Y:S02]  /*0d20*/  SHF.R.S32.HI R5, RZ, 0x1f, R6 ;  /* 0x0000001fff057819 */ /* 0x000fe40000011406 */
[----:B------:R-:W-:Y:S02]  /*0d30*/  LEA.HI R11, R11, R0, RZ, 0x3 ;  /* 0x000000000b0b7211 */ /* 0x000fe400078f18ff */
[----:B------:R-:W-:Y:S01]  /*0d40*/  IADD3 R2, R3, -R2, RZ ;  /* 0x8000000203027210 */ /* 0x000fe20007ffe0ff */
[----:B------:R-:W-:Y:S01]  /*0d50*/  IMAD R3, R4, 0x8, R7 ;  /* 0x0000000804037824 */ /* 0x000fe200078e0207 */
[----:B------:R-:W-:Y:S01]  /*0d60*/  LEA.HI R5, R5, R6, RZ, 0x3 ;  /* 0x0000000605057211 */ /* 0x000fe200078f18ff */
[----:B------:R-:W-:Y:S01]  /*0d70*/  IMAD.SHL.U32 R6, R6, 0x40, RZ ;  /* 0x0000004006067824 */ /* 0x000fe200078e00ff */
[----:B------:R-:W-:Y:S02]  /*0d80*/  LOP3.LUT R11, R11, 0xfffffff8, RZ, 0xc0, !PT ;  /* 0xfffffff80b0b7812 */ /* 0x000fe400078ec0ff */
[----:B------:R-:W-:Y:S01]  /*0d90*/  LEA.HI R9, R9, R20, RZ, 0x5 ;  /* 0x0000001409097211 */ /* 0x000fe200078f28ff */
[----:B------:R0:W-:Y:S01]  /*0da0*/  STL [R1+0x1c0], R3 ;  /* 0x0001c00301007387 */ /* 0x0001e20000100800 */
[----:B------:R-:W-:Y:S01]  /*0db0*/  IMAD.SHL.U32 R5, R5, 0x40, RZ ;  /* 0x0000004005057824 */ /* 0x000fe200078e00ff */
[----:B------:R-:W-:Y:S01]  /*0dc0*/  SHF.L.U32 R16, R14, 0x3, RZ ;  /* 0x000000030e107819 */ /* 0x000fe200000006ff */
[----:B------:R-:W-:Y:S01]  /*0dd0*/  IMAD.IADD R0, R0, 0x1, -R11 ;  /* 0x0000000100007824 */ /* 0x000fe200078e0a0b */
[----:B------:R-:W-:Y:S01]  /*0de0*/  SHF.R.S32.HI R9, RZ, 0x5, R9 ;  /* 0x00000005ff097819 */ /* 0x000fe20000011409 */
[----:B------:R-:W-:Y:S01]  /*0df0*/  VIADD R11, R224, 0x20 ;  /* 0x00000020e00b7836 */ /* 0x000fe20000000000 */
[----:B------:R-:W-:Y:S01]  /*0e00*/  LOP3.LUT R13, R6, 0x1c0, RZ, 0xc0, !PT ;  /* 0x000001c0060d7812 */ /* 0x000fe200078ec0ff */
[----:B------:R-:W-:Y:S01]  /*0e10*/  VIADD R22, R16, 0xc0 ;  /* 0x000000c010167836 */ /* 0x000fe20000000000 */
[----:B------:R-:W-:Y:S01]  /*0e20*/  LOP3.LUT R5, R5, 0xfffffe00, RZ, 0xc0, !PT ;  /* 0xfffffe0005057812 */ /* 0x000fe200078ec0ff */
[----:B------:R-:W-:Y:S01]  /*0e30*/  IMAD R9, R9, 0x10, R0 ;  /* 0x0000001009097824 */ /* 0x000fe200078e0200 */
[----:B0-----:R-:W-:Y:S01]  /*0e40*/  LEA.HI R3, R12, R12, RZ, 0x1 ;  /* 0x0000000c0c037211 */ /* 0x001fe200078f08ff */
[----:B------:R-:W-:Y:S01]  /*0e50*/  IMAD.SHL.U32 R0, R224, 0x40, RZ ;  /* 0x00000040e0007824 */ /* 0x000fe200078e00ff */
[----:B------:R-:W-:Y:S01]  /*0e60*/  SHF.R.U32.HI R4, RZ, 0x3, R13 ;  /* 0x00000003ff047819 */ /* 0x000fe2000001160d */
[----:B------:R0:W-:Y:S01]  /*0e70*/  STL [R1+0x118], R5 ;  /* 0x0001180501007387 */ /* 0x0001e20000100800 */
[----:B------:R-:W-:-:S02]  /*0e80*/  LOP3.LUT R3, R3, 0x1ffffffe, RZ, 0xc0, !PT ;  /* 0x1ffffffe03037812 */ /* 0x000fc400078ec0ff */
[----:B------:R-:W-:Y:S01]  /*0e90*/  LOP3.LUT R7, R13, 0x38, R16, 0xf8, !PT ;  /* 0x000000380d077812 */ /* 0x000fe200078ef810 */
[----:B------:R-:W-:Y:S01]  /*0ea0*/  IMAD R13, R2, 0x40, R9 ;  /* 0x00000040020d7824 */ /* 0x000fe200078e0209 */
[----:B------:R-:W-:Y:S01]  /*0eb0*/  IADD3 R6, R224, 0x40, RZ ;  /* 0x00000040e0067810 */ /* 0x000fe20007ffe0ff */
[----:B------:R-:W-:Y:S01]  /*0ec0*/  IMAD.IADD R3, R12, 0x1, -R3 ;  /* 0x000000010c037824 */ /* 0x000fe200078e0a03 */
[----:B------:R-:W-:Y:S02]  /*0ed0*/  IADD3 R220, R216, 0x40, RZ ;  /* 0x00000040d8dc7810 */ /* 0x000fe40007ffe0ff */
[----:B------:R-:W-:Y:S01]  /*0ee0*/  LOP3.LUT R12, R5, R7, R4, 0xf6, !PT ;  /* 0x00000007050c7212 */ /* 0x000fe200078ef604 */
[----:B------:R-:W-:Y:S01]  /*0ef0*/  IMAD.SHL.U32 R4, R6, 0x40, RZ ;  /* 0x0000004006047824 */ /* 0x000fe200078e00ff */
[----:B------:R-:W-:Y:S01]  /*0f00*/  SHF.R.S32.HI R2, RZ, 0x1f, R11 ;  /* 0x0000001fff027819 */ /* 0x000fe2000001140b */
[----:B------:R-:W-:Y:S01]  /*0f10*/  IMAD.IADD R214, R216, 0x1, R220 ;  /* 0x00000001d8d67824 */ /* 0x000fe200078e02dc */
[----:B0-----:R-:W-:Y:S01]  /*0f20*/  SHF.R.S32.HI R5, RZ, 0x1f, R6 ;  /* 0x0000001fff057819 */ /* 0x001fe20000011406 */
[----:B------:R-:W-:Y:S01]  /*0f30*/  STL [R1+0x1b8], R13 ;  /* 0x0001b80d01007387 */ /* 0x000fe20000100800 */
[----:B------:R-:W-:Y:S01]  /*0f40*/  LOP3.LUT R19, R0, 0x1c0, RZ, 0xc0, !PT ;  /* 0x000001c000137812 */ /* 0x000fe200078ec0ff */
[----:B------:R-:W-:Y:S01]  /*0f50*/  IMAD.SHL.U32 R0, R11, 0x40, RZ ;  /* 0x000000400b007824 */ /* 0x000fe200078e00ff */
[----:B------:R-:W-:-:S02]  /*0f60*/  LEA.HI R2, R2, R11, RZ, 0x3 ;  /* 0x0000000b02027211 */ /* 0x000fc400078f18ff */
[----:B------:R-:W-:Y:S02]  /*0f70*/  LEA.HI R6, R5, R6, RZ, 0x3 ;  /* 0x0000000605067211 */ /* 0x000fe400078f18ff */
[----:B------:R-:W-:Y:S01]  /*0f80*/  SHF.R.S32.HI R5, RZ, 0x1f, R214 ;  /* 0x0000001fff057819 */ /* 0x000fe200000114d6 */
[----:B------:R-:W-:Y:S01]  /*0f90*/  IMAD.SHL.U32 R2, R2, 0x40, RZ ;  /* 0x0000004002027824 */ /* 0x000fe200078e00ff */
[----:B------:R-:W-:Y:S01]  /*0fa0*/  SHF.L.U32 R8, R8, 0x3, RZ ;  /* 0x0000000308087819 */ /* 0x000fe200000006ff */
[----:B------:R-:W-:Y:S01]  /*0fb0*/  IMAD.SHL.U32 R6, R6, 0x40, RZ ;  /* 0x0000004006067824 */ /* 0x000fe200078e00ff */
[----:B------:R-:W-:Y:S02]  /*0fc0*/  LOP3.LUT R24, R0, 0x1c0, RZ, 0xc0, !PT ;  /* 0x000001c000187812 */ /* 0x000fe400078ec0ff */
[----:B------:R-:W-:Y:S02]  /*0fd0*/  LEA.HI R0, R5, R214, RZ, 0x6 ;  /* 0x000000d605007211 */ /* 0x000fe400078f30ff */
[----:B------:R-:W-:-:S02]  /*0fe0*/  LOP3.LUT R21, R4, 0x1c0, RZ, 0xc0, !PT ;  /* 0x000001c004157812 */ /* 0x000fc400078ec0ff */
[----:B------:R-:W-:Y:S02]  /*0ff0*/  LEA.HI R5, R5, R214, RZ, 0x3 ;  /* 0x000000d605057211 */ /* 0x000fe400078f18ff */
[----:B------:R-:W-:Y:S02]  /*1000*/  LOP3.LUT R25, R8, 0xfffffe00, RZ, 0xc0, !PT ;  /* 0xfffffe0008197812 */ /* 0x000fe400078ec0ff */
[----:B------:R-:W-:Y:S02]  /*1010*/  LOP3.LUT R15, R2, 0xfffffe00, RZ, 0xc0, !PT ;  /* 0xfffffe00020f7812 */ /* 0x000fe400078ec0ff */
[----:B------:R-:W-:Y:S01]  /*1020*/  LOP3.LUT R8, R6, 0xfffffe00, RZ, 0xc0, !PT ;  /* 0xfffffe0006087812 */ /* 0x000fe200078ec0ff */
[----:B------:R-:W-:Y:S01]  /*1030*/  STL [R1+0x5c], R25 ;  /* 0x00005c1901007387 */ /* 0x000fe20000100800 */
[----:B------:R-:W-:Y:S02]  /*1040*/  SHF.L.U32 R2, R0, 0x7, RZ ;  /* 0x0000000700027819 */ /* 0x000fe400000006ff */
[----:B------:R-:W-:Y:S01]  /*1050*/  SHF.R.U32.HI R26, RZ, 0x3, R19 ;  /* 0x00000003ff1a7819 */ /* 0x000fe20000011613 */
[----:B------:R-:W-:Y:S01]  /*1060*/  STL [R1+0x58], R15 ;  /* 0x0000580f01007387 */ /* 0x000fe20000100800 */
[----:B------:R-:W-:-:S02]  /*1070*/  SHF.R.U32.HI R18, RZ, 0x3, R24 ;  /* 0x00000003ff127819 */ /* 0x000fc40000011618 */
[----:B------:R-:W-:Y:S01]  /*1080*/  SHF.R.U32.HI R14, RZ, 0x3, R21 ;  /* 0x00000003ff0e7819 */ /* 0x000fe20000011615 */
[----:B------:R-:W-:Y:S01]  /*1090*/  STL [R1+0x54], R8 ;  /* 0x0000540801007387 */ /* 0x000fe20000100800 */
[--C-:B------:R-:W-:Y:S02]  /*10a0*/  LOP3.LUT R0, R19, 0x38, R5.reuse, 0xf8, !PT ;  /* 0x0000003813007812 */ /* 0x100fe400078ef805 */
[--C-:B------:R-:W-:Y:S01]  /*10b0*/  LOP3.LUT R4, R24, 0x38, R5.reuse, 0xf8, !PT ;  /* 0x0000003818047812 */ /* 0x100fe200078ef805 */
[----:B------:R-:W-:Y:S01]  /*10c0*/  STL [R1+0x84], RZ ;  /* 0x000084ff01007387 */ /* 0x000fe20000100800 */
[----:B------:R-:W-:Y:S02]  /*10d0*/  LOP3.LUT R6, R21, 0x38, R5, 0xf8, !PT ;  /* 0x0000003815067812 */ /* 0x000fe400078ef805 */
[----:B------:R-:W-:Y:S02]  /*10e0*/  LOP3.LUT R2, R2, 0xffffe000, RZ, 0xc0, !PT ;  /* 0xffffe00002027812 */ /* 0x000fe400078ec0ff */
[----:B------:R-:W-:Y:S01]  /*10f0*/  LOP3.LUT R7, R0, R26, RZ, 0x3c, !PT ;  /* 0x0000001a00077212 */ /* 0x000fe200078e3cff */
[----:B------:R-:W-:Y:S01]  /*1100*/  IMAD.U32 R0, RZ, RZ, UR5 ;  /* 0x00000005ff007e24 */ /* 0x000fe2000f8e00ff */
[----:B------:R-:W-:-:S02]  /*1110*/  LOP3.LUT R9, R4, R18, RZ, 0x3c, !PT ;  /* 0x0000001204097212 */ /* 0x000fc400078e3cff */
[----:B------:R-:W-:Y:S02]  /*1120*/  LOP3.LUT R11, R6, R14, RZ, 0x3c, !PT ;  /* 0x0000000e060b7212 */ /* 0x000fe400078e3cff */
[----:B------:R-:W-:Y:S01]  /*1130*/  LOP3.LUT R0, R19, 0x38, R16, 0xf8, !PT ;  /* 0x0000003813007812 */ /* 0x000fe200078ef810 */
[----:B------:R-:W-:Y:S01]  /*1140*/  VIADD R19, R16, 0x80 ;  /* 0x0000008010137836 */ /* 0x000fe20000000000 */
[-C--:B------:R-:W-:Y:S02]  /*1150*/  IADD3 R7, R7, R2.reuse, R25 ;  /* 0x0000000207077210 */ /* 0x080fe40007ffe019 */
[-C--:B------:R-:W-:Y:S02]  /*1160*/  IADD3 R9, R9, R2.reuse, R15 ;  /* 0x0000000209097210 */ /* 0x080fe40007ffe00f */
[----:B------:R-:W-:Y:S01]  /*1170*/  IADD3 R11, R11, R2, R8 ;  /* 0x000000020b0b7210 */ /* 0x000fe20007ffe008 */
[----:B------:R-:W-:Y:S01]  /*1180*/  IMAD.U32 R2, RZ, RZ, UR4 ;  /* 0x00000004ff027e24 */ /* 0x000fe2000f8e00ff */
[----:B------:R-:W-:-:S02]  /*1190*/  LOP3.LUT R4, R25, R0, R26, 0xf6, !PT ;  /* 0x0000000019047212 */ /* 0x000fc400078ef61a */
[----:B------:R-:W-:Y:S02]  /*11a0*/  LOP3.LUT R10, R10, 0x7ffffffc, RZ, 0xc0, !PT ;  /* 0x7ffffffc0a0a7812 */ /* 0x000fe400078ec0ff */
[----:B------:R0:W-:Y:S01]  /*11b0*/  STL [R1+0x11c], R2 ;  /* 0x00011c0201007387 */ /* 0x0001e20000100800 */
[----:B------:R-:W-:Y:S02]  /*11c0*/  LOP3.LUT R0, R24, 0x38, R16, 0xf8, !PT ;  /* 0x0000003818007812 */ /* 0x000fe400078ef810 */
[----:B------:R-:W-:Y:S01]  /*11d0*/  IMAD.IADD R10, R20, 0x1, -R10 ;  /* 0x00000001140a7824 */ /* 0x000fe200078e0a0a */
[----:B------:R1:W-:Y:S01]  /*11e0*/  STL [R1+0x6c], R4 ;  /* 0x00006c0401007387 */ /* 0x0003e20000100800 */
[----:B------:R-:W-:Y:S02]  /*11f0*/  LOP3.LUT R0, R15, R0, R18, 0xf6, !PT ;  /* 0x000000000f007212 */ /* 0x000fe400078ef612 */
[----:B------:R-:W-:Y:S02]  /*1200*/  LOP3.LUT R212, R5, 0xfffffff8, RZ, 0xc0, !PT ;  /* 0xfffffff805d47812 */ /* 0x000fe400078ec0ff */
[----:B------:R-:W-:-:S02]  /*1210*/  SHF.L.U32 R43, R10, 0x1, RZ ;  /* 0x000000010a2b7819 */ /* 0x000fc400000006ff */
[----:B0-----:R-:W-:Y:S02]  /*1220*/  LOP3.LUT R2, R21, 0x38, R16, 0xf8, !PT ;  /* 0x0000003815027812 */ /* 0x001fe400078ef810 */
[C---:B------:R-:W-:Y:S01]  /*1230*/  IADD3 R39, R43.reuse, 0x20, RZ ;  /* 0x000000202b277810 */ /* 0x040fe20007ffe0ff */
[C---:B------:R-:W-:Y:S01]  /*1240*/  VIADD R42, R43.reuse, 0x8 ;  /* 0x000000082b2a7836 */ /* 0x040fe20000000000 */
[----:B-1----:R-:W-:Y:S01]  /*1250*/  LEA R4, R4, UR4, 0x1 ;  /* 0x0000000404047c11 */ /* 0x002fe2000f8e08ff */
[C---:B------:R-:W-:Y:S01]  /*1260*/  VIADD R41, R43.reuse, 0x10 ;  /* 0x000000102b297836 */ /* 0x040fe20000000000 */
[----:B------:R-:W-:Y:S01]  /*1270*/  LOP3.LUT R2, R8, R2, R14, 0xf6, !PT ;  /* 0x0000000208027212 */ /* 0x000fe200078ef60e */
[C---:B------:R-:W-:Y:S01]  /*1280*/  VIADD R40, R43.reuse, 0x18 ;  /* 0x000000182b287836 */ /* 0x040fe20000000000 */
[C---:B------:R-:W-:Y:S01]  /*1290*/  IADD3 R35, R43.reuse, 0x40, RZ ;  /* 0x000000402b237810 */ /* 0x040fe20007ffe0ff */
[----:B------:R0:W-:Y:S01]  /*12a0*/  STL [R1+0x68], R4 ;  /* 0x0000680401007387 */ /* 0x0001e20000100800 */
[C---:B------:R-:W-:Y:S01]  /*12b0*/  VIADD R38, R43.reuse, 0x28 ;  /* 0x000000282b267836 */ /* 0x040fe20000000000 */
[C---:B------:R-:W-:Y:S01]  /*12c0*/  IADD3 R31, R43.reuse, 0x60, RZ ;  /* 0x000000602b1f7810 */ /* 0x040fe20007ffe0ff */
[C---:B------:R-:W-:Y:S01]  /*12d0*/  VIADD R37, R43.reuse, 0x30 ;  /* 0x000000302b257836 */ /* 0x040fe20000000000 */
[----:B------:R-:W-:Y:S01]  /*12e0*/  STL [R1+0x90], R43 ;  /* 0x0000902b01007387 */ /* 0x000fe20000100800 */
[C---:B------:R-:W-:Y:S01]  /*12f0*/  VIADD R36, R43.reuse, 0x38 ;  /* 0x000000382b247836 */ /* 0x040fe20000000000 */
[C---:B------:R-:W-:Y:S01]  /*1300*/  IADD3 R27, R43.reuse, 0x80, RZ ;  /* 0x000000802b1b7810 */ /* 0x040fe20007ffe0ff */
[C---:B------:R-:W-:Y:S01]  /*1310*/  VIADD R34, R43.reuse, 0x48 ;  /* 0x000000482b227836 */ /* 0x040fe20000000000 */
[C---:B------:R-:W-:Y:S01]  /*1320*/  IADD3 R21, R43.reuse, 0xa0, RZ ;  /* 0x000000a02b157810 */ /* 0x040fe20007ffe0ff */
[C---:B------:R-:W-:Y:S01]  /*1330*/  VIADD R33, R43.reuse, 0x50 ;  /* 0x000000502b217836 */ /* 0x040fe20000000000 */
[----:B0-----:R-:W-:Y:S01]  /*1340*/  SHF.R.S32.HI R4, RZ, 0x3, R5 ;  /* 0x00000003ff047819 */ /* 0x001fe20000011405 */
[C---:B------:R-:W-:Y:S01]  /*1350*/  VIADD R32, R43.reuse, 0x58 ;  /* 0x000000582b207836 */ /* 0x040fe20000000000 */
[----:B------:R-:W-:Y:S01]  /*1360*/  LEA R5, R12, UR4, 0x1 ;  /* 0x000000040c057c11 */ /* 0x000fe2000f8e08ff */
[C---:B------:R-:W-:Y:S01]  /*1370*/  VIADD R30, R43.reuse, 0x68 ;  /* 0x000000682b1e7836 */ /* 0x040fe20000000000 */
[C---:B------:R-:W-:Y:S01]  /*1380*/  IADD3 R14, R43.reuse, 0xc0, RZ ;  /* 0x000000c02b0e7810 */ /* 0x040fe20007ffe0ff */
[----:B------:R0:W-:Y:S01]  /*1390*/  STL [R1+0x114], R4 ;  /* 0x0001140401007387 */ /* 0x0001e20000100800 */
[C---:B------:R-:W-:Y:S01]  /*13a0*/  VIADD R29, R43.reuse, 0x70 ;  /* 0x000000702b1d7836 */ /* 0x040fe20000000000 */
[C---:B------:R-:W-:Y:S01]  /*13b0*/  IADD3 R6, R43.reuse, 0xe0, RZ ;  /* 0x000000e02b067810 */ /* 0x040fe20007ffe0ff */
[C---:B------:R-:W-:Y:S01]  /*13c0*/  VIADD R28, R43.reuse, 0x78 ;  /* 0x000000782b1c7836 */ /* 0x040fe20000000000 */
[----:B------:R1:W-:Y:S01]  /*13d0*/  STL [R1+0x1a0], R5 ;  /* 0x0001a00501007387 */ /* 0x0003e20000100800 */
[C---:B------:R-:W-:Y:S01]  /*13e0*/  VIADD R26, R43.reuse, 0x88 ;  /* 0x000000882b1a7836 */ /* 0x040fe20000000000 */
[----:B------:R-:W-:Y:S01]  /*13f0*/  SHF.R.S32.HI R17, RZ, 0x1f, R16 ;  /* 0x0000001fff117819 */ /* 0x000fe20000011410 */
[C---:B------:R-:W-:Y:S01]  /*1400*/  VIADD R25, R43.reuse, 0x90 ;  /* 0x000000902b197836 */ /* 0x040fe20000000000 */
[----:B------:R-:W-:Y:S01]  /*1410*/  IADD3 R222, R216, 0x60, RZ ;  /* 0x00000060d8de7810 */ /* 0x000fe20007ffe0ff */
[C---:B------:R-:W-:Y:S01]  /*1420*/  VIADD R24, R43.reuse, 0x98 ;  /* 0x000000982b187836 */ /* 0x040fe20000000000 */
[----:B0-----:R-:W-:Y:S01]  /*1430*/  LEA R4, R0, UR4, 0x1 ;  /* 0x0000000400047c11 */ /* 0x001fe2000f8e08ff */
[C---:B------:R-:W-:Y:S01]  /*1440*/  VIADD R20, R43.reuse, 0xa8 ;  /* 0x000000a82b147836 */ /* 0x040fe20000000000 */
[----:B------:R-:W-:Y:S01]  /*1450*/  LEA R0, R2, UR4, 0x1 ;  /* 0x0000000402007c11 */ /* 0x000fe2000f8e08ff */
[C---:B------:R-:W-:Y:S01]  /*1460*/  VIADD R18, R43.reuse, 0xb0 ;  /* 0x000000b02b127836 */ /* 0x040fe20000000000 */
[----:B------:R-:W-:Y:S01]  /*1470*/  SHF.R.S32.HI R2, RZ, 0x1f, R41 ;  /* 0x0000001fff027819 */ /* 0x000fe20000011429 */
        /* <DEDUP_REMOVED lines=9> */
[C---:B-1----:R-:W-:Y:S01]  /*1510*/  VIADD R5, R43.reuse, 0xe8 ;  /* 0x000000e82b057836 */ /* 0x042fe20000000000 */
[----:B------:R-:W-:Y:S01]  /*1520*/  SHF.R.S32.HI R215, RZ, 0x1f, R212 ;  /* 0x0000001fffd77819 */ /* 0x000fe200000114d4 */
[C---:B0-----:R-:W-:Y:S01]  /*1530*/  VIADD R4, R43.reuse, 0xf0 ;  /* 0x000000f02b047836 */ /* 0x041fe20000000000 */
[----:B------:R-:W-:Y:S01]  /*1540*/  STL [R1+0x108], R41 ;  /* 0x0001082901007387 */ /* 0x000fe20000100800 */
[----:B--2---:R-:W-:-:S03]  /*1550*/  VIADD R0, R43, 0xf8 ;  /* 0x000000f82b007836 */ /* 0x004fc60000000000 */
[----:B------:R0:W-:Y:S01]  /*1560*/  STL [R1+0x104], R40 ;  /* 0x0001042801007387 */ /* 0x0001e20000100800 */
[----:B---3--:R-:W-:-:S03]  /*1570*/  SHF.R.S32.HI R42, RZ, 0x1f, R42 ;  /* 0x0000001fff2a7819 */ /* 0x008fc6000001142a */
[----:B------:R-:W-:Y:S04]  /*1580*/  STL [R1+0x100], R39 ;  /* 0x0001002701007387 */ /* 0x000fe80000100800 */
[----:B------:R1:W-:Y:S01]  /*1590*/  STL [R1+0xfc], R38 ;  /* 0x0000fc2601007387 */ /* 0x0003e20000100800 */
[----:B0-----:R-:W-:-:S03]  /*15a0*/  SHF.R.S32.HI R40, RZ, 0x1f, R40 ;  /* 0x0000001fff287819 */ /* 0x001fc60000011428 */
[----:B------:R0:W-:Y:S04]  /*15b0*/  STL [R1+0xf8], R37 ;  /* 0x0000f82501007387 */ /* 0x0001e80000100800 */
[----:B------:R-:W-:Y:S01]  /*15c0*/  STL [R1+0xf4], R36 ;  /* 0x0000f42401007387 */ /* 0x000fe20000100800 */
[----:B-1----:R-:W-:-:S03]  /*15d0*/  SHF.R.S32.HI R38, RZ, 0x1f, R38 ;  /* 0x0000001fff267819 */ /* 0x002fc60000011426 */
        /* <DEDUP_REMOVED lines=40> */
[----:B------:R-:W-:Y:S01]  /*1860*/  STL [R1+0x94], R0 ;  /* 0x0000940001007387 */ /* 0x000fe20000100800 */
[----:B0-----:R-:W-:-:S03]  /*1870*/  SHF.R.S32.HI R4, RZ, 0x1f, R4 ;  /* 0x0000001fff047819 */ /* 0x001fc60000011404 */
[----:B------:R0:W-:Y:S04]  /*1880*/  STL [R1+0x198], R2 ;  /* 0x0001980201007387 */ /* 0x0001e80000100800 */
[----:B------:R-:W-:Y:S01]  /*1890*/  STL [R1+0x194], R40 ;  /* 0x0001942801007387 */ /* 0x000fe20000100800 */
[----:B0-----:R-:W-:-:S05]  /*18a0*/  SHF.R.S32.HI R2, RZ, 0x1f, R39 ;  /* 0x0000001fff027819 */ /* 0x001fca0000011427 */
[----:B------:R0:W-:Y:S04]  /*18b0*/  STL [R1+0x190], R2 ;  /* 0x0001900201007387 */ /* 0x0001e80000100800 */
[----:B------:R-:W-:Y:S04]  /*18c0*/  STL [R1+0x18c], R38 ;  /* 0x00018c2601007387 */ /* 0x000fe80000100800 */
        /* <DEDUP_REMOVED lines=33> */
[----:B0-----:R-:W-:Y:S02]  /*1ae0*/  SHF.R.S32.HI R2, RZ, 0x1f, R0 ;  /* 0x0000001fff027819 */ /* 0x001fe40000011400 */
[----:B------:R-:W-:-:S02]  /*1af0*/  LEA R0, R3, R13, 0x3 ;  /* 0x0000000d03007211 */ /* 0x000fc400078e18ff */
[----:B------:R-:W-:Y:S01]  /*1b00*/  LEA R3, R7, UR4, 0x1 ;  /* 0x0000000407037c11 */ /* 0x000fe2000f8e08ff */
[----:B------:R0:W-:Y:S04]  /*1b10*/  STL [R1+0x124], R2 ;  /* 0x0001240201007387 */ /* 0x0001e80000100800 */
[----:B------:R1:W-:Y:S04]  /*1b20*/  STL [R1+0x1bc], R0 ;  /* 0x0001bc0001007387 */ /* 0x0003e80000100800 */
[----:B------:R2:W-:Y:S01]  /*1b30*/  STL [R1+0x1b4], R3 ;  /* 0x0001b40301007387 */ /* 0x0005e20000100800 */
[----:B0-----:R-:W-:-:S02]  /*1b40*/  LEA R2, R9, UR4, 0x1 ;  /* 0x0000000409027c11 */ /* 0x001fc4000f8e08ff */
[----:B-1----:R-:W-:-:S05]  /*1b50*/  LEA R0, R11, UR4, 0x1 ;  /* 0x000000040b007c11 */ /* 0x002fca000f8e08ff */
[----:B------:R2:W-:Y:S04]  /*1b60*/  STL [R1+0x1a4], R0 ;  /* 0x0001a40001007387 */ /* 0x0005e80000100800 */
[----:B------:R2:W-:Y:S02]  /*1b70*/  STL [R1+0x1ac], R2 ;  /* 0x0001ac0201007387 */ /* 0x0005e40000100800 */
.L_x_679:
[----:B0-234-:R-:W0:Y:S01]  /*1b80*/  LDC.64 R2, c[0x0][0xc88] ;  /* 0x00032200ff027b82 */ /* 0x01de220000000a00 */
[----:B------:R-:W-:Y:S01]  /*1b90*/  ULDC.64 UR10, c[0x0][0x208] ;  /* 0x00008200000a7ab9 */ /* 0x000fe20000000a00 */
[----:B------:R-:W-:Y:S01]  /*1ba0*/  ULDC.64 UR4, c[0x0][0xa28] ;  /* 0x00028a0000047ab9 */ /* 0x000fe20000000a00 */
[----:B------:R-:W-:Y:S01]  /*1bb0*/  ULDC.64 UR8, c[0x0][0xa18] ;  /* 0x0002860000087ab9 */ /* 0x000fe20000000a00 */
[----:B------:R-:W-:Y:S01]  /*1bc0*/  ULDC.64 UR6, c[0x0][0xa08] ;  /* 0x0002820000067ab9 */ /* 0x000fe20000000a00 */
[----:B0-----:R-:W-:-:S05]  /*1bd0*/  IMAD.WIDE R2, R131, 0x4, R2 ;  /* 0x0000000483027825 */ /* 0x001fca00078e0202 */
[----:B------:R-:W2:Y:S01]  /*1be0*/  LDG.E R26, desc[UR10][R2.64] ;  /* 0x0000000a021a7981 */ /* 0x000ea2000c1e1900 */
[----:B------:R-:W-:Y:S01]  /*1bf0*/  ISETP.NE.U32.AND P2, PT, RZ, UR4, PT ;  /* 0x00000004ff007c0c */ /* 0x000fe2000bf45070 */
[----:B------:R-:W-:Y:S01]  /*1c00*/  IMAD.MOV.U32 R8, RZ, RZ, RZ ;  /* 0x000000ffff087224 */ /* 0x000fe200078e00ff */
[----:B------:R-:W-:Y:S01]  /*1c10*/  ISETP.NE.U32.AND P1, PT, RZ, UR8, PT ;  /* 0x00000008ff007c0c */ /* 0x000fe2000bf25070 */
[----:B------:R-:W-:Y:S01]  /*1c20*/  IMAD.MOV.U32 R114, RZ, RZ, RZ ;  /* 0x000000ffff727224 */ /* 0x000fe200078e00ff */
[----:B------:R-:W-:Y:S02]  /*1c30*/  ISETP.NE.AND.EX P2, PT, RZ, UR5, PT, P2 ;  /* 0x00000005ff007c0c */ /* 0x000fe4000bf45320 */
[----:B------:R-:W-:Y:S02]  /*1c40*/  ISETP.NE.AND.EX P1, PT, RZ, UR9, PT, P1 ;  /* 0x00000009ff007c0c */ /* 0x000fe4000bf25310 */
[----:B------:R-:W-:-:S04]  /*1c50*/  ISETP.NE.U32.AND P0, PT, RZ, UR6, PT ;  /* 0x00000006ff007c0c */ /* 0x000fc8000bf05070 */
[----:B------:R-:W-:Y:S02]  /*1c60*/  ISETP.NE.AND.EX P0, PT, RZ, UR7, PT, P0 ;  /* 0x00000007ff007c0c */ /* 0x000fe4000bf05300 */
[C---:B------:R-:W-:Y:S02]  /*1c70*/  LOP3.LUT R6, R130.reuse, 0xff000000, RZ, 0xc0, !PT ;  /* 0xff00000082067812 */ /* 0x040fe400078ec0ff */
[----:B-----5:R-:W-:Y:S02]  /*1c80*/  LOP3.LUT R223, R130, 0xffff, RZ, 0xc0, !PT ;  /* 0x0000ffff82df7812 */ /* 0x020fe400078ec0ff */
[----:B--2---:R-:W-:Y:S01]  /*1c90*/  SHF.R.S32.HI R0, RZ, 0x1f, R26 ;  /* 0x0000001fff007819 */ /* 0x004fe2000001141a */
[C---:B------:R-:W-:Y:S01]  /*1ca0*/  IMAD.SHL.U32 R28, R26.reuse, 0x4, RZ ;  /* 0x000000041a1c7824 */ /* 0x040fe200078e00ff */
[----:B------:R-:W-:Y:S01]  /*1cb0*/  STL [R1+0x78], R26 ;  /* 0x0000781a01007387 */ /* 0x000fe20000100800 */
[C---:B------:R-:W-:Y:S02]  /*1cc0*/  @P2 LEA R4, P3, R26.reuse, UR4, 0x2 ;  /* 0x000000041a042c11 */ /* 0x040fe4000f8610ff */
[C-C-:B------:R-:W-:Y:S01]  /*1cd0*/  SHF.L.U64.HI R27, R26.reuse, 0x2, R0.reuse ;  /* 0x000000021a1b7819 */ /* 0x140fe20000010200 */
[----:B------:R0:W-:Y:S01]  /*1ce0*/  STL [R1+0x110], R0 ;  /* 0x0001100001007387 */ /* 0x0001e20000100800 */
[----:B------:R-:W-:Y:S01]  /*1cf0*/  ULDC UR4, c[0x0][0x288] ;  /* 0x0000a20000047ab9 */ /* 0x000fe20000000800 */
[----:B------:R-:W-:-:S02]  /*1d00*/  @P2 LEA.HI.X R5, R26, UR5, R0, 0x2, P3 ;  /* 0x000000051a052c11 */ /* 0x000fc400098f1400 */
[----:B------:R1:W-:Y:S01]  /*1d10*/  STL [R1+0x7c], R28 ;  /* 0x00007c1c01007387 */ /* 0x0003e20000100800 */
[----:B------:R-:W-:Y:S01]  /*1d20*/  MOV R132, UR4 ;  /* 0x0000000400847c02 */ /* 0x000fe20008000f00 */
[----:B------:R-:W-:Y:S01]  /*1d30*/  ULDC.64 UR4, c[0x0][0x418] ;  /* 0x0001060000047ab9 */ /* 0x000fe20000000a00 */
[----:B------:R-:W-:Y:S01]  /*1d40*/  IADD3 R2, P4, R28, UR6, RZ ;  /* 0x000000061c027c10 */ /* 0x000fe2000ff9e0ff */
[----:B------:R1:W-:Y:S01]  /*1d50*/  STL [R1+0x80], R27 ;  /* 0x0000801b01007387 */ /* 0x0003e20000100800 */
[----:B------:R-:W-:Y:S02]  /*1d60*/  UISETP.NE.U32.AND UP0, UPT, UR4, URZ, UPT ;  /* 0x0000003f0400728c */ /* 0x000fe4000bf05070 */
[----:B------:R-:W-:Y:S01]  /*1d70*/  IADD3.X R3, R27, UR7, RZ, P4, !PT ;  /* 0x000000071b037c10 */ /* 0x000fe2000a7fe4ff */
[----:B------:R1:W-:Y:S01]  /*1d80*/  STL [R1+0x88], R129 ;  /* 0x0000888101007387 */ /* 0x0003e20000100800 */
[----:B------:R-:W-:Y:S01]  /*1d90*/  UISETP.NE.AND.EX UP0, UPT, UR5, URZ, UPT, UP0 ;  /* 0x0000003f0500728c */ /* 0x000fe2000bf05300 */
[----:B------:R-:W-:-:S02]  /*1da0*/  ULDC UR4, c[0x0][0x424] ;  /* 0x0001090000047ab9 */ /* 0x000fc40000000800 */
[----:B------:R2:W5:Y:S01]  /*1db0*/  @P2 LDG.E R8, desc[UR10][R4.64] ;  /* 0x0000000a04082981 */ /* 0x000562000c1e1900 */
[----:B------:R-:W-:Y:S01]  /*1dc0*/  ULDC.64 UR6, c[0x0][0xa20] ;  /* 0x0002880000067ab9 */ /* 0x000fe20000000a00 */
[----:B------:R-:W-:Y:S01]  /*1dd0*/  USEL UR4, UR4, 0x1, UP0 ;  /* 0x0000000104047887 */ /* 0x000fe20008000000 */
[----:B------:R-:W-:Y:S01]  /*1de0*/  ULDC UR5, c[0x0][0x2f0] ;  /* 0x0000bc0000057ab9 */ /* 0x000fe20000000800 */
[----:B0-----:R-:W-:Y:S01]  /*1df0*/  LOP3.LUT R0, R130, 0xff0000, RZ, 0xc0, !PT ;  /* 0x00ff000082007812 */ /* 0x001fe200078ec0ff */
[----:B------:R-:W5:Y:S01]  /*1e00*/  @P0 LDG.E R114, desc[UR10][R2.64] ;  /* 0x0000000a02720981 */ /* 0x000f62000c1e1900 */
[----:B--2---:R-:W-:-:S04]  /*1e10*/  @P1 IADD3 R4, P2, R28, UR8, RZ ;  /* 0x000000081c041c10 */ /* 0x004fc8000ff5e0ff */
[----:B------:R-:W-:Y:S02]  /*1e20*/  @P1 IADD3.X R5, R27, UR9, RZ, P2, !PT ;  /* 0x000000091b051c10 */ /* 0x000fe400097fe4ff */
[----:B------:R-:W-:Y:S01]  /*1e30*/  ISETP.NE.U32.AND P2, PT, RZ, UR6, PT ;  /* 0x00000006ff007c0c */ /* 0x000fe2000bf45070 */
[----:B------:R-:W-:Y:S02]  /*1e40*/  UIMAD UR4, UR4, UR5, URZ ;  /* 0x00000005040472a4 */ /* 0x000fe4000f8e023f */
[----:B------:R0:W5:Y:S01]  /*1e50*/  @P1 LDG.E R132, desc[UR10][R4.64] ;  /* 0x0000000a04841981 */ /* 0x000162000c1e1900 */
[----:B------:R-:W-:Y:S01]  /*1e60*/  ISETP.NE.AND.EX P2, PT, RZ, UR7, PT, P2 ;  /* 0x00000007ff007c0c */ /* 0x000fe2000bf45320 */
[----:B------:R-:W-:Y:S01]  /*1e70*/  ULDC UR5, c[0x0][0x348] ;  /* 0x0000d20000057ab9 */ /* 0x000fe20000000800 */
[----:B0-----:R-:W-:-:S04]  /*1e80*/  SHF.R.U32.HI R5, RZ, 0x8, R6 ;  /* 0x00000008ff057819 */ /* 0x001fc80000011606 */
[----:B------:R-:W-:Y:S01]  /*1e90*/  LEA.HI R6, R0, R5, RZ, 0x10 ;  /* 0x0000000500067211 */ /* 0x000fe200078f80ff */
[----:B-1----:R-:W-:Y:S06]  /*1ea0*/  @P1 BRA `(.L_x_435) ;  /* 0x0000000000281947 */ /* 0x002fec0003800000 */
[----:B------:R-:W-:Y:S02]  /*1eb0*/  ULDC.64 UR8, c[0x0][0xa00] ;  /* 0x0002800000087ab9 */ /* 0x000fe40000000a00 */
[----:B------:R-:W-:-:S04]  /*1ec0*/  ISETP.NE.U32.AND P1, PT, RZ, UR8, PT ;  /* 0x00000008ff007c0c */ /* 0x000fc8000bf25070 */
[----:B------:R-:W-:-:S13]  /*1ed0*/  ISETP.NE.AND.EX P1, PT, RZ, UR9, PT, P1 ;  /* 0x00000009ff007c0c */ /* 0x000fda000bf25310 */
[----:B------:R-:W-:Y:S05]  /*1ee0*/  @!P1 BRA `(.L_x_435) ;  /* 0x0000000000189947 */ /* 0x000fea0003800000 */
[----:B------:R-:W0:Y:S01]  /*1ef0*/  LDC.64 R4, c[0x0][0xa00] ;  /* 0x00028000ff047b82 */ /* 0x000e220000000a00 */
[----:B------:R-:W-:Y:S01]  /*1f00*/  ULDC.64 UR8, c[0x0][0x208] ;  /* 0x0000820000087ab9 */ /* 0x000fe20000000a00 */
[----:B0-----:R-:W-:-:S05]  /*1f10*/  IMAD.WIDE R4, R26, 0x4, R4 ;  /* 0x000000041a047825 */ /* 0x001fca00078e0204 */
[----:B-----5:R-:W2:Y:S04]  /*1f20*/  LDG.E R132, desc[UR8][R4.64] ;  /* 0x0000000804847981 */ /* 0x020ea8000c1e1900 */
[----:B------:R-:W2:Y:S02]  /*1f30*/  LDG.E R7, desc[UR8][R4.64+0x4] ;  /* 0x0000040804077981 */ /* 0x000ea4000c1e1900 */
[----:B--2---:R-:W-:-:S07]  /*1f40*/  IMAD.IADD R132, R7, 0x1, -R132 ;  /* 0x0000000107847824 */ /* 0x004fce00078e0a84 */
.L_x_435:
[----:B------:R-:W-:Y:S02]  /*1f50*/  IMAD.U32 R24, RZ, RZ, UR5 ;  /* 0x00000005ff187e24 */ /* 0x000fe4000f8e00ff */
[----:B------:R-:W-:Y:S01]  /*1f60*/  IMAD.U32 R25, RZ, RZ, UR4 ;  /* 0x00000004ff197e24 */ /* 0x000fe2000f8e00ff */
[----:B------:R-:W-:Y:S06]  /*1f70*/  @!P2 BRA `(.L_x_436) ;  /* 0x000000000014a947 */ /* 0x000fec0003800000 */
[----:B------:R-:W-:Y:S01]  /*1f80*/  IADD3 R2, P0, R28, UR6, RZ ;  /* 0x000000061c027c10 */ /* 0x000fe2000ff1e0ff */
[----:B------:R-:W-:-:S03]  /*1f90*/  ULDC.64 UR4, c[0x0][0x208] ;  /* 0x0000820000047ab9 */ /* 0x000fc60000000a00 */
[----:B------:R-:W-:-:S05]  /*1fa0*/  IADD3.X R3, R27, UR7, RZ, P0, !PT ;  /* 0x000000071b037c10 */ /* 0x000fca00087fe4ff */
[----:B------:R0:W5:Y:S01]  /*1fb0*/  LDG.E R25, desc[UR4][R2.64] ;  /* 0x0000000402197981 */ /* 0x000162000c1e1900 */
[----:B------:R-:W-:Y:S05]  /*1fc0*/  BRA `(.L_x_437) ;  /* 0x0000000000147947 */ /* 0x000fea0003800000 */
.L_x_436:
[----:B------:R-:W-:Y:S05]  /*1fd0*/  @!P0 BRA `(.L_x_437) ;  /* 0x0000000000108947 */ /* 0x000fea0003800000 */
[----:B------:R-:W-:Y:S02]  /*1fe0*/  ULDC.64 UR4, c[0x0][0x208] ;  /* 0x0000820000047ab9 */ /* 0x000fe40000000a00 */
[----:B------:R-:W2:Y:S04]  /*1ff0*/  LDG.E R0, desc[UR4][R2.64] ;  /* 0x0000000402007981 */ /* 0x000ea8000c1e1900 */
[----:B------:R-:W2:Y:S02]  /*2000*/  LDG.E R25, desc[UR4][R2.64+0x4] ;  /* 0x0000040402197981 */ /* 0x000ea4000c1e1900 */
[----:B--2---:R-:W-:-:S07]  /*2010*/  IADD3 R25, -R0, R25, RZ ;  /* 0x0000001900197210 */ /* 0x004fce0007ffe1ff */
.L_x_437:
[----:B------:R-:W-:Y:S01]  /*2020*/  ULDC.64 UR4, c[0x0][0xa10] ;  /* 0x0002840000047ab9 */ /* 0x000fe20000000a00 */
[----:B------:R-:W-:Y:S01]  /*2030*/  ULDC.64 UR6, c[0x0][0x208] ;  /* 0x0000820000067ab9 */ /* 0x000fe20000000a00 */
[----:B------:R-:W-:-:S04]  /*2040*/  ISETP.NE.U32.AND P0, PT, RZ, UR4, PT ;  /* 0x00000004ff007c0c */ /* 0x000fc8000bf05070 */
[----:B------:R-:W-:Y:S01]  /*2050*/  ISETP.NE.AND.EX P0, PT, RZ, UR5, PT, P0 ;  /* 0x00000005ff007c0c */ /* 0x000fe2000bf05300 */
[----:B------:R-:W-:-:S12]  /*2060*/  ULDC.64 UR4, c[0x0][0xa30] ;  /* 0x00028c0000047ab9 */ /* 0x000fd80000000a00 */
[----:B0-----:R-:W0:Y:S02]  /*2070*/  @P0 LDC.64 R2, c[0x0][0xa10] ;  /* 0x00028400ff020b82 */ /* 0x001e240000000a00 */
[----:B0-----:R-:W-:-:S05]  /*2080*/  @P0 IMAD.WIDE R2, R26, 0x4, R2 ;  /* 0x000000041a020825 */ /* 0x001fca00078e0202 */
[----:B------:R-:W2:Y:S04]  /*2090*/  @P0 LDG.E R0, desc[UR6][R2.64] ;  /* 0x0000000602000981 */ /* 0x000ea8000c1e1900 */
[----:B------:R0:W2:Y:S01]  /*20a0*/  @P0 LDG.E R5, desc[UR6][R2.64+0x4] ;  /* 0x0000040602050981 */ /* 0x0000a2000c1e1900 */
[----:B------:R-:W-:Y:S01]  /*20b0*/  ISETP.NE.U32.AND P1, PT, RZ, UR4, PT ;  /* 0x00000004ff007c0c */ /* 0x000fe2000bf25070 */
[----:B-----5:R-:W-:Y:S01]  /*20c0*/  IMAD.MOV.U32 R127, RZ, RZ, R25 ;  /* 0x000000ffff7f7224 */ /* 0x020fe200078e0019 */
[----:B------:R-:W-:Y:S01]  /*20d0*/  LOP3.LUT R10, R6, 0xff, RZ, 0xc0, !PT ;  /* 0x000000ff060a7812 */ /* 0x000fe200078ec0ff */
[----:B------:R-:W-:Y:S01]  /*20e0*/  IMAD.IADD R9, R25, 0x1, -R8 ;  /* 0x0000000119097824 */ /* 0x000fe200078e0a08 */
[----:B------:R-:W-:Y:S02]  /*20f0*/  ISETP.NE.AND.EX P1, PT, RZ, UR5, PT, P1 ;  /* 0x00000005ff007c0c */ /* 0x000fe4000bf25310 */
[----:B------:R-:W-:Y:S01]  /*2100*/  SHF.R.U32.HI R4, RZ, 0x10, R6 ;  /* 0x00000010ff047819 */ /* 0x000fe20000011606 */
[----:B------:R1:W-:Y:S04]  /*2110*/  STL [R1+0x8c], R10 ;  /* 0x00008c0a01007387 */ /* 0x0003e80000100800 */
[----:B------:R1:W-:Y:S06]  /*2120*/  STL [R1+0x74], R4 ;  /* 0x0000740401007387 */ /* 0x0003ec0000100800 */
[----:B0-----:R-:W-:-:S04]  /*2130*/  @P1 IADD3 R2, P2, R28, UR4, RZ ;  /* 0x000000041c021c10 */ /* 0x001fc8000ff5e0ff */
[----:B------:R-:W-:Y:S01]  /*2140*/  @P1 IADD3.X R3, R27, UR5, RZ, P2, !PT ;  /* 0x000000051b031c10 */ /* 0x000fe200097fe4ff */
[----:B------:R-:W-:Y:S01]  /*2150*/  BSSY B0, `(.L_x_438) ;  /* 0x000002a000007945 */ /* 0x000fe20003800000 */
[----:B------:R-:W-:-:S03]  /*2160*/  LOP3.LUT R18, R18, 0xfffffffd, RZ, 0xc0, !PT ;  /* 0xfffffffd12127812 */ /* 0x000fc600078ec0ff */
[----:B------:R0:W5:Y:S02]  /*2170*/  @P1 LDG.E R127, desc[UR6][R2.64] ;  /* 0x00000006027f1981 */ /* 0x000164000c1e1900 */
[----:B0-----:R-:W-:Y:S02]  /*2180*/  IMAD.MOV.U32 R3, RZ, RZ, RZ ;  /* 0x000000ffff037224 */ /* 0x001fe400078e00ff */
[----:B--2---:R-:W-:-:S05]  /*2190*/  @P0 IMAD.IADD R24, R5, 0x1, -R0 ;  /* 0x0000000105180824 */ /* 0x004fca00078e0a00 */
[----:B------:R-:W-:-:S04]  /*21a0*/  IADD3 R133, R9, R24, RZ ;  /* 0x0000001809857210 */ /* 0x000fc80007ffe0ff */
[C---:B------:R-:W-:Y:S01]  /*21b0*/  ISETP.GE.AND P3, PT, R133.reuse, 0x1, PT ;  /* 0x000000018500780c */ /* 0x040fe20003f66270 */
[----:B------:R-:W-:-:S04]  /*21c0*/  VIADD R0, R133, 0x4f ;  /* 0x0000004f85007836 */ /* 0x000fc80000000000 */
[----:B------:R-:W-:-:S05]  /*21d0*/  IMAD.HI R0, R0, 0x66666667, RZ ;  /* 0x6666666700007827 */ /* 0x000fca00078e02ff */
[----:B------:R-:W-:-:S03]  /*21e0*/  SHF.R.U32.HI R5, RZ, 0x1f, R0 ;  /* 0x0000001fff057819 */ /* 0x000fc60000011600 */
[----:B------:R-:W-:Y:S02]  /*21f0*/  @P3 LOP3.LUT R18, R18, 0x2, RZ, 0xfc, !PT ;  /* 0x0000000212123812 */ /* 0x000fe400078efcff */
[----:B------:R-:W-:Y:S01]  /*2200*/  LEA.HI.SX32 R130, R0, R5, 0x1b ;  /* 0x0000000500827211 */ /* 0x000fe200078fdaff */
[----:B-1----:R-:W-:Y:S06]  /*2210*/  @!P3 BRA `(.L_x_439) ;  /* 0x000000000074b947 */ /* 0x002fec0003800000 */
[----:B------:R-:W-:Y:S01]  /*2220*/  ISETP.NE.AND P0, PT, R4, RZ, PT ;  /* 0x000000ff0400720c */ /* 0x000fe20003f05270 */
[----:B------:R-:W-:-:S03]  /*2230*/  ULDC UR4, c[0x0][0x9f0] ;  /* 0x00027c0000047ab9 */ /* 0x000fc60000000800 */
[----:B------:R-:W-:-:S04]  /*2240*/  SEL R11, R4, UR4, P0 ;  /* 0x00000004040b7c07 */ /* 0x000fc80008000000 */
[-C--:B------:R-:W-:Y:S02]  /*2250*/  IABS R5, R11.reuse ;  /* 0x0000000b00057213 */ /* 0x080fe40000000000 */
[----:B------:R-:W-:Y:S02]  /*2260*/  IADD3 R0, R130, -0x1, R11 ;  /* 0xffffffff82007810 */ /* 0x000fe40007ffe00b */
[----:B------:R-:W0:Y:S01]  /*2270*/  I2F.RP R4, R5 ;  /* 0x0000000500047306 */ /* 0x000e220000209400 */
[----:B------:R-:W-:-:S05]  /*2280*/  IABS R8, R11 ;  /* 0x0000000b00087213 */ /* 0x000fca0000000000 */
[----:B------:R-:W-:Y:S02]  /*2290*/  IMAD.MOV R8, RZ, RZ, -R8 ;  /* 0x000000ffff087224 */ /* 0x000fe400078e0a08 */
[----:B0-----:R-:W0:Y:S02]  /*22a0*/  MUFU.RCP R4, R4 ;  /* 0x0000000400047308 */ /* 0x001e240000001000 */
[----:B0-----:R-:W-:Y:S01]  /*22b0*/  VIADD R2, R4, 0xffffffe ;  /* 0x0ffffffe04027836 */ /* 0x001fe20000000000 */
[----:B------:R-:W-:Y:S02]  /*22c0*/  IABS R4, R0 ;  /* 0x0000000000047213 */ /* 0x000fe40000000000 */
[----:B------:R-:W-:-:S03]  /*22d0*/  LOP3.LUT R0, R0, R11, RZ, 0x3c, !PT ;  /* 0x0000000b00007212 */ /* 0x000fc600078e3cff */
[----:B------:R0:W1:Y:S01]  /*22e0*/  F2I.FTZ.U32.TRUNC.NTZ R3, R2 ;  /* 0x0000000200037305 */ /* 0x000062000021f000 */
[----:B------:R-:W-:Y:S01]  /*22f0*/  ISETP.GE.AND P2, PT, R0, RZ, PT ;  /* 0x000000ff0000720c */ /* 0x000fe20003f46270 */
[----:B0-----:R-:W-:Y:S01]  /*2300*/  IMAD.MOV.U32 R2, RZ, RZ, RZ ;  /* 0x000000ffff027224 */ /* 0x001fe200078e00ff */
[----:B-1----:R-:W-:-:S05]  /*2310*/  IADD3 R6, RZ, -R3, RZ ;  /* 0x80000003ff067210 */ /* 0x002fca0007ffe0ff */
[----:B------:R-:W-:-:S04]  /*2320*/  IMAD R7, R6, R5, RZ ;  /* 0x0000000506077224 */ /* 0x000fc800078e02ff */
[----:B------:R-:W-:-:S04]  /*2330*/  IMAD.HI.U32 R3, R3, R7, R2 ;  /* 0x0000000703037227 */ /* 0x000fc800078e0002 */
[----:B------:R-:W-:Y:S02]  /*2340*/  IMAD.MOV.U32 R2, RZ, RZ, R8 ;  /* 0x000000ffff027224 */ /* 0x000fe400078e0008 */
[----:B------:R-:W-:-:S04]  /*2350*/  IMAD.HI.U32 R3, R3, R4, RZ ;  /* 0x0000000403037227 */ /* 0x000fc800078e00ff */
[----:B------:R-:W-:-:S05]  /*2360*/  IMAD R2, R3, R2, R4 ;  /* 0x0000000203027224 */ /* 0x000fca00078e0204 */
[----:B------:R-:W-:-:S13]  /*2370*/  ISETP.GT.U32.AND P1, PT, R5, R2, PT ;  /* 0x000000020500720c */ /* 0x000fda0003f24070 */
[-C--:B------:R-:W-:Y:S01]  /*2380*/  @!P1 IADD3 R2, R2, -R5.reuse, RZ ;  /* 0x8000000502029210 */ /* 0x080fe20007ffe0ff */
[----:B------:R-:W-:Y:S01]  /*2390*/  @!P1 VIADD R3, R3, 0x1 ;  /* 0x0000000103039836 */ /* 0x000fe20000000000 */
[----:B------:R-:W-:Y:S02]  /*23a0*/  ISETP.NE.AND P1, PT, R11, RZ, PT ;  /* 0x000000ff0b00720c */ /* 0x000fe40003f25270 */
[----:B------:R-:W-:-:S13]  /*23b0*/  ISETP.GE.U32.AND P0, PT, R2, R5, PT ;  /* 0x000000050200720c */ /* 0x000fda0003f06070 */
[----:B------:R-:W-:-:S04]  /*23c0*/  @P0 VIADD R3, R3, 0x1 ;  /* 0x0000000103030836 */ /* 0x000fc80000000000 */
[----:B------:R-:W-:Y:S01]  /*23d0*/  @!P2 IMAD.MOV R3, RZ, RZ, -R3 ;  /* 0x000000ffff03a224 */ /* 0x000fe200078e0a03 */
[----:B------:R-:W-:-:S07]  /*23e0*/  @!P1 LOP3.LUT R3, RZ, R11, RZ, 0x33, !PT ;  /* 0x0000000bff039212 */ /* 0x000fce00078e33ff */
.L_x_439:
[----:B------:R-:W-:Y:S05]  /*23f0*/  BSYNC B0 ;  /* 0x0000000000007941 */ /* 0x000fea0003800000 */
.L_x_438:
[----:B------:R-:W-:-:S05]  /*2400*/  IMAD R0, R10, R3, RZ ;  /* 0x000000030a007224 */ /* 0x000fca00078e02ff */
[C---:B------:R-:W-:Y:S01]  /*2410*/  VIADDMNMX R3, R0.reuse, R3, R130, PT ;  /* 0x0000000300037246 */ /* 0x040fe20003800182 */
[----:B------:R-:W-:-:S04]  /*2420*/  IMAD R0, R0, 0x50, -R9 ;  /* 0x0000005000007824 */ /* 0x000fc800078e0a09 */
[----:B------:R-:W-:Y:S01]  /*2430*/  IMAD R3, R3, 0x50, -R9 ;  /* 0x0000005003037824 */ /* 0x000fe200078e0a09 */
[----:B------:R-:W-:-:S04]  /*2440*/  VIMNMX R0, RZ, R0, !PT ;  /* 0x00000000ff007248 */ /* 0x000fc80007fe0100 */
[----:B------:R-:W-:Y:S01]  /*2450*/  VIMNMX R3, R3, R24, PT ;  /* 0x0000001803037248 */ /* 0x000fe20003fe0100 */
[----:B------:R-:W-:-:S03]  /*2460*/  IMAD.WIDE.U32 R112, R0, -0x33333333, RZ ;  /* 0xcccccccd00707825 */ /* 0x000fc600078e00ff */
[----:B------:R-:W-:Y:S02]  /*2470*/  ISETP.GT.AND P0, PT, R3, R0, PT ;  /* 0x000000000300720c */ /* 0x000fe40003f04270 */
[----:B------:R-:W-:-:S05]  /*2480*/  SHF.R.U32.HI R112, RZ, 0x6, R113 ;  /* 0x00000006ff707819 */ /* 0x000fca0000011671 */
[----:B------:R-:W-:-:S06]  /*2490*/  IMAD.MOV.U32 R2, RZ, RZ, R112 ;  /* 0x000000ffff027224 */ /* 0x000fcc00078e0070 */
[----:B------:R-:W-:-:S05]  /*24a0*/  @P0 IADD3 R0, R3, 0x4f, RZ ;  /* 0x0000004f03000810 */ /* 0x000fca0007ffe0ff */
[----:B------:R-:W-:-:S05]  /*24b0*/  @P0 IMAD.HI R0, R0, 0x66666667, RZ ;  /* 0x6666666700000827 */ /* 0x000fca00078e02ff */
[----:B------:R-:W-:-:S04]  /*24c0*/  @P0 SHF.R.U32.HI R3, RZ, 0x1f, R0 ;  /* 0x0000001fff030819 */ /* 0x000fc80000011600 */
[----:B------:R-:W-:Y:S02]  /*24d0*/  @P0 LEA.HI.SX32 R2, R0, R3, 0x1b ;  /* 0x0000000300020211 */ /* 0x000fe400078fdaff */
[----:B------:R-:W-:Y:S02]  /*24e0*/  PLOP3.LUT P0, PT, PT, PT, PT, 0x80, 0x0 ;  /* 0x000000000000781c */ /* 0x000fe40003f0f070 */
[----:B------:R-:W-:-:S13]  /*24f0*/  ISETP.GT.AND P1, PT, R2, R112, PT ;  /* 0x000000700200720c */ /* 0x000fda0003f24270 */
[----:B------:R-:W-:Y:S05]  /*2500*/  @!P1 BRA `(.L_x_440) ;  /* 0x0000009400d89947 */ /* 0x000fea0003800000 */
[----:B------:R-:W-:Y:S01]  /*2510*/  VIADD R0, R23, 0x24400 ;  /* 0x0002440017007836 */ /* 0x000fe20000000000 */
[----:B------:R-:W-:Y:S04]  /*2520*/  BSSY B6, `(.L_x_441) ;  /* 0x0000013000067945 */ /* 0x000fe80003800000 */
[----:B------:R-:W-:-:S13]  /*2530*/  LOP3.LUT P0, RZ, R0, 0x3ff, RZ, 0xc0, !PT ;  /* 0x000003ff00ff7812 */ /* 0x000fda000780c0ff */
[----:B------:R-:W-:Y:S05]  /*2540*/  @!P0 BRA `(.L_x_442) ;  /* 0x0000000000408947 */ /* 0x000fea0003800000 */
[----:B------:R-:W-:Y:S01]  /*2550*/  MOV R14, 0x0 ;  /* 0x00000000000e7802 */ /* 0x000fe20000000f00 */
[----:B------:R-:W-:Y:S01]  /*2560*/  ULDC.64 UR4, c[0x4][0xa8] ;  /* 0x01002a0000047ab9 */ /* 0x000fe20000000a00 */
[----:B------:R-:W-:Y:S01]  /*2570*/  ULDC.64 UR6, c[0x4][0x18] ;  /* 0x0100060000067ab9 */ /* 0x000fe20000000a00 */
[----:B------:R-:W-:Y:S01]  /*2580*/  IMAD.U32 R4, RZ, RZ, UR4 ;  /* 0x00000004ff047e24 */ /* 0x000fe2000f8e00ff */
[----:B------:R-:W-:Y:S01]  /*2590*/  MOV R5, UR5 ;  /* 0x0000000500057c02 */ /* 0x000fe20008000f00 */
[----:B------:R-:W-:Y:S01]  /*25a0*/  ULDC.64 UR4, c[0x4][0xb0] ;  /* 0x01002c0000047ab9 */ /* 0x000fe20000000a00 */
[----:B------:R-:W0:Y:S01]  /*25b0*/  LDC.64 R14, c[0x4][R14] ;  /* 0x010000000e0e7b82 */ /* 0x000e220000000a00 */
[----:B------:R-:W-:Y:S01]  /*25c0*/  IMAD.U32 R6, RZ, RZ, UR4 ;  /* 0x00000004ff067e24 */ /* 0x000fe2000f8e00ff */
[----:B------:R-:W-:Y:S01]  /*25d0*/  MOV R11, UR7 ;  /* 0x00000007000b7c02 */ /* 0x000fe20008000f00 */
[----:B------:R-:W-:Y:S02]  /*25e0*/  IMAD.U32 R7, RZ, RZ, UR5 ;  /* 0x00000005ff077e24 */ /* 0x000fe4000f8e00ff */
[----:B------:R-:W-:-:S02]  /*25f0*/  IMAD.U32 R10, RZ, RZ, UR6 ;  /* 0x00000006ff0a7e24 */ /* 0x000fc4000f8e00ff */
[----:B------:R-:W-:Y:S02]  /*2600*/  IMAD.MOV.U32 R8, RZ, RZ, 0x70 ;  /* 0x00000070ff087424 */ /* 0x000fe400078e00ff */
[----:B------:R-:W-:Y:S02]  /*2610*/  IMAD.MOV.U32 R12, RZ, RZ, 0x1 ;  /* 0x00000001ff0c7424 */ /* 0x000fe400078e00ff */
[----:B------:R-:W-:-:S07]  /*2620*/  IMAD.MOV.U32 R13, RZ, RZ, RZ ;  /* 0x000000ffff0d7224 */ /* 0x000fce00078e00ff */
[----:B------:R-:W-:-:S07]  /*2630*/  LEPC R20, `(.L_x_442) ;  /* 0x000000001014794e */ /* 0x000fce0000000000 */
[----:B0----5:R-:W-:Y:S05]  /*2640*/  CALL.ABS.NOINC R14 ;  /* 0x000000000e007343 */ /* 0x021fea0003c00000 */
.L_x_442:
[----:B------:R-:W-:Y:S05]  /*2650*/  BSYNC B6 ;  /* 0x0000000000067941 */ /* 0x000fea0003800000 */
.L_x_441:
[----:B------:R-:W-:Y:S01]  /*2660*/  IADD3 R0, R23, 0x400, RZ ;  /* 0x0000040017007810 */ /* 0x000fe20007ffe0ff */
[----:B------:R-:W-:Y:S03]  /*2670*/  BSSY B6, `(.L_x_443) ;  /* 0x0000013000067945 */ /* 0x000fe60003800000 */
[----:B------:R-:W-:-:S13]  /*2680*/  LOP3.LUT P0, RZ, R0, 0x3ff, RZ, 0xc0, !PT ;  /* 0x000003ff00ff7812 */ /* 0x000fda000780c0ff */
[----:B------:R-:W-:Y:S05]  /*2690*/  @!P0 BRA `(.L_x_444) ;  /* 0x0000000000408947 */ /* 0x000fea0003800000 */
[----:B------:R-:W-:Y:S01]  /*26a0*/  MOV R14, 0x0 ;  /* 0x00000000000e7802 */ /* 0x000fe20000000f00 */
[----:B------:R-:W-:Y:S01]  /*26b0*/  ULDC.64 UR4, c[0x4][0xa8] ;  /* 0x01002a0000047ab9 */ /* 0x000fe20000000a00 */
[----:B------:R-:W-:Y:S01]  /*26c0*/  ULDC.64 UR6, c[0x4][0x18] ;  /* 0x0100060000067ab9 */ /* 0x000fe20000000a00 */
[----:B------:R-:W-:Y:S01]  /*26d0*/  IMAD.U32 R4, RZ, RZ, UR4 ;  /* 0x00000004ff047e24 */ /* 0x000fe2000f8e00ff */
[----:B------:R-:W-:Y:S01]  /*26e0*/  MOV R12, 0x1 ;  /* 0x00000001000c7802 */ /* 0x000fe20000000f00 */
[----:B------:R-:W-:Y:S01]  /*26f0*/  IMAD.U32 R5, RZ, RZ, UR5 ;  /* 0x00000005ff057e24 */ /* 0x000fe2000f8e00ff */
[----:B------:R-:W0:Y:S01]  /*2700*/  LDC.64 R14, c[0x4][R14] ;  /* 0x010000000e0e7b82 */ /* 0x000e220000000a00 */
[----:B------:R-:W-:Y:S01]  /*2710*/  ULDC.64 UR4, c[0x4][0xb0] ;  /* 0x01002c0000047ab9 */ /* 0x000fe20000000a00 */
[----:B------:R-:W-:Y:S01]  /*2720*/  IMAD.U32 R10, RZ, RZ, UR6 ;  /* 0x00000006ff0a7e24 */ /* 0x000fe2000f8e00ff */
[----:B------:R-:W-:Y:S01]  /*2730*/  MOV R7, UR5 ;  /* 0x0000000500077c02 */ /* 0x000fe20008000f00 */
[----:B------:R-:W-:-:S02]  /*2740*/  IMAD.U32 R6, RZ, RZ, UR4 ;  /* 0x00000004ff067e24 */ /* 0x000fc4000f8e00ff */
[----:B------:R-:W-:Y:S02]  /*2750*/  IMAD.U32 R11, RZ, RZ, UR7 ;  /* 0x00000007ff0b7e24 */ /* 0x000fe4000f8e00ff */
[----:B------:R-:W-:Y:S02]  /*2760*/  IMAD.MOV.U32 R8, RZ, RZ, 0x70 ;  /* 0x00000070ff087424 */ /* 0x000fe400078e00ff */
[----:B------:R-:W-:-:S07]  /*2770*/  IMAD.MOV.U32 R13, RZ, RZ, RZ ;  /* 0x000000ffff0d7224 */ /* 0x000fce00078e00ff */
[----:B------:R-:W-:-:S07]  /*2780*/  LEPC R20, `(.L_x_444) ;  /* 0x000000001014794e */ /* 0x000fce0000000000 */
[----:B0----5:R-:W-:Y:S05]  /*2790*/  CALL.ABS.NOINC R14 ;  /* 0x000000000e007343 */ /* 0x021fea0003c00000 */
.L_x_444:
[----:B------:R-:W-:Y:S05]  /*27a0*/  BSYNC B6 ;  /* 0x0000000000067941 */ /* 0x000fea0003800000 */
.L_x_443:
[----:B------:R-:W2:Y:S01]  /*27b0*/  LDL R15, [R1+0x58] ;  /* 0x00005800010f7983 */ /* 0x000ea20000100800 */
[----:B------:R-:W-:Y:S01]  /*27c0*/  ULDC.64 UR4, c[0x0][0x9f8] ;  /* 0x00027e0000047ab9 */ /* 0x000fe20000000a00 */
[----:B------:R-:W0:Y:S01]  /*27d0*/  LDC R111, c[0x0][0x3f4] ;  /* 0x0000fd00ff6f7b82 */ /* 0x000e220000000800 */
[----:B------:R-:W-:Y:S01]  /*27e0*/  ISETP.NE.U32.AND P0, PT, RZ, UR4, PT ;  /* 0x00000004ff007c0c */ /* 0x000fe2000bf05070 */
[----:B------:R-:W-:Y:S01]  /*27f0*/  IMAD.MOV.U32 R100, RZ, RZ, R26 ;  /* 0x000000ffff647224 */ /* 0x000fe200078e001a */
[----:B------:R-:W-:Y:S01]  /*2800*/  ULDC.64 UR6, c[0x0][0x208] ;  /* 0x0000820000067ab9 */ /* 0x000fe20000000a00 */
[----:B------:R-:W3:Y:S01]  /*2810*/  LDL R20, [R1+0x5c] ;  /* 0x00005c0001147983 */ /* 0x000ee20000100800 */
[----:B------:R-:W-:-:S03]  /*2820*/  ISETP.NE.AND.EX P0, PT, RZ, UR5, PT, P0 ;  /* 0x00000005ff007c0c */ /* 0x000fc6000bf05300 */
[----:B------:R-:W1:Y:S01]  /*2830*/  LDC.64 R94, c[0x0][0x3f8] ;  /* 0x0000fe00ff5e7b82 */ /* 0x000e620000000a00 */
[----:B------:R-:W4:Y:S07]  /*2840*/  LDL R13, [R1+0x54] ;  /* 0x00005400010d7983 */ /* 0x000f2e0000100800 */
[----:B------:R-:W1:Y:S02]  /*2850*/  LDC.64 R88, c[0x0][0x408] ;  /* 0x00010200ff587b82 */ /* 0x000e640000000a00 */
[----:B------:R-:W-:Y:S01]  /*2860*/  @P0 IADD3 R4, P1, R28, UR4, RZ ;  /* 0x000000041c040c10 */ /* 0x000fe2000ff3e0ff */
[----:B------:R-:W-:-:S03]  /*2870*/  ULDC UR4, c[0x0][0x2f4] ;  /* 0x0000bd0000047ab9 */ /* 0x000fc60000000800 */
[----:B------:R-:W-:Y:S02]  /*2880*/  @P0 IADD3.X R5, R27, UR5, RZ, P1, !PT ;  /* 0x000000051b050c10 */ /* 0x000fe40008ffe4ff */
[----:B------:R-:W-:-:S03]  /*2890*/  ISETP.GE.AND P1, PT, R214, UR4, PT ;  /* 0x00000004d6007c0c */ /* 0x000fc6000bf26270 */
[----:B------:R1:W4:Y:S01]  /*28a0*/  @P0 LDG.E R100, desc[UR6][R4.64] ;  /* 0x0000000604640981 */ /* 0x000322000c1e1900 */
[----:B------:R-:W-:Y:S02]  /*28b0*/  SEL R3, RZ, 0xffffffff, P1 ;  /* 0xffffffffff037807 */ /* 0x000fe40000800000 */
[----:B------:R-:W-:-:S03]  /*28c0*/  ISETP.GE.AND P0, PT, R16, UR4, PT ;  /* 0x0000000410007c0c */ /* 0x000fc6000bf06270 */
[----:B------:R-:W-:Y:S01]  /*28d0*/  IMAD.SHL.U32 R3, R3, 0x2, RZ ;  /* 0x0000000203037824 */ /* 0x000fe200078e00ff */
[----:B------:R-:W-:Y:S02]  /*28e0*/  SEL R0, RZ, 0x1, P0 ;  /* 0x00000001ff007807 */ /* 0x000fe40000000000 */
[----:B------:R-:W-:Y:S02]  /*28f0*/  ISETP.GE.AND P2, PT, R19, UR4, PT ;  /* 0x0000000413007c0c */ /* 0x000fe4000bf46270 */
[----:B------:R-:W-:Y:S02]  /*2900*/  LOP3.LUT R0, R3, 0x2, R0, 0xe2, !PT ;  /* 0x0000000203007812 */ /* 0x000fe400078ee200 */
[----:B------:R-:W-:Y:S02]  /*2910*/  SEL R3, RZ, 0x4, P2 ;  /* 0x00000004ff037807 */ /* 0x000fe40001000000 */
[----:B------:R-:W-:Y:S02]  /*2920*/  SHF.R.S32.HI R7, RZ, 0x1f, R224 ;  /* 0x0000001fff077819 */ /* 0x000fe400000114e0 */
[----:B0-----:R-:W-:-:S02]  /*2930*/  ISETP.GE.AND P2, PT, R16, R111, PT ;  /* 0x0000006f1000720c */ /* 0x001fc40003f46270 */
[----:B------:R-:W-:Y:S01]  /*2940*/  LOP3.LUT R0, R0, R3, RZ, 0xfc, !PT ;  /* 0x0000000300007212 */ /* 0x000fe200078efcff */
[-C--:B-1----:R-:W-:Y:S01]  /*2950*/  IMAD R6, R7, R94.reuse, RZ ;  /* 0x0000005e07067224 */ /* 0x082fe200078e02ff */
[----:B------:R-:W-:Y:S02]  /*2960*/  SHF.R.S32.HI R217, RZ, 0x1f, R216 ;  /* 0x0000001fffd97819 */ /* 0x000fe400000114d8 */
[----:B------:R-:W-:Y:S01]  /*2970*/  SEL R3, R111, RZ, P2 ;  /* 0x000000ff6f037207 */ /* 0x000fe20001000000 */
[C---:B------:R-:W-:Y:S02]  /*2980*/  IMAD R5, R224.reuse, R95, R6 ;  /* 0x0000005fe0057224 */ /* 0x040fe400078e0206 */
[----:B------:R-:W-:Y:S01]  /*2990*/  IMAD.WIDE.U32 R98, R224, R94, R216 ;  /* 0x0000005ee0627225 */ /* 0x000fe200078e00d8 */
[----:B------:R-:W-:-:S03]  /*29a0*/  ISETP.GE.AND P1, PT, R214, R111, PT ;  /* 0x0000006fd600720c */ /* 0x000fc60003f26270 */
[----:B------:R-:W-:Y:S02]  /*29b0*/  IMAD.IADD R3, R16, 0x1, R3 ;  /* 0x0000000110037824 */ /* 0x000fe400078e0203 */
[----:B------:R-:W-:-:S04]  /*29c0*/  IMAD.WIDE.U32 R96, R224, R94, R16 ;  /* 0x0000005ee0607225 */ /* 0x000fc800078e0010 */
[C---:B------:R-:W-:Y:S02]  /*29d0*/  VIADD R26, R224.reuse, 0x20 ;  /* 0x00000020e01a7836 */ /* 0x040fe40000000000 */
[----:B------:R-:W-:Y:S01]  /*29e0*/  VIADD R14, R224, 0x20 ;  /* 0x00000020e00e7836 */ /* 0x000fe20000000000 */
[----:B------:R-:W-:Y:S01]  /*29f0*/  IADD3 R99, R99, R5, RZ ;  /* 0x0000000563637210 */ /* 0x000fe20007ffe0ff */
[-C--:B------:R-:W-:Y:S01]  /*2a00*/  IMAD R4, R7, R88.reuse, RZ ;  /* 0x0000005807047224 */ /* 0x080fe200078e02ff */
[----:B------:R-:W-:Y:S01]  /*2a10*/  SHF.R.S32.HI R8, RZ, 0x1f, R3 ;  /* 0x0000001fff087819 */ /* 0x000fe20000011403 */
[----:B------:R-:W-:Y:S01]  /*2a20*/  IMAD.IADD R97, R5, 0x1, R97 ;  /* 0x0000000105617824 */ /* 0x000fe200078e0261 */
[----:B------:R-:W-:Y:S02]  /*2a30*/  SEL R5, R111, RZ, P1 ;  /* 0x000000ff6f057207 */ /* 0x000fe40000800000 */
[----:B------:R-:W-:Y:S02]  /*2a40*/  SHF.L.U32 R26, R26, 0x6, RZ ;  /* 0x000000061a1a7819 */ /* 0x000fe400000006ff */
[----:B------:R-:W-:Y:S01]  /*2a50*/  SHF.L.U32 R14, R14, 0x6, RZ ;  /* 0x000000060e0e7819 */ /* 0x000fe200000006ff */
[----:B------:R-:W-:Y:S01]  /*2a60*/  IMAD.WIDE.U32 R92, R224, R88, R216 ;  /* 0x00000058e05c7225 */ /* 0x000fe200078e00d8 */
[----:B------:R-:W-:-:S03]  /*2a70*/  LOP3.LUT R26, R26, 0x1c0, RZ, 0xc0, !PT ;  /* 0x000001c01a1a7812 */ /* 0x000fc600078ec0ff */
[----:B------:R-:W-:Y:S01]  /*2a80*/  IMAD R7, R224, R89, R4 ;  /* 0x00000059e0077224 */ /* 0x000fe200078e0204 */
[-C--:B------:R-:W-:Y:S01]  /*2a90*/  LEA.HI R4, R8, R3.reuse, RZ, 0x6 ;  /* 0x0000000308047211 */ /* 0x080fe200078f30ff */
[----:B------:R-:W-:Y:S01]  /*2aa0*/  IMAD.WIDE.U32 R90, R224, R88, R16 ;  /* 0x00000058e05a7225 */ /* 0x000fe200078e0010 */
[----:B------:R-:W-:Y:S02]  /*2ab0*/  LEA.HI R8, R8, R3, RZ, 0x3 ;  /* 0x0000000308087211 */ /* 0x000fe400078f18ff */
[----:B------:R-:W-:Y:S01]  /*2ac0*/  LOP3.LUT R14, R14, 0x1c0, RZ, 0xc0, !PT ;  /* 0x000001c00e0e7812 */ /* 0x000fe200078ec0ff */
[----:B------:R-:W-:Y:S02]  /*2ad0*/  VIADD R11, R224, 0x40 ;  /* 0x00000040e00b7836 */ /* 0x000fe40000000000 */
[----:B------:R-:W-:Y:S01]  /*2ae0*/  IMAD.IADD R5, R214, 0x1, R5 ;  /* 0x00000001d6057824 */ /* 0x000fe200078e0205 */
[----:B------:R-:W-:Y:S01]  /*2af0*/  IADD3 R93, R93, R7, RZ ;  /* 0x000000075d5d7210 */ /* 0x000fe20007ffe0ff */
[----:B------:R-:W-:Y:S01]  /*2b00*/  IMAD.IADD R91, R7, 0x1, R91 ;  /* 0x00000001075b7824 */ /* 0x000fe200078e025b */
[----:B------:R-:W-:Y:S01]  /*2b10*/  SHF.R.S32.HI R4, RZ, 0x6, R4 ;  /* 0x00000006ff047819 */ /* 0x000fe20000011404 */
[----:B------:R-:W-:Y:S01]  /*2b20*/  IMAD.SHL.U32 R11, R11, 0x40, RZ ;  /* 0x000000400b0b7824 */ /* 0x000fe200078e00ff */
[----:B------:R-:W-:-:S02]  /*2b30*/  LOP3.LUT R7, R26, 0x38, R8, 0xf8, !PT ;  /* 0x000000381a077812 */ /* 0x000fc400078ef808 */
[----:B------:R-:W-:Y:S02]  /*2b40*/  SHF.R.U32.HI R14, RZ, 0x3, R14 ;  /* 0x00000003ff0e7819 */ /* 0x000fe4000001160e */
[----:B------:R-:W-:Y:S02]  /*2b50*/  SHF.R.S32.HI R6, RZ, 0x1f, R5 ;  /* 0x0000001fff067819 */ /* 0x000fe40000011405 */
[----:B------:R-:W-:Y:S02]  /*2b60*/  LOP3.LUT R7, R7, R14, RZ, 0x3c, !PT ;  /* 0x0000000e07077212 */ /* 0x000fe400078e3cff */
[----:B------:R-:W-:Y:S02]  /*2b70*/  LOP3.LUT R11, R11, 0x1c0, RZ, 0xc0, !PT ;  /* 0x000001c00b0b7812 */ /* 0x000fe400078ec0ff */
[----:B------:R-:W-:Y:S02]  /*2b80*/  LEA.HI R10, R6, R5, RZ, 0x3 ;  /* 0x00000005060a7211 */ /* 0x000fe400078f18ff */
[----:B------:R-:W-:Y:S01]  /*2b90*/  LOP3.LUT R9, R11, 0x38, R8, 0xf8, !PT ;  /* 0x000000380b097812 */ /* 0x000fe200078ef808 */
[----:B--2---:R-:W-:-:S04]  /*2ba0*/  IMAD R124, R4, 0x1400, R15 ;  /* 0x00001400047c7824 */ /* 0x004fc800078e020f */
[----:B------:R-:W-:Y:S01]  /*2bb0*/  IMAD.IADD R124, R124, 0x1, R7 ;  /* 0x000000017c7c7824 */ /* 0x000fe200078e0207 */
[----:B------:R-:W-:Y:S02]  /*2bc0*/  LOP3.LUT R7, R11, 0x38, R10, 0xf8, !PT ;  /* 0x000000380b077812 */ /* 0x000fe400078ef80a */
[----:B------:R-:W2:Y:S01]  /*2bd0*/  LDL R11, [R1+0x70] ;  /* 0x00007000010b7983 */ /* 0x000ea20000100800 */
[C---:B------:R-:W-:Y:S01]  /*2be0*/  IMAD.SHL.U32 R27, R224.reuse, 0x40, RZ ;  /* 0x00000040e01b7824 */ /* 0x040fe200078e00ff */
[C---:B------:R-:W-:Y:S01]  /*2bf0*/  SHF.L.U32 R21, R224.reuse, 0x6, RZ ;  /* 0x00000006e0157819 */ /* 0x040fe200000006ff */
[----:B------:R-:W-:-:S03]  /*2c00*/  VIADD R12, R224, 0x40 ;  /* 0x00000040e00c7836 */ /* 0x000fc60000000000 */
[----:B------:R-:W-:Y:S01]  /*2c10*/  LOP3.LUT R27, R27, 0x1c0, RZ, 0xc0, !PT ;  /* 0x000001c01b1b7812 */ /* 0x000fe200078ec0ff */
[----:B------:R-:W-:Y:S01]  /*2c20*/  IMAD.SHL.U32 R12, R12, 0x40, RZ ;  /* 0x000000400c0c7824 */ /* 0x000fe200078e00ff */
[----:B------:R-:W-:Y:S02]  /*2c30*/  LOP3.LUT R21, R21, 0x1c0, RZ, 0xc0, !PT ;  /* 0x000001c015157812 */ /* 0x000fe400078ec0ff */
[----:B------:R-:W-:Y:S02]  /*2c40*/  LOP3.LUT R3, R27, 0x38, R8, 0xf8, !PT ;  /* 0x000000381b037812 */ /* 0x000fe400078ef808 */
[----:B------:R-:W-:Y:S02]  /*2c50*/  SHF.R.U32.HI R21, RZ, 0x3, R21 ;  /* 0x00000003ff157819 */ /* 0x000fe40000011615 */
[----:B------:R-:W-:Y:S01]  /*2c60*/  LOP3.LUT R12, R12, 0x1c0, RZ, 0xc0, !PT ;  /* 0x000001c00c0c7812 */ /* 0x000fe200078ec0ff */
[----:B---3--:R-:W-:Y:S01]  /*2c70*/  IMAD R126, R4, 0x1400, R20 ;  /* 0x00001400047e7824 */ /* 0x008fe200078e0214 */
[----:B------:R-:W-:-:S02]  /*2c80*/  LOP3.LUT R3, R3, R21, RZ, 0x3c, !PT ;  /* 0x0000001503037212 */ /* 0x000fc400078e3cff */
[----:B------:R-:W-:Y:S02]  /*2c90*/  SHF.R.U32.HI R12, RZ, 0x3, R12 ;  /* 0x00000003ff0c7819 */ /* 0x000fe4000001160c */
[----:B------:R-:W-:Y:S01]  /*2ca0*/  LEA.HI R5, R6, R5, RZ, 0x6 ;  /* 0x0000000506057211 */ /* 0x000fe200078f30ff */
[----:B------:R-:W0:Y:S01]  /*2cb0*/  S2R R158, SR_TID.X ;  /* 0x00000000009e7919 */ /* 0x000e220000002100 */
[----:B------:R-:W-:Y:S01]  /*2cc0*/  LOP3.LUT R9, R9, R12, RZ, 0x3c, !PT ;  /* 0x0000000c09097212 */ /* 0x000fe200078e3cff */
[----:B----4-:R-:W-:Y:S01]  /*2cd0*/  IMAD R122, R4, 0x1400, R13 ;  /* 0x00001400047a7824 */ /* 0x010fe200078e020d */
[----:B------:R-:W-:Y:S01]  /*2ce0*/  SHF.R.S32.HI R5, RZ, 0x6, R5 ;  /* 0x00000006ff057819 */ /* 0x000fe20000011405 */
[----:B------:R-:W-:Y:S01]  /*2cf0*/  IMAD.IADD R126, R126, 0x1, R3 ;  /* 0x000000017e7e7824 */ /* 0x000fe200078e0203 */
[----:B------:R-:W-:Y:S01]  /*2d00*/  LOP3.LUT R3, R27, 0x38, R10, 0xf8, !PT ;  /* 0x000000381b037812 */ /* 0x000fe200078ef80a */
[----:B------:R-:W-:Y:S01]  /*2d10*/  IMAD.IADD R122, R122, 0x1, R9 ;  /* 0x000000017a7a7824 */ /* 0x000fe200078e0209 */
[----:B-----5:R-:W-:Y:S01]  /*2d20*/  SHF.R.S32.HI R9, RZ, 0x1f, R127 ;  /* 0x0000001fff097819 */ /* 0x020fe2000001147f */
[----:B------:R-:W-:Y:S01]  /*2d30*/  IMAD R125, R5, 0x1400, R20 ;  /* 0x00001400057d7824 */ /* 0x000fe200078e0214 */
[----:B------:R-:W-:-:S04]  /*2d40*/  LOP3.LUT R4, R3, R21, RZ, 0x3c, !PT ;  /* 0x0000001503047212 */ /* 0x000fc800078e3cff */
[----:B------:R-:W-:Y:S01]  /*2d50*/  IADD3 R125, R125, R4, RZ ;  /* 0x000000047d7d7210 */ /* 0x000fe20007ffe0ff */
[----:B------:R-:W-:Y:S01]  /*2d60*/  IMAD R4, R9, R94, RZ ;  /* 0x0000005e09047224 */ /* 0x000fe200078e02ff */
[----:B------:R-:W-:Y:S02]  /*2d70*/  LOP3.LUT R12, R7, R12, RZ, 0x3c, !PT ;  /* 0x0000000c070c7212 */ /* 0x000fe400078e3cff */
[----:B------:R-:W-:Y:S01]  /*2d80*/  LOP3.LUT R6, R26, 0x38, R10, 0xf8, !PT ;  /* 0x000000381a067812 */ /* 0x000fe200078ef80a */
[----:B------:R-:W-:Y:S01]  /*2d90*/  IMAD R7, R127, R95, R4 ;  /* 0x0000005f7f077224 */ /* 0x000fe200078e0204 */
[----:B------:R-:W-:Y:S01]  /*2da0*/  ISETP.GE.AND P0, PT, R22, UR4, PT ;  /* 0x0000000416007c0c */ /* 0x000fe2000bf06270 */
[----:B------:R-:W-:Y:S01]  /*2db0*/  IMAD R4, R9, R88, RZ ;  /* 0x0000005809047224 */ /* 0x000fe200078e02ff */
[----:B------:R-:W-:Y:S01]  /*2dc0*/  LOP3.LUT R6, R6, R14, RZ, 0x3c, !PT ;  /* 0x0000000e06067212 */ /* 0x000fe200078e3cff */
[C---:B------:R-:W-:Y:S01]  /*2dd0*/  IMAD R123, R5.reuse, 0x1400, R15 ;  /* 0x00001400057b7824 */ /* 0x040fe200078e020f */
[C---:B------:R-:W-:Y:S01]  /*2de0*/  SHF.L.U64.HI R103, R88.reuse, 0x5, R89 ;  /* 0x0000000558677819 */ /* 0x040fe20000010259 */
[----:B------:R-:W-:Y:S01]  /*2df0*/  IMAD R121, R5, 0x1400, R13 ;  /* 0x0000140005797824 */ /* 0x000fe200078e020d */
[----:B------:R-:W-:Y:S01]  /*2e00*/  SHF.L.U64.HI R107, R88, 0x6, R89 ;  /* 0x00000006586b7819 */ /* 0x000fe20000010259 */
[----:B------:R-:W-:Y:S01]  /*2e10*/  IMAD R5, R89, 0x50, RZ ;  /* 0x0000005059057824 */ /* 0x000fe200078e02ff */
[----:B------:R-:W-:Y:S01]  /*2e20*/  SEL R3, RZ, 0x8, P0 ;  /* 0x00000008ff037807 */ /* 0x000fe20000000000 */
[----:B------:R-:W-:-:S02]  /*2e30*/  IMAD R9, R127, R89, R4 ;  /* 0x000000597f097224 */ /* 0x000fc400078e0204 */
[C---:B------:R-:W-:Y:S02]  /*2e40*/  IMAD.SHL.U32 R104, R88.reuse, 0x20, RZ ;  /* 0x0000002058687824 */ /* 0x040fe400078e00ff */
[----:B------:R-:W-:Y:S02]  /*2e50*/  IMAD.SHL.U32 R108, R88, 0x40, RZ ;  /* 0x00000040586c7824 */ /* 0x000fe400078e00ff */
[----:B------:R-:W-:-:S04]  /*2e60*/  IMAD.WIDE.U32 R92, R127, R88, R92 ;  /* 0x000000587f5c7225 */ /* 0x000fc800078e005c */
[----:B------:R-:W-:-:S04]  /*2e70*/  IMAD.WIDE.U32 R90, R127, R88, R90 ;  /* 0x000000587f5a7225 */ /* 0x000fc800078e005a */
[----:B------:R-:W-:-:S04]  /*2e80*/  IMAD.WIDE.U32 R96, R127, R94, R96 ;  /* 0x0000005e7f607225 */ /* 0x000fc800078e0060 */
[----:B------:R-:W-:-:S04]  /*2e90*/  IMAD.WIDE.U32 R88, R88, 0x50, RZ ;  /* 0x0000005058587825 */ /* 0x000fc800078e00ff */
[----:B------:R-:W-:Y:S01]  /*2ea0*/  IMAD.WIDE.U32 R98, R127, R94, R98 ;  /* 0x0000005e7f627225 */ /* 0x000fe200078e0062 */
[----:B------:R-:W-:-:S03]  /*2eb0*/  IADD3 R4, R7, R97, RZ ;  /* 0x0000006107047210 */ /* 0x000fc60007ffe0ff */
[----:B------:R-:W-:Y:S01]  /*2ec0*/  IMAD.IADD R114, R114, 0x1, R25 ;  /* 0x0000000172727824 */ /* 0x000fe200078e0219 */
[----:B------:R-:W-:Y:S01]  /*2ed0*/  LOP3.LUT R25, R0, R3, RZ, 0xfc, !PT ;  /* 0x0000000300197212 */ /* 0x000fe200078efcff */
[----:B------:R-:W-:Y:S02]  /*2ee0*/  IMAD.IADD R123, R123, 0x1, R6 ;  /* 0x000000017b7b7824 */ /* 0x000fe400078e0206 */
[----:B------:R-:W-:Y:S01]  /*2ef0*/  IMAD.IADD R120, R89, 0x1, R5 ;  /* 0x0000000159787824 */ /* 0x000fe200078e0205 */
[C---:B------:R-:W-:Y:S01]  /*2f00*/  SHF.L.U64.HI R101, R94.reuse, 0x5, R95 ;  /* 0x000000055e657819 */ /* 0x040fe2000001025f */
[----:B------:R-:W-:Y:S01]  /*2f10*/  IMAD.IADD R3, R99, 0x1, R7 ;  /* 0x0000000163037824 */ /* 0x000fe200078e0207 */
[C---:B------:R-:W-:Y:S01]  /*2f20*/  SHF.L.U64.HI R105, R94.reuse, 0x6, R95 ;  /* 0x000000065e697819 */ /* 0x040fe2000001025f */
[----:B------:R-:W-:Y:S01]  /*2f30*/  IMAD.IADD R5, R93, 0x1, R9 ;  /* 0x000000015d057824 */ /* 0x000fe200078e0209 */
[C---:B------:R-:W-:Y:S01]  /*2f40*/  SHF.L.U32 R106, R94.reuse, 0x6, RZ ;  /* 0x000000065e6a7819 */ /* 0x040fe200000006ff */
[----:B------:R-:W-:Y:S01]  /*2f50*/  IMAD.IADD R6, R9, 0x1, R91 ;  /* 0x0000000109067824 */ /* 0x000fe200078e025b */
[----:B------:R-:W-:Y:S01]  /*2f60*/  SHF.R.S32.HI R7, RZ, 0x3, R8 ;  /* 0x00000003ff077819 */ /* 0x000fe20000011408 */
[----:B------:R-:W-:Y:S01]  /*2f70*/  IMAD R115, R95, 0x50, RZ ;  /* 0x000000505f737824 */ /* 0x000fe200078e02ff */
[----:B------:R-:W-:Y:S01]  /*2f80*/  SHF.R.S32.HI R9, RZ, 0x3, R10 ;  /* 0x00000003ff097819 */ /* 0x000fe2000001140a */
[----:B------:R-:W-:Y:S01]  /*2f90*/  IMAD.SHL.U32 R102, R94, 0x20, RZ ;  /* 0x000000205e667824 */ /* 0x000fe200078e00ff */
[----:B------:R-:W-:Y:S01]  /*2fa0*/  LOP3.LUT R8, R8, 0xfffffff8, RZ, 0xc0, !PT ;  /* 0xfffffff808087812 */ /* 0x000fe200078ec0ff */
[----:B------:R-:W-:Y:S01]  /*2fb0*/  IMAD.WIDE.U32 R94, R94, 0x50, RZ ;  /* 0x000000505e5e7825 */ /* 0x000fe200078e00ff */
[----:B------:R-:W-:-:S02]  /*2fc0*/  LOP3.LUT R10, R10, 0xfffffff8, RZ, 0xc0, !PT ;  /* 0xfffffff80a0a7812 */ /* 0x000fc400078ec0ff */
[----:B------:R-:W-:Y:S01]  /*2fd0*/  LOP3.LUT R20, R25, 0x2, RZ, 0xc0, !PT ;  /* 0x0000000219147812 */ /* 0x000fe200078ec0ff */
[----:B------:R-:W-:Y:S01]  /*2fe0*/  IMAD.IADD R121, R121, 0x1, R12 ;  /* 0x0000000179797824 */ /* 0x000fe200078e020c */
[----:B------:R-:W-:Y:S01]  /*2ff0*/  LOP3.LUT R21, R25, 0x4, RZ, 0xc0, !PT ;  /* 0x0000000419157812 */ /* 0x000fe200078ec0ff */
[----:B------:R-:W-:Y:S01]  /*3000*/  IMAD.IADD R115, R95, 0x1, R115 ;  /* 0x000000015f737824 */ /* 0x000fe200078e0273 */
[----:B0-----:R-:W-:Y:S02]  /*3010*/  LEA.HI R158, R158, 0x8, RZ, 0x19 ;  /* 0x000000089e9e7811 */ /* 0x001fe400078fc8ff */
[----:B------:R-:W-:Y:S02]  /*3020*/  SHF.L.U32 R111, R111, 0x1, RZ ;  /* 0x000000016f6f7819 */ /* 0x000fe400000006ff */
[----:B------:R-:W-:Y:S02]  /*3030*/  LOP3.LUT R0, R0, 0x1, RZ, 0xc0, !PT ;  /* 0x0000000100007812 */ /* 0x000fe400078ec0ff */
[----:B------:R-:W-:-:S02]  /*3040*/  LOP3.LUT R25, R25, 0x8, RZ, 0xc0, !PT ;  /* 0x0000000819197812 */ /* 0x000fc400078ec0ff */
[----:B------:R-:W-:Y:S02]  /*3050*/  SHF.R.S32.HI R113, RZ, 0x1f, R100 ;  /* 0x0000001fff717819 */ /* 0x000fe40000011464 */
[----:B------:R-:W-:Y:S02]  /*3060*/  SHF.R.S32.HI R26, RZ, 0x1f, R8 ;  /* 0x0000001fff1a7819 */ /* 0x000fe40000011408 */
[----:B------:R-:W-:Y:S01]  /*3070*/  SHF.R.S32.HI R27, RZ, 0x1f, R10 ;  /* 0x0000001fff1b7819 */ /* 0x000fe2000001140a */
[----:B--2---:R-:W-:-:S07]  /*3080*/  IMAD R109, R11, 0x20, R224 ;  /* 0x000000200b6d7824 */ /* 0x004fce00078e02e0 */
.L_x_561:
[----:B-1----:R-:W2:Y:S01]  /*3090*/  LDL R31, [R1+0x6c] ;  /* 0x00006c00011f7983 */ /* 0x002ea20000100800 */
[----:B------:R-:W0:Y:S01]  /*30a0*/  LDC R77, c[0x0][0x430] ;  /* 0x00010c00ff4d7b82 */ /* 0x000e220000000800 */
[----:B------:R-:W-:Y:S01]  /*30b0*/  VIADD R2, R2, 0xffffffff ;  /* 0xffffffff02027836 */ /* 0x000fe20000000000 */
[----:B------:R-:W-:Y:S01]  /*30c0*/  ULDC.64 UR4, c[0x0][0x208] ;  /* 0x0000820000047ab9 */ /* 0x000fe20000000a00 */
[----:B------:R-:W-:Y:S02]  /*30d0*/  IMAD.MOV.U32 R76, RZ, RZ, RZ ;  /* 0x000000ffff4c7224 */ /* 0x000fe400078e00ff */
[----:B------:R-:W-:-:S03]  /*30e0*/  IMAD R13, R2, 0x50, R109 ;  /* 0x00000050020d7824 */ /* 0x000fc600078e026d */
[----:B------:R-:W1:Y:S02]  /*30f0*/  LDC R110, c[0x0][0x3f4] ;  /* 0x0000fd00ff6e7b82 */ /* 0x000e640000000800 */
[----:B------:R-:W-:Y:S02]  /*3100*/  ISETP.GE.AND P0, PT, R13, R24, PT ;  /* 0x000000180d00720c */ /* 0x000fe40003f06270 */
[----:B------:R-:W-:Y:S02]  /*3110*/  IADD3 R32, R114, R13, RZ ;  /* 0x0000000d72207210 */ /* 0x000fe40007ffe0ff */
[----:B------:R-:W-:-:S03]  /*3120*/  ISETP.GT.OR P0, PT, R109, 0x4f, P0 ;  /* 0x0000004f6d00780c */ /* 0x000fc60000704670 */
[----:B------:R-:W-:Y:S01]  /*3130*/  IMAD.MOV.U32 R28, RZ, RZ, R32 ;  /* 0x000000ffff1c7224 */ /* 0x000fe200078e0020 */
[----:B0-----:R-:W-:-:S09]  /*3140*/  ISETP.NE.AND P3, PT, R77, 0x1, PT ;  /* 0x000000014d00780c */ /* 0x001fd20003f65270 */
[----:B------:R-:W0:Y:S08]  /*3150*/  @!P0 LDC.64 R14, c[0x0][0x428] ;  /* 0x00010a00ff0e8b82 */ /* 0x000e300000000a00 */
[----:B------:R-:W3:Y:S08]  /*3160*/  @!P0 LDC.64 R12, c[0x0][0x418] ;  /* 0x00010600ff0c8b82 */ /* 0x000ef00000000a00 */
[----:B------:R-:W4:Y:S08]  /*3170*/  @P3 LDC R11, c[0x0][0x434] ;  /* 0x00010d00ff0b3b82 */ /* 0x000f300000000800 */
[----:B------:R-:W1:Y:S01]  /*3180*/  @P3 LDC R30, c[0x0][0x438] ;  /* 0x00010e00ff1e3b82 */ /* 0x000e620000000800 */
[----:B----4-:R-:W-:-:S05]  /*3190*/  @P3 IMAD.HI.U32 R11, R32, R11, RZ ;  /* 0x0000000b200b3227 */ /* 0x010fca00078e00ff */
[----:B-1----:R-:W-:Y:S01]  /*31a0*/  @P3 SHF.R.U32.HI R28, RZ, R30, R11 ;  /* 0x0000001eff1c3219 */ /* 0x002fe2000001160b */
[----:B0-----:R-:W-:-:S03]  /*31b0*/  @!P0 IMAD R11, R113, R14, RZ ;  /* 0x0000000e710b8224 */ /* 0x001fc600078e02ff */
[--C-:B------:R-:W-:Y:S01]  /*31c0*/  @!P0 SHF.R.S32.HI R29, RZ, 0x1f, R28.reuse ;  /* 0x0000001fff1d8819 */ /* 0x100fe2000001141c */
[C---:B------:R-:W-:Y:S02]  /*31d0*/  @!P0 IMAD R11, R100.reuse, R15, R11 ;  /* 0x0000000f640b8224 */ /* 0x040fe400078e020b */
[----:B------:R-:W-:-:S04]  /*31e0*/  @!P0 IMAD.WIDE.U32 R14, R100, R14, R28 ;  /* 0x0000000e640e8225 */ /* 0x000fc800078e001c */
[----:B------:R-:W-:Y:S01]  /*31f0*/  @!P0 IMAD.IADD R11, R15, 0x1, R11 ;  /* 0x000000010f0b8824 */ /* 0x000fe200078e020b */
[----:B---3--:R-:W-:-:S04]  /*3200*/  @!P0 LEA R12, P3, R14, R12, 0x2 ;  /* 0x0000000c0e0c8211 */ /* 0x008fc800078610ff */
[----:B------:R-:W-:Y:S02]  /*3210*/  @!P0 LEA.HI.X R13, R14, R13, R11, 0x2, P3 ;  /* 0x0000000d0e0d8211 */ /* 0x000fe400018f140b */
[----:B------:R-:W-:-:S03]  /*3220*/  ISETP.GT.AND P3, PT, R2, R112, PT ;  /* 0x000000700200720c */ /* 0x000fc60003f64270 */
[----:B------:R0:W5:Y:S01]  /*3230*/  @!P0 LDG.E R76, desc[UR4][R12.64] ;  /* 0x000000040c4c8981 */ /* 0x000162000c1e1900 */
[----:B------:R-:W-:Y:S01]  /*3240*/  ISETP.GE.AND P0, PT, R110, 0x1, PT ;  /* 0x000000016e00780c */ /* 0x000fe20003f06270 */
[----:B------:R-:W-:Y:S05]  /*3250*/  YIELD ;  /* 0x0000000000007946 */ /* 0x000fea0003800000 */
[----:B------:R-:W-:Y:S01]  /*3260*/  IADD3 R14, -R28, RZ, RZ ;  /* 0x000000ff1c0e7210 */ /* 0x000fe20007ffe1ff */
[----:B------:R-:W-:Y:S01]  /*3270*/  BSSY B0, `(.L_x_445) ;  /* 0x0000814000007945 */ /* 0x000fe20003800000 */
[----:B------:R-:W-:-:S03]  /*3280*/  LOP3.LUT R18, R18, 0xfffffffe, RZ, 0xc0, !PT ;  /* 0xfffffffe12127812 */ /* 0x000fc600078ec0ff */
[----:B------:R-:W-:Y:S01]  /*3290*/  IMAD R77, R77, R14, R32 ;  /* 0x0000000e4d4d7224 */ /* 0x000fe200078e0220 */
[----:B------:R-:W-:Y:S01]  /*32a0*/  @P3 LOP3.LUT R18, R18, 0x1, RZ, 0xfc, !PT ;  /* 0x0000000112123812 */ /* 0x000fe200078efcff */
[----:B--2---:R-:W-:-:S04]  /*32b0*/  IMAD R78, R213, 0x5000, R31 ;  /* 0x00005000d54e7824 */ /* 0x004fc800078e021f */
[----:B------:R-:W-:Y:S01]  /*32c0*/  IMAD R78, R78, 0x2, R23 ;  /* 0x000000024e4e7824 */ /* 0x000fe200078e0217 */
[----:B0-----:R-:W-:Y:S06]  /*32d0*/  @!P0 BRA `(.L_x_446) ;  /* 0x0000007800548947 */ /* 0x001fec0003800000 */
[----:B------:R-:W-:Y:S01]  /*32e0*/  SHF.R.S32.HI R79, RZ, 0x1f, R77 ;  /* 0x0000001fff4f7819 */ /* 0x000fe2000001144d */
[----:B------:R-:W-:Y:S01]  /*32f0*/  ULDC.64 UR4, c[0x0][0x300] ;  /* 0x0000c00000047ab9 */ /* 0x000fe20000000a00 */
[----:B-----5:R-:W-:Y:S01]  /*3300*/  SHF.R.S32.HI R84, RZ, 0x1f, R76 ;  /* 0x0000001fff547819 */ /* 0x020fe2000001144c */
[----:B------:R-:W-:Y:S01]  /*3310*/  IMAD.WIDE.U32 R12, R77, UR4, RZ ;  /* 0x000000044d0c7c25 */ /* 0x000fe2000f8e00ff */
[----:B------:R-:W-:Y:S02]  /*3320*/  ULDC.U8 UR6, c[0x0][0x410] ;  /* 0x0001040000067ab9 */ /* 0x000fe40000000000 */
[----:B------:R-:W-:Y:S01]  /*3330*/  ISETP.NE.AND P0, PT, RZ, UR6, PT ;  /* 0x00000006ff007c0c */ /* 0x000fe2000bf05270 */
[----:B------:R-:W-:Y:S02]  /*3340*/  IMAD R14, R79, UR4, RZ ;  /* 0x000000044f0e7c24 */ /* 0x000fe4000f8e02ff */
[----:B------:R-:W-:Y:S02]  /*3350*/  IMAD R85, R2, -0x50, R24 ;  /* 0xffffffb002557824 */ /* 0x000fe400078e0218 */
[----:B------:R-:W-:Y:S01]  /*3360*/  IMAD R11, R77, UR5, R14 ;  /* 0x000000054d0b7c24 */ /* 0x000fe2000f8e020e */
[----:B------:R-:W-:Y:S01]  /*3370*/  ULDC.64 UR4, c[0x0][0x310] ;  /* 0x0000c40000047ab9 */ /* 0x000fe20000000a00 */
[----:B------:R-:W-:Y:S01]  /*3380*/  IMAD R14, R115, R2, RZ ;  /* 0x00000002730e7224 */ /* 0x000fe200078e02ff */
[----:B------:R-:W-:Y:S01]  /*3390*/  VIMNMX R85, R85, 0x50, PT ;  /* 0x0000005055557848 */ /* 0x000fe20003fe0100 */
[----:B------:R-:W-:-:S02]  /*33a0*/  IMAD R15, R84, UR4, RZ ;  /* 0x00000004540f7c24 */ /* 0x000fc4000f8e02ff */
[----:B------:R-:W-:Y:S01]  /*33b0*/  IMAD.IADD R13, R13, 0x1, R11 ;  /* 0x000000010d0d7824 */ /* 0x000fe200078e020b */
[----:B------:R-:W-:Y:S01]  /*33c0*/  SHF.R.S32.HI R11, RZ, 0x1f, R2 ;  /* 0x0000001fff0b7819 */ /* 0x000fe20000011402 */
[C---:B------:R-:W-:Y:S02]  /*33d0*/  IMAD R15, R76.reuse, UR5, R15 ;  /* 0x000000054c0f7c24 */ /* 0x040fe4000f8e020f */
[----:B------:R-:W-:Y:S01]  /*33e0*/  IMAD.WIDE.U32 R12, R76, UR4, R12 ;  /* 0x000000044c0c7c25 */ /* 0x000fe2000f8e000c */
[----:B------:R-:W-:-:S03]  /*33f0*/  ULDC.64 UR4, c[0x0][0x308] ;  /* 0x0000c20000047ab9 */ /* 0x000fc60000000a00 */
[----:B------:R-:W-:Y:S02]  /*3400*/  IMAD.IADD R13, R13, 0x1, R15 ;  /* 0x000000010d0d7824 */ /* 0x000fe400078e020f */
[----:B------:R-:W-:Y:S02]  /*3410*/  IMAD R15, R120, R2, RZ ;  /* 0x00000002780f7224 */ /* 0x000fe400078e02ff */
[----:B------:R-:W-:-:S04]  /*3420*/  IMAD.WIDE.U32 R116, R223, UR4, R12 ;  /* 0x00000004df747c25 */ /* 0x000fc8000f8e000c */
[C---:B------:R-:W-:Y:S02]  /*3430*/  IMAD R29, R11.reuse, R94, R14 ;  /* 0x0000005e0b1d7224 */ /* 0x040fe400078e020e */
[----:B------:R-:W-:Y:S02]  /*3440*/  IMAD R31, R11, R88, R15 ;  /* 0x000000580b1f7224 */ /* 0x000fe400078e020f */
[----:B------:R-:W-:Y:S01]  /*3450*/  IMAD R11, R223, UR5, R117 ;  /* 0x00000005df0b7c24 */ /* 0x000fe2000f8e0275 */
[----:B------:R-:W-:Y:S01]  /*3460*/  ULDC.64 UR4, c[0x0][0x2e8] ;  /* 0x0000ba0000047ab9 */ /* 0x000fe20000000a00 */
[----:B------:R-:W-:Y:S01]  /*3470*/  IMAD.WIDE.U32 R14, R94, R2, RZ ;  /* 0x000000025e0e7225 */ /* 0x000fe200078e00ff */
[----:B------:R-:W-:-:S03]  /*3480*/  LEA R117, P3, R116, UR4, 0x1 ;  /* 0x0000000474757c11 */ /* 0x000fc6000f8608ff */
[----:B------:R-:W-:Y:S01]  /*3490*/  IMAD.WIDE.U32 R12, R88, R2, RZ ;  /* 0x00000002580c7225 */ /* 0x000fe200078e00ff */
[----:B------:R-:W-:Y:S02]  /*34a0*/  LEA.HI.X R116, R116, UR5, R11, 0x1, P3 ;  /* 0x0000000574747c11 */ /* 0x000fe400098f0c0b */
[----:B------:R-:W-:Y:S01]  /*34b0*/  IADD3 R11, R15, R29, RZ ;  /* 0x0000001d0f0b7210 */ /* 0x000fe20007ffe0ff */
[----:B------:R-:W-:Y:S01]  /*34c0*/  IMAD.IADD R80, R13, 0x1, R31 ;  /* 0x000000010d507824 */ /* 0x000fe200078e021f */
[----:B------:R-:W-:Y:S06]  /*34d0*/  @!P0 BRA `(.L_x_447) ;  /* 0x0000003800548947 */ /* 0x000fec0003800000 */
[----:B------:R-:W-:Y:S01]  /*34e0*/  ISETP.GE.AND P3, PT, R224, R85, PT ;  /* 0x00000055e000720c */ /* 0x000fe20003f66270 */
[----:B------:R-:W-:Y:S01]  /*34f0*/  BSSY B1, `(.L_x_448) ;  /* 0x000002a000017945 */ /* 0x000fe20003800000 */
        /* <DEDUP_REMOVED lines=9> */
[----:B------:R-:W-:Y:S06]  /*3590*/  @P3 BRA `(.L_x_449) ;  /* 0x00000000007c3947 */ /* 0x000fec0003800000 */
[----:B------:R-:W-:Y:S01]  /*35a0*/  IADD3 R28, P4, R98, R14, RZ ;  /* 0x0000000e621c7210 */ /* 0x000fe20007f9e0ff */
[----:B------:R-:W-:Y:S01]  /*35b0*/  ULDC.64 UR4, c[0x0][0x3e8] ;  /* 0x0000fa0000047ab9 */ /* 0x000fe20000000a00 */
[----:B------:R-:W-:Y:S01]  /*35c0*/  IADD3 R29, P0, R92, R12, RZ ;  /* 0x0000000c5c1d7210 */ /* 0x000fe20007f1e0ff */
[----:B------:R-:W-:Y:S01]  /*35d0*/  ULDC.64 UR6, c[0x0][0x400] ;  /* 0x0001000000067ab9 */ /* 0x000fe20000000a00 */
[----:B------:R-:W-:Y:S01]  /*35e0*/  CS2R R72, SRZ ;  /* 0x0000000000487805 */ /* 0x000fe2000001ff00 */
[----:B------:R-:W-:Y:S01]  /*35f0*/  IMAD.X R31, R11, 0x1, R3, P4 ;  /* 0x000000010b1f7824 */ /* 0x000fe200020e0603 */
[----:B------:R-:W-:Y:S01]  /*3600*/  LEA R30, P4, R28, UR4, 0x1 ;  /* 0x000000041c1e7c11 */ /* 0x000fe2000f8808ff */
[----:B------:R-:W-:Y:S01]  /*3610*/  IMAD.X R32, R80, 0x1, R5, P0 ;  /* 0x0000000150207824 */ /* 0x000fe200000e0605 */
[----:B------:R-:W-:Y:S02]  /*3620*/  CS2R R68, SRZ ;  /* 0x0000000000447805 */ /* 0x000fe4000001ff00 */
[----:B------:R-:W-:-:S02]  /*3630*/  CS2R R74, SRZ ;  /* 0x00000000004a7805 */ /* 0x000fc4000001ff00 */
[----:B------:R-:W-:Y:S02]  /*3640*/  LEA.HI.X R31, R28, UR5, R31, 0x1, P4 ;  /* 0x000000051c1f7c11 */ /* 0x000fe4000a0f0c1f */
[----:B------:R-:W-:Y:S02]  /*3650*/  CS2R R70, SRZ ;  /* 0x0000000000467805 */ /* 0x000fe4000001ff00 */
[C---:B------:R-:W-:Y:S01]  /*3660*/  LEA R28, P0, R29.reuse, UR6, 0x1 ;  /* 0x000000061d1c7c11 */ /* 0x040fe2000f8008ff */
[----:B------:R-:W-:Y:S01]  /*3670*/  ULDC.64 UR8, c[0x0][0x208] ;  /* 0x0000820000087ab9 */ /* 0x000fe20000000a00 */
[-C--:B------:R-:W-:Y:S02]  /*3680*/  ISETP.GE.AND P4, PT, R216, R110.reuse, PT ;  /* 0x0000006ed800720c */ /* 0x080fe40003f86270 */
[----:B------:R-:W-:Y:S02]  /*3690*/  LEA.HI.X R29, R29, UR7, R32, 0x1, P0 ;  /* 0x000000071d1d7c11 */ /* 0x000fe400080f0c20 */
[----:B------:R-:W-:-:S02]  /*36a0*/  ISETP.GE.AND P0, PT, R221, R110, PT ;  /* 0x0000006edd00720c */ /* 0x000fc40003f06270 */
[----:B------:R-:W-:-:S07]  /*36b0*/  CS2R R64, SRZ ;  /* 0x0000000000407805 */ /* 0x000fce000001ff00 */
[----:B------:R0:W5:Y:S04]  /*36c0*/  @!P4 LDG.E.64 R72, desc[UR8][R30.64] ;  /* 0x000000081e48c981 */ /* 0x000168000c1e1b00 */
[----:B------:R0:W5:Y:S01]  /*36d0*/  @!P4 LDG.E.64 R74, desc[UR8][R28.64] ;  /* 0x000000081c4ac981 */ /* 0x000162000c1e1b00 */
[----:B------:R-:W-:-:S03]  /*36e0*/  ISETP.GE.AND P4, PT, R220, R110, PT ;  /* 0x0000006edc00720c */ /* 0x000fc60003f86270 */
[----:B------:R0:W5:Y:S04]  /*36f0*/  @!P0 LDG.E.64 R68, desc[UR8][R30.64+0x40] ;  /* 0x000040081e448981 */ /* 0x000168000c1e1b00 */
[----:B------:R0:W5:Y:S01]  /*3700*/  @!P0 LDG.E.64 R70, desc[UR8][R28.64+0x40] ;  /* 0x000040081c468981 */ /* 0x000162000c1e1b00 */
[----:B------:R-:W-:Y:S02]  /*3710*/  ISETP.GE.AND P0, PT, R222, R110, PT ;  /* 0x0000006ede00720c */ /* 0x000fe40003f06270 */
[----:B------:R-:W-:Y:S02]  /*3720*/  CS2R R60, SRZ ;  /* 0x00000000003c7805 */ /* 0x000fe4000001ff00 */
[----:B------:R-:W-:Y:S02]  /*3730*/  CS2R R66, SRZ ;  /* 0x0000000000427805 */ /* 0x000fe4000001ff00 */
[----:B------:R-:W-:Y:S01]  /*3740*/  CS2R R62, SRZ ;  /* 0x00000000003e7805 */ /* 0x000fe2000001ff00 */
[----:B------:R0:W5:Y:S04]  /*3750*/  @!P4 LDG.E.64 R64, desc[UR8][R30.64+0x80] ;  /* 0x000080081e40c981 */ /* 0x000168000c1e1b00 */
[----:B------:R0:W5:Y:S04]  /*3760*/  @!P4 LDG.E.64 R66, desc[UR8][R28.64+0x80] ;  /* 0x000080081c42c981 */ /* 0x000168000c1e1b00 */
[----:B------:R0:W5:Y:S04]  /*3770*/  @!P0 LDG.E.64 R60, desc[UR8][R30.64+0xc0] ;  /* 0x0000c0081e3c8981 */ /* 0x000168000c1e1b00 */
[----:B------:R0:W5:Y:S02]  /*3780*/  @!P0 LDG.E.64 R62, desc[UR8][R28.64+0xc0] ;  /* 0x0000c0081c3e8981 */ /* 0x000164000c1e1b00 */
.L_x_449:
[----:B------:R-:W-:Y:S05]  /*3790*/  BSYNC B1 ;  /* 0x0000000000017941 */ /* 0x000fea0003800000 */
.L_x_448:
[----:B0----5:R-:W-:Y:S01]  /*37a0*/  MOV R28, R60 ;  /* 0x0000003c001c7202 */ /* 0x021fe20000000f00 */
[----:B------:R-:W-:Y:S01]  /*37b0*/  IMAD.MOV.U32 R30, RZ, RZ, R61 ;  /* 0x000000ffff1e7224 */ /* 0x000fe200078e003d */
[----:B------:R-:W-:Y:S01]  /*37c0*/  BSSY B1, `(.L_x_450) ;  /* 0x0000046000017945 */ /* 0x000fe20003800000 */
[----:B------:R-:W-:Y:S01]  /*37d0*/  IMAD.MOV.U32 R29, RZ, RZ, R64 ;  /* 0x000000ffff1d7224 */ /* 0x000fe200078e0040 */
[----:B------:R-:W-:Y:S01]  /*37e0*/  PRMT R147, R28, 0x7610, R147 ;  /* 0x000076101c937816 */ /* 0x000fe20000000093 */
[----:B------:R-:W-:Y:S01]  /*37f0*/  IMAD.MOV.U32 R28, RZ, RZ, R65 ;  /* 0x000000ffff1c7224 */ /* 0x000fe200078e0041 */
[----:B------:R-:W-:Y:S01]  /*3800*/  PRMT R146, R30, 0x7610, R146 ;  /* 0x000076101e927816 */ /* 0x000fe20000000092 */
[----:B------:R-:W-:Y:S01]  /*3810*/  IMAD.MOV.U32 R30, RZ, RZ, R72 ;  /* 0x000000ffff1e7224 */ /* 0x000fe200078e0048 */
[----:B------:R-:W-:Y:S01]  /*3820*/  PRMT R149, R29, 0x7610, R149 ;  /* 0x000076101d957816 */ /* 0x000fe20000000095 */
[----:B------:R-:W-:Y:S01]  /*3830*/  VIADD R31, R224, 0x20 ;  /* 0x00000020e01f7836 */ /* 0x000fe20000000000 */
[----:B------:R-:W-:Y:S01]  /*3840*/  PRMT R148, R28, 0x7610, R148 ;  /* 0x000076101c947816 */ /* 0x000fe20000000094 */
[----:B------:R-:W-:Y:S01]  /*3850*/  IMAD.MOV.U32 R28, RZ, RZ, R69 ;  /* 0x000000ffff1c7224 */ /* 0x000fe200078e0045 */
[----:B------:R-:W-:-:S02]  /*3860*/  MOV R29, R68 ;  /* 0x00000044001d7202 */ /* 0x000fc40000000f00 */
[----:B------:R-:W-:Y:S02]  /*3870*/  CS2R R48, SRZ ;  /* 0x0000000000307805 */ /* 0x000fe4000001ff00 */
[----:B------:R-:W-:Y:S01]  /*3880*/  PRMT R119, R30, 0x7610, R119 ;  /* 0x000076101e777816 */ /* 0x000fe20000000077 */
[----:B------:R-:W-:Y:S01]  /*3890*/  IMAD.MOV.U32 R30, RZ, RZ, R63 ;  /* 0x000000ffff1e7224 */ /* 0x000fe200078e003f */
[----:B------:R-:W-:Y:S01]  /*38a0*/  PRMT R150, R28, 0x5410, R29 ;  /* 0x000054101c967816 */ /* 0x000fe2000000001d */
[----:B------:R-:W-:Y:S01]  /*38b0*/  IMAD.MOV.U32 R29, RZ, RZ, R73 ;  /* 0x000000ffff1d7224 */ /* 0x000fe200078e0049 */
[----:B------:R-:W-:Y:S02]  /*38c0*/  ISETP.GE.AND P4, PT, R31, R85, PT ;  /* 0x000000551f00720c */ /* 0x000fe40003f86270 */
[----:B------:R-:W-:Y:S02]  /*38d0*/  CS2R R52, SRZ ;  /* 0x0000000000347805 */ /* 0x000fe4000001ff00 */
[----:B------:R-:W-:-:S02]  /*38e0*/  MOV R28, R62 ;  /* 0x0000003e001c7202 */ /* 0x000fc40000000f00 */
[----:B------:R-:W-:Y:S02]  /*38f0*/  CS2R R56, SRZ ;  /* 0x0000000000387805 */ /* 0x000fe4000001ff00 */
[----:B------:R-:W-:Y:S01]  /*3900*/  PRMT R151, R29, 0x7610, R151 ;  /* 0x000076101d977816 */ /* 0x000fe20000000097 */
[----:B------:R-:W-:Y:S01]  /*3910*/  IMAD.MOV.U32 R29, RZ, RZ, R66 ;  /* 0x000000ffff1d7224 */ /* 0x000fe200078e0042 */
[----:B------:R-:W-:Y:S01]  /*3920*/  PRMT R146, R146, 0x5410, R30 ;  /* 0x0000541092927816 */ /* 0x000fe2000000001e */
[----:B------:R-:W-:Y:S01]  /*3930*/  IMAD.MOV.U32 R30, RZ, RZ, R70 ;  /* 0x000000ffff1e7224 */ /* 0x000fe200078e0046 */
[----:B------:R-:W-:Y:S02]  /*3940*/  PRMT R147, R147, 0x5410, R28 ;  /* 0x0000541093937816 */ /* 0x000fe4000000001c */
        /* <DEDUP_REMOVED lines=11> */
[----:B------:R-:W-:Y:S02]  /*3a00*/  PRMT R152, R29, 0x5410, R30 ;  /* 0x000054101d987816 */ /* 0x000fe4000000001e */
[----:B------:R-:W-:Y:S01]  /*3a10*/  PRMT R119, R119, 0x5410, R28 ;  /* 0x0000541077777816 */ /* 0x000fe2000000001c */
[----:B------:R-:W-:Y:S06]  /*3a20*/  @P4 BRA `(.L_x_451) ;  /* 0x00000000007c4947 */ /* 0x000fec0003800000 */
[----:B------:R-:W-:Y:S01]  /*3a30*/  IADD3 R28, P0, P5, R98, R14, R102 ;  /* 0x0000000e621c7210 */ /* 0x000fe20007d1e066 */
[----:B------:R-:W-:Y:S01]  /*3a40*/  ULDC.64 UR4, c[0x0][0x3e8] ;  /* 0x0000fa0000047ab9 */ /* 0x000fe20000000a00 */
[----:B------:R-:W-:Y:S01]  /*3a50*/  ULDC.64 UR6, c[0x0][0x400] ;  /* 0x0001000000067ab9 */ /* 0x000fe20000000a00 */
[----:B------:R-:W-:Y:S02]  /*3a60*/  CS2R R56, SRZ ;  /* 0x0000000000387805 */ /* 0x000fe4000001ff00 */
[----:B------:R-:W-:Y:S02]  /*3a70*/  IADD3.X R31, R3, R11, R101, P0, P5 ;  /* 0x0000000b031f7210 */ /* 0x000fe400007ea465 */
[----:B------:R-:W-:Y:S02]  /*3a80*/  CS2R R58, SRZ ;  /* 0x00000000003a7805 */ /* 0x000fe4000001ff00 */
[----:B------:R-:W-:Y:S01]  /*3a90*/  IADD3 R29, P0, P5, R92, R12, R104 ;  /* 0x0000000c5c1d7210 */ /* 0x000fe20007d1e068 */
[----:B------:R-:W-:-:S03]  /*3aa0*/  ULDC.64 UR8, c[0x0][0x208] ;  /* 0x0000820000087ab9 */ /* 0x000fc60000000a00 */
[----:B------:R-:W-:Y:S02]  /*3ab0*/  IADD3.X R32, R5, R80, R103, P0, P5 ;  /* 0x0000005005207210 */ /* 0x000fe400007ea467 */
[----:B------:R-:W-:-:S04]  /*3ac0*/  LEA R30, P0, R28, UR4, 0x1 ;  /* 0x000000041c1e7c11 */ /* 0x000fc8000f8008ff */
[----:B------:R-:W-:Y:S02]  /*3ad0*/  LEA.HI.X R31, R28, UR5, R31, 0x1, P0 ;  /* 0x000000051c1f7c11 */ /* 0x000fe400080f0c1f */
[----:B------:R-:W-:-:S04]  /*3ae0*/  LEA R28, P0, R29, UR6, 0x1 ;  /* 0x000000061d1c7c11 */ /* 0x000fc8000f8008ff */
[----:B------:R-:W-:Y:S02]  /*3af0*/  LEA.HI.X R29, R29, UR7, R32, 0x1, P0 ;  /* 0x000000071d1d7c11 */ /* 0x000fe400080f0c20 */
[----:B------:R-:W-:Y:S02]  /*3b00*/  ISETP.GE.AND P0, PT, R216, R110, PT ;  /* 0x0000006ed800720c */ /* 0x000fe40003f06270 */
[----:B------:R-:W-:Y:S02]  /*3b10*/  CS2R R52, SRZ ;  /* 0x0000000000347805 */ /* 0x000fe4000001ff00 */
[----:B------:R-:W-:-:S09]  /*3b20*/  CS2R R54, SRZ ;  /* 0x0000000000367805 */ /* 0x000fd2000001ff00 */
[----:B------:R0:W5:Y:S04]  /*3b30*/  @!P0 LDG.E.64 R56, desc[UR8][R30.64] ;  /* 0x000000081e388981 */ /* 0x000168000c1e1b00 */
[----:B------:R0:W5:Y:S01]  /*3b40*/  @!P0 LDG.E.64 R58, desc[UR8][R28.64] ;  /* 0x000000081c3a8981 */ /* 0x000162000c1e1b00 */
        /* <DEDUP_REMOVED lines=10> */
[----:B------:R-:W-:-:S13]  /*3bf0*/  ISETP.GE.AND P0, PT, R222, R110, PT ;  /* 0x0000006ede00720c */ /* 0x000fda0003f06270 */
[----:B------:R0:W5:Y:S04]  /*3c00*/  @!P0 LDG.E.64 R44, desc[UR8][R30.64+0xc0] ;  /* 0x0000c0081e2c8981 */ /* 0x000168000c1e1b00 */
[----:B------:R0:W5:Y:S02]  /*3c10*/  @!P0 LDG.E.64 R46, desc[UR8][R28.64+0xc0] ;  /* 0x0000c0081c2e8981 */ /* 0x000164000c1e1b00 */
.L_x_451:
[----:B------:R-:W-:Y:S05]  /*3c20*/  BSYNC B1 ;  /* 0x0000000000017941 */ /* 0x000fea0003800000 */
.L_x_450:
[----:B0----5:R-:W-:Y:S01]  /*3c30*/  IMAD.MOV.U32 R29, RZ, RZ, R48 ;  /* 0x000000ffff1d7224 */ /* 0x021fe200078e0030 */
[----:B------:R-:W-:Y:S01]  /*3c40*/  MOV R28, R49 ;  /* 0x00000031001c7202 */ /* 0x000fe20000000f00 */
[----:B------:R-:W-:Y:S01]  /*3c50*/  IMAD.MOV.U32 R30, RZ, RZ, R45 ;  /* 0x000000ffff1e7224 */ /* 0x000fe200078e002d */
[----:B------:R-:W-:Y:S01]  /*3c60*/  IADD3 R32, R224, 0x40, RZ ;  /* 0x00000040e0207810 */ /* 0x000fe20007ffe0ff */
[----:B------:R-:W-:Y:S01]  /*3c70*/  BSSY B1, `(.L_x_452) ;  /* 0x0000041000017945 */ /* 0x000fe20003800000 */
[----:B------:R-:W-:Y:S01]  /*3c80*/  PRMT R140, R28, 0x7610, R140 ;  /* 0x000076101c8c7816 */ /* 0x000fe2000000008c */
[----:B------:R-:W-:Y:S01]  /*3c90*/  IMAD.MOV.U32 R28, RZ, RZ, R57 ;  /* 0x000000ffff1c7224 */ /* 0x000fe200078e0039 */
[----:B------:R-:W-:Y:S02]  /*3ca0*/  PRMT R139, R139, 0x5410, R29 ;  /* 0x000054108b8b7816 */ /* 0x000fe4000000001d */
[----:B------:R-:W-:Y:S02]  /*3cb0*/  CS2R R36, SRZ ;  /* 0x0000000000247805 */ /* 0x000fe4000001ff00 */
[----:B------:R-:W-:-:S02]  /*3cc0*/  MOV R29, R56 ;  /* 0x00000038001d7202 */ /* 0x000fc40000000f00 */
[----:B------:R-:W-:Y:S02]  /*3cd0*/  CS2R R40, SRZ ;  /* 0x0000000000287805 */ /* 0x000fe4000001ff00 */
[----:B------:R-:W-:Y:S02]  /*3ce0*/  MOV R31, R44 ;  /* 0x0000002c001f7202 */ /* 0x000fe40000000f00 */
[----:B------:R-:W-:Y:S02]  /*3cf0*/  CS2R R34, SRZ ;  /* 0x0000000000227805 */ /* 0x000fe4000001ff00 */
[----:B------:R-:W-:Y:S01]  /*3d00*/  PRMT R144, R29, 0x5410, R28 ;  /* 0x000054101d907816 */ /* 0x000fe2000000001c */
[----:B------:R-:W-:Y:S01]  /*3d10*/  IMAD.MOV.U32 R28, RZ, RZ, R51 ;  /* 0x000000ffff1c7224 */ /* 0x000fe200078e0033 */
[----:B------:R-:W-:Y:S01]  /*3d20*/  ISETP.GE.AND P5, PT, R32, R85, PT ;  /* 0x000000552000720c */ /* 0x000fe20003fa6270 */
[----:B------:R-:W-:Y:S01]  /*3d30*/  IMAD.MOV.U32 R29, RZ, RZ, R50 ;  /* 0x000000ffff1d7224 */ /* 0x000fe200078e0032 */
[----:B------:R-:W-:Y:S01]  /*3d40*/  PRMT R136, R31, 0x5410, R30 ;  /* 0x000054101f887816 */ /* 0x000fe2000000001e */
[----:B------:R-:W-:Y:S01]  /*3d50*/  IMAD.MOV.U32 R31, RZ, RZ, R52 ;  /* 0x000000ffff1f7224 */ /* 0x000fe200078e0034 */
[----:B------:R-:W-:Y:S01]  /*3d60*/  PRMT R141, R28, 0x7610, R141 ;  /* 0x000076101c8d7816 */ /* 0x000fe2000000008d */
[----:B------:R-:W-:Y:S01]  /*3d70*/  IMAD.MOV.U32 R30, RZ, RZ, R53 ;  /* 0x000000ffff1e7224 */ /* 0x000fe200078e0035 */
        /* <DEDUP_REMOVED lines=8> */
[----:B------:R-:W-:Y:S01]  /*3e00*/  MOV R30, R47 ;  /* 0x0000002f001e7202 */ /* 0x000fe20000000f00 */
[----:B------:R-:W-:Y:S01]  /*3e10*/  IMAD.MOV.U32 R28, RZ, RZ, R59 ;  /* 0x000000ffff1c7224 */ /* 0x000fe200078e003b */
[----:B------:R-:W-:Y:S02]  /*3e20*/  CS2R R38, SRZ ;  /* 0x0000000000267805 */ /* 0x000fe4000001ff00 */
[----:B------:R-:W-:-:S02]  /*3e30*/  CS2R R42, SRZ ;  /* 0x00000000002a7805 */ /* 0x000fc4000001ff00 */
[----:B------:R-:W-:Y:S02]  /*3e40*/  PRMT R137, R31, 0x5410, R30 ;  /* 0x000054101f897816 */ /* 0x000fe4000000001e */
[----:B------:R-:W-:Y:S02]  /*3e50*/  CS2R R30, SRZ ;  /* 0x00000000001e7805 */ /* 0x000fe4000001ff00 */
[----:B------:R-:W-:Y:S02]  /*3e60*/  PRMT R145, R29, 0x5410, R28 ;  /* 0x000054101d917816 */ /* 0x000fe4000000001c */
[----:B------:R-:W-:Y:S01]  /*3e70*/  CS2R R28, SRZ ;  /* 0x00000000001c7805 */ /* 0x000fe2000001ff00 */
[----:B------:R-:W-:Y:S06]  /*3e80*/  @P5 BRA `(.L_x_453) ;  /* 0x00000000007c5947 */ /* 0x000fec0003800000 */
[----:B------:R-:W-:Y:S01]  /*3e90*/  IADD3 R15, P0, P6, R98, R106, R14 ;  /* 0x0000006a620f7210 */ /* 0x000fe20007e1e00e */
[----:B------:R-:W-:Y:S01]  /*3ea0*/  ULDC.64 UR4, c[0x0][0x3e8] ;  /* 0x0000fa0000047ab9 */ /* 0x000fe20000000a00 */
[----:B------:R-:W-:Y:S02]  /*3eb0*/  CS2R R40, SRZ ;  /* 0x0000000000287805 */ /* 0x000fe4000001ff00 */
[----:B------:R-:W-:Y:S02]  /*3ec0*/  CS2R R42, SRZ ;  /* 0x00000000002a7805 */ /* 0x000fe4000001ff00 */
[----:B------:R-:W-:Y:S01]  /*3ed0*/  IADD3.X R11, R3, R105, R11, P0, P6 ;  /* 0x00000069030b7210 */ /* 0x000fe200007ec40b */
[----:B------:R-:W-:Y:S01]  /*3ee0*/  ULDC.64 UR6, c[0x0][0x208] ;  /* 0x0000820000067ab9 */ /* 0x000fe20000000a00 */
[----:B------:R-:W-:-:S04]  /*3ef0*/  IADD3 R13, P0, P6, R92, R108, R12 ;  /* 0x0000006c5c0d7210 */ /* 0x000fc80007e1e00c */
[----:B------:R-:W-:Y:S02]  /*3f00*/  IADD3.X R80, R5, R107, R80, P0, P6 ;  /* 0x0000006b05507210 */ /* 0x000fe400007ec450 */
[----:B------:R-:W-:-:S04]  /*3f10*/  LEA R14, P0, R15, UR4, 0x1 ;  /* 0x000000040f0e7c11 */ /* 0x000fc8000f8008ff */
[----:B------:R-:W-:Y:S01]  /*3f20*/  LEA.HI.X R15, R15, UR5, R11, 0x1, P0 ;  /* 0x000000050f0f7c11 */ /* 0x000fe200080f0c0b */
[----:B------:R-:W-:Y:S02]  /*3f30*/  ULDC.64 UR4, c[0x0][0x400] ;  /* 0x0001000000047ab9 */ /* 0x000fe40000000a00 */
        /* <DEDUP_REMOVED lines=20> */
.L_x_453:
[----:B------:R-:W-:Y:S05]  /*4080*/  BSYNC B1 ;  /* 0x0000000000017941 */ /* 0x000fea0003800000 */
.L_x_452:
[----:B0----5:R-:W-:Y:S01]  /*4090*/  IMAD.MOV.U32 R12, RZ, RZ, R28 ;  /* 0x000000ffff0c7224 */ /* 0x021fe200078e001c */
[----:B------:R-:W-:Y:S01]  /*40a0*/  MOV R11, R29 ;  /* 0x0000001d000b7202 */ /* 0x000fe20000000f00 */
[----:B------:R-:W-:-:S03]  /*40b0*/  ULOP3.LUT UR4, UR60, 0x1, URZ, 0xfc, !UPT ;  /* 0x000000013c047892 */ /* 0x000fc6000f8efc3f */
[----:B------:R-:W-:Y:S01]  /*40c0*/  PRMT R81, R12, 0x5410, R11 ;  /* 0x000054100c517816 */ /* 0x000fe2000000000b */
[----:B------:R-:W-:Y:S01]  /*40d0*/  IMAD.MOV.U32 R12, RZ, RZ, R32 ;  /* 0x000000ffff0c7224 */ /* 0x000fe200078e0020 */
[----:B------:R-:W-:Y:S01]  /*40e0*/  UISETP.NE.AND UP0, UPT, UR4, 0x3, UPT ;  /* 0x000000030400788c */ /* 0x000fe2000bf05270 */
[----:B------:R-:W-:-:S05]  /*40f0*/  IMAD.MOV.U32 R11, RZ, RZ, R33 ;  /* 0x000000ffff0b7224 */ /* 0x000fca00078e0021 */
[----:B------:R-:W-:Y:S01]  /*4100*/  PRMT R128, R12, 0x5410, R11 ;  /* 0x000054100c807816 */ /* 0x000fe2000000000b */
[----:B------:R-:W-:Y:S01]  /*4110*/  IMAD.MOV.U32 R11, RZ, RZ, R37 ;  /* 0x000000ffff0b7224 */ /* 0x000fe200078e0025 */
[----:B------:R-:W-:Y:S02]  /*4120*/  MOV R12, R36 ;  /* 0x00000024000c7202 */ /* 0x000fe40000000f00 */
[----:B------:R-:W-:Y:S02]  /*4130*/  PLOP3.LUT P0, PT, PT, PT, UP0, 0x80, 0x0 ;  /* 0x000000000000781c */ /* 0x000fe40003f0f008 */
[----:B------:R-:W-:Y:S01]  /*4140*/  PRMT R134, R12, 0x5410, R11 ;  /* 0x000054100c867816 */ /* 0x000fe2000000000b */
[----:B------:R-:W-:Y:S01]  /*4150*/  IMAD.MOV.U32 R12, RZ, RZ, R40 ;  /* 0x000000ffff0c7224 */ /* 0x000fe200078e0028 */
[----:B------:R-:W-:-:S04]  /*4160*/  MOV R11, R41 ;  /* 0x00000029000b7202 */ /* 0x000fc80000000f00 */
[----:B------:R-:W-:Y:S01]  /*4170*/  PRMT R138, R12, 0x5410, R11 ;  /* 0x000054100c8a7816 */ /* 0x000fe2000000000b */
[----:B------:R-:W-:Y:S02]  /*4180*/  IMAD.MOV.U32 R12, RZ, RZ, R30 ;  /* 0x000000ffff0c7224 */ /* 0x000fe400078e001e */
[----:B------:R-:W-:-:S05]  /*4190*/  IMAD.MOV.U32 R11, RZ, RZ, R31 ;  /* 0x000000ffff0b7224 */ /* 0x000fca00078e001f */
[----:B------:R-:W-:Y:S02]  /*41a0*/  PRMT R82, R12, 0x5410, R11 ;  /* 0x000054100c527816 */ /* 0x000fe4000000000b */
[----:B------:R-:W-:-:S04]  /*41b0*/  MOV R11, R34 ;  /* 0x00000022000b7202 */ /* 0x000fc80000000f00 */
[----:B------:R-:W-:Y:S01]  /*41c0*/  PRMT R131, R11, 0x7610, R131 ;  /* 0x000076100b837816 */ /* 0x000fe20000000083 */
[----:B------:R-:W-:-:S05]  /*41d0*/  IMAD.MOV.U32 R11, RZ, RZ, R35 ;  /* 0x000000ffff0b7224 */ /* 0x000fca00078e0023 */
[----:B------:R-:W-:Y:S01]  /*41e0*/  PRMT R131, R131, 0x5410, R11 ;  /* 0x0000541083837816 */ /* 0x000fe2000000000b */
[----:B------:R-:W-:-:S05]  /*41f0*/  IMAD.MOV.U32 R11, RZ, RZ, R38 ;  /* 0x000000ffff0b7224 */ /* 0x000fca00078e0026 */
[----:B------:R-:W-:Y:S02]  /*4200*/  PRMT R135, R11, 0x7610, R135 ;  /* 0x000076100b877816 */ /* 0x000fe40000000087 */
[----:B------:R-:W-:-:S04]  /*4210*/  MOV R11, R39 ;  /* 0x00000027000b7202 */ /* 0x000fc80000000f00 */
[----:B------:R-:W-:Y:S01]  /*4220*/  PRMT R135, R135, 0x5410, R11 ;  /* 0x0000541087877816 */ /* 0x000fe2000000000b */
[----:B------:R-:W-:-:S05]  /*4230*/  IMAD.MOV.U32 R11, RZ, RZ, R42 ;  /* 0x000000ffff0b7224 */ /* 0x000fca00078e002a */
[----:B------:R-:W-:Y:S01]  /*4240*/  PRMT R139, R11, 0x7610, R139 ;  /* 0x000076100b8b7816 */ /* 0x000fe2000000008b */
[----:B------:R-:W-:-:S05]  /*4250*/  IMAD.MOV.U32 R11, RZ, RZ, R43 ;  /* 0x000000ffff0b7224 */ /* 0x000fca00078e002b */
[----:B------:R-:W-:Y:S01]  /*4260*/  PRMT R141, R141, 0x5410, R11 ;  /* 0x000054108d8d7816 */ /* 0x000fe2000000000b */
[----:B------:R-:W-:Y:S06]  /*4270*/  @!P0 BRA `(.L_x_454) ;  /* 0x0000000000048947 */ /* 0x000fec0003800000 */
[----:B------:R-:W-:Y:S01]  /*4280*/  BPT.TRAP 0x1 ;  /* 0x000000040000795c */ /* 0x000fe20000300000 */
.L_x_454:
[----:B------:R-:W-:Y:S01]  /*4290*/  LEA R86, R213, R23, 0x3 ;  /* 0x00000017d5567211 */ /* 0x000fe200078e18ff */
[----:B------:R-:W-:Y:S01]  /*42a0*/  BSSY B1, `(.L_x_455) ;  /* 0x0000004000017945 */ /* 0x000fe20003800000 */
[----:B------:R-:W-:-:S04]  /*42b0*/  SHF.L.U32 R87, R225, 0x1f, RZ ;  /* 0x0000001fe1577819 */ /* 0x000fc800000006ff */
[----:B------:R-:W0:Y:S02]  /*42c0*/  SYNCS.PHASECHK.TRANS64.TRYWAIT P6, [R86+URZ+0x38890], R87 ;  /* 0x03889057560075a7 */ /* 0x000e2400080c017f */
[----:B0-----:R-:W-:Y:S05]  /*42d0*/  @!P6 BRA `(.L_x_456) ;  /* 0x0000026800bce947 */ /* 0x001fea0003800000 */
.L_x_810:
[----:B------:R-:W-:Y:S05]  /*42e0*/  BSYNC B1 ;  /* 0x0000000000017941 */ /* 0x000fea0003800000 */
.L_x_455:
[----:B------:R-:W-:-:S03]  /*42f0*/  UMOV UR4, 0xffffffff ;  /* 0xffffffff00047882 */ /* 0x000fc60000000000 */
[----:B------:R-:W-:Y:S05]  /*4300*/  BRA.DIV UR4, `(.L_x_457) ;  /* 0x0000026a04c47947 */ /* 0x000fea000b800000 */
[----:B------:R1:W2:Y:S04]  /*4310*/  SHFL.IDX PT, R80, R116, RZ, 0x181f ;  /* 0x00181fff74507589 */ /* 0x0002a800000e0000 */
[----:B------:R1:W3:Y:S02]  /*4320*/  SHFL.IDX PT, R11, R117, RZ, 0x181f ;  /* 0x00181fff750b7589 */ /* 0x0002e400000e0000 */
.L_x_814:
[----:B------:R-:W-:Y:S04]  /*4330*/  BSSY B1, `(.L_x_458) ;  /* 0x00000dd000017945 */ /* 0x000fe80003800000 */
[----:B------:R-:W-:Y:S05]  /*4340*/  @P3 BRA `(.L_x_459) ;  /* 0x0000000c006c3947 */ /* 0x000fea0003800000 */
[----:B------:R-:W-:Y:S01]  /*4350*/  ISETP.NE.AND P3, PT, R0, RZ, PT ;  /* 0x000000ff0000720c */ /* 0x000fe20003f65270 */
[----:B------:R-:W-:-:S12]  /*4360*/  BSSY B2, `(.L_x_460) ;  /* 0x0000035000027945 */ /* 0x000fd80003800000 */
[----:B------:R-:W-:Y:S05]  /*4370*/  @!P3 BRA `(.L_x_461) ;  /* 0x0000000000ccb947 */ /* 0x000fea0003800000 */
[----:B------:R4:W0:Y:S01]  /*4380*/  LDS.128 R12, [R78+0x24400] ;  /* 0x024400004e0c7984 */ /* 0x0008220000000c00 */
[----:B------:R-:W-:Y:S01]  /*4390*/  ISETP.GE.AND P3, PT, R216, R110, PT ;  /* 0x0000006ed800720c */ /* 0x000fe20003f66270 */
[----:B------:R-:W-:-:S12]  /*43a0*/  BSSY B3, `(.L_x_462) ;  /* 0x000002c000037945 */ /* 0x000fd80003800000 */
[----:B----4-:R-:W-:Y:S05]  /*43b0*/  @P3 BRA `(.L_x_463) ;  /* 0x0000000000a83947 */ /* 0x010fea0003800000 */
[----:B------:R-:W-:Y:S01]  /*43c0*/  SHF.R.U64 R83, R74, 0x10, R75 ;  /* 0x000000104a537819 */ /* 0x000fe2000000124b */
[----:B0-----:R-:W-:Y:S01]  /*43d0*/  HADD2.F32 R118, -RZ, R13.H0_H0 ;  /* 0x2000000dff767230 */ /* 0x001fe20000004100 */
[----:B------:R-:W-:Y:S02]  /*43e0*/  SHF.R.U64 R72, R72, 0x10, R73 ;  /* 0x0000001048487819 */ /* 0x000fe40000001249 */
[----:B------:R-:W-:Y:S01]  /*43f0*/  SHF.R.U32.HI R74, RZ, 0x10, R75 ;  /* 0x00000010ff4a7819 */ /* 0x000fe2000001164b */
[----:B------:R-:W-:Y:S01]  /*4400*/  HADD2.F32 R83, -RZ, R83.H0_H0 ;  /* 0x20000053ff537230 */ /* 0x000fe20000004100 */
[----:B------:R-:W-:Y:S01]  /*4410*/  SHF.R.U32.HI R73, RZ, 0x10, R73 ;  /* 0x00000010ff497819 */ /* 0x000fe20000011649 */
[----:B------:R-:W-:Y:S02]  /*4420*/  HADD2.F32 R75, -RZ, R13.H1_H1 ;  /* 0x3000000dff4b7230 */ /* 0x000fe40000004100 */
[----:B------:R-:W-:Y:S02]  /*4430*/  HADD2.F32 R72, -RZ, R72.H0_H0 ;  /* 0x20000048ff487230 */ /* 0x000fe40000004100 */
[----:B------:R-:W-:-:S02]  /*4440*/  HADD2.F32 R73, -RZ, R73.H0_H0 ;  /* 0x20000049ff497230 */ /* 0x000fc40000004100 */
[-C--:B------:R-:W-:Y:S01]  /*4450*/  FMUL.FTZ R13, R75, R83.reuse ;  /* 0x000000534b0d7220 */ /* 0x080fe20000410000 */
[----:B------:R-:W-:-:S03]  /*4460*/  FMUL.FTZ R83, R118, R83 ;  /* 0x0000005376537220 */ /* 0x000fc60000410000 */
[-C--:B------:R-:W-:Y:S01]  /*4470*/  FFMA.FTZ R13, R118, R72.reuse, -R13 ;  /* 0x00000048760d7223 */ /* 0x080fe2000001080d */
[----:B------:R-:W-:Y:S01]  /*4480*/  FFMA.FTZ R72, R75, R72, R83 ;  /* 0x000000484b487223 */ /* 0x000fe20000010053 */
[----:B------:R-:W-:Y:S02]  /*4490*/  HADD2.F32 R75, -RZ, R74.H0_H0 ;  /* 0x2000004aff4b7230 */ /* 0x000fe40000004100 */
[--C-:B------:R-:W-:Y:S02]  /*44a0*/  HADD2.F32 R74, -RZ, R15.reuse.H1_H1 ;  /* 0x3000000fff4a7230 */ /* 0x100fe40000004100 */
[----:B------:R-:W-:Y:S01]  /*44b0*/  HADD2.F32 R83, -RZ, R15.H0_H0 ;  /* 0x2000000fff537230 */ /* 0x000fe20000004100 */
[----:B------:R-:W-:Y:S01]  /*44c0*/  F2FP.F16.F32.PACK_AB R13, R72, R13 ;  /* 0x0000000d480d723e */ /* 0x000fe200000000ff */
[----:B------:R-:W-:Y:S02]  /*44d0*/  HADD2.F32 R118, -RZ, R12.H0_H0 ;  /* 0x2000000cff767230 */ /* 0x000fe40000004100 */
[-C--:B------:R-:W-:Y:S01]  /*44e0*/  FMUL.FTZ R15, R74, R75.reuse ;  /* 0x0000004b4a0f7220 */ /* 0x080fe20000410000 */
[----:B------:R-:W-:-:S03]  /*44f0*/  FMUL.FTZ R75, R83, R75 ;  /* 0x0000004b534b7220 */ /* 0x000fc60000410000 */
[-C--:B------:R-:W-:Y:S01]  /*4500*/  FFMA.FTZ R15, R83, R73.reuse, -R15 ;  /* 0x00000049530f7223 */ /* 0x080fe2000001080f */
[--C-:B------:R-:W-:Y:S02]  /*4510*/  HADD2.F32 R83, -RZ, R119.reuse.H1_H1 ;  /* 0x30000077ff537230 */ /* 0x100fe40000004100 */
[----:B------:R-:W-:Y:S01]  /*4520*/  FFMA.FTZ R73, R74, R73, R75 ;  /* 0x000000494a497223 */ /* 0x000fe2000001004b */
[----:B------:R-:W-:Y:S02]  /*4530*/  HADD2.F32 R74, -RZ, R12.H1_H1 ;  /* 0x3000000cff4a7230 */ /* 0x000fe40000004100 */
[----:B------:R-:W-:Y:S02]  /*4540*/  HADD2.F32 R75, -RZ, R119.H0_H0 ;  /* 0x20000077ff4b7230 */ /* 0x000fe40000004100 */
[----:B------:R-:W-:Y:S02]  /*4550*/  HADD2.F32 R119, -RZ, R152.H1_H1 ;  /* 0x30000098ff777230 */ /* 0x000fe40000004100 */
[-C--:B------:R-:W-:Y:S01]  /*4560*/  FMUL.FTZ R12, R74, R83.reuse ;  /* 0x000000534a0c7220 */ /* 0x080fe20000410000 */
[----:B------:R-:W-:Y:S01]  /*4570*/  FMUL.FTZ R83, R118, R83 ;  /* 0x0000005376537220 */ /* 0x000fe20000410000 */
[----:B------:R-:W-:-:S02]  /*4580*/  F2FP.F16.F32.PACK_AB R15, R73, R15 ;  /* 0x0000000f490f723e */ /* 0x000fc400000000ff */
[-C--:B------:R-:W-:Y:S01]  /*4590*/  FFMA.FTZ R12, R118, R75.reuse, -R12 ;  /* 0x0000004b760c7223 */ /* 0x080fe2000001080c */
[----:B------:R-:W-:Y:S02]  /*45a0*/  IMAD.MOV.U32 R118, RZ, RZ, R14 ;  /* 0x000000ffff767224 */ /* 0x000fe400078e000e */
[----:B------:R-:W-:Y:S01]  /*45b0*/  FFMA.FTZ R14, R74, R75, R83 ;  /* 0x0000004b4a0e7223 */ /* 0x000fe20000010053 */
[----:B------:R-:W-:Y:S02]  /*45c0*/  HADD2.F32 R83, -RZ, R151.H0_H0 ;  /* 0x20000097ff537230 */ /* 0x000fe40000004100 */
[--C-:B------:R-:W-:Y:S02]  /*45d0*/  HADD2.F32 R75, -RZ, R118.reuse.H1_H1 ;  /* 0x30000076ff4b7230 */ /* 0x100fe40000004100 */
[----:B------:R-:W-:Y:S01]  /*45e0*/  F2FP.F16.F32.PACK_AB R12, R14, R12 ;  /* 0x0000000c0e0c723e */ /* 0x000fe200000000ff */
[----:B------:R-:W-:Y:S02]  /*45f0*/  HADD2.F32 R118, -RZ, R118.H0_H0 ;  /* 0x20000076ff767230 */ /* 0x000fe40000004100 */
[----:B------:R-:W-:-:S04]  /*4600*/  FMUL.FTZ R74, R75, R119 ;  /* 0x000000774b4a7220 */ /* 0x000fc80000410000 */
[C---:B------:R-:W-:Y:S01]  /*4610*/  FFMA.FTZ R74, R118.reuse, R83, -R74 ;  /* 0x00000053764a7223 */ /* 0x040fe2000001084a */
[----:B------:R-:W-:-:S04]  /*4620*/  FMUL.FTZ R118, R118, R119 ;  /* 0x0000007776767220 */ /* 0x000fc80000410000 */
[----:B------:R-:W-:-:S05]  /*4630*/  FFMA.FTZ R118, R75, R83, R118 ;  /* 0x000000534b767223 */ /* 0x000fca0000010076 */
[----:B------:R-:W-:-:S05]  /*4640*/  F2FP.F16.F32.PACK_AB R74, R118, R74 ;  /* 0x0000004a764a723e */ /* 0x000fca00000000ff */
[----:B------:R-:W-:-:S07]  /*4650*/  IMAD.MOV.U32 R14, RZ, RZ, R74 ;  /* 0x000000ffff0e7224 */ /* 0x000fce00078e004a */
.L_x_463:
[----:B------:R-:W-:Y:S05]  /*4660*/  BSYNC B3 ;  /* 0x0000000000037941 */ /* 0x000fea0003800000 */
.L_x_462:
[----:B---3--:R-:W-:Y:S01]  /*4670*/  LEA R72, P3, R16, R11, 0x1 ;  /* 0x0000000b10487211 */ /* 0x008fe200078608ff */
[----:B------:R-:W-:-:S03]  /*4680*/  ULDC.64 UR4, c[0x0][0x208] ;  /* 0x0000820000047ab9 */ /* 0x000fc60000000a00 */
[----:B--2---:R-:W-:-:S05]  /*4690*/  LEA.HI.X R73, R16, R80, R17, 0x1, P3 ;  /* 0x0000005010497211 */ /* 0x004fca00018f0c11 */
[----:B0-----:R4:W-:Y:S04]  /*46a0*/  ST.E.128 desc[UR4][R72.64], R12 ;  /* 0x0000000c48007985 */ /* 0x0019e8000c101d04 */
.L_x_461:
[----:B------:R-:W-:Y:S05]  /*46b0*/  BSYNC B2 ;  /* 0x0000000000027941 */ /* 0x000fea0003800000 */
.L_x_460:
[----:B------:R-:W-:Y:S01]  /*46c0*/  ISETP.NE.AND P3, PT, R20, RZ, PT ;  /* 0x000000ff1400720c */ /* 0x000fe20003f65270 */
[----:B------:R-:W-:-:S12]  /*46d0*/  BSSY B2, `(.L_x_464) ;  /* 0x0000034000027945 */ /* 0x000fd80003800000 */
[----:B------:R-:W-:Y:S05]  /*46e0*/  @!P3 BRA `(.L_x_465) ;  /* 0x0000000000c8b947 */ /* 0x000fea0003800000 */
[----:B----4-:R4:W0:Y:S01]  /*46f0*/  LDS.128 R12, [R78+0x26c00] ;  /* 0x026c00004e0c7984 */ /* 0x0108220000000c00 */
[----:B------:R-:W-:Y:S01]  /*4700*/  ISETP.GE.AND P3, PT, R221, R110, PT ;  /* 0x0000006edd00720c */ /* 0x000fe20003f66270 */
[----:B------:R-:W-:-:S12]  /*4710*/  BSSY B3, `(.L_x_466) ;  /* 0x000002b000037945 */ /* 0x000fd80003800000 */
[----:B----4-:R-:W-:Y:S05]  /*4720*/  @P3 BRA `(.L_x_467) ;  /* 0x0000000000a43947 */ /* 0x010fea0003800000 */
[--C-:B------:R-:W-:Y:S01]  /*4730*/  SHF.R.U64 R72, R68, 0x10, R69.reuse ;  /* 0x0000001044487819 */ /* 0x100fe20000001245 */
[--C-:B0-----:R-:W-:Y:S01]  /*4740*/  HADD2.F32 R73, -RZ, R13.reuse.H0_H0 ;  /* 0x2000000dff497230 */ /* 0x101fe20000004100 */
[----:B------:R-:W-:Y:S02]  /*4750*/  SHF.R.U32.HI R68, RZ, 0x10, R69 ;  /* 0x00000010ff447819 */ /* 0x000fe40000011645 */
[--C-:B------:R-:W-:Y:S01]  /*4760*/  SHF.R.U64 R69, R70, 0x10, R71.reuse ;  /* 0x0000001046457819 */ /* 0x100fe20000001247 */
[----:B------:R-:W-:Y:S01]  /*4770*/  HADD2.F32 R72, -RZ, R72.H0_H0 ;  /* 0x20000048ff487230 */ /* 0x000fe20000004100 */
[----:B------:R-:W-:Y:S01]  /*4780*/  SHF.R.U32.HI R70, RZ, 0x10, R71 ;  /* 0x00000010ff467819 */ /* 0x000fe20000011647 */
[----:B------:R-:W-:Y:S02]  /*4790*/  HADD2.F32 R71, -RZ, R13.H1_H1 ;  /* 0x3000000dff477230 */ /* 0x000fe40000004100 */
[----:B------:R-:W-:Y:S02]  /*47a0*/  HADD2.F32 R69, -RZ, R69.H0_H0 ;  /* 0x20000045ff457230 */ /* 0x000fe40000004100 */
[----:B------:R-:W-:-:S02]  /*47b0*/  HADD2.F32 R70, -RZ, R70.H0_H0 ;  /* 0x20000046ff467230 */ /* 0x000fc40000004100 */
[----:B------:R-:W-:Y:S02]  /*47c0*/  HADD2.F32 R68, -RZ, R68.H0_H0 ;  /* 0x20000044ff447230 */ /* 0x000fe40000004100 */
[-C--:B------:R-:W-:Y:S01]  /*47d0*/  FMUL.FTZ R13, R71, R69.reuse ;  /* 0x00000045470d7220 */ /* 0x080fe20000410000 */
[----:B------:R-:W-:-:S03]  /*47e0*/  FMUL.FTZ R69, R73, R69 ;  /* 0x0000004549457220 */ /* 0x000fc60000410000 */
[-C--:B------:R-:W-:Y:S01]  /*47f0*/  FFMA.FTZ R13, R73, R72.reuse, -R13 ;  /* 0x00000048490d7223 */ /* 0x080fe2000001080d */
[----:B------:R-:W-:Y:S01]  /*4800*/  FFMA.FTZ R69, R71, R72, R69 ;  /* 0x0000004847457223 */ /* 0x000fe20000010045 */
[--C-:B------:R-:W-:Y:S01]  /*4810*/  HADD2.F32 R71, -RZ, R15.reuse.H1_H1 ;  /* 0x3000000fff477230 */ /* 0x100fe20000004100 */
[----:B------:R-:W-:Y:S01]  /*4820*/  MOV R73, R12 ;  /* 0x0000000c00497202 */ /* 0x000fe20000000f00 */
[----:B------:R-:W-:Y:S02]  /*4830*/  HADD2.F32 R72, -RZ, R15.H0_H0 ;  /* 0x2000000fff487230 */ /* 0x000fe40000004100 */
[----:B------:R-:W-:Y:S01]  /*4840*/  F2FP.F16.F32.PACK_AB R13, R69, R13 ;  /* 0x0000000d450d723e */ /* 0x000fe200000000ff */
[-C--:B------:R-:W-:Y:S01]  /*4850*/  FMUL.FTZ R15, R71, R70.reuse ;  /* 0x00000046470f7220 */ /* 0x080fe20000410000 */
[--C-:B------:R-:W-:Y:S02]  /*4860*/  HADD2.F32 R12, -RZ, R73.reuse.H1_H1 ;  /* 0x30000049ff0c7230 */ /* 0x100fe40000004100 */
[----:B------:R-:W-:Y:S01]  /*4870*/  FMUL.FTZ R70, R72, R70 ;  /* 0x0000004648467220 */ /* 0x000fe20000410000 */
[----:B------:R-:W-:-:S02]  /*4880*/  HADD2.F32 R73, -RZ, R73.H0_H0 ;  /* 0x20000049ff497230 */ /* 0x000fc40000004100 */
[-C--:B------:R-:W-:Y:S01]  /*4890*/  FFMA.FTZ R15, R72, R68.reuse, -R15 ;  /* 0x00000044480f7223 */ /* 0x080fe2000001080f */
[----:B------:R-:W-:Y:S02]  /*48a0*/  HADD2.F32 R72, -RZ, R151.H1_H1 ;  /* 0x30000097ff487230 */ /* 0x000fe40000004100 */
[----:B------:R-:W-:Y:S01]  /*48b0*/  FFMA.FTZ R71, R71, R68, R70 ;  /* 0x0000004447477223 */ /* 0x000fe20000010046 */
[----:B------:R-:W-:Y:S02]  /*48c0*/  HADD2.F32 R68, -RZ, R150.H1_H1 ;  /* 0x30000096ff447230 */ /* 0x000fe40000004100 */
[CC--:B------:R-:W-:Y:S01]  /*48d0*/  FMUL.FTZ R70, R12.reuse, R72.reuse ;  /* 0x000000480c467220 */ /* 0x0c0fe20000410000 */
[----:B------:R-:W-:Y:S01]  /*48e0*/  FMUL.FTZ R72, R73, R72 ;  /* 0x0000004849487220 */ /* 0x000fe20000410000 */
[----:B------:R-:W-:Y:S02]  /*48f0*/  F2FP.F16.F32.PACK_AB R15, R71, R15 ;  /* 0x0000000f470f723e */ /* 0x000fe400000000ff */
[-C--:B------:R-:W-:Y:S01]  /*4900*/  FFMA.FTZ R70, R73, R68.reuse, -R70 ;  /* 0x0000004449467223 */ /* 0x080fe20000010846 */
[----:B------:R-:W-:Y:S01]  /*4910*/  FFMA.FTZ R12, R12, R68, R72 ;  /* 0x000000440c0c7223 */ /* 0x000fe20000010048 */
[----:B------:R-:W-:-:S02]  /*4920*/  HADD2.F32 R68, -RZ, R152.H0_H0 ;  /* 0x20000098ff447230 */ /* 0x000fc40000004100 */
[----:B------:R-:W-:Y:S02]  /*4930*/  HADD2.F32 R72, -RZ, R14.H1_H1 ;  /* 0x3000000eff487230 */ /* 0x000fe40000004100 */
[----:B------:R-:W-:Y:S01]  /*4940*/  HADD2.F32 R73, -RZ, R150.H0_H0 ;  /* 0x20000096ff497230 */ /* 0x000fe20000004100 */
[----:B------:R-:W-:Y:S01]  /*4950*/  F2FP.F16.F32.PACK_AB R12, R12, R70 ;  /* 0x000000460c0c723e */ /* 0x000fe200000000ff */
[----:B------:R-:W-:Y:S02]  /*4960*/  HADD2.F32 R14, -RZ, R14.H0_H0 ;  /* 0x2000000eff0e7230 */ /* 0x000fe40000004100 */
[----:B------:R-:W-:-:S04]  /*4970*/  FMUL.FTZ R74, R72, R68 ;  /* 0x00000044484a7220 */ /* 0x000fc80000410000 */
[C---:B------:R-:W-:Y:S01]  /*4980*/  FFMA.FTZ R74, R14.reuse, R73, -R74 ;  /* 0x000000490e4a7223 */ /* 0x040fe2000001084a */
[----:B------:R-:W-:-:S04]  /*4990*/  FMUL.FTZ R14, R14, R68 ;  /* 0x000000440e0e7220 */ /* 0x000fc80000410000 */
[----:B------:R-:W-:-:S05]  /*49a0*/  FFMA.FTZ R14, R72, R73, R14 ;  /* 0x00000049480e7223 */ /* 0x000fca000001000e */
[----:B------:R-:W-:-:S07]  /*49b0*/  F2FP.F16.F32.PACK_AB R14, R14, R74 ;  /* 0x0000004a0e0e723e */ /* 0x000fce00000000ff */
.L_x_467:
[----:B------:R-:W-:Y:S05]  /*49c0*/  BSYNC B3 ;  /* 0x0000000000037941 */ /* 0x000fea0003800000 */
.L_x_466:
[----:B---3--:R-:W-:Y:S01]  /*49d0*/  LEA R68, P3, R212, R11, 0x1 ;  /* 0x0000000bd4447211 */ /* 0x008fe200078608ff */
[----:B------:R-:W-:-:S03]  /*49e0*/  ULDC.64 UR4, c[0x0][0x208] ;  /* 0x0000820000047ab9 */ /* 0x000fc60000000a00 */
[----:B--2---:R-:W-:-:S05]  /*49f0*/  LEA.HI.X R69, R212, R80, R215, 0x1, P3 ;  /* 0x00000050d4457211 */ /* 0x004fca00018f0cd7 */
[----:B0-----:R0:W-:Y:S04]  /*4a00*/  ST.E.128 desc[UR4][R68.64], R12 ;  /* 0x0000000c44007985 */ /* 0x0011e8000c101d04 */
.L_x_465:
[----:B------:R-:W-:Y:S05]  /*4a10*/  BSYNC B2 ;  /* 0x0000000000027941 */ /* 0x000fea0003800000 */
.L_x_464:
[----:B------:R-:W-:Y:S01]  /*4a20*/  ISETP.NE.AND P3, PT, R21, RZ, PT ;  /* 0x000000ff1500720c */ /* 0x000fe20003f65270 */
[----:B------:R-:W-:-:S12]  /*4a30*/  BSSY B2, `(.L_x_468) ;  /* 0x0000036000027945 */ /* 0x000fd80003800000 */
[----:B------:R-:W-:Y:S05]  /*4a40*/  @!P3 BRA `(.L_x_469) ;  /* 0x0000000000d0b947 */ /* 0x000fea0003800000 */
[----:B0---4-:R0:W4:Y:S01]  /*4a50*/  LDS.128 R12, [R78+0x29400] ;  /* 0x029400004e0c7984 */ /* 0x0111220000000c00 */
[----:B------:R-:W-:Y:S01]  /*4a60*/  ISETP.GE.AND P3, PT, R220, R110, PT ;  /* 0x0000006edc00720c */ /* 0x000fe20003f66270 */
[----:B------:R-:W-:-:S12]  /*4a70*/  BSSY B3, `(.L_x_470) ;  /* 0x000002d000037945 */ /* 0x000fd80003800000 */
[----:B0-----:R-:W-:Y:S05]  /*4a80*/  @P3 BRA `(.L_x_471) ;  /* 0x0000000000ac3947 */ /* 0x001fea0003800000 */
[--C-:B------:R-:W-:Y:S02]  /*4a90*/  SHF.R.U64 R68, R64, 0x10, R65.reuse ;  /* 0x0000001040447819 */ /* 0x100fe40000001241 */
[----:B------:R-:W-:Y:S01]  /*4aa0*/  SHF.R.U32.HI R64, RZ, 0x10, R65 ;  /* 0x00000010ff407819 */ /* 0x000fe20000011641 */
[----:B----4-:R-:W-:Y:S01]  /*4ab0*/  IMAD.MOV.U32 R65, RZ, RZ, R13 ;  /* 0x000000ffff417224 */ /* 0x010fe200078e000d */
[--C-:B------:R-:W-:Y:S01]  /*4ac0*/  SHF.R.U64 R69, R66, 0x10, R67.reuse ;  /* 0x0000001042457819 */ /* 0x100fe20000001243 */
[----:B------:R-:W-:Y:S01]  /*4ad0*/  HADD2.F32 R68, -RZ, R68.H0_H0 ;  /* 0x20000044ff447230 */ /* 0x000fe20000004100 */
[----:B------:R-:W-:Y:S02]  /*4ae0*/  SHF.R.U32.HI R66, RZ, 0x10, R67 ;  /* 0x00000010ff427819 */ /* 0x000fe40000011643 */
[----:B------:R-:W-:Y:S02]  /*4af0*/  HADD2.F32 R67, -RZ, R65.H1_H1 ;  /* 0x30000041ff437230 */ /* 0x000fe40000004100 */
[----:B------:R-:W-:-:S02]  /*4b00*/  HADD2.F32 R13, -RZ, R69.H0_H0 ;  /* 0x20000045ff0d7230 */ /* 0x000fc40000004100 */
[----:B------:R-:W-:Y:S02]  /*4b10*/  HADD2.F32 R69, -RZ, R65.H0_H0 ;  /* 0x20000041ff457230 */ /* 0x000fe40000004100 */
[----:B------:R-:W-:Y:S02]  /*4b20*/  HADD2.F32 R66, -RZ, R66.H0_H0 ;  /* 0x20000042ff427230 */ /* 0x000fe40000004100 */
[-C--:B------:R-:W-:Y:S01]  /*4b30*/  FMUL.FTZ R65, R67, R13.reuse ;  /* 0x0000000d43417220 */ /* 0x080fe20000410000 */
[----:B------:R-:W-:-:S03]  /*4b40*/  FMUL.FTZ R13, R69, R13 ;  /* 0x0000000d450d7220 */ /* 0x000fc60000410000 */
[----:B------:R-:W-:Y:S01]  /*4b50*/  FFMA.FTZ R65, R69, R68, -R65 ;  /* 0x0000004445417223 */ /* 0x000fe20000010841 */
[----:B------:R-:W-:Y:S01]  /*4b60*/  MOV R69, R12 ;  /* 0x0000000c00457202 */ /* 0x000fe20000000f00 */
[----:B------:R-:W-:Y:S01]  /*4b70*/  FFMA.FTZ R13, R67, R68, R13 ;  /* 0x00000044430d7223 */ /* 0x000fe2000001000d */
[----:B------:R-:W-:Y:S02]  /*4b80*/  IMAD.MOV.U32 R67, RZ, RZ, R15 ;  /* 0x000000ffff437224 */ /* 0x000fe400078e000f */
[----:B------:R-:W-:Y:S02]  /*4b90*/  HADD2.F32 R68, -RZ, R64.H0_H0 ;  /* 0x20000040ff447230 */ /* 0x000fe40000004100 */
[----:B------:R-:W-:Y:S01]  /*4ba0*/  HADD2.F32 R12, -RZ, R69.H1_H1 ;  /* 0x30000045ff0c7230 */ /* 0x000fe20000004100 */
[----:B------:R-:W-:Y:S01]  /*4bb0*/  F2FP.F16.F32.PACK_AB R13, R13, R65 ;  /* 0x000000410d0d723e */ /* 0x000fe200000000ff */
[--C-:B------:R-:W-:Y:S02]  /*4bc0*/  HADD2.F32 R15, -RZ, R67.reuse.H1_H1 ;  /* 0x30000043ff0f7230 */ /* 0x100fe40000004100 */
[----:B------:R-:W-:-:S02]  /*4bd0*/  HADD2.F32 R67, -RZ, R67.H0_H0 ;  /* 0x20000043ff437230 */ /* 0x000fc40000004100 */
[----:B------:R-:W-:Y:S02]  /*4be0*/  HADD2.F32 R69, -RZ, R69.H0_H0 ;  /* 0x20000045ff457230 */ /* 0x000fe40000004100 */
[-C--:B------:R-:W-:Y:S01]  /*4bf0*/  FMUL.FTZ R64, R15, R66.reuse ;  /* 0x000000420f407220 */ /* 0x080fe20000410000 */
[----:B------:R-:W-:-:S03]  /*4c00*/  FMUL.FTZ R66, R67, R66 ;  /* 0x0000004243427220 */ /* 0x000fc60000410000 */
[-C--:B------:R-:W-:Y:S01]  /*4c10*/  FFMA.FTZ R64, R67, R68.reuse, -R64 ;  /* 0x0000004443407223 */ /* 0x080fe20000010840 */
[----:B------:R-:W-:Y:S01]  /*4c20*/  FFMA.FTZ R15, R15, R68, R66 ;  /* 0x000000440f0f7223 */ /* 0x000fe20000010042 */
[--C-:B------:R-:W-:Y:S02]  /*4c30*/  HADD2.F32 R68, -RZ, R149.reuse.H1_H1 ;  /* 0x30000095ff447230 */ /* 0x100fe40000004100 */
[----:B------:R-:W-:Y:S02]  /*4c40*/  HADD2.F32 R66, -RZ, R149.H0_H0 ;  /* 0x20000095ff427230 */ /* 0x000fe40000004100 */
[----:B------:R-:W-:Y:S01]  /*4c50*/  F2FP.F16.F32.PACK_AB R15, R15, R64 ;  /* 0x000000400f0f723e */ /* 0x000fe200000000ff */
[-C--:B------:R-:W-:Y:S01]  /*4c60*/  FMUL.FTZ R67, R12, R68.reuse ;  /* 0x000000440c437220 */ /* 0x080fe20000410000 */
[----:B------:R-:W-:-:S03]  /*4c70*/  FMUL.FTZ R68, R69, R68 ;  /* 0x0000004445447220 */ /* 0x000fc60000410000 */
[-C--:B------:R-:W-:Y:S01]  /*4c80*/  FFMA.FTZ R67, R69, R66.reuse, -R67 ;  /* 0x0000004245437223 */ /* 0x080fe20000010843 */
[----:B------:R-:W-:Y:S01]  /*4c90*/  FFMA.FTZ R12, R12, R66, R68 ;  /* 0x000000420c0c7223 */ /* 0x000fe20000010044 */
[----:B------:R-:W-:Y:S02]  /*4ca0*/  HADD2.F32 R66, -RZ, R148.H1_H1 ;  /* 0x30000094ff427230 */ /* 0x000fe40000004100 */
        /* <DEDUP_REMOVED lines=9> */
.L_x_471:
[----:B------:R-:W-:Y:S05]  /*4d40*/  BSYNC B3 ;  /* 0x0000000000037941 */ /* 0x000fea0003800000 */
.L_x_470:
[----:B---3--:R-:W-:Y:S01]  /*4d50*/  LEA R64, P3, R19, R11, 0x1 ;  /* 0x0000000b13407211 */ /* 0x008fe200078608ff */
[----:B------:R-:W-:-:S03]  /*4d60*/  ULDC.64 UR4, c[0x0][0x208] ;  /* 0x0000820000047ab9 */ /* 0x000fc60000000a00 */
[----:B--2---:R-:W-:-:S05]  /*4d70*/  LEA.HI.X R65, R19, R80, R219, 0x1, P3 ;  /* 0x0000005013417211 */ /* 0x004fca00018f0cdb */
[----:B----4-:R0:W-:Y:S04]  /*4d80*/  ST.E.128 desc[UR4][R64.64], R12 ;  /* 0x0000000c40007985 */ /* 0x0101e8000c101d04 */
.L_x_469:
[----:B------:R-:W-:Y:S05]  /*4d90*/  BSYNC B2 ;  /* 0x0000000000027941 */ /* 0x000fea0003800000 */
.L_x_468:
[----:B------:R-:W-:-:S13]  /*4da0*/  ISETP.NE.AND P3, PT, R25, RZ, PT ;  /* 0x000000ff1900720c */ /* 0x000fda0003f65270 */
        /* <DEDUP_REMOVED lines=48> */
.L_x_473:
[----:B------:R-:W-:Y:S05]  /*50b0*/  BSYNC B2 ;  /* 0x0000000000027941 */ /* 0x000fea0003800000 */
.L_x_472:
[----:B---3--:R-:W-:Y:S01]  /*50c0*/  LEA R60, P3, R22, R11, 0x1 ;  /* 0x0000000b163c7211 */ /* 0x008fe200078608ff */
[----:B------:R-:W-:-:S03]  /*50d0*/  ULDC.64 UR4, c[0x0][0x208] ;  /* 0x0000820000047ab9 */ /* 0x000fc60000000a00 */
[----:B--2---:R-:W-:-:S05]  /*50e0*/  LEA.HI.X R61, R22, R80, R218, 0x1, P3 ;  /* 0x00000050163d7211 */ /* 0x004fca00018f0cda */
[----:B----4-:R0:W-:Y:S04]  /*50f0*/  ST.E.128 desc[UR4][R60.64], R12 ;  /* 0x0000000c3c007985 */ /* 0x0101e8000c101d04 */
.L_x_459:
[----:B------:R-:W-:Y:S05]  /*5100*/  BSYNC B1 ;  /* 0x0000000000017941 */ /* 0x000fea0003800000 */
.L_x_458:
[----:B------:R-:W-:-:S03]  /*5110*/  UMOV UR4, 0xffffffff ;  /* 0xffffffff00047882 */ /* 0x000fc60000000000 */
[----:B------:R-:W-:Y:S05]  /*5120*/  BRA.DIV UR4, `(.L_x_474) ;  /* 0x0000025e04887947 */ /* 0x000fea000b800000 */
[----:B0-----:R0:W0:Y:S04]  /*5130*/  SHFL.IDX PT, R60, R116, 0x1, 0x181f ;  /* 0x00381f00743c7f89 */ /* 0x00102800000e0000 */
[----:B---3--:R3:W0:Y:S02]  /*5140*/  SHFL.IDX PT, R11, R117, 0x1, 0x181f ;  /* 0x00381f00750b7f89 */ /* 0x00862400000e0000 */
.L_x_818:
[----:B------:R-:W-:Y:S04]  /*5150*/  BSSY B1, `(.L_x_475) ;  /* 0x00000e5000017945 */ /* 0x000fe80003800000 */
[----:B------:R-:W-:Y:S05]  /*5160*/  @P4 BRA `(.L_x_476) ;  /* 0x0000000c008c4947 */ /* 0x000fea0003800000 */
[----:B------:R-:W-:Y:S01]  /*5170*/  ISETP.NE.AND P3, PT, R0, RZ, PT ;  /* 0x000000ff0000720c */ /* 0x000fe20003f65270 */
[----:B------:R-:W-:-:S12]  /*5180*/  BSSY B2, `(.L_x_477) ;  /* 0x0000037000027945 */ /* 0x000fd80003800000 */
[----:B------:R-:W-:Y:S05]  /*5190*/  @!P3 BRA `(.L_x_478) ;  /* 0x0000000000d4b947 */ /* 0x000fea0003800000 */
[----:B----4-:R4:W0:Y:S01]  /*51a0*/  LDS.128 R12, [R78+0x25400] ;  /* 0x025400004e0c7984 */ /* 0x0108220000000c00 */
[----:B------:R-:W-:Y:S01]  /*51b0*/  ISETP.GE.AND P3, PT, R216, R110, PT ;  /* 0x0000006ed800720c */ /* 0x000fe20003f66270 */
[----:B------:R-:W-:-:S12]  /*51c0*/  BSSY B3, `(.L_x_479) ;  /* 0x000002e000037945 */ /* 0x000fd80003800000 */
[----:B----4-:R-:W-:Y:S05]  /*51d0*/  @P3 BRA `(.L_x_480) ;  /* 0x0000000000b03947 */ /* 0x010fea0003800000 */
[----:B------:R-:W-:Y:S01]  /*51e0*/  SHF.R.U64 R62, R58, 0x10, R59 ;  /* 0x000000103a3e7819 */ /* 0x000fe2000000123b */
[----:B0-----:R-:W-:Y:S01]  /*51f0*/  IMAD.MOV.U32 R61, RZ, RZ, R13 ;  /* 0x000000ffff3d7224 */ /* 0x001fe200078e000d */
[----:B------:R-:W-:Y:S02]  /*5200*/  SHF.R.U64 R56, R56, 0x10, R57 ;  /* 0x0000001038387819 */ /* 0x000fe40000001239 */
[----:B------:R-:W-:Y:S01]  /*5210*/  SHF.R.U32.HI R58, RZ, 0x10, R59 ;  /* 0x00000010ff3a7819 */ /* 0x000fe2000001163b */
[----:B------:R-:W-:Y:S01]  /*5220*/  HADD2.F32 R13, -RZ, R62.H0_H0 ;  /* 0x2000003eff0d7230 */ /* 0x000fe20000004100 */
[----:B------:R-:W-:Y:S01]  /*5230*/  SHF.R.U32.HI R57, RZ, 0x10, R57 ;  /* 0x00000010ff397819 */ /* 0x000fe20000011639 */
[--C-:B------:R-:W-:Y:S02]  /*5240*/  HADD2.F32 R59, -RZ, R61.reuse.H1_H1 ;  /* 0x3000003dff3b7230 */ /* 0x100fe40000004100 */
[----:B------:R-:W-:Y:S02]  /*5250*/  HADD2.F32 R61, -RZ, R61.H0_H0 ;  /* 0x2000003dff3d7230 */ /* 0x000fe40000004100 */
[----:B------:R-:W-:-:S02]  /*5260*/  HADD2.F32 R56, -RZ, R56.H0_H0 ;  /* 0x20000038ff387230 */ /* 0x000fc40000004100 */
[-C--:B------:R-:W-:Y:S01]  /*5270*/  FMUL.FTZ R62, R59, R13.reuse ;  /* 0x0000000d3b3e7220 */ /* 0x080fe20000410000 */
[----:B------:R-:W-:Y:S02]  /*5280*/  HADD2.F32 R58, -RZ, R58.H0_H0 ;  /* 0x2000003aff3a7230 */ /* 0x000fe40000004100 */
[C---:B------:R-:W-:Y:S01]  /*5290*/  FMUL.FTZ R13, R61.reuse, R13 ;  /* 0x0000000d3d0d7220 */ /* 0x040fe20000410000 */
[----:B------:R-:W-:Y:S02]  /*52a0*/  HADD2.F32 R57, -RZ, R57.H0_H0 ;  /* 0x20000039ff397230 */ /* 0x000fe40000004100 */
[-C--:B------:R-:W-:Y:S01]  /*52b0*/  FFMA.FTZ R62, R61, R56.reuse, -R62 ;  /* 0x000000383d3e7223 */ /* 0x080fe2000001083e */
[----:B------:R-:W-:Y:S01]  /*52c0*/  FFMA.FTZ R56, R59, R56, R13 ;  /* 0x000000383b387223 */ /* 0x000fe2000001000d */
[----:B------:R-:W-:-:S04]  /*52d0*/  IMAD.MOV.U32 R13, RZ, RZ, R15 ;  /* 0x000000ffff0d7224 */ /* 0x000fc800078e000f */
[----:B------:R-:W-:Y:S01]  /*52e0*/  F2FP.F16.F32.PACK_AB R56, R56, R62 ;  /* 0x0000003e3838723e */ /* 0x000fe200000000ff */
[--C-:B------:R-:W-:Y:S02]  /*52f0*/  HADD2.F32 R15, -RZ, R13.reuse.H1_H1 ;  /* 0x3000000dff0f7230 */ /* 0x100fe40000004100 */
[----:B------:R-:W-:-:S03]  /*5300*/  HADD2.F32 R13, -RZ, R13.H0_H0 ;  /* 0x2000000dff0d7230 */ /* 0x000fc60000004100 */
[----:B------:R-:W-:-:S04]  /*5310*/  FMUL.FTZ R59, R15, R58 ;  /* 0x0000003a0f3b7220 */ /* 0x000fc80000410000 */
[CC--:B------:R-:W-:Y:S01]  /*5320*/  FFMA.FTZ R59, R13.reuse, R57.reuse, -R59 ;  /* 0x000000390d3b7223 */ /* 0x0c0fe2000001083b */
[----:B------:R-:W-:Y:S01]  /*5330*/  FMUL.FTZ R13, R13, R58 ;  /* 0x0000003a0d0d7220 */ /* 0x000fe20000410000 */
[--C-:B------:R-:W-:Y:S02]  /*5340*/  HADD2.F32 R58, -RZ, R144.reuse.H0_H0 ;  /* 0x20000090ff3a7230 */ /* 0x100fe40000004100 */
[----:B------:R-:W-:Y:S02]  /*5350*/  HADD2.F32 R144, -RZ, R144.H1_H1 ;  /* 0x30000090ff907230 */ /* 0x000fe40000004100 */
[----:B------:R-:W-:Y:S01]  /*5360*/  FFMA.FTZ R13, R15, R57, R13 ;  /* 0x000000390f0d7223 */ /* 0x000fe2000001000d */
[--C-:B------:R-:W-:Y:S02]  /*5370*/  HADD2.F32 R15, -RZ, R145.reuse.H0_H0 ;  /* 0x20000091ff0f7230 */ /* 0x100fe40000004100 */
[--C-:B------:R-:W-:Y:S02]  /*5380*/  HADD2.F32 R57, -RZ, R12.reuse.H1_H1 ;  /* 0x3000000cff397230 */ /* 0x100fe40000004100 */
[----:B------:R-:W-:Y:S01]  /*5390*/  HADD2.F32 R12, -RZ, R12.H0_H0 ;  /* 0x2000000cff0c7230 */ /* 0x000fe20000004100 */
[----:B------:R-:W-:Y:S01]  /*53a0*/  F2FP.F16.F32.PACK_AB R59, R13, R59 ;  /* 0x0000003b0d3b723e */ /* 0x000fe200000000ff */
[----:B------:R-:W-:-:S02]  /*53b0*/  HADD2.F32 R145, -RZ, R145.H1_H1 ;  /* 0x30000091ff917230 */ /* 0x000fc40000004100 */
[----:B------:R-:W-:Y:S01]  /*53c0*/  FMUL.FTZ R61, R57, R15 ;  /* 0x0000000f393d7220 */ /* 0x000fe20000410000 */
[----:B------:R-:W-:-:S03]  /*53d0*/  MOV R13, R56 ;  /* 0x00000038000d7202 */ /* 0x000fc60000000f00 */
[CC--:B------:R-:W-:Y:S01]  /*53e0*/  FFMA.FTZ R61, R12.reuse, R58.reuse, -R61 ;  /* 0x0000003a0c3d7223 */ /* 0x0c0fe2000001083d */
[----:B------:R-:W-:Y:S01]  /*53f0*/  FMUL.FTZ R12, R12, R15 ;  /* 0x0000000f0c0c7220 */ /* 0x000fe20000410000 */
[--C-:B------:R-:W-:Y:S02]  /*5400*/  HADD2.F32 R15, -RZ, R14.reuse.H1_H1 ;  /* 0x3000000eff0f7230 */ /* 0x100fe40000004100 */
[----:B------:R-:W-:Y:S02]  /*5410*/  HADD2.F32 R14, -RZ, R14.H0_H0 ;  /* 0x2000000eff0e7230 */ /* 0x000fe40000004100 */
[----:B------:R-:W-:Y:S01]  /*5420*/  FFMA.FTZ R12, R57, R58, R12 ;  /* 0x0000003a390c7223 */ /* 0x000fe2000001000c */
[----:B------:R-:W-:-:S04]  /*5430*/  FMUL.FTZ R57, R15, R145 ;  /* 0x000000910f397220 */ /* 0x000fc80000410000 */
[----:B------:R-:W-:Y:S01]  /*5440*/  F2FP.F16.F32.PACK_AB R12, R12, R61 ;  /* 0x0000003d0c0c723e */ /* 0x000fe200000000ff */
[C---:B------:R-:W-:Y:S01]  /*5450*/  FFMA.FTZ R57, R14.reuse, R144, -R57 ;  /* 0x000000900e397223 */ /* 0x040fe20000010839 */
[----:B------:R-:W-:-:S04]  /*5460*/  FMUL.FTZ R14, R14, R145 ;  /* 0x000000910e0e7220 */ /* 0x000fc80000410000 */
[----:B------:R-:W-:Y:S01]  /*5470*/  FFMA.FTZ R14, R15, R144, R14 ;  /* 0x000000900f0e7223 */ /* 0x000fe2000001000e */
[----:B------:R-:W-:-:S04]  /*5480*/  IMAD.MOV.U32 R15, RZ, RZ, R59 ;  /* 0x000000ffff0f7224 */ /* 0x000fc800078e003b */
[----:B------:R-:W-:-:S07]  /*5490*/  F2FP.F16.F32.PACK_AB R14, R14, R57 ;  /* 0x000000390e0e723e */ /* 0x000fce00000000ff */
.L_x_480:
[----:B------:R-:W-:Y:S05]  /*54a0*/  BSYNC B3 ;  /* 0x0000000000037941 */ /* 0x000fea0003800000 */
.L_x_479:
[----:B0-----:R-:W-:Y:S01]  /*54b0*/  LEA R56, P3, R16, R11, 0x1 ;  /* 0x0000000b10387211 */ /* 0x001fe200078608ff */
[----:B------:R-:W-:-:S03]  /*54c0*/  ULDC.64 UR4, c[0x0][0x208] ;  /* 0x0000820000047ab9 */ /* 0x000fc60000000a00 */
[----:B------:R-:W-:-:S05]  /*54d0*/  LEA.HI.X R57, R16, R60, R17, 0x1, P3 ;  /* 0x0000003c10397211 */ /* 0x000fca00018f0c11 */
[----:B------:R0:W-:Y:S04]  /*54e0*/  ST.E.128 desc[UR4][R56.64], R12 ;  /* 0x0000000c38007985 */ /* 0x0001e8000c101d04 */
.L_x_478:
[----:B------:R-:W-:Y:S05]  /*54f0*/  BSYNC B2 ;  /* 0x0000000000027941 */ /* 0x000fea0003800000 */
.L_x_477:
[----:B------:R-:W-:Y:S01]  /*5500*/  ISETP.NE.AND P3, PT, R20, RZ, PT ;  /* 0x000000ff1400720c */ /* 0x000fe20003f65270 */
[----:B------:R-:W-:-:S12]  /*5510*/  BSSY B2, `(.L_x_481) ;  /* 0x0000037000027945 */ /* 0x000fd80003800000 */
[----:B------:R-:W-:Y:S05]  /*5520*/  @!P3 BRA `(.L_x_482) ;  /* 0x0000000000d4b947 */ /* 0x000fea0003800000 */
[----:B0---4-:R0:W4:Y:S01]  /*5530*/  LDS.128 R12, [R78+0x27c00] ;  /* 0x027c00004e0c7984 */ /* 0x0111220000000c00 */
[----:B------:R-:W-:Y:S01]  /*5540*/  ISETP.GE.AND P3, PT, R221, R110, PT ;  /* 0x0000006edd00720c */ /* 0x000fe20003f66270 */
[----:B------:R-:W-:-:S12]  /*5550*/  BSSY B3, `(.L_x_483) ;  /* 0x000002e000037945 */ /* 0x000fd80003800000 */
[----:B0-----:R-:W-:Y:S05]  /*5560*/  @P3 BRA `(.L_x_484) ;  /* 0x0000000000b03947 */ /* 0x001fea0003800000 */
[----:B------:R-:W-:Y:S01]  /*5570*/  SHF.R.U64 R57, R54, 0x10, R55 ;  /* 0x0000001036397819 */ /* 0x000fe20000001237 */
[----:B----4-:R-:W-:Y:S01]  /*5580*/  IMAD.MOV.U32 R56, RZ, RZ, R13 ;  /* 0x000000ffff387224 */ /* 0x010fe200078e000d */
[----:B------:R-:W-:Y:S02]  /*5590*/  SHF.R.U64 R52, R52, 0x10, R53 ;  /* 0x0000001034347819 */ /* 0x000fe40000001235 */
[----:B------:R-:W-:Y:S01]  /*55a0*/  SHF.R.U32.HI R54, RZ, 0x10, R55 ;  /* 0x00000010ff367819 */ /* 0x000fe20000011637 */
[----:B------:R-:W-:Y:S01]  /*55b0*/  HADD2.F32 R13, -RZ, R57.H0_H0 ;  /* 0x20000039ff0d7230 */ /* 0x000fe20000004100 */
[----:B------:R-:W-:Y:S01]  /*55c0*/  SHF.R.U32.HI R53, RZ, 0x10, R53 ;  /* 0x00000010ff357819 */ /* 0x000fe20000011635 */
[--C-:B------:R-:W-:Y:S02]  /*55d0*/  HADD2.F32 R55, -RZ, R56.reuse.H1_H1 ;  /* 0x30000038ff377230 */ /* 0x100fe40000004100 */
[----:B------:R-:W-:Y:S02]  /*55e0*/  HADD2.F32 R56, -RZ, R56.H0_H0 ;  /* 0x20000038ff387230 */ /* 0x000fe40000004100 */
[----:B------:R-:W-:-:S02]  /*55f0*/  HADD2.F32 R52, -RZ, R52.H0_H0 ;  /* 0x20000034ff347230 */ /* 0x000fc40000004100 */
[CC--:B------:R-:W-:Y:S01]  /*5600*/  FMUL.FTZ R57, R55.reuse, R13.reuse ;  /* 0x0000000d37397220 */ /* 0x0c0fe20000410000 */
[----:B------:R-:W-:Y:S02]  /*5610*/  HADD2.F32 R54, -RZ, R54.H0_H0 ;  /* 0x20000036ff367230 */ /* 0x000fe40000004100 */
[C---:B------:R-:W-:Y:S01]  /*5620*/  FMUL.FTZ R13, R56.reuse, R13 ;  /* 0x0000000d380d7220 */ /* 0x040fe20000410000 */
[----:B------:R-:W-:Y:S02]  /*5630*/  HADD2.F32 R53, -RZ, R53.H0_H0 ;  /* 0x20000035ff357230 */ /* 0x000fe40000004100 */
[-C--:B------:R-:W-:Y:S01]  /*5640*/  FFMA.FTZ R57, R56, R52.reuse, -R57 ;  /* 0x0000003438397223 */ /* 0x080fe20000010839 */
[----:B------:R-:W-:Y:S01]  /*5650*/  FFMA.FTZ R52, R55, R52, R13 ;  /* 0x0000003437347223 */ /* 0x000fe2000001000d */
[----:B------:R-:W-:-:S04]  /*5660*/  MOV R13, R15 ;  /* 0x0000000f000d7202 */ /* 0x000fc80000000f00 */
        /* <DEDUP_REMOVED lines=15> */
[----:B------:R-:W-:-:S03]  /*5760*/  IMAD.MOV.U32 R13, RZ, RZ, R52 ;  /* 0x000000ffff0d7224 */ /* 0x000fc600078e0034 */
        /* <DEDUP_REMOVED lines=12> */
.L_x_484:
[----:B------:R-:W-:Y:S05]  /*5830*/  BSYNC B3 ;  /* 0x0000000000037941 */ /* 0x000fea0003800000 */
.L_x_483:
[----:B------:R-:W-:Y:S01]  /*5840*/  LEA R52, P3, R212, R11, 0x1 ;  /* 0x0000000bd4347211 */ /* 0x000fe200078608ff */
[----:B------:R-:W-:-:S03]  /*5850*/  ULDC.64 UR4, c[0x0][0x208] ;  /* 0x0000820000047ab9 */ /* 0x000fc60000000a00 */
[----:B------:R-:W-:-:S05]  /*5860*/  LEA.HI.X R53, R212, R60, R215, 0x1, P3 ;  /* 0x0000003cd4357211 */ /* 0x000fca00018f0cd7 */
[----:B----4-:R0:W-:Y:S04]  /*5870*/  ST.E.128 desc[UR4][R52.64], R12 ;  /* 0x0000000c34007985 */ /* 0x0101e8000c101d04 */
.L_x_482:
[----:B------:R-:W-:Y:S05]  /*5880*/  BSYNC B2 ;  /* 0x0000000000027941 */ /* 0x000fea0003800000 */
.L_x_481:
[----:B------:R-:W-:Y:S01]  /*5890*/  ISETP.NE.AND P3, PT, R21, RZ, PT ;  /* 0x000000ff1500720c */ /* 0x000fe20003f65270 */
[----:B------:R-:W-:-:S12]  /*58a0*/  BSSY B2, `(.L_x_485) ;  /* 0x0000037000027945 */ /* 0x000fd80003800000 */
[----:B------:R-:W-:Y:S05]  /*58b0*/  @!P3 BRA `(.L_x_486) ;  /* 0x0000000000d4b947 */ /* 0x000fea0003800000 */
[----:B0---4-:R0:W4:Y:S01]  /*58c0*/  LDS.128 R12, [R78+0x2a400] ;  /* 0x02a400004e0c7984 */ /* 0x0111220000000c00 */
[----:B------:R-:W-:Y:S01]  /*58d0*/  ISETP.GE.AND P3, PT, R220, R110, PT ;  /* 0x0000006edc00720c */ /* 0x000fe20003f66270 */
[----:B------:R-:W-:-:S12]  /*58e0*/  BSSY B3, `(.L_x_487) ;  /* 0x000002e000037945 */ /* 0x000fd80003800000 */
[----:B0-----:R-:W-:Y:S05]  /*58f0*/  @P3 BRA `(.L_x_488) ;  /* 0x0000000000b03947 */ /* 0x001fea0003800000 */
[----:B------:R-:W-:Y:S02]  /*5900*/  SHF.R.U64 R53, R50, 0x10, R51 ;  /* 0x0000001032357819 */ /* 0x000fe40000001233 */
[----:B----4-:R-:W-:Y:S02]  /*5910*/  MOV R52, R13 ;  /* 0x0000000d00347202 */ /* 0x010fe40000000f00 */
[----:B------:R-:W-:Y:S01]  /*5920*/  SHF.R.U64 R48, R48, 0x10, R49 ;  /* 0x0000001030307819 */ /* 0x000fe20000001231 */
[----:B------:R-:W-:Y:S01]  /*5930*/  HADD2.F32 R13, -RZ, R53.H0_H0 ;  /* 0x20000035ff0d7230 */ /* 0x000fe20000004100 */
[----:B------:R-:W-:Y:S01]  /*5940*/  SHF.R.U32.HI R50, RZ, 0x10, R51 ;  /* 0x00000010ff327819 */ /* 0x000fe20000011633 */
[--C-:B------:R-:W-:Y:S01]  /*5950*/  HADD2.F32 R51, -RZ, R52.reuse.H1_H1 ;  /* 0x30000034ff337230 */ /* 0x100fe20000004100 */
[----:B------:R-:W-:Y:S01]  /*5960*/  SHF.R.U32.HI R49, RZ, 0x10, R49 ;  /* 0x00000010ff317819 */ /* 0x000fe20000011631 */
        /* <DEDUP_REMOVED lines=13> */
[C---:B------:R-:W-:Y:S01]  /*5a40*/  FFMA.FTZ R51, R13.reuse, R49, -R51 ;  /* 0x000000310d337223 */ /* 0x040fe20000010833 */
[----:B------:R-:W-:Y:S01]  /*5a50*/  FMUL.FTZ R13, R13, R50 ;  /* 0x000000320d0d7220 */ /* 0x000fe20000410000 */
[----:B------:R-:W-:-:S03]  /*5a60*/  HADD2.F32 R50, -RZ, R139.H1_H1 ;  /* 0x3000008bff327230 */ /* 0x000fc60000004100 */
[----:B------:R-:W-:Y:S01]  /*5a70*/  FFMA.FTZ R13, R15, R49, R13 ;  /* 0x000000310f0d7223 */ /* 0x000fe2000001000d */
[----:B------:R-:W-:Y:S02]  /*5a80*/  HADD2.F32 R15, -RZ, R140.H1_H1 ;  /* 0x3000008cff0f7230 */ /* 0x000fe40000004100 */
[--C-:B------:R-:W-:Y:S02]  /*5a90*/  HADD2.F32 R49, -RZ, R12.reuse.H1_H1 ;  /* 0x3000000cff317230 */ /* 0x100fe40000004100 */
[----:B------:R-:W-:Y:S01]  /*5aa0*/  HADD2.F32 R12, -RZ, R12.H0_H0 ;  /* 0x2000000cff0c7230 */ /* 0x000fe20000004100 */
[----:B------:R-:W-:Y:S01]  /*5ab0*/  F2FP.F16.F32.PACK_AB R51, R13, R51 ;  /* 0x000000330d33723e */ /* 0x000fe200000000ff */
[----:B------:R-:W-:Y:S02]  /*5ac0*/  HADD2.F32 R140, -RZ, R140.H0_H0 ;  /* 0x2000008cff8c7230 */ /* 0x000fe40000004100 */
[----:B------:R-:W-:Y:S01]  /*5ad0*/  FMUL.FTZ R52, R49, R15 ;  /* 0x0000000f31347220 */ /* 0x000fe20000410000 */
[----:B------:R-:W-:-:S03]  /*5ae0*/  IMAD.MOV.U32 R13, RZ, RZ, R48 ;  /* 0x000000ffff0d7224 */ /* 0x000fc600078e0030 */
[C---:B------:R-:W-:Y:S01]  /*5af0*/  FFMA.FTZ R52, R12.reuse, R50, -R52 ;  /* 0x000000320c347223 */ /* 0x040fe20000010834 */
[----:B------:R-:W-:Y:S01]  /*5b00*/  FMUL.FTZ R12, R12, R15 ;  /* 0x0000000f0c0c7220 */ /* 0x000fe20000410000 */
[----:B------:R-:W-:-:S03]  /*5b10*/  HADD2.F32 R15, -RZ, R141.H0_H0 ;  /* 0x2000008dff0f7230 */ /* 0x000fc60000004100 */
[----:B------:R-:W-:Y:S01]  /*5b20*/  FFMA.FTZ R12, R49, R50, R12 ;  /* 0x00000032310c7223 */ /* 0x000fe2000001000c */
[--C-:B------:R-:W-:Y:S02]  /*5b30*/  HADD2.F32 R49, -RZ, R14.reuse.H1_H1 ;  /* 0x3000000eff317230 */ /* 0x100fe40000004100 */
[----:B------:R-:W-:Y:S02]  /*5b40*/  HADD2.F32 R14, -RZ, R14.H0_H0 ;  /* 0x2000000eff0e7230 */ /* 0x000fe40000004100 */
[----:B------:R-:W-:Y:S01]  /*5b50*/  F2FP.F16.F32.PACK_AB R12, R12, R52 ;  /* 0x000000340c0c723e */ /* 0x000fe200000000ff */
[----:B------:R-:W-:-:S04]  /*5b60*/  FMUL.FTZ R50, R49, R15 ;  /* 0x0000000f31327220 */ /* 0x000fc80000410000 */
[C---:B------:R-:W-:Y:S01]  /*5b70*/  FFMA.FTZ R50, R14.reuse, R140, -R50 ;  /* 0x0000008c0e327223 */ /* 0x040fe20000010832 */
[----:B------:R-:W-:Y:S01]  /*5b80*/  FMUL.FTZ R14, R14, R15 ;  /* 0x0000000f0e0e7220 */ /* 0x000fe20000410000 */
[----:B------:R-:W-:-:S03]  /*5b90*/  MOV R15, R51 ;  /* 0x00000033000f7202 */ /* 0x000fc60000000f00 */
[----:B------:R-:W-:-:S05]  /*5ba0*/  FFMA.FTZ R14, R49, R140, R14 ;  /* 0x0000008c310e7223 */ /* 0x000fca000001000e */
[----:B------:R-:W-:-:S07]  /*5bb0*/  F2FP.F16.F32.PACK_AB R14, R14, R50 ;  /* 0x000000320e0e723e */ /* 0x000fce00000000ff */
.L_x_488:
[----:B------:R-:W-:Y:S05]  /*5bc0*/  BSYNC B3 ;  /* 0x0000000000037941 */ /* 0x000fea0003800000 */
.L_x_487:
[----:B------:R-:W-:Y:S01]  /*5bd0*/  LEA R48, P3, R19, R11, 0x1 ;  /* 0x0000000b13307211 */ /* 0x000fe200078608ff */
[----:B------:R-:W-:-:S03]  /*5be0*/  ULDC.64 UR4, c[0x0][0x208] ;  /* 0x0000820000047ab9 */ /* 0x000fc60000000a00 */
[----:B------:R-:W-:-:S05]  /*5bf0*/  LEA.HI.X R49, R19, R60, R219, 0x1, P3 ;  /* 0x0000003c13317211 */ /* 0x000fca00018f0cdb */
[----:B----4-:R0:W-:Y:S04]  /*5c00*/  ST.E.128 desc[UR4][R48.64], R12 ;  /* 0x0000000c30007985 */ /* 0x0101e8000c101d04 */
.L_x_486:
[----:B------:R-:W-:Y:S05]  /*5c10*/  BSYNC B2 ;  /* 0x0000000000027941 */ /* 0x000fea0003800000 */
.L_x_485:
        /* <DEDUP_REMOVED lines=11> */
[----:B------:R-:W-:Y:S01]  /*5cd0*/  SHF.R.U32.HI R45, RZ, 0x10, R45 ;  /* 0x00000010ff2d7819 */ /* 0x000fe2000001162d */
[----:B------:R-:W-:Y:S02]  /*5ce0*/  HADD2.F32 R46, -RZ, R46.H0_H0 ;  /* 0x2000002eff2e7230 */ /* 0x000fe40000004100 */
[--C-:B------:R-:W-:Y:S02]  /*5cf0*/  HADD2.F32 R13, -RZ, R47.reuse.H1_H1 ;  /* 0x3000002fff0d7230 */ /* 0x100fe40000004100 */
[----:B------:R-:W-:-:S02]  /*5d00*/  HADD2.F32 R47, -RZ, R47.H0_H0 ;  /* 0x2000002fff2f7230 */ /* 0x000fc40000004100 */
[----:B------:R-:W-:Y:S02]  /*5d10*/  HADD2.F32 R44, -RZ, R44.H0_H0 ;  /* 0x2000002cff2c7230 */ /* 0x000fe40000004100 */
[-C--:B------:R-:W-:Y:S01]  /*5d20*/  FMUL.FTZ R49, R13, R48.reuse ;  /* 0x000000300d317220 */ /* 0x080fe20000410000 */
[----:B------:R-:W-:Y:S02]  /*5d30*/  HADD2.F32 R45, -RZ, R45.H0_H0 ;  /* 0x2000002dff2d7230 */ /* 0x000fe40000004100 */
[C---:B------:R-:W-:Y:S01]  /*5d40*/  FMUL.FTZ R48, R47.reuse, R48 ;  /* 0x000000302f307220 */ /* 0x040fe20000410000 */
[----:B------:R-:W-:-:S03]  /*5d50*/  FFMA.FTZ R49, R47, R44, -R49 ;  /* 0x0000002c2f317223 */ /* 0x000fc60000010831 */
[----:B------:R-:W-:Y:S01]  /*5d60*/  FFMA.FTZ R48, R13, R44, R48 ;  /* 0x0000002c0d307223 */ /* 0x000fe20000010030 */
[--C-:B------:R-:W-:Y:S02]  /*5d70*/  HADD2.F32 R13, -RZ, R15.reuse.H1_H1 ;  /* 0x3000000fff0d7230 */ /* 0x100fe40000004100 */
[----:B------:R-:W-:Y:S02]  /*5d80*/  HADD2.F32 R15, -RZ, R15.H0_H0 ;  /* 0x2000000fff0f7230 */ /* 0x000fe40000004100 */
[----:B------:R-:W-:Y:S01]  /*5d90*/  F2FP.F16.F32.PACK_AB R48, R48, R49 ;  /* 0x000000313030723e */ /* 0x000fe200000000ff */
[-C--:B------:R-:W-:Y:S02]  /*5da0*/  FMUL.FTZ R44, R13, R46.reuse ;  /* 0x0000002e0d2c7220 */ /* 0x080fe40000410000 */
[C---:B------:R-:W-:Y:S02]  /*5db0*/  FMUL.FTZ R46, R15.reuse, R46 ;  /* 0x0000002e0f2e7220 */ /* 0x040fe40000410000 */
[----:B------:R-:W-:Y:S01]  /*5dc0*/  FFMA.FTZ R44, R15, R45, -R44 ;  /* 0x0000002d0f2c7223 */ /* 0x000fe2000001082c */
[----:B------:R-:W-:-:S02]  /*5dd0*/  HADD2.F32 R15, -RZ, R137.H0_H0 ;  /* 0x20000089ff0f7230 */ /* 0x000fc40000004100 */
[----:B------:R-:W-:Y:S01]  /*5de0*/  FFMA.FTZ R46, R13, R45, R46 ;  /* 0x0000002d0d2e7223 */ /* 0x000fe2000001002e */
[--C-:B------:R-:W-:Y:S02]  /*5df0*/  HADD2.F32 R13, -RZ, R12.reuse.H0_H0 ;  /* 0x2000000cff0d7230 */ /* 0x100fe40000004100 */
[----:B------:R-:W-:Y:S02]  /*5e00*/  HADD2.F32 R12, -RZ, R12.H1_H1 ;  /* 0x3000000cff0c7230 */ /* 0x000fe40000004100 */
[--C-:B------:R-:W-:Y:S01]  /*5e10*/  HADD2.F32 R45, -RZ, R136.reuse.H0_H0 ;  /* 0x20000088ff2d7230 */ /* 0x100fe20000004100 */
[----:B------:R-:W-:Y:S01]  /*5e20*/  F2FP.F16.F32.PACK_AB R44, R46, R44 ;  /* 0x0000002c2e2c723e */ /* 0x000fe200000000ff */
[----:B------:R-:W-:Y:S02]  /*5e30*/  HADD2.F32 R137, -RZ, R137.H1_H1 ;  /* 0x30000089ff897230 */ /* 0x000fe40000004100 */
[-C--:B------:R-:W-:Y:S01]  /*5e40*/  FMUL.FTZ R47, R12, R15.reuse ;  /* 0x0000000f0c2f7220 */ /* 0x080fe20000410000 */
[----:B------:R-:W-:Y:S01]  /*5e50*/  FMUL.FTZ R15, R13, R15 ;  /* 0x0000000f0d0f7220 */ /* 0x000fe20000410000 */
[----:B------:R-:W-:-:S02]  /*5e60*/  HADD2.F32 R136, -RZ, R136.H1_H1 ;  /* 0x30000088ff887230 */ /* 0x000fc40000004100 */
[-C--:B------:R-:W-:Y:S01]  /*5e70*/  FFMA.FTZ R47, R13, R45.reuse, -R47 ;  /* 0x0000002d0d2f7223 */ /* 0x080fe2000001082f */
[----:B------:R-:W-:Y:S01]  /*5e80*/  FFMA.FTZ R15, R12, R45, R15 ;  /* 0x0000002d0c0f7223 */ /* 0x000fe2000001000f */
[--C-:B------:R-:W-:Y:S02]  /*5e90*/  HADD2.F32 R12, -RZ, R14.reuse.H0_H0 ;  /* 0x2000000eff0c7230 */ /* 0x100fe40000004100 */
[----:B------:R-:W-:Y:S02]  /*5ea0*/  HADD2.F32 R14, -RZ, R14.H1_H1 ;  /* 0x3000000eff0e7230 */ /* 0x000fe40000004100 */
[----:B------:R-:W-:-:S03]  /*5eb0*/  F2FP.F16.F32.PACK_AB R15, R15, R47 ;  /* 0x0000002f0f0f723e */ /* 0x000fc600000000ff */
[-C--:B------:R-:W-:Y:S01]  /*5ec0*/  FMUL.FTZ R13, R14, R137.reuse ;  /* 0x000000890e0d7220 */ /* 0x080fe20000410000 */
[----:B------:R-:W-:-:S03]  /*5ed0*/  FMUL.FTZ R137, R12, R137 ;  /* 0x000000890c897220 */ /* 0x000fc60000410000 */
[-C--:B------:R-:W-:Y:S01]  /*5ee0*/  FFMA.FTZ R13, R12, R136.reuse, -R13 ;  /* 0x000000880c0d7223 */ /* 0x080fe2000001080d */
[----:B------:R-:W-:Y:S01]  /*5ef0*/  FFMA.FTZ R137, R14, R136, R137 ;  /* 0x000000880e897223 */ /* 0x000fe20000010089 */
[----:B------:R-:W-:Y:S02]  /*5f00*/  IMAD.MOV.U32 R12, RZ, RZ, R15 ;  /* 0x000000ffff0c7224 */ /* 0x000fe400078e000f */
[----:B------:R-:W-:Y:S02]  /*5f10*/  IMAD.MOV.U32 R15, RZ, RZ, R44 ;  /* 0x000000ffff0f7224 */ /* 0x000fe400078e002c */
[----:B------:R-:W-:Y:S02]  /*5f20*/  F2FP.F16.F32.PACK_AB R137, R137, R13 ;  /* 0x0000000d8989723e */ /* 0x000fe400000000ff */
[----:B------:R-:W-:-:S03]  /*5f30*/  MOV R13, R48 ;  /* 0x00000030000d7202 */ /* 0x000fc60000000f00 */
[----:B------:R-:W-:-:S07]  /*5f40*/  IMAD.MOV.U32 R14, RZ, RZ, R137 ;  /* 0x000000ffff0e7224 */ /* 0x000fce00078e0089 */
.L_x_490:
[----:B------:R-:W-:Y:S05]  /*5f50*/  BSYNC B2 ;  /* 0x0000000000027941 */ /* 0x000fea0003800000 */
.L_x_489:
[----:B------:R-:W-:Y:S01]  /*5f60*/  LEA R44, P3, R22, R11, 0x1 ;  /* 0x0000000b162c7211 */ /* 0x000fe200078608ff */
[----:B------:R-:W-:-:S03]  /*5f70*/  ULDC.64 UR4, c[0x0][0x208] ;  /* 0x0000820000047ab9 */ /* 0x000fc60000000a00 */
[----:B------:R-:W-:-:S05]  /*5f80*/  LEA.HI.X R45, R22, R60, R218, 0x1, P3 ;  /* 0x0000003c162d7211 */ /* 0x000fca00018f0cda */
[----:B----4-:R0:W-:Y:S04]  /*5f90*/  ST.E.128 desc[UR4][R44.64], R12 ;  /* 0x0000000c2c007985 */ /* 0x0101e8000c101d04 */
.L_x_476:
[----:B------:R-:W-:Y:S05]  /*5fa0*/  BSYNC B1 ;  /* 0x0000000000017941 */ /* 0x000fea0003800000 */
.L_x_475:
[----:B------:R-:W-:-:S03]  /*5fb0*/  UMOV UR4, 0xffffffff ;  /* 0xffffffff00047882 */ /* 0x000fc60000000000 */
[----:B------:R-:W-:Y:S05]  /*5fc0*/  BRA.DIV UR4, `(.L_x_491) ;  /* 0x00000252042c7947 */ /* 0x000fea000b800000 */
[----:B01----:R-:W0:Y:S04]  /*5fd0*/  SHFL.IDX PT, R116, R116, 0x2, 0x181f ;  /* 0x00581f0074747f89 */ /* 0x003e2800000e0000 */
[----:B---3--:R-:W1:Y:S02]  /*5fe0*/  SHFL.IDX PT, R117, R117, 0x2, 0x181f ;  /* 0x00581f0075757f89 */ /* 0x008e6400000e0000 */
.L_x_822:
[----:B------:R-:W-:Y:S05]  /*5ff0*/  @P5 BRA `(.L_x_492) ;  /* 0x0000005000ec5947 */ /* 0x000fea0003800000 */
[----:B------:R-:W-:Y:S01]  /*6000*/  ISETP.NE.AND P3, PT, R0, RZ, PT ;  /* 0x000000ff0000720c */ /* 0x000fe20003f65270 */
[----:B------:R-:W-:-:S12]  /*6010*/  BSSY B1, `(.L_x_493) ;  /* 0x0000038000017945 */ /* 0x000fd80003800000 */
[----:B------:R-:W-:Y:S05]  /*6020*/  @!P3 BRA `(.L_x_494) ;  /* 0x0000000000d8b947 */ /* 0x000fea0003800000 */
[----:B----4-:R3:W4:Y:S01]  /*6030*/  LDS.128 R12, [R78+0x26400] ;  /* 0x026400004e0c7984 */ /* 0x0107220000000c00 */
[----:B------:R-:W-:Y:S01]  /*6040*/  ISETP.GE.AND P3, PT, R216, R110, PT ;  /* 0x0000006ed800720c */ /* 0x000fe20003f66270 */
[----:B------:R-:W-:-:S12]  /*6050*/  BSSY B2, `(.L_x_495) ;  /* 0x000002f000027945 */ /* 0x000fd80003800000 */
[----:B---3--:R-:W-:Y:S05]  /*6060*/  @P3 BRA `(.L_x_496) ;  /* 0x0000000000b43947 */ /* 0x008fea0003800000 */
[----:B------:R-:W-:Y:S01]  /*6070*/  SHF.R.U64 R44, R42, 0x10, R43 ;  /* 0x000000102a2c7819 */ /* 0x000fe2000000122b */
[----:B------:R-:W-:Y:S01]  /*6080*/  HADD2.F32 R139, -RZ, R139.H0_H0 ;  /* 0x2000008bff8b7230 */ /* 0x000fe20000004100 */
[----:B----4-:R-:W-:Y:S01]  /*6090*/  MOV R42, R13 ;  /* 0x0000000d002a7202 */ /* 0x010fe20000000f00 */
[----:B------:R-:W-:Y:S01]  /*60a0*/  HADD2.F32 R141, -RZ, R141.H1_H1 ;  /* 0x3000008dff8d7230 */ /* 0x000fe20000004100 */
[----:B------:R-:W-:Y:S01]  /*60b0*/  SHF.R.U64 R13, R40, 0x10, R41 ;  /* 0x00000010280d7819 */ /* 0x000fe20000001229 */
[----:B------:R-:W-:Y:S01]  /*60c0*/  HADD2.F32 R44, -RZ, R44.H0_H0 ;  /* 0x2000002cff2c7230 */ /* 0x000fe20000004100 */
[----:B------:R-:W-:Y:S01]  /*60d0*/  SHF.R.U32.HI R43, RZ, 0x10, R43 ;  /* 0x00000010ff2b7819 */ /* 0x000fe2000001162b */
[--C-:B------:R-:W-:Y:S02]  /*60e0*/  HADD2.F32 R11, -RZ, R42.reuse.H1_H1 ;  /* 0x3000002aff0b7230 */ /* 0x100fe40000004100 */
[----:B------:R-:W-:Y:S02]  /*60f0*/  HADD2.F32 R40, -RZ, R42.H0_H0 ;  /* 0x2000002aff287230 */ /* 0x000fe40000004100 */
[----:B------:R-:W-:-:S02]  /*6100*/  HADD2.F32 R13, -RZ, R13.H0_H0 ;  /* 0x2000000dff0d7230 */ /* 0x000fc40000004100 */
[-C--:B------:R-:W-:Y:S01]  /*6110*/  FMUL.FTZ R42, R11, R44.reuse ;  /* 0x0000002c0b2a7220 */ /* 0x080fe20000410000 */
[----:B------:R-:W-:-:S03]  /*6120*/  FMUL.FTZ R44, R40, R44 ;  /* 0x0000002c282c7220 */ /* 0x000fc60000410000 */
[-C--:B------:R-:W-:Y:S01]  /*6130*/  FFMA.FTZ R42, R40, R13.reuse, -R42 ;  /* 0x0000000d282a7223 */ /* 0x080fe2000001082a */
[----:B------:R-:W-:Y:S01]  /*6140*/  SHF.R.U32.HI R40, RZ, 0x10, R41 ;  /* 0x00000010ff287819 */ /* 0x000fe20000011629 */
[----:B------:R-:W-:Y:S01]  /*6150*/  FFMA.FTZ R44, R11, R13, R44 ;  /* 0x0000000d0b2c7223 */ /* 0x000fe2000001002c */
[----:B------:R-:W-:Y:S02]  /*6160*/  IMAD.MOV.U32 R13, RZ, RZ, R15 ;  /* 0x000000ffff0d7224 */ /* 0x000fe400078e000f */
[----:B------:R-:W-:Y:S02]  /*6170*/  HADD2.F32 R15, -RZ, R43.H0_H0 ;  /* 0x2000002bff0f7230 */ /* 0x000fe40000004100 */
[----:B------:R-:W-:Y:S01]  /*6180*/  HADD2.F32 R40, -RZ, R40.H0_H0 ;  /* 0x20000028ff287230 */ /* 0x000fe20000004100 */
[----:B------:R-:W-:Y:S01]  /*6190*/  F2FP.F16.F32.PACK_AB R42, R44, R42 ;  /* 0x0000002a2c2a723e */ /* 0x000fe200000000ff */
[--C-:B------:R-:W-:Y:S02]  /*61a0*/  HADD2.F32 R11, -RZ, R13.reuse.H1_H1 ;  /* 0x3000000dff0b7230 */ /* 0x100fe40000004100 */
[----:B------:R-:W-:-:S03]  /*61b0*/  HADD2.F32 R13, -RZ, R13.H0_H0 ;  /* 0x2000000dff0d7230 */ /* 0x000fc60000004100 */
[-C--:B------:R-:W-:Y:S02]  /*61c0*/  FMUL.FTZ R41, R11, R15.reuse ;  /* 0x0000000f0b297220 */ /* 0x080fe40000410000 */
[C---:B------:R-:W-:Y:S02]  /*61d0*/  FMUL.FTZ R15, R13.reuse, R15 ;  /* 0x0000000f0d0f7220 */ /* 0x040fe40000410000 */
[-C--:B------:R-:W-:Y:S01]  /*61e0*/  FFMA.FTZ R41, R13, R40.reuse, -R41 ;  /* 0x000000280d297223 */ /* 0x080fe20000010829 */
[----:B------:R-:W-:Y:S02]  /*61f0*/  HADD2.F32 R13, -RZ, R138.H0_H0 ;  /* 0x2000008aff0d7230 */ /* 0x000fe40000004100 */
[----:B------:R-:W-:Y:S01]  /*6200*/  FFMA.FTZ R15, R11, R40, R15 ;  /* 0x000000280b0f7223 */ /* 0x000fe2000001000f */
[--C-:B------:R-:W-:Y:S02]  /*6210*/  HADD2.F32 R11, -RZ, R12.reuse.H0_H0 ;  /* 0x2000000cff0b7230 */ /* 0x100fe40000004100 */
[----:B------:R-:W-:-:S02]  /*6220*/  HADD2.F32 R12, -RZ, R12.H1_H1 ;  /* 0x3000000cff0c7230 */ /* 0x000fc40000004100 */
[----:B------:R-:W-:Y:S01]  /*6230*/  HADD2.F32 R138, -RZ, R138.H1_H1 ;  /* 0x3000008aff8a7230 */ /* 0x000fe20000004100 */
[----:B------:R-:W-:Y:S02]  /*6240*/  F2FP.F16.F32.PACK_AB R15, R15, R41 ;  /* 0x000000290f0f723e */ /* 0x000fe400000000ff */
[-C--:B------:R-:W-:Y:S01]  /*6250*/  FMUL.FTZ R40, R12, R139.reuse ;  /* 0x0000008b0c287220 */ /* 0x080fe20000410000 */
[----:B------:R-:W-:-:S03]  /*6260*/  FMUL.FTZ R139, R11, R139 ;  /* 0x0000008b0b8b7220 */ /* 0x000fc60000410000 */
[-C--:B------:R-:W-:Y:S01]  /*6270*/  FFMA.FTZ R40, R11, R13.reuse, -R40 ;  /* 0x0000000d0b287223 */ /* 0x080fe20000010828 */
[--C-:B------:R-:W-:Y:S02]  /*6280*/  HADD2.F32 R11, -RZ, R14.reuse.H0_H0 ;  /* 0x2000000eff0b7230 */ /* 0x100fe40000004100 */
[----:B------:R-:W-:Y:S01]  /*6290*/  FFMA.FTZ R139, R12, R13, R139 ;  /* 0x0000000d0c8b7223 */ /* 0x000fe2000001008b */
[----:B------:R-:W-:Y:S01]  /*62a0*/  HADD2.F32 R14, -RZ, R14.H1_H1 ;  /* 0x3000000eff0e7230 */ /* 0x000fe20000004100 */
[----:B------:R-:W-:-:S03]  /*62b0*/  MOV R13, R42 ;  /* 0x0000002a000d7202 */ /* 0x000fc60000000f00 */
[----:B------:R-:W-:Y:S01]  /*62c0*/  F2FP.F16.F32.PACK_AB R40, R139, R40 ;  /* 0x000000288b28723e */ /* 0x000fe200000000ff */
[-C--:B------:R-:W-:Y:S01]  /*62d0*/  FMUL.FTZ R12, R14, R141.reuse ;  /* 0x0000008d0e0c7220 */ /* 0x080fe20000410000 */
[----:B------:R-:W-:-:S03]  /*62e0*/  FMUL.FTZ R141, R11, R141 ;  /* 0x0000008d0b8d7220 */ /* 0x000fc60000410000 */
[-C--:B------:R-:W-:Y:S01]  /*62f0*/  FFMA.FTZ R12, R11, R138.reuse, -R12 ;  /* 0x0000008a0b0c7223 */ /* 0x080fe2000001080c */
[----:B------:R-:W-:-:S05]  /*6300*/  FFMA.FTZ R141, R14, R138, R141 ;  /* 0x0000008a0e8d7223 */ /* 0x000fca000001008d */
[----:B------:R-:W-:Y:S01]  /*6310*/  F2FP.F16.F32.PACK_AB R141, R141, R12 ;  /* 0x0000000c8d8d723e */ /* 0x000fe200000000ff */
[----:B------:R-:W-:-:S04]  /*6320*/  IMAD.MOV.U32 R12, RZ, RZ, R40 ;  /* 0x000000ffff0c7224 */ /* 0x000fc800078e0028 */
[----:B------:R-:W-:-:S07]  /*6330*/  IMAD.MOV.U32 R14, RZ, RZ, R141 ;  /* 0x000000ffff0e7224 */ /* 0x000fce00078e008d */
.L_x_496:
[----:B------:R-:W-:Y:S05]  /*6340*/  BSYNC B2 ;  /* 0x0000000000027941 */ /* 0x000fea0003800000 */
.L_x_495:
[----:B-1----:R-:W-:Y:S01]  /*6350*/  LEA R40, P3, R16, R117, 0x1 ;  /* 0x0000007510287211 */ /* 0x002fe200078608ff */
[----:B------:R-:W-:-:S03]  /*6360*/  ULDC.64 UR4, c[0x0][0x208] ;  /* 0x0000820000047ab9 */ /* 0x000fc60000000a00 */
[----:B0-----:R-:W-:-:S05]  /*6370*/  LEA.HI.X R41, R16, R116, R17, 0x1, P3 ;  /* 0x0000007410297211 */ /* 0x001fca00018f0c11 */
[----:B----4-:R3:W-:Y:S04]  /*6380*/  ST.E.128 desc[UR4][R40.64], R12 ;  /* 0x0000000c28007985 */ /* 0x0107e8000c101d04 */
.L_x_494:
[----:B------:R-:W-:Y:S05]  /*6390*/  BSYNC B1 ;  /* 0x0000000000017941 */ /* 0x000fea0003800000 */
.L_x_493:
[----:B------:R-:W-:Y:S01]  /*63a0*/  ISETP.NE.AND P3, PT, R20, RZ, PT ;  /* 0x000000ff1400720c */ /* 0x000fe20003f65270 */
[----:B------:R-:W-:-:S12]  /*63b0*/  BSSY B1, `(.L_x_497) ;  /* 0x000003a000017945 */ /* 0x000fd80003800000 */
[----:B------:R-:W-:Y:S05]  /*63c0*/  @!P3 BRA `(.L_x_498) ;  /* 0x0000000000e0b947 */ /* 0x000fea0003800000 */
[----:B---34-:R3:W4:Y:S01]  /*63d0*/  LDS.128 R12, [R78+0x28c00] ;  /* 0x028c00004e0c7984 */ /* 0x0187220000000c00 */
[----:B------:R-:W-:Y:S01]  /*63e0*/  ISETP.GE.AND P4, PT, R221, R110, PT ;  /* 0x0000006edd00720c */ /* 0x000fe20003f86270 */
[----:B------:R-:W-:Y:S01]  /*63f0*/  BSSY B2, `(.L_x_499) ;  /* 0x0000033000027945 */ /* 0x000fe20003800000 */
[----:B-1----:R-:W-:-:S04]  /*6400*/  LEA R40, P3, R212, R117, 0x1 ;  /* 0x00000075d4287211 */ /* 0x002fc800078608ff */
[----:B0-----:R-:W-:-:S07]  /*6410*/  LEA.HI.X R41, R212, R116, R215, 0x1, P3 ;  /* 0x00000074d4297211 */ /* 0x001fce00018f0cd7 */
[----:B---3--:R-:W-:Y:S05]  /*6420*/  @P4 BRA `(.L_x_500) ;  /* 0x0000000000bc4947 */ /* 0x008fea0003800000 */
[----:B------:R-:W-:Y:S01]  /*6430*/  SHF.R.U64 R42, R38, 0x10, R39 ;  /* 0x00000010262a7819 */ /* 0x000fe20000001227 */
[----:B----4-:R-:W-:Y:S01]  /*6440*/  IMAD.MOV.U32 R38, RZ, RZ, R13 ;  /* 0x000000ffff267224 */ /* 0x010fe200078e000d */
[----:B------:R-:W-:Y:S02]  /*6450*/  SHF.R.U64 R13, R36, 0x10, R37 ;  /* 0x00000010240d7819 */ /* 0x000fe40000001225 */
[----:B------:R-:W-:Y:S01]  /*6460*/  SHF.R.U32.HI R39, RZ, 0x10, R39 ;  /* 0x00000010ff277819 */ /* 0x000fe20000011627 */
[----:B------:R-:W-:Y:S02]  /*6470*/  HADD2.F32 R42, -RZ, R42.H0_H0 ;  /* 0x2000002aff2a7230 */ /* 0x000fe40000004100 */
        /* <DEDUP_REMOVED lines=8> */
[----:B------:R-:W-:Y:S01]  /*6500*/  MOV R11, R15 ;  /* 0x0000000f000b7202 */ /* 0x000fe20000000f00 */
[----:B------:R-:W-:Y:S02]  /*6510*/  IMAD.MOV.U32 R13, RZ, RZ, R12 ;  /* 0x000000ffff0d7224 */ /* 0x000fe400078e000c */
[----:B------:R-:W-:Y:S01]  /*6520*/  HADD2.F32 R12, -RZ, R39.H0_H0 ;  /* 0x20000027ff0c7230 */ /* 0x000fe20000004100 */
[----:B------:R-:W-:Y:S01]  /*6530*/  F2FP.F16.F32.PACK_AB R38, R42, R38 ;  /* 0x000000262a26723e */ /* 0x000fe200000000ff */
[--C-:B------:R-:W-:Y:S02]  /*6540*/  HADD2.F32 R15, -RZ, R11.reuse.H1_H1 ;  /* 0x3000000bff0f7230 */ /* 0x100fe40000004100 */
[----:B------:R-:W-:-:S02]  /*6550*/  HADD2.F32 R11, -RZ, R11.H0_H0 ;  /* 0x2000000bff0b7230 */ /* 0x000fc40000004100 */
[----:B------:R-:W-:Y:S02]  /*6560*/  HADD2.F32 R36, -RZ, R36.H0_H0 ;  /* 0x20000024ff247230 */ /* 0x000fe40000004100 */
[-C--:B------:R-:W-:Y:S01]  /*6570*/  FMUL.FTZ R37, R15, R12.reuse ;  /* 0x0000000c0f257220 */ /* 0x080fe20000410000 */
[----:B------:R-:W-:-:S03]  /*6580*/  FMUL.FTZ R12, R11, R12 ;  /* 0x0000000c0b0c7220 */ /* 0x000fc60000410000 */
[-C--:B------:R-:W-:Y:S01]  /*6590*/  FFMA.FTZ R37, R11, R36.reuse, -R37 ;  /* 0x000000240b257223 */ /* 0x080fe20000010825 */
[----:B------:R-:W-:Y:S02]  /*65a0*/  HADD2.F32 R11, -RZ, R135.H0_H0 ;  /* 0x20000087ff0b7230 */ /* 0x000fe40000004100 */
[----:B------:R-:W-:Y:S01]  /*65b0*/  FFMA.FTZ R12, R15, R36, R12 ;  /* 0x000000240f0c7223 */ /* 0x000fe2000001000c */
[--C-:B------:R-:W-:Y:S02]  /*65c0*/  HADD2.F32 R15, -RZ, R13.reuse.H1_H1 ;  /* 0x3000000dff0f7230 */ /* 0x100fe40000004100 */
[----:B------:R-:W-:Y:S02]  /*65d0*/  HADD2.F32 R13, -RZ, R13.H0_H0 ;  /* 0x2000000dff0d7230 */ /* 0x000fe40000004100 */
[----:B------:R-:W-:Y:S02]  /*65e0*/  HADD2.F32 R36, -RZ, R134.H0_H0 ;  /* 0x20000086ff247230 */ /* 0x000fe40000004100 */
[----:B------:R-:W-:Y:S01]  /*65f0*/  FMUL.FTZ R39, R15, R11 ;  /* 0x0000000b0f277220 */ /* 0x000fe20000410000 */
[----:B------:R-:W-:-:S02]  /*6600*/  HADD2.F32 R135, -RZ, R135.H1_H1 ;  /* 0x30000087ff877230 */ /* 0x000fc40000004100 */
[C---:B------:R-:W-:Y:S01]  /*6610*/  FMUL.FTZ R11, R13.reuse, R11 ;  /* 0x0000000b0d0b7220 */ /* 0x040fe20000410000 */
[----:B------:R-:W-:Y:S02]  /*6620*/  HADD2.F32 R134, -RZ, R134.H1_H1 ;  /* 0x30000086ff867230 */ /* 0x000fe40000004100 */
[-C--:B------:R-:W-:Y:S01]  /*6630*/  FFMA.FTZ R39, R13, R36.reuse, -R39 ;  /* 0x000000240d277223 */ /* 0x080fe20000010827 */
[--C-:B------:R-:W-:Y:S02]  /*6640*/  HADD2.F32 R13, -RZ, R14.reuse.H1_H1 ;  /* 0x3000000eff0d7230 */ /* 0x100fe40000004100 */
[----:B------:R-:W-:Y:S01]  /*6650*/  FFMA.FTZ R11, R15, R36, R11 ;  /* 0x000000240f0b7223 */ /* 0x000fe2000001000b */
[----:B------:R-:W-:Y:S01]  /*6660*/  HADD2.F32 R14, -RZ, R14.H0_H0 ;  /* 0x2000000eff0e7230 */ /* 0x000fe20000004100 */
[----:B------:R-:W-:Y:S01]  /*6670*/  F2FP.F16.F32.PACK_AB R37, R12, R37 ;  /* 0x000000250c25723e */ /* 0x000fe200000000ff */
[----:B------:R-:W-:Y:S02]  /*6680*/  FMUL.FTZ R15, R13, R135 ;  /* 0x000000870d0f7220 */ /* 0x000fe40000410000 */
[----:B------:R-:W-:Y:S01]  /*6690*/  F2FP.F16.F32.PACK_AB R11, R11, R39 ;  /* 0x000000270b0b723e */ /* 0x000fe200000000ff */
[C---:B------:R-:W-:Y:S01]  /*66a0*/  FMUL.FTZ R135, R14.reuse, R135 ;  /* 0x000000870e877220 */ /* 0x040fe20000410000 */
[----:B------:R-:W-:-:S03]  /*66b0*/  FFMA.FTZ R15, R14, R134, -R15 ;  /* 0x000000860e0f7223 */ /* 0x000fc6000001080f */
[----:B------:R-:W-:Y:S01]  /*66c0*/  FFMA.FTZ R135, R13, R134, R135 ;  /* 0x000000860d877223 */ /* 0x000fe20000010087 */
[----:B------:R-:W-:Y:S01]  /*66d0*/  IMAD.MOV.U32 R12, RZ, RZ, R11 ;  /* 0x000000ffff0c7224 */ /* 0x000fe200078e000b */
[----:B------:R-:W-:-:S03]  /*66e0*/  MOV R13, R38 ;  /* 0x00000026000d7202 */ /* 0x000fc60000000f00 */
[----:B------:R-:W-:-:S05]  /*66f0*/  F2FP.F16.F32.PACK_AB R15, R135, R15 ;  /* 0x0000000f870f723e */ /* 0x000fca00000000ff */
[----:B------:R-:W-:Y:S02]  /*6700*/  IMAD.MOV.U32 R14, RZ, RZ, R15 ;  /* 0x000000ffff0e7224 */ /* 0x000fe400078e000f */
[----:B------:R-:W-:-:S07]  /*6710*/  IMAD.MOV.U32 R15, RZ, RZ, R37 ;  /* 0x000000ffff0f7224 */ /* 0x000fce00078e0025 */
.L_x_500:
[----:B------:R-:W-:Y:S05]  /*6720*/  BSYNC B2 ;  /* 0x0000000000027941 */ /* 0x000fea0003800000 */
.L_x_499:
[----:B------:R-:W-:Y:S02]  /*6730*/  ULDC.64 UR4, c[0x0][0x208] ;  /* 0x0000820000047ab9 */ /* 0x000fe40000000a00 */
[----:B----4-:R0:W-:Y:S03]  /*6740*/  ST.E.128 desc[UR4][R40.64], R12 ;  /* 0x0000000c28007985 */ /* 0x0101e6000c101d04 */
.L_x_498:
[----:B------:R-:W-:Y:S05]  /*6750*/  BSYNC B1 ;  /* 0x0000000000017941 */ /* 0x000fea0003800000 */
.L_x_497:
[----:B------:R-:W-:Y:S01]  /*6760*/  ISETP.NE.AND P3, PT, R21, RZ, PT ;  /* 0x000000ff1500720c */ /* 0x000fe20003f65270 */
[----:B------:R-:W-:-:S12]  /*6770*/  BSSY B1, `(.L_x_501) ;  /* 0x0000034000017945 */ /* 0x000fd80003800000 */
[----:B------:R-:W-:Y:S05]  /*6780*/  @!P3 BRA `(.L_x_502) ;  /* 0x0000000000c8b947 */ /* 0x000fea0003800000 */
[----:B0--34-:R0:W3:Y:S01]  /*6790*/  LDS.128 R12, [R78+0x2b400] ;  /* 0x02b400004e0c7984 */ /* 0x0190e20000000c00 */
[----:B------:R-:W-:Y:S01]  /*67a0*/  ISETP.GE.AND P4, PT, R220, R110, PT ;  /* 0x0000006edc00720c */ /* 0x000fe20003f86270 */
[----:B------:R-:W-:Y:S01]  /*67b0*/  BSSY B2, `(.L_x_503) ;  /* 0x000002d000027945 */ /* 0x000fe20003800000 */
[----:B-1----:R-:W-:-:S04]  /*67c0*/  LEA R36, P3, R19, R117, 0x1 ;  /* 0x0000007513247211 */ /* 0x002fc800078608ff */
[----:B------:R-:W-:-:S07]  /*67d0*/  LEA.HI.X R37, R19, R116, R219, 0x1, P3 ;  /* 0x0000007413257211 */ /* 0x000fce00018f0cdb */
[----:B0-----:R-:W-:Y:S05]  /*67e0*/  @P4 BRA `(.L_x_504) ;  /* 0x0000000000a44947 */ /* 0x001fea0003800000 */
[--C-:B------:R-:W-:Y:S01]  /*67f0*/  SHF.R.U64 R11, R32, 0x10, R33.reuse ;  /* 0x00000010200b7819 */ /* 0x100fe20000001221 */
[--C-:B---3--:R-:W-:Y:S01]  /*6800*/  HADD2.F32 R38, -RZ, R15.reuse.H1_H1 ;  /* 0x3000000fff267230 */ /* 0x108fe20000004100 */
[----:B------:R-:W-:Y:S01]  /*6810*/  SHF.R.U32.HI R32, RZ, 0x10, R33 ;  /* 0x00000010ff207819 */ /* 0x000fe20000011621 */
[----:B------:R-:W-:Y:S01]  /*6820*/  HADD2.F32 R15, -RZ, R15.H0_H0 ;  /* 0x2000000fff0f7230 */ /* 0x000fe20000004100 */
[--C-:B------:R-:W-:Y:S01]  /*6830*/  SHF.R.U64 R33, R34, 0x10, R35.reuse ;  /* 0x0000001022217819 */ /* 0x100fe20000001223 */
[----:B------:R-:W-:Y:S01]  /*6840*/  HADD2.F32 R11, -RZ, R11.H0_H0 ;  /* 0x2000000bff0b7230 */ /* 0x000fe20000004100 */
[----:B------:R-:W-:Y:S01]  /*6850*/  SHF.R.U32.HI R34, RZ, 0x10, R35 ;  /* 0x00000010ff227819 */ /* 0x000fe20000011623 */
[----:B------:R-:W-:Y:S02]  /*6860*/  HADD2.F32 R35, -RZ, R13.H1_H1 ;  /* 0x3000000dff237230 */ /* 0x000fe40000004100 */
[----:B------:R-:W-:Y:S02]  /*6870*/  HADD2.F32 R33, -RZ, R33.H0_H0 ;  /* 0x20000021ff217230 */ /* 0x000fe40000004100 */
[----:B------:R-:W-:-:S02]  /*6880*/  HADD2.F32 R13, -RZ, R13.H0_H0 ;  /* 0x2000000dff0d7230 */ /* 0x000fc40000004100 */
[----:B------:R-:W-:Y:S02]  /*6890*/  HADD2.F32 R34, -RZ, R34.H0_H0 ;  /* 0x20000022ff227230 */ /* 0x000fe40000004100 */
[----:B------:R-:W-:Y:S02]  /*68a0*/  HADD2.F32 R39, -RZ, R32.H0_H0 ;  /* 0x20000020ff277230 */ /* 0x000fe40000004100 */
[-C--:B------:R-:W-:Y:S01]  /*68b0*/  FMUL.FTZ R32, R35, R33.reuse ;  /* 0x0000002123207220 */ /* 0x080fe20000410000 */
[----:B------:R-:W-:Y:S01]  /*68c0*/  FMUL.FTZ R40, R13, R33 ;  /* 0x000000210d287220 */ /* 0x000fe20000410000 */
[-C--:B------:R-:W-:Y:S01]  /*68d0*/  FMUL.FTZ R33, R38, R34.reuse ;  /* 0x0000002226217220 */ /* 0x080fe20000410000 */
[----:B------:R-:W-:Y:S01]  /*68e0*/  FMUL.FTZ R34, R15, R34 ;  /* 0x000000220f227220 */ /* 0x000fe20000410000 */
[-C--:B------:R-:W-:Y:S01]  /*68f0*/  FFMA.FTZ R32, R13, R11.reuse, -R32 ;  /* 0x0000000b0d207223 */ /* 0x080fe20000010820 */
[----:B------:R-:W-:Y:S01]  /*6900*/  FFMA.FTZ R40, R35, R11, R40 ;  /* 0x0000000b23287223 */ /* 0x000fe20000010028 */
[----:B------:R-:W-:Y:S01]  /*6910*/  FFMA.FTZ R33, R15, R39, -R33 ;  /* 0x000000270f217223 */ /* 0x000fe20000010821 */
[----:B------:R-:W-:-:S02]  /*6920*/  HADD2.F32 R15, -RZ, R12.H1_H1 ;  /* 0x3000000cff0f7230 */ /* 0x000fc40000004100 */
[----:B------:R-:W-:Y:S01]  /*6930*/  FFMA.FTZ R34, R38, R39, R34 ;  /* 0x0000002726227223 */ /* 0x000fe20000010022 */
[--C-:B------:R-:W-:Y:S01]  /*6940*/  HADD2.F32 R13, -RZ, R131.reuse.H0_H0 ;  /* 0x20000083ff0d7230 */ /* 0x100fe20000004100 */
[----:B------:R-:W-:Y:S01]  /*6950*/  F2FP.F16.F32.PACK_AB R32, R40, R32 ;  /* 0x000000202820723e */ /* 0x000fe200000000ff */
[----:B------:R-:W-:Y:S02]  /*6960*/  HADD2.F32 R12, -RZ, R12.H0_H0 ;  /* 0x2000000cff0c7230 */ /* 0x000fe40000004100 */
[----:B------:R-:W-:Y:S02]  /*6970*/  HADD2.F32 R131, -RZ, R131.H1_H1 ;  /* 0x30000083ff837230 */ /* 0x000fe40000004100 */
[-C--:B------:R-:W-:Y:S01]  /*6980*/  FMUL.FTZ R38, R15, R13.reuse ;  /* 0x0000000d0f267220 */ /* 0x080fe20000410000 */
[--C-:B------:R-:W-:Y:S02]  /*6990*/  HADD2.F32 R35, -RZ, R14.reuse.H1_H1 ;  /* 0x3000000eff237230 */ /* 0x100fe40000004100 */
[----:B------:R-:W-:Y:S01]  /*69a0*/  FMUL.FTZ R39, R12, R13 ;  /* 0x0000000d0c277220 */ /* 0x000fe20000410000 */
[----:B------:R-:W-:-:S02]  /*69b0*/  HADD2.F32 R14, -RZ, R14.H0_H0 ;  /* 0x2000000eff0e7230 */ /* 0x000fc40000004100 */
[--C-:B------:R-:W-:Y:S02]  /*69c0*/  HADD2.F32 R11, -RZ, R128.reuse.H0_H0 ;  /* 0x20000080ff0b7230 */ /* 0x100fe40000004100 */
[-C--:B------:R-:W-:Y:S01]  /*69d0*/  FMUL.FTZ R13, R35, R131.reuse ;  /* 0x00000083230d7220 */ /* 0x080fe20000410000 */
[----:B------:R-:W-:Y:S02]  /*69e0*/  HADD2.F32 R128, -RZ, R128.H1_H1 ;  /* 0x30000080ff807230 */ /* 0x000fe40000004100 */
[----:B------:R-:W-:Y:S01]  /*69f0*/  FMUL.FTZ R131, R14, R131 ;  /* 0x000000830e837220 */ /* 0x000fe20000410000 */
[-C--:B------:R-:W-:Y:S01]  /*6a00*/  FFMA.FTZ R38, R12, R11.reuse, -R38 ;  /* 0x0000000b0c267223 */ /* 0x080fe20000010826 */
[----:B------:R-:W-:Y:S01]  /*6a10*/  FFMA.FTZ R39, R15, R11, R39 ;  /* 0x0000000b0f277223 */ /* 0x000fe20000010027 */
[-C--:B------:R-:W-:Y:S01]  /*6a20*/  FFMA.FTZ R13, R14, R128.reuse, -R13 ;  /* 0x000000800e0d7223 */ /* 0x080fe2000001080d */
[----:B------:R-:W-:Y:S01]  /*6a30*/  FFMA.FTZ R128, R35, R128, R131 ;  /* 0x0000008023807223 */ /* 0x000fe20000010083 */
[----:B------:R-:W-:-:S02]  /*6a40*/  F2FP.F16.F32.PACK_AB R15, R34, R33 ;  /* 0x00000021220f723e */ /* 0x000fc400000000ff */
[----:B------:R-:W-:Y:S02]  /*6a50*/  F2FP.F16.F32.PACK_AB R12, R39, R38 ;  /* 0x00000026270c723e */ /* 0x000fe400000000ff */
[----:B------:R-:W-:Y:S02]  /*6a60*/  F2FP.F16.F32.PACK_AB R14, R128, R13 ;  /* 0x0000000d800e723e */ /* 0x000fe400000000ff */
[----:B------:R-:W-:-:S07]  /*6a70*/  MOV R13, R32 ;  /* 0x00000020000d7202 */ /* 0x000fce0000000f00 */
.L_x_504:
[----:B------:R-:W-:Y:S05]  /*6a80*/  BSYNC B2 ;  /* 0x0000000000027941 */ /* 0x000fea0003800000 */
.L_x_503:
[----:B------:R-:W-:Y:S02]  /*6a90*/  ULDC.64 UR4, c[0x0][0x208] ;  /* 0x0000820000047ab9 */ /* 0x000fe40000000a00 */
[----:B---3--:R0:W-:Y:S03]  /*6aa0*/  ST.E.128 desc[UR4][R36.64], R12 ;  /* 0x0000000c24007985 */ /* 0x0081e6000c101d04 */
.L_x_502:
[----:B------:R-:W-:Y:S05]  /*6ab0*/  BSYNC B1 ;  /* 0x0000000000017941 */ /* 0x000fea0003800000 */
.L_x_501:
[----:B------:R-:W-:-:S13]  /*6ac0*/  ISETP.NE.AND P3, PT, R25, RZ, PT ;  /* 0x000000ff1900720c */ /* 0x000fda0003f65270 */
        /* <DEDUP_REMOVED lines=8> */
[--C-:B---3--:R-:W-:Y:S01]  /*6b50*/  HADD2.F32 R36, -RZ, R15.reuse.H0_H0 ;  /* 0x2000000fff247230 */ /* 0x108fe20000004100 */
[----:B------:R-:W-:Y:S01]  /*6b60*/  SHF.R.U32.HI R28, RZ, 0x10, R29 ;  /* 0x00000010ff1c7819 */ /* 0x000fe2000001161d */
[----:B------:R-:W-:Y:S01]  /*6b70*/  IMAD.MOV.U32 R29, RZ, RZ, R13 ;  /* 0x000000ffff1d7224 */ /* 0x000fe200078e000d */
[--C-:B------:R-:W-:Y:S01]  /*6b80*/  SHF.R.U64 R38, R30, 0x10, R31.reuse ;  /* 0x000000101e267819 */ /* 0x100fe2000000121f */
[----:B------:R-:W-:Y:S01]  /*6b90*/  HADD2.F32 R30, -RZ, R15.H1_H1 ;  /* 0x3000000fff1e7230 */ /* 0x000fe20000004100 */
[----:B------:R-:W-:Y:S01]  /*6ba0*/  SHF.R.U32.HI R11, RZ, 0x10, R31 ;  /* 0x00000010ff0b7819 */ /* 0x000fe2000001161f */
[----:B------:R-:W-:Y:S02]  /*6bb0*/  HADD2.F32 R34, -RZ, R34.H0_H0 ;  /* 0x20000022ff227230 */ /* 0x000fe40000004100 */
[----:B------:R-:W-:Y:S02]  /*6bc0*/  HADD2.F32 R38, -RZ, R38.H0_H0 ;  /* 0x20000026ff267230 */ /* 0x000fe40000004100 */
[----:B------:R-:W-:-:S02]  /*6bd0*/  HADD2.F32 R13, -RZ, R29.H1_H1 ;  /* 0x3000001dff0d7230 */ /* 0x000fc40000004100 */
[----:B------:R-:W-:Y:S02]  /*6be0*/  HADD2.F32 R29, -RZ, R29.H0_H0 ;  /* 0x2000001dff1d7230 */ /* 0x000fe40000004100 */
[----:B------:R-:W-:Y:S02]  /*6bf0*/  HADD2.F32 R11, -RZ, R11.H0_H0 ;  /* 0x2000000bff0b7230 */ /* 0x000fe40000004100 */
[----:B------:R-:W-:Y:S02]  /*6c00*/  HADD2.F32 R15, -RZ, R28.H0_H0 ;  /* 0x2000001cff0f7230 */ /* 0x000fe40000004100 */
[-C--:B------:R-:W-:Y:S01]  /*6c10*/  FMUL.FTZ R28, R13, R38.reuse ;  /* 0x000000260d1c7220 */ /* 0x080fe20000410000 */
[C---:B------:R-:W-:Y:S01]  /*6c20*/  FMUL.FTZ R38, R29.reuse, R38 ;  /* 0x000000261d267220 */ /* 0x040fe20000410000 */
[-C--:B------:R-:W-:Y:S01]  /*6c30*/  FMUL.FTZ R31, R30, R11.reuse ;  /* 0x0000000b1e1f7220 */ /* 0x080fe20000410000 */
[C---:B------:R-:W-:Y:S01]  /*6c40*/  FMUL.FTZ R35, R36.reuse, R11 ;  /* 0x0000000b24237220 */ /* 0x040fe20000410000 */
[-C--:B------:R-:W-:Y:S01]  /*6c50*/  FFMA.FTZ R11, R29, R34.reuse, -R28 ;  /* 0x000000221d0b7223 */ /* 0x080fe2000001081c */
[----:B------:R-:W-:Y:S01]  /*6c60*/  FFMA.FTZ R28, R13, R34, R38 ;  /* 0x000000220d1c7223 */ /* 0x000fe20000010026 */
[----:B------:R-:W-:Y:S01]  /*6c70*/  FFMA.FTZ R13, R36, R15, -R31 ;  /* 0x0000000f240d7223 */ /* 0x000fe2000001081f */
[----:B------:R-:W-:-:S02]  /*6c80*/  HADD2.F32 R29, -RZ, R82.H0_H0 ;  /* 0x20000052ff1d7230 */ /* 0x000fc40000004100 */
[----:B------:R-:W-:Y:S01]  /*6c90*/  FFMA.FTZ R30, R30, R15, R35 ;  /* 0x0000000f1e1e7223 */ /* 0x000fe20000010023 */
[--C-:B------:R-:W-:Y:S01]  /*6ca0*/  HADD2.F32 R34, -RZ, R12.reuse.H1_H1 ;  /* 0x3000000cff227230 */ /* 0x100fe20000004100 */
[----:B------:R-:W-:Y:S01]  /*6cb0*/  F2FP.F16.F32.PACK_AB R11, R28, R11 ;  /* 0x0000000b1c0b723e */ /* 0x000fe200000000ff */
[----:B------:R-:W-:Y:S02]  /*6cc0*/  HADD2.F32 R36, -RZ, R12.H0_H0 ;  /* 0x2000000cff247230 */ /* 0x000fe40000004100 */
[----:B------:R-:W-:Y:S02]  /*6cd0*/  HADD2.F32 R31, -RZ, R82.H1_H1 ;  /* 0x30000052ff1f7230 */ /* 0x000fe40000004100 */
[-C--:B------:R-:W-:Y:S01]  /*6ce0*/  FMUL.FTZ R35, R34, R29.reuse ;  /* 0x0000001d22237220 */ /* 0x080fe20000410000 */
[----:B------:R-:W-:Y:S02]  /*6cf0*/  HADD2.F32 R12, -RZ, R14.H1_H1 ;  /* 0x3000000eff0c7230 */ /* 0x000fe40000004100 */
[----:B------:R-:W-:Y:S01]  /*6d00*/  FMUL.FTZ R29, R36, R29 ;  /* 0x0000001d241d7220 */ /* 0x000fe20000410000 */
[----:B------:R-:W-:-:S02]  /*6d10*/  HADD2.F32 R15, -RZ, R81.H0_H0 ;  /* 0x20000051ff0f7230 */ /* 0x000fc40000004100 */
[----:B------:R-:W-:Y:S02]  /*6d20*/  HADD2.F32 R14, -RZ, R14.H0_H0 ;  /* 0x2000000eff0e7230 */ /* 0x000fe40000004100 */
[----:B------:R-:W-:Y:S01]  /*6d30*/  FMUL.FTZ R37, R12, R31 ;  /* 0x0000001f0c257220 */ /* 0x000fe20000410000 */
[----:B------:R-:W-:Y:S02]  /*6d40*/  HADD2.F32 R81, -RZ, R81.H1_H1 ;  /* 0x30000051ff517230 */ /* 0x000fe40000004100 */
[-C--:B------:R-:W-:Y:S01]  /*6d50*/  FFMA.FTZ R35, R36, R15.reuse, -R35 ;  /* 0x0000000f24237223 */ /* 0x080fe20000010823 */
[----:B------:R-:W-:Y:S01]  /*6d60*/  FFMA.FTZ R34, R34, R15, R29 ;  /* 0x0000000f22227223 */ /* 0x000fe2000001001d */
[----:B------:R-:W-:Y:S01]  /*6d70*/  FMUL.FTZ R31, R14, R31 ;  /* 0x0000001f0e1f7220 */ /* 0x000fe20000410000 */
[----:B------:R-:W-:Y:S01]  /*6d80*/  F2FP.F16.F32.PACK_AB R15, R30, R13 ;  /* 0x0000000d1e0f723e */ /* 0x000fe200000000ff */
[----:B------:R-:W-:Y:S01]  /*6d90*/  FFMA.FTZ R37, R14, R81, -R37 ;  /* 0x000000510e257223 */ /* 0x000fe20000010825 */
[----:B------:R-:W-:Y:S01]  /*6da0*/  MOV R13, R11 ;  /* 0x0000000b000d7202 */ /* 0x000fe20000000f00 */
[----:B------:R-:W-:Y:S01]  /*6db0*/  FFMA.FTZ R12, R12, R81, R31 ;  /* 0x000000510c0c7223 */ /* 0x000fe2000001001f */
[----:B------:R-:W-:-:S04]  /*6dc0*/  F2FP.F16.F32.PACK_AB R34, R34, R35 ;  /* 0x000000232222723e */ /* 0x000fc800000000ff */
[----:B------:R-:W-:Y:S01]  /*6dd0*/  F2FP.F16.F32.PACK_AB R14, R12, R37 ;  /* 0x000000250c0e723e */ /* 0x000fe200000000ff */
[----:B------:R-:W-:-:S07]  /*6de0*/  IMAD.MOV.U32 R12, RZ, RZ, R34 ;  /* 0x000000ffff0c7224 */ /* 0x000fce00078e0022 */
.L_x_506:
[----:B------:R-:W-:Y:S05]  /*6df0*/  BSYNC B1 ;  /* 0x0000000000017941 */ /* 0x000fea0003800000 */
.L_x_505:
[----:B------:R-:W-:Y:S02]  /*6e00*/  ULDC.64 UR4, c[0x0][0x208] ;  /* 0x0000820000047ab9 */ /* 0x000fe40000000a00 */
[----:B---3--:R0:W-:Y:S01]  /*6e10*/  ST.E.128 desc[UR4][R32.64], R12 ;  /* 0x0000000c20007985 */ /* 0x0081e2000c101d04 */
[----:B------:R-:W-:Y:S05]  /*6e20*/  BRA `(.L_x_492) ;  /* 0x0000004400607947 */ /* 0x000fea0003800000 */
.L_x_447:
        /* <DEDUP_REMOVED lines=20> */
[----:B------:R-:W-:Y:S02]  /*6f70*/  ISETP.GE.AND P0, PT, R16, R110, PT ;  /* 0x0000006e1000720c */ /* 0x000fe40003f06270 */
[----:B------:R-:W-:-:S02]  /*6f80*/  CS2R R32, SRZ ;  /* 0x0000000000207805 */ /* 0x000fc4000001ff00 */
[----:B------:R-:W-:Y:S02]  /*6f90*/  LEA.HI.X R37, R30, UR5, R31, 0x1, P4 ;  /* 0x000000051e257c11 */ /* 0x000fe4000a0f0c1f */
[----:B------:R-:W-:Y:S02]  /*6fa0*/  CS2R R30, SRZ ;  /* 0x00000000001e7805 */ /* 0x000fe4000001ff00 */
[----:B------:R-:W-:Y:S01]  /*6fb0*/  LEA R44, P4, R28, UR6, 0x1 ;  /* 0x000000061c2c7c11 */ /* 0x000fe2000f8808ff */
[----:B------:R-:W-:-:S03]  /*6fc0*/  ULDC.64 UR8, c[0x0][0x208] ;  /* 0x0000820000087ab9 */ /* 0x000fc60000000a00 */
[----:B------:R-:W-:Y:S02]  /*6fd0*/  LEA.HI.X R45, R28, UR7, R29, 0x1, P4 ;  /* 0x000000071c2d7c11 */ /* 0x000fe4000a0f0c1d */
[----:B------:R-:W-:Y:S02]  /*6fe0*/  CS2R R28, SRZ ;  /* 0x00000000001c7805 */ /* 0x000fe4000001ff00 */
[----:B------:R-:W-:Y:S02]  /*6ff0*/  ISETP.GE.AND P4, PT, R214, R110, PT ;  /* 0x0000006ed600720c */ /* 0x000fe40003f86270 */
[----:B------:R-:W-:Y:S02]  /*7000*/  CS2R R42, SRZ ;  /* 0x00000000002a7805 */ /* 0x000fe4000001ff00 */
[----:B------:R-:W-:Y:S01]  /*7010*/  CS2R R40, SRZ ;  /* 0x0000000000287805 */ /* 0x000fe2000001ff00 */
[----:B------:R-:W5:Y:S01]  /*7020*/  @!P0 LDG.E.128 R32, desc[UR8][R36.64] ;  /* 0x0000000824208981 */ /* 0x000f62000c1e1d00 */
[----:B------:R-:W-:-:S04]  /*7030*/  CS2R R38, SRZ ;  /* 0x0000000000267805 */ /* 0x000fc8000001ff00 */
[----:B------:R-:W5:Y:S04]  /*7040*/  @!P0 LDG.E.128 R40, desc[UR8][R44.64] ;  /* 0x000000082c288981 */ /* 0x000f68000c1e1d00 */
[----:B------:R0:W5:Y:S02]  /*7050*/  @!P4 LDG.E.128 R28, desc[UR8][R36.64+0x80] ;  /* 0x00008008241cc981 */ /* 0x000164000c1e1d00 */
[----:B0-----:R-:W-:-:S06]  /*7060*/  CS2R R36, SRZ ;  /* 0x0000000000247805 */ /* 0x001fcc000001ff00 */
[----:B------:R0:W5:Y:S02]  /*7070*/  @!P4 LDG.E.128 R36, desc[UR8][R44.64+0x80] ;  /* 0x000080082c24c981 */ /* 0x000164000c1e1d00 */
.L_x_508:
[----:B------:R-:W-:Y:S05]  /*7080*/  BSYNC B1 ;  /* 0x0000000000017941 */ /* 0x000fea0003800000 */
.L_x_507:
[----:B0----5:R-:W-:Y:S01]  /*7090*/  MOV R44, R30 ;  /* 0x0000001e002c7202 */ /* 0x021fe20000000f00 */
[----:B------:R-:W-:Y:S01]  /*70a0*/  IMAD.MOV.U32 R45, RZ, RZ, R28 ;  /* 0x000000ffff2d7224 */ /* 0x000fe200078e001c */
[----:B------:R-:W-:Y:S01]  /*70b0*/  IADD3 R49, R224, 0x20, RZ ;  /* 0x00000020e0317810 */ /* 0x000fe20007ffe0ff */
[----:B------:R-:W-:Y:S01]  /*70c0*/  IMAD.MOV.U32 R48, RZ, RZ, R31 ;  /* 0x000000ffff307224 */ /* 0x000fe200078e001f */
[----:B------:R-:W-:Y:S01]  /*70d0*/  PRMT R156, R44, 0x7610, R156 ;  /* 0x000076102c9c7816 */ /* 0x000fe2000000009c */
[----:B------:R-:W-:Y:S01]  /*70e0*/  BSSY B1, `(.L_x_509) ;  /* 0x000003d000017945 */ /* 0x000fe20003800000 */
[----:B------:R-:W-:Y:S02]  /*70f0*/  MOV R44, R29 ;  /* 0x0000001d002c7202 */ /* 0x000fe40000000f00 */
[----:B------:R-:W-:Y:S02]  /*7100*/  CS2R R50, SRZ ;  /* 0x0000000000327805 */ /* 0x000fe4000001ff00 */
[----:B------:R-:W-:Y:S01]  /*7110*/  PRMT R157, R45, 0x7610, R157 ;  /* 0x000076102d9d7816 */ /* 0x000fe2000000009d */
[----:B------:R-:W-:Y:S01]  /*7120*/  IMAD.MOV.U32 R45, RZ, RZ, R34 ;  /* 0x000000ffff2d7224 */ /* 0x000fe200078e0022 */
[----:B------:R-:W-:Y:S01]  /*7130*/  PRMT R160, R44, 0x7610, R160 ;  /* 0x000076102ca07816 */ /* 0x000fe200000000a0 */
[----:B------:R-:W-:Y:S01]  /*7140*/  IMAD.MOV.U32 R44, RZ, RZ, R35 ;  /* 0x000000ffff2c7224 */ /* 0x000fe200078e0023 */
[----:B------:R-:W-:-:S02]  /*7150*/  PRMT R159, R48, 0x7610, R159 ;  /* 0x00007610309f7816 */ /* 0x000fc4000000009f */
[----:B------:R-:W-:Y:S02]  /*7160*/  CS2R R54, SRZ ;  /* 0x0000000000367805 */ /* 0x000fe4000001ff00 */
[----:B------:R-:W-:Y:S02]  /*7170*/  MOV R48, R32 ;  /* 0x0000002000307202 */ /* 0x000fe40000000f00 */
[----:B------:R-:W-:Y:S02]  /*7180*/  CS2R R52, SRZ ;  /* 0x0000000000347805 */ /* 0x000fe4000001ff00 */
[----:B------:R-:W-:Y:S01]  /*7190*/  PRMT R161, R45, 0x7610, R161 ;  /* 0x000076102da17816 */ /* 0x000fe200000000a1 */
[----:B------:R-:W-:Y:S01]  /*71a0*/  IMAD.MOV.U32 R45, RZ, RZ, R33 ;  /* 0x000000ffff2d7224 */ /* 0x000fe200078e0021 */
[----:B------:R-:W-:Y:S01]  /*71b0*/  PRMT R162, R44, 0x5410, R48 ;  /* 0x000054102ca27816 */ /* 0x000fe20000000030 */
[----:B------:R-:W-:Y:S01]  /*71c0*/  IMAD.MOV.U32 R44, RZ, RZ, R38 ;  /* 0x000000ffff2c7224 */ /* 0x000fe200078e0026 */
[----:B------:R-:W-:-:S02]  /*71d0*/  MOV R48, R39 ;  /* 0x0000002700307202 */ /* 0x000fc40000000f00 */
[----:B------:R-:W-:Y:S02]  /*71e0*/  CS2R R58, SRZ ;  /* 0x00000000003a7805 */ /* 0x000fe4000001ff00 */
[----:B------:R-:W-:Y:S02]  /*71f0*/  ISETP.GE.AND P4, PT, R49, R85, PT ;  /* 0x000000553100720c */ /* 0x000fe40003f86270 */
[----:B------:R-:W-:Y:S02]  /*7200*/  CS2R R56, SRZ ;  /* 0x0000000000387805 */ /* 0x000fe4000001ff00 */
[----:B------:R-:W-:Y:S01]  /*7210*/  PRMT R137, R45, 0x7610, R137 ;  /* 0x000076102d897816 */ /* 0x000fe20000000089 */
[----:B------:R-:W-:Y:S01]  /*7220*/  IMAD.MOV.U32 R45, RZ, RZ, R36 ;  /* 0x000000ffff2d7224 */ /* 0x000fe200078e0024 */
[----:B------:R-:W-:Y:S01]  /*7230*/  PRMT R156, R156, 0x5410, R44 ;  /* 0x000054109c9c7816 */ /* 0x000fe2000000002c */
[----:B------:R-:W-:Y:S01]  /*7240*/  IMAD.MOV.U32 R44, RZ, RZ, R37 ;  /* 0x000000ffff2c7224 */ /* 0x000fe200078e0025 */
[----:B------:R-:W-:-:S02]  /*7250*/  PRMT R159, R159, 0x5410, R48 ;  /* 0x000054109f9f7816 */ /* 0x000fc40000000030 */
[----:B------:R-:W-:Y:S02]  /*7260*/  MOV R48, R42 ;  /* 0x0000002a00307202 */ /* 0x000fe40000000f00 */
[----:B------:R-:W-:Y:S01]  /*7270*/  PRMT R157, R157, 0x5410, R45 ;  /* 0x000054109d9d7816 */ /* 0x000fe2000000002d */
[----:B------:R-:W-:Y:S01]  /*7280*/  IMAD.MOV.U32 R45, RZ, RZ, R43 ;  /* 0x000000ffff2d7224 */ /* 0x000fe200078e002b */
[----:B------:R-:W-:Y:S01]  /*7290*/  PRMT R160, R160, 0x5410, R44 ;  /* 0x00005410a0a07816 */ /* 0x000fe2000000002c */
[----:B------:R-:W-:Y:S01]  /*72a0*/  IMAD.MOV.U32 R44, RZ, RZ, R40 ;  /* 0x000000ffff2c7224 */ /* 0x000fe200078e0028 */
[----:B------:R-:W-:Y:S01]  /*72b0*/  PRMT R161, R161, 0x5410, R48 ;  /* 0x00005410a1a17816 */ /* 0x000fe20000000030 */
[----:B------:R-:W-:-:S03]  /*72c0*/  IMAD.MOV.U32 R48, RZ, RZ, R41 ;  /* 0x000000ffff307224 */ /* 0x000fc600078e0029 */
[----:B------:R-:W-:Y:S02]  /*72d0*/  PRMT R163, R45, 0x5410, R44 ;  /* 0x000054102da37816 */ /* 0x000fe4000000002c */
[----:B------:R-:W-:Y:S02]  /*72e0*/  CS2R R44, SRZ ;  /* 0x00000000002c7805 */ /* 0x000fe4000001ff00 */
[----:B------:R-:W-:Y:S02]  /*72f0*/  PRMT R138, R48, 0x7610, R138 ;  /* 0x00007610308a7816 */ /* 0x000fe4000000008a */
[----:B------:R-:W-:Y:S01]  /*7300*/  CS2R R48, SRZ ;  /* 0x0000000000307805 */ /* 0x000fe2000001ff00 */
[----:B------:R-:W-:Y:S06]  /*7310*/  @P4 BRA `(.L_x_510) ;  /* 0x0000000000644947 */ /* 0x000fec0003800000 */
[----:B------:R-:W-:Y:S01]  /*7320*/  IADD3 R46, P0, P5, R96, R14, R102 ;  /* 0x0000000e602e7210 */ /* 0x000fe20007d1e066 */
[----:B------:R-:W-:Y:S01]  /*7330*/  ULDC.64 UR4, c[0x0][0x3e8] ;  /* 0x0000fa0000047ab9 */ /* 0x000fe20000000a00 */
[----:B------:R-:W-:Y:S01]  /*7340*/  ULDC.64 UR6, c[0x0][0x400] ;  /* 0x0001000000067ab9 */ /* 0x000fe20000000a00 */
[----:B------:R-:W-:Y:S02]  /*7350*/  CS2R R50, SRZ ;  /* 0x0000000000327805 */ /* 0x000fe4000001ff00 */
[----:B------:R-:W-:Y:S02]  /*7360*/  IADD3.X R47, R4, R11, R101, P0, P5 ;  /* 0x0000000b042f7210 */ /* 0x000fe400007ea465 */
[----:B------:R-:W-:Y:S02]  /*7370*/  CS2R R48, SRZ ;  /* 0x0000000000307805 */ /* 0x000fe4000001ff00 */
[----:B------:R-:W-:Y:S02]  /*7380*/  IADD3 R44, P0, P5, R90, R12, R104 ;  /* 0x0000000c5a2c7210 */ /* 0x000fe40007d1e068 */
[----:B------:R-:W-:-:S02]  /*7390*/  CS2R R58, SRZ ;  /* 0x00000000003a7805 */ /* 0x000fc4000001ff00 */
[----:B------:R-:W-:Y:S01]  /*73a0*/  CS2R R56, SRZ ;  /* 0x0000000000387805 */ /* 0x000fe2000001ff00 */
[----:B------:R-:W-:Y:S01]  /*73b0*/  ULDC.64 UR8, c[0x0][0x208] ;  /* 0x0000820000087ab9 */ /* 0x000fe20000000a00 */
        /* <DEDUP_REMOVED lines=8> */
[----:B------:R-:W5:Y:S04]  /*7440*/  @!P0 LDG.E.128 R48, desc[UR8][R52.64] ;  /* 0x0000000834308981 */ /* 0x000f68000c1e1d00 */
[----:B------:R-:W5:Y:S01]  /*7450*/  @!P0 LDG.E.128 R56, desc[UR8][R60.64] ;  /* 0x000000083c388981 */ /* 0x000f62000c1e1d00 */
[----:B------:R-:W-:Y:S02]  /*7460*/  ISETP.GE.AND P0, PT, R214, R110, PT ;  /* 0x0000006ed600720c */ /* 0x000fe40003f06270 */
[----:B------:R-:W-:-:S11]  /*7470*/  CS2R R54, SRZ ;  /* 0x0000000000367805 */ /* 0x000fd6000001ff00 */
[----:B------:R0:W5:Y:S02]  /*7480*/  @!P0 LDG.E.128 R44, desc[UR8][R52.64+0x80] ;  /* 0x00008008342c8981 */ /* 0x000164000c1e1d00 */
[----:B0-----:R-:W-:-:S06]  /*7490*/  CS2R R52, SRZ ;  /* 0x0000000000347805 */ /* 0x001fcc000001ff00 */
[----:B------:R0:W5:Y:S02]  /*74a0*/  @!P0 LDG.E.128 R52, desc[UR8][R60.64+0x80] ;  /* 0x000080083c348981 */ /* 0x000164000c1e1d00 */
.L_x_510:
[----:B------:R-:W-:Y:S05]  /*74b0*/  BSYNC B1 ;  /* 0x0000000000017941 */ /* 0x000fea0003800000 */
.L_x_509:
[----:B0----5:R-:W-:Y:S01]  /*74c0*/  IMAD.MOV.U32 R61, RZ, RZ, R44 ;  /* 0x000000ffff3d7224 */ /* 0x021fe200078e002c */
[----:B------:R-:W-:Y:S01]  /*74d0*/  MOV R62, R47 ;  /* 0x0000002f003e7202 */ /* 0x000fe20000000f00 */
[----:B------:R-:W-:Y:S01]  /*74e0*/  IMAD.MOV.U32 R60, RZ, RZ, R45 ;  /* 0x000000ffff3c7224 */ /* 0x000fe200078e002d */
[----:B------:R-:W-:Y:S01]  /*74f0*/  BSSY B1, `(.L_x_511) ;  /* 0x0000036000017945 */ /* 0x000fe20003800000 */
[----:B------:R-:W-:Y:S01]  /*7500*/  VIADD R64, R224, 0x40 ;  /* 0x00000040e0407836 */ /* 0x000fe20000000000 */
[----:B------:R-:W-:Y:S01]  /*7510*/  CS2R R66, SRZ ;  /* 0x0000000000427805 */ /* 0x000fe2000001ff00 */
[----:B------:R-:W-:Y:S01]  /*7520*/  IMAD.MOV.U32 R63, RZ, RZ, R46 ;  /* 0x000000ffff3f7224 */ /* 0x000fe200078e002e */
[----:B------:R-:W-:Y:S01]  /*7530*/  PRMT R149, R61, 0x5410, R60 ;  /* 0x000054103d957816 */ /* 0x000fe2000000003c */
[----:B------:R-:W-:Y:S01]  /*7540*/  IMAD.MOV.U32 R61, RZ, RZ, R48 ;  /* 0x000000ffff3d7224 */ /* 0x000fe200078e0030 */
[----:B------:R-:W-:Y:S02]  /*7550*/  MOV R60, R49 ;  /* 0x00000031003c7202 */ /* 0x000fe40000000f00 */
[----:B------:R-:W-:-:S02]  /*7560*/  CS2R R70, SRZ ;  /* 0x0000000000467805 */ /* 0x000fc4000001ff00 */
[----:B------:R-:W-:Y:S02]  /*7570*/  ISETP.GE.AND P5, PT, R64, R85, PT ;  /* 0x000000554000720c */ /* 0x000fe40003fa6270 */
[----:B------:R-:W-:Y:S02]  /*7580*/  CS2R R64, SRZ ;  /* 0x0000000000407805 */ /* 0x000fe4000001ff00 */
[----:B------:R-:W-:Y:S01]  /*7590*/  PRMT R153, R61, 0x5410, R60 ;  /* 0x000054103d997816 */ /* 0x000fe2000000003c */
[----:B------:R-:W-:Y:S01]  /*75a0*/  IMAD.MOV.U32 R60, RZ, RZ, R53 ;  /* 0x000000ffff3c7224 */ /* 0x000fe200078e0035 */
        /* <DEDUP_REMOVED lines=8> */
[----:B------:R-:W-:Y:S02]  /*7630*/  MOV R60, R59 ;  /* 0x0000003b003c7202 */ /* 0x000fe40000000f00 */
[----:B------:R-:W-:Y:S02]  /*7640*/  CS2R R72, SRZ ;  /* 0x0000000000487805 */ /* 0x000fe4000001ff00 */
[----:B------:R-:W-:Y:S01]  /*7650*/  PRMT R152, R63, 0x5410, R62 ;  /* 0x000054103f987816 */ /* 0x000fe2000000003e */
[----:B------:R-:W-:Y:S01]  /*7660*/  IMAD.MOV.U32 R63, RZ, RZ, R54 ;  /* 0x000000ffff3f7224 */ /* 0x000fe200078e0036 */
[----:B------:R-:W-:Y:S01]  /*7670*/  PRMT R154, R61, 0x5410, R60 ;  /* 0x000054103d9a7816 */ /* 0x000fe2000000003c */
[----:B------:R-:W-:Y:S01]  /*7680*/  IMAD.MOV.U32 R62, RZ, RZ, R55 ;  /* 0x000000ffff3e7224 */ /* 0x000fe200078e0037 */
[----:B------:R-:W-:Y:S01]  /*7690*/  MOV R60, R57 ;  /* 0x00000039003c7202 */ /* 0x000fe20000000f00 */
        /* <DEDUP_REMOVED lines=8> */
[----:B------:R-:W-:Y:S02]  /*7720*/  ULDC.64 UR6, c[0x0][0x208] ;  /* 0x0000820000067ab9 */ /* 0x000fe40000000a00 */
[----:B------:R-:W-:Y:S02]  /*7730*/  IADD3.X R11, R4, R105, R11, P0, P6 ;  /* 0x00000069040b7210 */ /* 0x000fe400007ec40b */
        /* <DEDUP_REMOVED lines=9> */
[----:B------:R-:W-:Y:S02]  /*77d0*/  CS2R R60, SRZ ;  /* 0x00000000003c7805 */ /* 0x000fe4000001ff00 */
[----:B------:R-:W-:Y:S02]  /*77e0*/  CS2R R70, SRZ ;  /* 0x0000000000467805 */ /* 0x000fe4000001ff00 */
[----:B------:R-:W-:-:S05]  /*77f0*/  CS2R R68, SRZ ;  /* 0x0000000000447805 */ /* 0x000fca000001ff00 */
[----:B------:R0:W5:Y:S04]  /*7800*/  @!P0 LDG.E.128 R64, desc[UR6][R14.64] ;  /* 0x000000060e408981 */ /* 0x000168000c1e1d00 */
[----:B------:R0:W5:Y:S01]  /*7810*/  @!P0 LDG.E.128 R72, desc[UR6][R12.64] ;  /* 0x000000060c488981 */ /* 0x000162000c1e1d00 */
[----:B------:R-:W-:-:S13]  /*7820*/  ISETP.GE.AND P0, PT, R214, R110, PT ;  /* 0x0000006ed600720c */ /* 0x000fda0003f06270 */
[----:B------:R0:W5:Y:S04]  /*7830*/  @!P0 LDG.E.128 R60, desc[UR6][R14.64+0x80] ;  /* 0x000080060e3c8981 */ /* 0x000168000c1e1d00 */
[----:B------:R0:W5:Y:S02]  /*7840*/  @!P0 LDG.E.128 R68, desc[UR6][R12.64+0x80] ;  /* 0x000080060c448981 */ /* 0x000164000c1e1d00 */
.L_x_512:
[----:B------:R-:W-:Y:S05]  /*7850*/  BSYNC B1 ;  /* 0x0000000000017941 */ /* 0x000fea0003800000 */
.L_x_511:
[----:B0----5:R-:W-:Y:S01]  /*7860*/  IMAD.MOV.U32 R12, RZ, RZ, R62 ;  /* 0x000000ffff0c7224 */ /* 0x021fe200078e003e */
[----:B------:R-:W-:Y:S01]  /*7870*/  ULOP3.LUT UR4, UR60, 0x1, URZ, 0xfc, !UPT ;  /* 0x000000013c047892 */ /* 0x000fe2000f8efc3f */
[----:B------:R-:W-:-:S03]  /*7880*/  IMAD.MOV.U32 R11, RZ, RZ, R63 ;  /* 0x000000ffff0b7224 */ /* 0x000fc600078e003f */
[----:B------:R-:W-:Y:S02]  /*7890*/  UISETP.NE.AND UP0, UPT, UR4, 0x3, UPT ;  /* 0x000000030400788c */ /* 0x000fe4000bf05270 */
        /* <DEDUP_REMOVED lines=10> */
[----:B------:R-:W-:Y:S01]  /*7940*/  PRMT R145, R12, 0x5410, R11 ;  /* 0x000054100c917816 */ /* 0x000fe2000000000b */
[----:B------:R-:W-:Y:S01]  /*7950*/  IMAD.MOV.U32 R11, RZ, RZ, R71 ;  /* 0x000000ffff0b7224 */ /* 0x000fe200078e0047 */
[----:B------:R-:W-:-:S04]  /*7960*/  MOV R12, R70 ;  /* 0x00000046000c7202 */ /* 0x000fc80000000f00 */
        /* <DEDUP_REMOVED lines=13> */
[----:B------:R-:W-:Y:S06]  /*7a40*/  @!P0 BRA `(.L_x_513) ;  /* 0x0000000000048947 */ /* 0x000fec0003800000 */
[----:B------:R-:W-:Y:S01]  /*7a50*/  BPT.TRAP 0x1 ;  /* 0x000000040000795c */ /* 0x000fe20000300000 */
.L_x_513:
[----:B------:R-:W-:Y:S01]  /*7a60*/  IMAD R86, R213, 0x8, R23 ;  /* 0x00000008d5567824 */ /* 0x000fe200078e0217 */
[----:B------:R-:W-:Y:S01]  /*7a70*/  SHF.L.U32 R87, R225, 0x1f, RZ ;  /* 0x0000001fe1577819 */ /* 0x000fe200000006ff */
[----:B------:R-:W-:Y:S03]  /*7a80*/  BSSY B1, `(.L_x_514) ;  /* 0x0000003000017945 */ /* 0x000fe60003800000 */
[----:B------:R-:W0:Y:S02]  /*7a90*/  SYNCS.PHASECHK.TRANS64.TRYWAIT P6, [R86+URZ+0x38890], R87 ;  /* 0x03889057560075a7 */ /* 0x000e2400080c017f */
[----:B0-----:R-:W-:Y:S05]  /*7aa0*/  @!P6 BRA `(.L_x_515) ;  /* 0x0000023400c0e947 */ /* 0x001fea0003800000 */
.L_x_823:
[----:B------:R-:W-:Y:S05]  /*7ab0*/  BSYNC B1 ;  /* 0x0000000000017941 */ /* 0x000fea0003800000 */
.L_x_514:
[----:B------:R-:W1:Y:S01]  /*7ac0*/  LDC R128, c[0x0][0x2f4] ;  /* 0x0000bd00ff807b82 */ /* 0x000e620000000800 */
[----:B------:R-:W-:Y:S01]  /*7ad0*/  UMOV UR4, 0xffffffff ;  /* 0xffffffff00047882 */ /* 0x000fe20000000000 */
[----:B-1----:R-:W-:Y:S02]  /*7ae0*/  IADD3 R131, -R111, R128, RZ ;  /* 0x000000806f837210 */ /* 0x002fe40007ffe1ff */
[----:B------:R-:W-:Y:S05]  /*7af0*/  BRA.DIV UR4, `(.L_x_516) ;  /* 0x0000023604c07947 */ /* 0x000fea000b800000 */
[----:B------:R1:W2:Y:S04]  /*7b00*/  SHFL.IDX PT, R119, R116, RZ, 0x181f ;  /* 0x00181fff74777589 */ /* 0x0002a800000e0000 */
[----:B------:R1:W3:Y:S02]  /*7b10*/  SHFL.IDX PT, R11, R117, RZ, 0x181f ;  /* 0x00181fff750b7589 */ /* 0x0002e400000e0000 */
.L_x_827:
[----:B------:R-:W-:Y:S04]  /*7b20*/  BSSY B1, `(.L_x_517) ;  /* 0x0000101000017945 */ /* 0x000fe80003800000 */
[----:B------:R-:W-:Y:S05]  /*7b30*/  @P3 BRA `(.L_x_518) ;  /* 0x0000000c00fc3947 */ /* 0x000fea0003800000 */
[----:B------:R-:W-:Y:S01]  /*7b40*/  ISETP.NE.AND P3, PT, R0, RZ, PT ;  /* 0x000000ff0000720c */ /* 0x000fe20003f65270 */
[----:B------:R-:W-:Y:S01]  /*7b50*/  BSSY B2, `(.L_x_519) ;  /* 0x000007f000027945 */ /* 0x000fe20003800000 */
[----:B---3--:R-:W-:-:S11]  /*7b60*/  IMAD.MOV.U32 R118, RZ, RZ, R11 ;  /* 0x000000ffff767224 */ /* 0x008fd600078e000b */
[----:B------:R-:W-:Y:S05]  /*7b70*/  @!P3 BRA `(.L_x_520) ;  /* 0x0000000400f0b947 */ /* 0x000fea0003800000 */
[----:B------:R-:W3:Y:S01]  /*7b80*/  LDL R15, [R1+0x5c] ;  /* 0x00005c00010f7983 */ /* 0x000ee20000100800 */
[----:B------:R-:W-:Y:S01]  /*7b90*/  SEL R12, R111, R131, !P2 ;  /* 0x000000836f0c7207 */ /* 0x000fe20005000000 */
[C---:B------:R-:W-:Y:S01]  /*7ba0*/  IMAD.SHL.U32 R80, R224.reuse, 0x40, RZ ;  /* 0x00000040e0507824 */ /* 0x040fe200078e00ff */
[----:B------:R-:W-:Y:S01]  /*7bb0*/  SHF.L.U32 R14, R224, 0x6, RZ ;  /* 0x00000006e00e7819 */ /* 0x000fe200000006ff */
[----:B------:R-:W-:Y:S01]  /*7bc0*/  BSSY B3, `(.L_x_521) ;  /* 0x0000070000037945 */ /* 0x000fe20003800000 */
[----:B------:R-:W-:Y:S02]  /*7bd0*/  SHF.R.S32.HI R13, RZ, 0x1f, R12 ;  /* 0x0000001fff0d7819 */ /* 0x000fe4000001140c */
[----:B------:R-:W-:Y:S02]  /*7be0*/  LOP3.LUT R80, R80, 0x1c0, RZ, 0xc0, !PT ;  /* 0x000001c050507812 */ /* 0x000fe400078ec0ff */
[----:B------:R-:W-:Y:S02]  /*7bf0*/  LEA.HI R13, R13, R12, RZ, 0x4 ;  /* 0x0000000c0d0d7211 */ /* 0x000fe400078f20ff */
[----:B------:R-:W-:-:S02]  /*7c00*/  LOP3.LUT R14, R14, 0x1c0, RZ, 0xc0, !PT ;  /* 0x000001c00e0e7812 */ /* 0x000fc400078ec0ff */
[----:B------:R-:W-:Y:S02]  /*7c10*/  LEA.HI.SX32 R134, R13, R7, 0x1c ;  /* 0x000000070d867211 */ /* 0x000fe400078fe2ff */
[----:B------:R-:W-:Y:S02]  /*7c20*/  SHF.R.U32.HI R14, RZ, 0x3, R14 ;  /* 0x00000003ff0e7819 */ /* 0x000fe4000001160e */
[----:B------:R-:W-:Y:S02]  /*7c30*/  SHF.R.S32.HI R13, RZ, 0x1f, R134 ;  /* 0x0000001fff0d7819 */ /* 0x000fe40000011486 */
[----:B------:R-:W-:Y:S02]  /*7c40*/  ISETP.GE.AND P3, PT, R16, R110, PT ;  /* 0x0000006e1000720c */ /* 0x000fe40003f66270 */
[----:B------:R-:W-:Y:S01]  /*7c50*/  LEA.HI R13, R13, R134, RZ, 0x3 ;  /* 0x000000860d0d7211 */ /* 0x000fe200078f18ff */
[----:B------:R-:W-:-:S03]  /*7c60*/  IMAD.SHL.U32 R134, R134, 0x8, RZ ;  /* 0x0000000886867824 */ /* 0x000fc600078e00ff */
[----:B------:R-:W-:Y:S02]  /*7c70*/  SHF.R.S32.HI R13, RZ, 0x3, R13 ;  /* 0x00000003ff0d7819 */ /* 0x000fe4000001140d */
[----:B------:R-:W-:-:S04]  /*7c80*/  LOP3.LUT R12, R80, 0x38, R134, 0xf8, !PT ;  /* 0x00000038500c7812 */ /* 0x000fc800078ef886 */
[----:B------:R-:W-:Y:S01]  /*7c90*/  LOP3.LUT R12, R12, R14, RZ, 0x3c, !PT ;  /* 0x0000000e0c0c7212 */ /* 0x000fe200078e3cff */
[----:B---3--:R-:W-:-:S04]  /*7ca0*/  IMAD R13, R13, 0x1400, R15 ;  /* 0x000014000d0d7824 */ /* 0x008fc800078e020f */
[----:B------:R-:W-:-:S04]  /*7cb0*/  IMAD.IADD R12, R13, 0x1, R12 ;  /* 0x000000010d0c7824 */ /* 0x000fc800078e020c */
[C---:B------:R-:W-:Y:S02]  /*7cc0*/  IMAD R80, R213.reuse, 0x5000, R12 ;  /* 0x00005000d5507824 */ /* 0x040fe400078e020c */
[----:B------:R-:W-:Y:S02]  /*7cd0*/  IMAD R12, R213, 0x5000, R126 ;  /* 0x00005000d50c7824 */ /* 0x000fe400078e027e */
[----:B------:R-:W-:-:S03]  /*7ce0*/  IMAD R80, R80, 0x2, R23 ;  /* 0x0000000250507824 */ /* 0x000fc600078e0217 */
[----:B------:R-:W-:-:S03]  /*7cf0*/  LEA R12, R12, R23, 0x1 ;  /* 0x000000170c0c7211 */ /* 0x000fc600078e08ff */
[----:B------:R-:W3:Y:S04]  /*7d00*/  LDS.128 R80, [R80+0x24400] ;  /* 0x0244000050507984 */ /* 0x000ee80000000c00 */
[----:B------:R-:W4:Y:S01]  /*7d10*/  LDS.128 R12, [R12+0x24400] ;  /* 0x024400000c0c7984 */ /* 0x000f220000000c00 */
[----:B------:R-:W-:Y:S05]  /*7d20*/  @P3 BRA `(.L_x_522) ;  /* 0x0000000400643947 */ /* 0x000fea0003800000 */
[----:B---3--:R-:W-:Y:S01]  /*7d30*/  IMAD.MOV.U32 R136, RZ, RZ, R81 ;  /* 0x000000ffff887224 */ /* 0x008fe200078e0051 */
[----:B----4-:R-:W-:Y:S01]  /*7d40*/  MOV R135, R13 ;  /* 0x0000000d00877202 */ /* 0x010fe20000000f00 */
[----:B------:R-:W-:Y:S01]  /*7d50*/  HADD2.F32 R138, -RZ, R138.H0_H0 ;  /* 0x2000008aff8a7230 */ /* 0x000fe20000004100 */
[--C-:B------:R-:W-:Y:S01]  /*7d60*/  SHF.R.U64 R32, R32, 0x10, R33.reuse ;  /* 0x0000001020207819 */ /* 0x100fe20000001221 */
[----:B------:R-:W-:Y:S01]  /*7d70*/  HADD2.F32 R137, -RZ, R137.H0_H0 ;  /* 0x20000089ff897230 */ /* 0x000fe20000004100 */
[----:B------:R-:W-:Y:S01]  /*7d80*/  SHF.R.U32.HI R33, RZ, 0x10, R33 ;  /* 0x00000010ff217819 */ /* 0x000fe20000011621 */
[----:B------:R-:W-:Y:S01]  /*7d90*/  HADD2.F32 R13, -RZ, R136.H0_H0 ;  /* 0x20000088ff0d7230 */ /* 0x000fe20000004100 */
[----:B------:R-:W-:Y:S01]  /*7da0*/  SHF.R.U64 R40, R40, 0x10, R41 ;  /* 0x0000001028287819 */ /* 0x000fe20000001229 */
[--C-:B------:R-:W-:Y:S01]  /*7db0*/  HADD2.F32 R139, -RZ, R135.reuse.H0_H0 ;  /* 0x20000087ff8b7230 */ /* 0x100fe20000004100 */
[----:B------:R-:W-:Y:S01]  /*7dc0*/  SHF.R.U64 R34, R34, 0x10, R35 ;  /* 0x0000001022227819 */ /* 0x000fe20000001223 */
[----:B------:R-:W-:-:S02]  /*7dd0*/  HADD2.F32 R135, -RZ, R135.H1_H1 ;  /* 0x30000087ff877230 */ /* 0x000fc40000004100 */
[-C--:B------:R-:W-:Y:S01]  /*7de0*/  FMUL.FTZ R81, R13, R138.reuse ;  /* 0x0000008a0d517220 */ /* 0x080fe20000410000 */
[----:B------:R-:W-:Y:S02]  /*7df0*/  HADD2.F32 R40, -RZ, R40.H0_H0 ;  /* 0x20000028ff287230 */ /* 0x000fe40000004100 */
[C---:B------:R-:W-:Y:S01]  /*7e00*/  FMUL.FTZ R138, R139.reuse, R138 ;  /* 0x0000008a8b8a7220 */ /* 0x040fe20000410000 */
[----:B------:R-:W-:Y:S02]  /*7e10*/  HADD2.F32 R32, -RZ, R32.H0_H0 ;  /* 0x20000020ff207230 */ /* 0x000fe40000004100 */
[-C--:B------:R-:W-:Y:S01]  /*7e20*/  FFMA.FTZ R81, R139, R137.reuse, -R81 ;  /* 0x000000898b517223 */ /* 0x080fe20000010851 */
[----:B------:R-:W-:Y:S02]  /*7e30*/  HADD2.F32 R34, -RZ, R34.H0_H0 ;  /* 0x20000022ff227230 */ /* 0x000fe40000004100 */
[----:B------:R-:W-:Y:S01]  /*7e40*/  FFMA.FTZ R13, R13, R137, R138 ;  /* 0x000000890d0d7223 */ /* 0x000fe2000001008a */
[----:B------:R-:W-:Y:S01]  /*7e50*/  SHF.R.U32.HI R137, RZ, 0x10, R41 ;  /* 0x00000010ff897819 */ /* 0x000fe20000011629 */
[----:B------:R-:W-:-:S02]  /*7e60*/  HADD2.F32 R41, -RZ, R136.H1_H1 ;  /* 0x30000088ff297230 */ /* 0x000fc40000004100 */
[----:B------:R-:W-:Y:S02]  /*7e70*/  HADD2.F32 R136, -RZ, R33.H0_H0 ;  /* 0x20000021ff887230 */ /* 0x000fe40000004100 */
[----:B------:R-:W-:Y:S02]  /*7e80*/  HADD2.F32 R137, -RZ, R137.H0_H0 ;  /* 0x20000089ff897230 */ /* 0x000fe40000004100 */
[----:B------:R-:W-:-:S03]  /*7e90*/  HADD2.F32 R138, -RZ, R163.H0_H0 ;  /* 0x200000a3ff8a7230 */ /* 0x000fc60000004100 */
[-C--:B------:R-:W-:Y:S01]  /*7ea0*/  FMUL.FTZ R33, R41, R137.reuse ;  /* 0x0000008929217220 */ /* 0x080fe20000410000 */
[----:B------:R-:W-:-:S03]  /*7eb0*/  FMUL.FTZ R137, R135, R137 ;  /* 0x0000008987897220 */ /* 0x000fc60000410000 */
[-C--:B------:R-:W-:Y:S01]  /*7ec0*/  FFMA.FTZ R33, R135, R136.reuse, -R33 ;  /* 0x0000008887217223 */ /* 0x080fe20000010821 */
[----:B------:R-:W-:Y:S01]  /*7ed0*/  FFMA.FTZ R41, R41, R136, R137 ;  /* 0x0000008829297223 */ /* 0x000fe20000010089 */
[----:B------:R-:W-:Y:S02]  /*7ee0*/  IMAD.MOV.U32 R136, RZ, RZ, R83 ;  /* 0x000000ffff887224 */ /* 0x000fe400078e0053 */
[----:B------:R-:W-:Y:S01]  /*7ef0*/  IMAD.MOV.U32 R135, RZ, RZ, R15 ;  /* 0x000000ffff877224 */ /* 0x000fe200078e000f */
[----:B------:R-:W-:Y:S01]  /*7f00*/  F2FP.F16.F32.PACK_AB R33, R33, R81 ;  /* 0x000000512121723e */ /* 0x000fe200000000ff */
[----:B------:R-:W-:Y:S01]  /*7f10*/  HADD2.F32 R137, -RZ, R162.H0_H0 ;  /* 0x200000a2ff897230 */ /* 0x000fe20000004100 */
[----:B------:R-:W-:Y:S01]  /*7f20*/  F2FP.F16.F32.PACK_AB R41, R41, R13 ;  /* 0x0000000d2929723e */ /* 0x000fe200000000ff */
[----:B------:R-:W-:Y:S01]  /*7f30*/  HADD2.F32 R83, -RZ, R136.H0_H0 ;  /* 0x20000088ff537230 */ /* 0x000fe20000004100 */
[----:B------:R-:W-:Y:S01]  /*7f40*/  MOV R13, R33 ;  /* 0x00000021000d7202 */ /* 0x000fe20000000f00 */
[----:B------:R-:W-:-:S02]  /*7f50*/  HADD2.F32 R139, -RZ, R135.H0_H0 ;  /* 0x20000087ff8b7230 */ /* 0x000fc40000004100 */
[----:B------:R-:W-:Y:S02]  /*7f60*/  HADD2.F32 R135, -RZ, R135.H1_H1 ;  /* 0x30000087ff877230 */ /* 0x000fe40000004100 */
[-C--:B------:R-:W-:Y:S01]  /*7f70*/  FMUL.FTZ R15, R83, R138.reuse ;  /* 0x0000008a530f7220 */ /* 0x080fe20000410000 */
[----:B------:R-:W-:Y:S02]  /*7f80*/  IMAD.MOV.U32 R81, RZ, RZ, R41 ;  /* 0x000000ffff517224 */ /* 0x000fe400078e0029 */
[C---:B------:R-:W-:Y:S01]  /*7f90*/  FMUL.FTZ R138, R139.reuse, R138 ;  /* 0x0000008a8b8a7220 */ /* 0x040fe20000410000 */
[-C--:B------:R-:W-:Y:S01]  /*7fa0*/  FFMA.FTZ R15, R139, R137.reuse, -R15 ;  /* 0x000000898b0f7223 */ /* 0x080fe2000001080f */
[----:B------:R-:W-:Y:S02]  /*7fb0*/  HADD2.F32 R139, -RZ, R163.H1_H1 ;  /* 0x300000a3ff8b7230 */ /* 0x000fe40000004100 */
[----:B------:R-:W-:Y:S01]  /*7fc0*/  FFMA.FTZ R83, R83, R137, R138 ;  /* 0x0000008953537223 */ /* 0x000fe2000001008a */
[----:B------:R-:W-:-:S02]  /*7fd0*/  SHF.R.U32.HI R137, RZ, 0x10, R35 ;  /* 0x00000010ff897819 */ /* 0x000fc40000011623 */
[--C-:B------:R-:W-:Y:S02]  /*7fe0*/  SHF.R.U64 R35, R42, 0x10, R43.reuse ;  /* 0x000000102a237819 */ /* 0x100fe4000000122b */
[----:B------:R-:W-:Y:S01]  /*7ff0*/  SHF.R.U32.HI R42, RZ, 0x10, R43 ;  /* 0x00000010ff2a7819 */ /* 0x000fe2000001162b */
[----:B------:R-:W-:Y:S02]  /*8000*/  HADD2.F32 R43, -RZ, R136.H1_H1 ;  /* 0x30000088ff2b7230 */ /* 0x000fe40000004100 */
[----:B------:R-:W-:Y:S02]  /*8010*/  HADD2.F32 R137, -RZ, R137.H0_H0 ;  /* 0x20000089ff897230 */ /* 0x000fe40000004100 */
[----:B------:R-:W-:Y:S02]  /*8020*/  HADD2.F32 R136, -RZ, R42.H0_H0 ;  /* 0x2000002aff887230 */ /* 0x000fe40000004100 */
[----:B------:R-:W-:-:S03]  /*8030*/  HADD2.F32 R35, -RZ, R35.H0_H0 ;  /* 0x20000023ff237230 */ /* 0x000fc60000004100 */
[----:B------:R-:W-:-:S04]  /*8040*/  FMUL.FTZ R42, R43, R136 ;  /* 0x000000882b2a7220 */ /* 0x000fc80000410000 */
[CC--:B------:R-:W-:Y:S01]  /*8050*/  FFMA.FTZ R42, R135.reuse, R137.reuse, -R42 ;  /* 0x00000089872a7223 */ /* 0x0c0fe2000001082a */
[----:B------:R-:W-:Y:S01]  /*8060*/  FMUL.FTZ R135, R135, R136 ;  /* 0x0000008887877220 */ /* 0x000fe20000410000 */
[--C-:B------:R-:W-:Y:S02]  /*8070*/  HADD2.F32 R136, -RZ, R80.reuse.H0_H0 ;  /* 0x20000050ff887230 */ /* 0x100fe40000004100 */
[----:B------:R-:W-:Y:S02]  /*8080*/  HADD2.F32 R80, -RZ, R80.H1_H1 ;  /* 0x30000050ff507230 */ /* 0x000fe40000004100 */
[----:B------:R-:W-:Y:S01]  /*8090*/  FFMA.FTZ R43, R43, R137, R135 ;  /* 0x000000892b2b7223 */ /* 0x000fe20000010087 */
[----:B------:R-:W-:Y:S02]  /*80a0*/  HADD2.F32 R135, -RZ, R12.H0_H0 ;  /* 0x2000000cff877230 */ /* 0x000fe40000004100 */
[----:B------:R-:W-:Y:S01]  /*80b0*/  FMUL.FTZ R138, R136, R139 ;  /* 0x0000008b888a7220 */ /* 0x000fe20000410000 */
[----:B------:R-:W-:Y:S01]  /*80c0*/  HADD2.F32 R137, -RZ, R162.H1_H1 ;  /* 0x300000a2ff897230 */ /* 0x000fe20000004100 */
[----:B------:R-:W-:Y:S01]  /*80d0*/  F2FP.F16.F32.PACK_AB R15, R42, R15 ;  /* 0x0000000f2a0f723e */ /* 0x000fe200000000ff */
[----:B------:R-:W-:-:S02]  /*80e0*/  HADD2.F32 R12, -RZ, R12.H1_H1 ;  /* 0x3000000cff0c7230 */ /* 0x000fc40000004100 */
[----:B------:R-:W-:Y:S01]  /*80f0*/  FMUL.FTZ R139, R135, R139 ;  /* 0x0000008b878b7220 */ /* 0x000fe20000410000 */
[----:B------:R-:W-:Y:S01]  /*8100*/  F2FP.F16.F32.PACK_AB R83, R43, R83 ;  /* 0x000000532b53723e */ /* 0x000fe200000000ff */
[-C--:B------:R-:W-:Y:S02]  /*8110*/  FFMA.FTZ R135, R135, R137.reuse, -R138 ;  /* 0x0000008987877223 */ /* 0x080fe4000001088a */
[----:B------:R-:W-:Y:S01]  /*8120*/  FFMA.FTZ R136, R136, R137, R139 ;  /* 0x0000008988887223 */ /* 0x000fe2000001008b */
[-C--:B------:R-:W-:Y:S01]  /*8130*/  FMUL.FTZ R137, R80, R40.reuse ;  /* 0x0000002850897220 */ /* 0x080fe20000410000 */
[C---:B------:R-:W-:Y:S01]  /*8140*/  FMUL.FTZ R40, R12.reuse, R40 ;  /* 0x000000280c287220 */ /* 0x040fe20000410000 */
[----:B------:R-:W-:Y:S02]  /*8150*/  HADD2.F32 R139, -RZ, R161.H1_H1 ;  /* 0x300000a1ff8b7230 */ /* 0x000fe40000004100 */
[-C--:B------:R-:W-:Y:S01]  /*8160*/  FFMA.FTZ R12, R12, R32.reuse, -R137 ;  /* 0x000000200c0c7223 */ /* 0x080fe20000010889 */
[----:B------:R-:W-:Y:S01]  /*8170*/  FFMA.FTZ R32, R80, R32, R40 ;  /* 0x0000002050207223 */ /* 0x000fe20000010028 */
[----:B------:R-:W-:-:S02]  /*8180*/  HADD2.F32 R40, -RZ, R82.H0_H0 ;  /* 0x20000052ff287230 */ /* 0x000fc40000004100 */
[----:B------:R-:W-:Y:S01]  /*8190*/  HADD2.F32 R80, -RZ, R14.H0_H0 ;  /* 0x2000000eff507230 */ /* 0x000fe20000004100 */
[----:B------:R-:W-:Y:S01]  /*81a0*/  F2FP.F16.F32.PACK_AB R12, R12, R135 ;  /* 0x000000870c0c723e */ /* 0x000fe200000000ff */
[----:B------:R-:W-:Y:S02]  /*81b0*/  HADD2.F32 R137, -RZ, R161.H0_H0 ;  /* 0x200000a1ff897230 */ /* 0x000fe40000004100 */
[-C--:B------:R-:W-:Y:S01]  /*81c0*/  FMUL.FTZ R138, R40, R139.reuse ;  /* 0x0000008b288a7220 */ /* 0x080fe20000410000 */
[----:B------:R-:W-:Y:S02]  /*81d0*/  HADD2.F32 R82, -RZ, R82.H1_H1 ;  /* 0x30000052ff527230 */ /* 0x000fe40000004100 */
[C---:B------:R-:W-:Y:S01]  /*81e0*/  FMUL.FTZ R139, R80.reuse, R139 ;  /* 0x0000008b508b7220 */ /* 0x040fe20000410000 */
[----:B------:R-:W-:Y:S02]  /*81f0*/  HADD2.F32 R14, -RZ, R14.H1_H1 ;  /* 0x3000000eff0e7230 */ /* 0x000fe40000004100 */
[-C--:B------:R-:W-:Y:S01]  /*8200*/  FFMA.FTZ R138, R80, R137.reuse, -R138 ;  /* 0x00000089508a7223 */ /* 0x080fe2000001088a */
[----:B------:R-:W-:Y:S01]  /*8210*/  F2FP.F16.F32.PACK_AB R32, R32, R136 ;  /* 0x000000882020723e */ /* 0x000fe200000000ff */
[----:B------:R-:W-:Y:S01]  /*8220*/  FFMA.FTZ R139, R40, R137, R139 ;  /* 0x00000089288b7223 */ /* 0x000fe2000001008b */
[-C--:B------:R-:W-:Y:S01]  /*8230*/  FMUL.FTZ R40, R82, R35.reuse ;  /* 0x0000002352287220 */ /* 0x080fe20000410000 */
[----:B------:R-:W-:-:S02]  /*8240*/  FMUL.FTZ R35, R14, R35 ;  /* 0x000000230e237220 */ /* 0x000fc40000410000 */
[----:B------:R-:W-:Y:S02]  /*8250*/  IMAD.MOV.U32 R80, RZ, RZ, R32 ;  /* 0x000000ffff507224 */ /* 0x000fe400078e0020 */
[-C--:B------:R-:W-:Y:S01]  /*8260*/  FFMA.FTZ R40, R14, R34.reuse, -R40 ;  /* 0x000000220e287223 */ /* 0x080fe20000010828 */
[----:B------:R-:W-:-:S04]  /*8270*/  FFMA.FTZ R35, R82, R34, R35 ;  /* 0x0000002252237223 */ /* 0x000fc80000010023 */
[----:B------:R-:W-:Y:S02]  /*8280*/  F2FP.F16.F32.PACK_AB R40, R40, R138 ;  /* 0x0000008a2828723e */ /* 0x000fe400000000ff */
[----:B------:R-:W-:Y:S02]  /*8290*/  F2FP.F16.F32.PACK_AB R35, R35, R139 ;  /* 0x0000008b2323723e */ /* 0x000fe400000000ff */
[----:B------:R-:W-:-:S03]  /*82a0*/  MOV R14, R40 ;  /* 0x00000028000e7202 */ /* 0x000fc60000000f00 */
[----:B------:R-:W-:-:S07]  /*82b0*/  IMAD.MOV.U32 R82, RZ, RZ, R35 ;  /* 0x000000ffff527224 */ /* 0x000fce00078e0023 */
.L_x_522:
[----:B------:R-:W-:Y:S05]  /*82c0*/  BSYNC B3 ;  /* 0x0000000000037941 */ /* 0x000fea0003800000 */
.L_x_521:
[----:B------:R-:W-:Y:S01]  /*82d0*/  LEA R32, P3, R8, R11, 0x1 ;  /* 0x0000000b08207211 */ /* 0x000fe200078608ff */
[----:B------:R-:W-:-:S03]  /*82e0*/  ULDC.64 UR4, c[0x0][0x208] ;  /* 0x0000820000047ab9 */ /* 0x000fc60000000a00 */
[----:B--2---:R-:W-:Y:S02]  /*82f0*/  LEA.HI.X R33, R8, R119, R26, 0x1, P3 ;  /* 0x0000007708217211 */ /* 0x004fe400018f0c1a */
[----:B------:R-:W-:-:S03]  /*8300*/  ISETP.GE.AND P3, PT, R134, R128, PT ;  /* 0x000000808600720c */ /* 0x000fc60003f66270 */
[----:B----4-:R2:W-:Y:S10]  /*8310*/  ST.E.128 desc[UR4][R32.64], R12 ;  /* 0x0000000c20007985 */ /* 0x0105f4000c101d04 */
[----:B--2---:R-:W-:-:S05]  /*8320*/  @!P3 IMAD.WIDE R12, R134, 0x2, R118 ;  /* 0x00000002860cb825 */ /* 0x004fca00078e0276 */
[----:B---3--:R3:W-:Y:S02]  /*8330*/  @!P3 ST.E.128 desc[UR4][R12.64], R80 ;  /* 0x000000500c00b985 */ /* 0x0087e4000c101d04 */
.L_x_520:
[----:B------:R-:W-:Y:S05]  /*8340*/  BSYNC B2 ;  /* 0x0000000000027941 */ /* 0x000fea0003800000 */
.L_x_519:
[----:B------:R-:W-:-:S13]  /*8350*/  ISETP.NE.AND P3, PT, R20, RZ, PT ;  /* 0x000000ff1400720c */ /* 0x000fda0003f65270 */
[----:B------:R-:W-:Y:S05]  /*8360*/  @!P3 BRA `(.L_x_518) ;  /* 0x0000000400f0b947 */ /* 0x000fea0003800000 */
[----:B------:R-:W4:Y:S01]  /*8370*/  LDL R15, [R1+0x5c] ;  /* 0x00005c00010f7983 */ /* 0x000f220000100800 */
[----:B---3--:R-:W-:Y:S01]  /*8380*/  SEL R12, R111, R131, !P1 ;  /* 0x000000836f0c7207 */ /* 0x008fe20004800000 */
        /* <DEDUP_REMOVED lines=16> */
[----:B----4-:R-:W-:-:S04]  /*8490*/  IMAD R13, R13, 0x1400, R15 ;  /* 0x000014000d0d7824 */ /* 0x010fc800078e020f */
        /* <DEDUP_REMOVED lines=10> */
[--C-:B------:R-:W-:Y:S01]  /*8540*/  HADD2.F32 R43, -RZ, R160.reuse.H1_H1 ;  /* 0x300000a0ff2b7230 */ /* 0x100fe20000004100 */
[--C-:B------:R-:W-:Y:S01]  /*8550*/  SHF.R.U64 R28, R28, 0x10, R29.reuse ;  /* 0x000000101c1c7819 */ /* 0x100fe2000000121d */
[----:B------:R-:W-:Y:S01]  /*8560*/  HADD2.F32 R80, -RZ, R160.H0_H0 ;  /* 0x200000a0ff507230 */ /* 0x000fe20000004100 */
[----:B------:R-:W-:Y:S01]  /*8570*/  SHF.R.U32.HI R29, RZ, 0x10, R29 ;  /* 0x00000010ff1d7819 */ /* 0x000fe2000001161d */
[--C-:B------:R-:W-:Y:S01]  /*8580*/  HADD2.F32 R13, -RZ, R42.reuse.H0_H0 ;  /* 0x2000002aff0d7230 */ /* 0x100fe20000004100 */
[----:B------:R-:W-:Y:S01]  /*8590*/  SHF.R.U64 R30, R30, 0x10, R31 ;  /* 0x000000101e1e7819 */ /* 0x000fe2000000121f */
[----:B------:R-:W-:Y:S02]  /*85a0*/  HADD2.F32 R81, -RZ, R41.H0_H0 ;  /* 0x20000029ff517230 */ /* 0x000fe40000004100 */
        /* <DEDUP_REMOVED lines=8> */
[--C-:B------:R-:W-:Y:S01]  /*8630*/  SHF.R.U32.HI R43, RZ, 0x10, R37.reuse ;  /* 0x00000010ff2b7819 */ /* 0x100fe20000011625 */
[----:B------:R-:W-:Y:S01]  /*8640*/  HADD2.F32 R80, -RZ, R159.H1_H1 ;  /* 0x3000009fff507230 */ /* 0x000fe20000004100 */
[----:B------:R-:W-:Y:S01]  /*8650*/  SHF.R.U64 R37, R36, 0x10, R37 ;  /* 0x0000001024257819 */ /* 0x000fe20000001225 */
[----:B------:R-:W-:-:S02]  /*8660*/  HADD2.F32 R36, -RZ, R41.H1_H1 ;  /* 0x30000029ff247230 */ /* 0x000fc40000004100 */
[----:B------:R-:W-:Y:S02]  /*8670*/  HADD2.F32 R43, -RZ, R43.H0_H0 ;  /* 0x2000002bff2b7230 */ /* 0x000fe40000004100 */
[----:B------:R-:W-:-:S03]  /*8680*/  HADD2.F32 R37, -RZ, R37.H0_H0 ;  /* 0x20000025ff257230 */ /* 0x000fc60000004100 */
[-C--:B------:R-:W-:Y:S01]  /*8690*/  FMUL.FTZ R41, R42, R43.reuse ;  /* 0x0000002b2a297220 */ /* 0x080fe20000410000 */
[----:B------:R-:W-:-:S03]  /*86a0*/  FMUL.FTZ R43, R36, R43 ;  /* 0x0000002b242b7220 */ /* 0x000fc60000410000 */
[-C--:B------:R-:W-:Y:S01]  /*86b0*/  FFMA.FTZ R36, R36, R29.reuse, -R41 ;  /* 0x0000001d24247223 */ /* 0x080fe20000010829 */
[----:B------:R-:W-:Y:S02]  /*86c0*/  HADD2.F32 R41, -RZ, R35.H0_H0 ;  /* 0x20000023ff297230 */ /* 0x000fe40000004100 */
[----:B------:R-:W-:Y:S01]  /*86d0*/  FFMA.FTZ R29, R42, R29, R43 ;  /* 0x0000001d2a1d7223 */ /* 0x000fe2000001002b */
[----:B------:R-:W-:Y:S02]  /*86e0*/  HADD2.F32 R42, -RZ, R159.H0_H0 ;  /* 0x2000009fff2a7230 */ /* 0x000fe40000004100 */
[----:B------:R-:W-:Y:S02]  /*86f0*/  HADD2.F32 R43, -RZ, R15.H0_H0 ;  /* 0x2000000fff2b7230 */ /* 0x000fe40000004100 */
[----:B------:R-:W-:Y:S01]  /*8700*/  FMUL.FTZ R81, R41, R80 ;  /* 0x0000005029517220 */ /* 0x000fe20000410000 */
[----:B------:R-:W-:Y:S01]  /*8710*/  HADD2.F32 R35, -RZ, R35.H1_H1 ;  /* 0x30000023ff237230 */ /* 0x000fe20000004100 */
[----:B------:R-:W-:Y:S01]  /*8720*/  F2FP.F16.F32.PACK_AB R33, R36, R33 ;  /* 0x000000212421723e */ /* 0x000fe200000000ff */
[----:B------:R-:W-:-:S02]  /*8730*/  HADD2.F32 R15, -RZ, R15.H1_H1 ;  /* 0x3000000fff0f7230 */ /* 0x000fc40000004100 */
[C---:B------:R-:W-:Y:S01]  /*8740*/  FFMA.FTZ R81, R43.reuse, R42, -R81 ;  /* 0x0000002a2b517223 */ /* 0x040fe20000010851 */
[----:B------:R-:W-:Y:S01]  /*8750*/  FMUL.FTZ R43, R43, R80 ;  /* 0x000000502b2b7220 */ /* 0x000fe20000410000 */
[----:B------:R-:W-:Y:S01]  /*8760*/  HADD2.F32 R80, -RZ, R157.H1_H1 ;  /* 0x3000009dff507230 */ /* 0x000fe20000004100 */
[----:B------:R-:W-:Y:S01]  /*8770*/  F2FP.F16.F32.PACK_AB R29, R29, R13 ;  /* 0x0000000d1d1d723e */ /* 0x000fe200000000ff */
[----:B------:R-:W-:Y:S02]  /*8780*/  IMAD.MOV.U32 R13, RZ, RZ, R33 ;  /* 0x000000ffff0d7224 */ /* 0x000fe400078e0021 */
[----:B------:R-:W-:Y:S01]  /*8790*/  FFMA.FTZ R43, R41, R42, R43 ;  /* 0x0000002a292b7223 */ /* 0x000fe2000001002b */
[----:B------:R-:W-:Y:S02]  /*87a0*/  SHF.R.U32.HI R41, RZ, 0x10, R31 ;  /* 0x00000010ff297819 */ /* 0x000fe4000001161f */
[--C-:B------:R-:W-:Y:S02]  /*87b0*/  SHF.R.U64 R31, R38, 0x10, R39.reuse ;  /* 0x00000010261f7819 */ /* 0x100fe40000001227 */
[----:B------:R-:W-:Y:S01]  /*87c0*/  SHF.R.U32.HI R38, RZ, 0x10, R39 ;  /* 0x00000010ff267819 */ /* 0x000fe20000011627 */
[----:B------:R-:W-:Y:S01]  /*87d0*/  HADD2.F32 R41, -RZ, R41.H0_H0 ;  /* 0x20000029ff297230 */ /* 0x000fe20000004100 */
[----:B------:R-:W-:Y:S01]  /*87e0*/  MOV R33, R29 ;  /* 0x0000001d00217202 */ /* 0x000fe20000000f00 */
[----:B------:R-:W-:-:S02]  /*87f0*/  HADD2.F32 R31, -RZ, R31.H0_H0 ;  /* 0x2000001fff1f7230 */ /* 0x000fc40000004100 */
[----:B------:R-:W-:-:S05]  /*8800*/  HADD2.F32 R38, -RZ, R38.H0_H0 ;  /* 0x20000026ff267230 */ /* 0x000fca0000004100 */
[----:B------:R-:W-:-:S04]  /*8810*/  FMUL.FTZ R39, R35, R38 ;  /* 0x0000002623277220 */ /* 0x000fc80000410000 */
[C---:B------:R-:W-:Y:S01]  /*8820*/  FFMA.FTZ R39, R15.reuse, R41, -R39 ;  /* 0x000000290f277223 */ /* 0x040fe20000010827 */
[----:B------:R-:W-:Y:S01]  /*8830*/  FMUL.FTZ R15, R15, R38 ;  /* 0x000000260f0f7220 */ /* 0x000fe20000410000 */
[----:B------:R-:W-:-:S03]  /*8840*/  HADD2.F32 R38, -RZ, R157.H0_H0 ;  /* 0x2000009dff267230 */ /* 0x000fc60000004100 */
[----:B------:R-:W-:Y:S01]  /*8850*/  FFMA.FTZ R15, R35, R41, R15 ;  /* 0x00000029230f7223 */ /* 0x000fe2000001000f */
[----:B------:R-:W-:Y:S01]  /*8860*/  HADD2.F32 R35, -RZ, R32.H0_H0 ;  /* 0x20000020ff237230 */ /* 0x000fe20000004100 */
[----:B------:R-:W-:Y:S01]  /*8870*/  F2FP.F16.F32.PACK_AB R39, R39, R81 ;  /* 0x000000512727723e */ /* 0x000fe200000000ff */
[----:B------:R-:W-:Y:S02]  /*8880*/  HADD2.F32 R41, -RZ, R12.H0_H0 ;  /* 0x2000000cff297230 */ /* 0x000fe40000004100 */
[----:B------:R-:W-:Y:S02]  /*8890*/  HADD2.F32 R32, -RZ, R32.H1_H1 ;  /* 0x30000020ff207230 */ /* 0x000fe40000004100 */
[-C--:B------:R-:W-:Y:S01]  /*88a0*/  FMUL.FTZ R42, R35, R80.reuse ;  /* 0x00000050232a7220 */ /* 0x080fe20000410000 */
[----:B------:R-:W-:Y:S02]  /*88b0*/  HADD2.F32 R12, -RZ, R12.H1_H1 ;  /* 0x3000000cff0c7230 */ /* 0x000fe40000004100 */
[----:B------:R-:W-:Y:S01]  /*88c0*/  FMUL.FTZ R80, R41, R80 ;  /* 0x0000005029507220 */ /* 0x000fe20000410000 */
[----:B------:R-:W-:Y:S01]  /*88d0*/  F2FP.F16.F32.PACK_AB R43, R15, R43 ;  /* 0x0000002b0f2b723e */ /* 0x000fe200000000ff */
[----:B------:R-:W-:Y:S01]  /*88e0*/  FFMA.FTZ R42, R41, R38, -R42 ;  /* 0x00000026292a7223 */ /* 0x000fe2000001082a */
[----:B------:R-:W-:-:S02]  /*88f0*/  HADD2.F32 R41, -RZ, R156.H1_H1 ;  /* 0x3000009cff297230 */ /* 0x000fc40000004100 */
[----:B------:R-:W-:Y:S01]  /*8900*/  FFMA.FTZ R80, R35, R38, R80 ;  /* 0x0000002623507223 */ /* 0x000fe20000010050 */
[-C--:B------:R-:W-:Y:S01]  /*8910*/  FMUL.FTZ R35, R32, R37.reuse ;  /* 0x0000002520237220 */ /* 0x080fe20000410000 */
[C---:B------:R-:W-:Y:S01]  /*8920*/  FMUL.FTZ R37, R12.reuse, R37 ;  /* 0x000000250c257220 */ /* 0x040fe20000410000 */
[----:B------:R-:W-:Y:S02]  /*8930*/  IMAD.MOV.U32 R15, RZ, RZ, R39 ;  /* 0x000000ffff0f7224 */ /* 0x000fe400078e0027 */
[-C--:B------:R-:W-:Y:S01]  /*8940*/  FFMA.FTZ R12, R12, R28.reuse, -R35 ;  /* 0x0000001c0c0c7223 */ /* 0x080fe20000010823 */
[----:B------:R-:W-:Y:S01]  /*8950*/  FFMA.FTZ R28, R32, R28, R37 ;  /* 0x0000001c201c7223 */ /* 0x000fe20000010025 */
[----:B------:R-:W-:Y:S02]  /*8960*/  HADD2.F32 R32, -RZ, R34.H0_H0 ;  /* 0x20000022ff207230 */ /* 0x000fe40000004100 */
[----:B------:R-:W-:Y:S01]  /*8970*/  HADD2.F32 R37, -RZ, R14.H0_H0 ;  /* 0x2000000eff257230 */ /* 0x000fe20000004100 */
[----:B------:R-:W-:Y:S01]  /*8980*/  F2FP.F16.F32.PACK_AB R12, R12, R42 ;  /* 0x0000002a0c0c723e */ /* 0x000fe200000000ff */
[----:B------:R-:W-:-:S02]  /*8990*/  HADD2.F32 R35, -RZ, R156.H0_H0 ;  /* 0x2000009cff237230 */ /* 0x000fc40000004100 */
        /* <DEDUP_REMOVED lines=8> */
[----:B------:R-:W-:Y:S01]  /*8a20*/  FMUL.FTZ R31, R14, R31 ;  /* 0x0000001f0e1f7220 */ /* 0x000fe20000410000 */
[----:B------:R-:W-:-:S02]  /*8a30*/  IMAD.MOV.U32 R35, RZ, RZ, R43 ;  /* 0x000000ffff237224 */ /* 0x000fc400078e002b */
[-C--:B------:R-:W-:Y:S01]  /*8a40*/  FFMA.FTZ R32, R14, R30.reuse, -R32 ;  /* 0x0000001e0e207223 */ /* 0x080fe20000010820 */
[----:B------:R-:W-:-:S04]  /*8a50*/  FFMA.FTZ R31, R34, R30, R31 ;  /* 0x0000001e221f7223 */ /* 0x000fc8000001001f */
[----:B------:R-:W-:Y:S01]  /*8a60*/  F2FP.F16.F32.PACK_AB R38, R32, R38 ;  /* 0x000000262026723e */ /* 0x000fe200000000ff */
[----:B------:R-:W-:Y:S01]  /*8a70*/  IMAD.MOV.U32 R32, RZ, RZ, R28 ;  /* 0x000000ffff207224 */ /* 0x000fe200078e001c */
[----:B------:R-:W-:-:S03]  /*8a80*/  F2FP.F16.F32.PACK_AB R31, R31, R41 ;  /* 0x000000291f1f723e */ /* 0x000fc600000000ff */
[----:B------:R-:W-:Y:S01]  /*8a90*/  IMAD.MOV.U32 R14, RZ, RZ, R38 ;  /* 0x000000ffff0e7224 */ /* 0x000fe200078e0026 */
[----:B------:R-:W-:-:S07]  /*8aa0*/  MOV R34, R31 ;  /* 0x0000001f00227202 */ /* 0x000fce0000000f00 */
.L_x_524:
[----:B------:R-:W-:Y:S05]  /*8ab0*/  BSYNC B2 ;  /* 0x0000000000027941 */ /* 0x000fea0003800000 */
.L_x_523:
[----:B------:R-:W-:Y:S01]  /*8ac0*/  LEA R28, P3, R10, R11, 0x1 ;  /* 0x0000000b0a1c7211 */ /* 0x000fe200078608ff */
[----:B------:R-:W-:-:S03]  /*8ad0*/  ULDC.64 UR4, c[0x0][0x208] ;  /* 0x0000820000047ab9 */ /* 0x000fc60000000a00 */
[----:B--2---:R-:W-:Y:S02]  /*8ae0*/  LEA.HI.X R29, R10, R119, R27, 0x1, P3 ;  /* 0x000000770a1d7211 */ /* 0x004fe400018f0c1b */
[----:B------:R-:W-:-:S03]  /*8af0*/  ISETP.GE.AND P3, PT, R40, R128, PT ;  /* 0x000000802800720c */ /* 0x000fc60003f66270 */
[----:B----4-:R4:W-:Y:S10]  /*8b00*/  ST.E.128 desc[UR4][R28.64], R12 ;  /* 0x0000000c1c007985 */ /* 0x0109f4000c101d04 */
[----:B------:R-:W-:-:S05]  /*8b10*/  @!P3 IMAD.WIDE R118, R40, 0x2, R118 ;  /* 0x000000022876b825 */ /* 0x000fca00078e0276 */
[----:B---3--:R4:W-:Y:S02]  /*8b20*/  @!P3 ST.E.128 desc[UR4][R118.64], R32 ;  /* 0x000000207600b985 */ /* 0x0089e4000c101d04 */
.L_x_518:
[----:B------:R-:W-:Y:S05]  /*8b30*/  BSYNC B1 ;  /* 0x0000000000017941 */ /* 0x000fea0003800000 */
.L_x_517:
[----:B------:R-:W-:-:S03]  /*8b40*/  UMOV UR4, 0xffffffff ;  /* 0xffffffff00047882 */ /* 0x000fc60000000000 */
[----:B------:R-:W-:Y:S05]  /*8b50*/  BRA.DIV UR4, `(.L_x_525) ;  /* 0x0000022604f47947 */ /* 0x000fea000b800000 */
[----:B----4-:R4:W0:Y:S04]  /*8b60*/  SHFL.IDX PT, R33, R116, 0x1, 0x181f ;  /* 0x00381f0074217f89 */ /* 0x01082800000e0000 */
[----:B---3--:R4:W3:Y:S02]  /*8b70*/  SHFL.IDX PT, R11, R117, 0x1, 0x181f ;  /* 0x00381f00750b7f89 */ /* 0x0088e400000e0000 */
.L_x_831:
        /* <DEDUP_REMOVED lines=8> */
[C---:B------:R-:W-:Y:S01]  /*8c00*/  VIADD R14, R224.reuse, 0x20 ;  /* 0x00000020e00e7836 */ /* 0x040fe20000000000 */
[----:B------:R-:W-:Y:S01]  /*8c10*/  IADD3 R28, R224, 0x20, RZ ;  /* 0x00000020e01c7810 */ /* 0x000fe20007ffe0ff */
[----:B------:R-:W-:Y:S01]  /*8c20*/  BSSY B3, `(.L_x_530) ;  /* 0x0000071000037945 */ /* 0x000fe20003800000 */
[----:B------:R-:W-:Y:S01]  /*8c30*/  SHF.R.S32.HI R13, RZ, 0x1f, R12 ;  /* 0x0000001fff0d7819 */ /* 0x000fe2000001140c */
[----:B------:R-:W-:Y:S01]  /*8c40*/  IMAD.SHL.U32 R14, R14, 0x40, RZ ;  /* 0x000000400e0e7824 */ /* 0x000fe200078e00ff */
[----:B------:R-:W-:Y:S01]  /*8c50*/  ISETP.GE.AND P3, PT, R16, R110, PT ;  /* 0x0000006e1000720c */ /* 0x000fe20003f66270 */
[----:B------:R-:W-:Y:S01]  /*8c60*/  IMAD.SHL.U32 R28, R28, 0x40, RZ ;  /* 0x000000401c1c7824 */ /* 0x000fe200078e00ff */
[----:B------:R-:W-:Y:S02]  /*8c70*/  LEA.HI R13, R13, R12, RZ, 0x4 ;  /* 0x0000000c0d0d7211 */ /* 0x000fe400078f20ff */
[----:B------:R-:W-:-:S02]  /*8c80*/  LOP3.LUT R14, R14, 0x1c0, RZ, 0xc0, !PT ;  /* 0x000001c00e0e7812 */ /* 0x000fc400078ec0ff */
[----:B------:R-:W-:Y:S02]  /*8c90*/  LEA.HI.SX32 R36, R13, R7, 0x1c ;  /* 0x000000070d247211 */ /* 0x000fe400078fe2ff */
[----:B------:R-:W-:Y:S02]  /*8ca0*/  LOP3.LUT R28, R28, 0x1c0, RZ, 0xc0, !PT ;  /* 0x000001c01c1c7812 */ /* 0x000fe400078ec0ff */
[----:B------:R-:W-:Y:S02]  /*8cb0*/  SHF.R.S32.HI R13, RZ, 0x1f, R36 ;  /* 0x0000001fff0d7819 */ /* 0x000fe40000011424 */
[----:B------:R-:W-:Y:S02]  /*8cc0*/  SHF.R.U32.HI R14, RZ, 0x3, R14 ;  /* 0x00000003ff0e7819 */ /* 0x000fe4000001160e */
[----:B------:R-:W-:Y:S02]  /*8cd0*/  LEA.HI R13, R13, R36, RZ, 0x3 ;  /* 0x000000240d0d7211 */ /* 0x000fe400078f18ff */
[----:B------:R-:W-:-:S02]  /*8ce0*/  SHF.L.U32 R36, R36, 0x3, RZ ;  /* 0x0000000324247819 */ /* 0x000fc400000006ff */
        /* <DEDUP_REMOVED lines=10> */
[----:B------:R-:W0:Y:S01]  /*8d90*/  LDS.128 R12, [R12+0x24400] ;  /* 0x024400000c0c7984 */ /* 0x000e220000000c00 */
[----:B------:R-:W-:Y:S05]  /*8da0*/  @P3 BRA `(.L_x_531) ;  /* 0x0000000400603947 */ /* 0x000fea0003800000 */
[----:B------:R-:W-:Y:S01]  /*8db0*/  HADD2.F32 R35, -RZ, R155.H1_H1 ;  /* 0x3000009bff237230 */ /* 0x000fe20000004100 */
[----:B------:R-:W-:Y:S01]  /*8dc0*/  SHF.R.U64 R56, R56, 0x10, R57 ;  /* 0x0000001038387819 */ /* 0x000fe20000001239 */
[----:B---3--:R-:W-:Y:S02]  /*8dd0*/  HADD2.F32 R34, -RZ, R29.H0_H0 ;  /* 0x2000001dff227230 */ /* 0x008fe40000004100 */
[----:B0-----:R-:W-:Y:S02]  /*8de0*/  HADD2.F32 R38, -RZ, R13.H0_H0 ;  /* 0x2000000dff267230 */ /* 0x001fe40000004100 */
[----:B------:R-:W-:Y:S02]  /*8df0*/  HADD2.F32 R37, -RZ, R153.H1_H1 ;  /* 0x30000099ff257230 */ /* 0x000fe40000004100 */
[-C--:B------:R-:W-:Y:S01]  /*8e00*/  FMUL.FTZ R39, R34, R35.reuse ;  /* 0x0000002322277220 */ /* 0x080fe20000410000 */
[----:B------:R-:W-:Y:S02]  /*8e10*/  HADD2.F32 R41, -RZ, R15.H0_H0 ;  /* 0x2000000fff297230 */ /* 0x000fe40000004100 */
[----:B------:R-:W-:Y:S01]  /*8e20*/  FMUL.FTZ R35, R38, R35 ;  /* 0x0000002326237220 */ /* 0x000fe20000410000 */
[----:B------:R-:W-:-:S02]  /*8e30*/  HADD2.F32 R40, -RZ, R152.H1_H1 ;  /* 0x30000098ff287230 */ /* 0x000fc40000004100 */
[-C--:B------:R-:W-:Y:S01]  /*8e40*/  FFMA.FTZ R39, R38, R37.reuse, -R39 ;  /* 0x0000002526277223 */ /* 0x080fe20000010827 */
[----:B------:R-:W-:Y:S02]  /*8e50*/  HADD2.F32 R38, -RZ, R29.H1_H1 ;  /* 0x3000001dff267230 */ /* 0x000fe40000004100 */
[----:B------:R-:W-:Y:S01]  /*8e60*/  FFMA.FTZ R34, R34, R37, R35 ;  /* 0x0000002522227223 */ /* 0x000fe20000010023 */
[----:B------:R-:W-:Y:S01]  /*8e70*/  SHF.R.U32.HI R37, RZ, 0x10, R57 ;  /* 0x00000010ff257819 */ /* 0x000fe20000011639 */
[----:B------:R-:W-:Y:S01]  /*8e80*/  HADD2.F32 R29, -RZ, R13.H1_H1 ;  /* 0x3000000dff1d7230 */ /* 0x000fe20000004100 */
[--C-:B------:R-:W-:Y:S01]  /*8e90*/  SHF.R.U64 R35, R48, 0x10, R49.reuse ;  /* 0x0000001030237819 */ /* 0x100fe20000001231 */
[----:B------:R-:W-:Y:S01]  /*8ea0*/  HADD2.F32 R15, -RZ, R15.H1_H1 ;  /* 0x3000000fff0f7230 */ /* 0x000fe20000004100 */
[----:B------:R-:W-:Y:S01]  /*8eb0*/  SHF.R.U32.HI R48, RZ, 0x10, R49 ;  /* 0x00000010ff307819 */ /* 0x000fe20000011631 */
[----:B------:R-:W-:Y:S02]  /*8ec0*/  HADD2.F32 R37, -RZ, R37.H0_H0 ;  /* 0x20000025ff257230 */ /* 0x000fe40000004100 */
[----:B------:R-:W-:-:S02]  /*8ed0*/  HADD2.F32 R155, -RZ, R155.H0_H0 ;  /* 0x2000009bff9b7230 */ /* 0x000fc40000004100 */
[----:B------:R-:W-:Y:S02]  /*8ee0*/  HADD2.F32 R48, -RZ, R48.H0_H0 ;  /* 0x20000030ff307230 */ /* 0x000fe40000004100 */
[CC--:B------:R-:W-:Y:S01]  /*8ef0*/  FMUL.FTZ R13, R38.reuse, R37.reuse ;  /* 0x00000025260d7220 */ /* 0x0c0fe20000410000 */
[C---:B------:R-:W-:Y:S01]  /*8f00*/  FMUL.FTZ R37, R29.reuse, R37 ;  /* 0x000000251d257220 */ /* 0x040fe20000410000 */
[----:B------:R-:W-:Y:S02]  /*8f10*/  HADD2.F32 R43, -RZ, R12.H0_H0 ;  /* 0x2000000cff2b7230 */ /* 0x000fe40000004100 */
[-C--:B------:R-:W-:Y:S01]  /*8f20*/  FFMA.FTZ R29, R29, R48.reuse, -R13 ;  /* 0x000000301d1d7223 */ /* 0x080fe2000001080d */
[----:B------:R-:W-:Y:S01]  /*8f30*/  FFMA.FTZ R13, R38, R48, R37 ;  /* 0x00000030260d7223 */ /* 0x000fe20000010025 */
[----:B------:R-:W-:Y:S02]  /*8f40*/  HADD2.F32 R37, -RZ, R154.H1_H1 ;  /* 0x3000009aff257230 */ /* 0x000fe40000004100 */
[--C-:B------:R-:W-:Y:S01]  /*8f50*/  HADD2.F32 R38, -RZ, R31.reuse.H0_H0 ;  /* 0x2000001fff267230 */ /* 0x100fe20000004100 */
[----:B------:R-:W-:Y:S01]  /*8f60*/  F2FP.F16.F32.PACK_AB R29, R29, R39 ;  /* 0x000000271d1d723e */ /* 0x000fe200000000ff */
[----:B------:R-:W-:Y:S01]  /*8f70*/  HADD2.F32 R31, -RZ, R31.H1_H1 ;  /* 0x3000001fff1f7230 */ /* 0x000fe20000004100 */
[----:B------:R-:W-:Y:S01]  /*8f80*/  F2FP.F16.F32.PACK_AB R34, R13, R34 ;  /* 0x000000220d22723e */ /* 0x000fe200000000ff */
[----:B------:R-:W-:-:S02]  /*8f90*/  HADD2.F32 R153, -RZ, R153.H0_H0 ;  /* 0x20000099ff997230 */ /* 0x000fc40000004100 */
[CC--:B------:R-:W-:Y:S01]  /*8fa0*/  FMUL.FTZ R42, R38.reuse, R37.reuse ;  /* 0x00000025262a7220 */ /* 0x0c0fe20000410000 */
[C---:B------:R-:W-:Y:S01]  /*8fb0*/  FMUL.FTZ R37, R41.reuse, R37 ;  /* 0x0000002529257220 */ /* 0x040fe20000410000 */
[----:B------:R-:W-:Y:S01]  /*8fc0*/  HADD2.F32 R56, -RZ, R56.H0_H0 ;  /* 0x20000038ff387230 */ /* 0x000fe20000004100 */
[----:B------:R-:W-:Y:S01]  /*8fd0*/  MOV R13, R29 ;  /* 0x0000001d000d7202 */ /* 0x000fe20000000f00 */
[-C--:B------:R-:W-:Y:S01]  /*8fe0*/  FFMA.FTZ R42, R41, R40.reuse, -R42 ;  /* 0x00000028292a7223 */ /* 0x080fe2000001082a */
[----:B------:R-:W-:Y:S01]  /*8ff0*/  FFMA.FTZ R37, R38, R40, R37 ;  /* 0x0000002826257223 */ /* 0x000fe20000010025 */
[--C-:B------:R-:W-:Y:S01]  /*9000*/  SHF.R.U64 R40, R58, 0x10, R59.reuse ;  /* 0x000000103a287819 */ /* 0x100fe2000000123b */
[----:B------:R-:W-:Y:S01]  /*9010*/  HADD2.F32 R12, -RZ, R12.H1_H1 ;  /* 0x3000000cff0c7230 */ /* 0x000fe20000004100 */
[----:B------:R-:W-:Y:S01]  /*9020*/  SHF.R.U32.HI R58, RZ, 0x10, R59 ;  /* 0x00000010ff3a7819 */ /* 0x000fe2000001163b */
[----:B------:R-:W-:Y:S01]  /*9030*/  HADD2.F32 R35, -RZ, R35.H0_H0 ;  /* 0x20000023ff237230 */ /* 0x000fe20000004100 */
[--C-:B------:R-:W-:Y:S01]  /*9040*/  SHF.R.U64 R38, R50, 0x10, R51.reuse ;  /* 0x0000001032267819 */ /* 0x100fe20000001233 */
[----:B------:R-:W-:Y:S01]  /*9050*/  HADD2.F32 R154, -RZ, R154.H0_H0 ;  /* 0x2000009aff9a7230 */ /* 0x000fe20000004100 */
[----:B------:R-:W-:Y:S01]  /*9060*/  SHF.R.U32.HI R50, RZ, 0x10, R51 ;  /* 0x00000010ff327819 */ /* 0x000fe20000011633 */
[----:B------:R-:W-:-:S02]  /*9070*/  HADD2.F32 R58, -RZ, R58.H0_H0 ;  /* 0x2000003aff3a7230 */ /* 0x000fc40000004100 */
[----:B------:R-:W-:Y:S02]  /*9080*/  HADD2.F32 R152, -RZ, R152.H0_H0 ;  /* 0x20000098ff987230 */ /* 0x000fe40000004100 */
[----:B------:R-:W-:Y:S02]  /*9090*/  HADD2.F32 R50, -RZ, R50.H0_H0 ;  /* 0x20000032ff327230 */ /* 0x000fe40000004100 */
[----:B------:R-:W-:Y:S01]  /*90a0*/  FMUL.FTZ R41, R31, R58 ;  /* 0x0000003a1f297220 */ /* 0x000fe20000410000 */
[----:B------:R-:W-:Y:S02]  /*90b0*/  HADD2.F32 R40, -RZ, R40.H0_H0 ;  /* 0x20000028ff287230 */ /* 0x000fe40000004100 */
[----:B------:R-:W-:Y:S02]  /*90c0*/  HADD2.F32 R38, -RZ, R38.H0_H0 ;  /* 0x20000026ff267230 */ /* 0x000fe40000004100 */
[C---:B------:R-:W-:Y:S01]  /*90d0*/  FFMA.FTZ R41, R15.reuse, R50, -R41 ;  /* 0x000000320f297223 */ /* 0x040fe20000010829 */
[----:B------:R-:W-:Y:S01]  /*90e0*/  FMUL.FTZ R15, R15, R58 ;  /* 0x0000003a0f0f7220 */ /* 0x000fe20000410000 */
[----:B------:R-:W-:-:S03]  /*90f0*/  IMAD.MOV.U32 R29, RZ, RZ, R34 ;  /* 0x000000ffff1d7224 */ /* 0x000fc600078e0022 */
[----:B------:R-:W-:Y:S01]  /*9100*/  FFMA.FTZ R15, R31, R50, R15 ;  /* 0x000000321f0f7223 */ /* 0x000fe2000001000f */
[--C-:B------:R-:W-:Y:S01]  /*9110*/  HADD2.F32 R31, -RZ, R28.reuse.H0_H0 ;  /* 0x2000001cff1f7230 */ /* 0x100fe20000004100 */
[----:B------:R-:W-:Y:S01]  /*9120*/  F2FP.F16.F32.PACK_AB R41, R41, R42 ;  /* 0x0000002a2929723e */ /* 0x000fe200000000ff */
[----:B------:R-:W-:Y:S02]  /*9130*/  HADD2.F32 R28, -RZ, R28.H1_H1 ;  /* 0x3000001cff1c7230 */ /* 0x000fe40000004100 */
[----:B------:R-:W-:Y:S01]  /*9140*/  F2FP.F16.F32.PACK_AB R37, R15, R37 ;  /* 0x000000250f25723e */ /* 0x000fe200000000ff */
[-C--:B------:R-:W-:Y:S01]  /*9150*/  FMUL.FTZ R48, R31, R155.reuse ;  /* 0x0000009b1f307220 */ /* 0x080fe20000410000 */
[C---:B------:R-:W-:Y:S01]  /*9160*/  FMUL.FTZ R155, R43.reuse, R155 ;  /* 0x0000009b2b9b7220 */ /* 0x040fe20000410000 */
[----:B------:R-:W-:Y:S02]  /*9170*/  IMAD.MOV.U32 R15, RZ, RZ, R41 ;  /* 0x000000ffff0f7224 */ /* 0x000fe400078e0029 */
[-C--:B------:R-:W-:Y:S01]  /*9180*/  FFMA.FTZ R48, R43, R153.reuse, -R48 ;  /* 0x000000992b307223 */ /* 0x080fe20000010830 */
[----:B------:R-:W-:Y:S01]  /*9190*/  FFMA.FTZ R155, R31, R153, R155 ;  /* 0x000000991f9b7223 */ /* 0x000fe2000001009b */
[-C--:B------:R-:W-:Y:S01]  /*91a0*/  FMUL.FTZ R31, R28, R56.reuse ;  /* 0x000000381c1f7220 */ /* 0x080fe20000410000 */
[----:B------:R-:W-:-:S03]  /*91b0*/  FMUL.FTZ R56, R12, R56 ;  /* 0x000000380c387220 */ /* 0x000fc60000410000 */
[-C--:B------:R-:W-:Y:S01]  /*91c0*/  FFMA.FTZ R31, R12, R35.reuse, -R31 ;  /* 0x000000230c1f7223 */ /* 0x080fe2000001081f */
[----:B------:R-:W-:Y:S01]  /*91d0*/  FFMA.FTZ R56, R28, R35, R56 ;  /* 0x000000231c387223 */ /* 0x000fe20000010038 */
[----:B------:R-:W-:Y:S02]  /*91e0*/  HADD2.F32 R12, -RZ, R30.H0_H0 ;  /* 0x2000001eff0c7230 */ /* 0x000fe40000004100 */
[----:B------:R-:W-:Y:S01]  /*91f0*/  HADD2.F32 R28, -RZ, R14.H0_H0 ;  /* 0x2000000eff1c7230 */ /* 0x000fe20000004100 */
[----:B------:R-:W-:Y:S01]  /*9200*/  F2FP.F16.F32.PACK_AB R31, R31, R48 ;  /* 0x000000301f1f723e */ /* 0x000fe200000000ff */
[----:B------:R-:W-:Y:S02]  /*9210*/  HADD2.F32 R30, -RZ, R30.H1_H1 ;  /* 0x3000001eff1e7230 */ /* 0x000fe40000004100 */
[-C--:B------:R-:W-:Y:S01]  /*9220*/  FMUL.FTZ R35, R12, R154.reuse ;  /* 0x0000009a0c237220 */ /* 0x080fe20000410000 */
[----:B------:R-:W-:Y:S02]  /*9230*/  HADD2.F32 R14, -RZ, R14.H1_H1 ;  /* 0x3000000eff0e7230 */ /* 0x000fe40000004100 */
[----:B------:R-:W-:Y:S01]  /*9240*/  FMUL.FTZ R154, R28, R154 ;  /* 0x0000009a1c9a7220 */ /* 0x000fe20000410000 */
[----:B------:R-:W-:Y:S01]  /*9250*/  F2FP.F16.F32.PACK_AB R56, R56, R155 ;  /* 0x0000009b3838723e */ /* 0x000fe200000000ff */
[----:B------:R-:W-:-:S02]  /*9260*/  FFMA.FTZ R35, R28, R152, -R35 ;  /* 0x000000981c237223 */ /* 0x000fc40000010823 */
[----:B------:R-:W-:Y:S01]  /*9270*/  FFMA.FTZ R154, R12, R152, R154 ;  /* 0x000000980c9a7223 */ /* 0x000fe2000001009a */
[-C--:B------:R-:W-:Y:S01]  /*9280*/  FMUL.FTZ R12, R30, R40.reuse ;  /* 0x000000281e0c7220 */ /* 0x080fe20000410000 */
[C---:B------:R-:W-:Y:S01]  /*9290*/  FMUL.FTZ R40, R14.reuse, R40 ;  /* 0x000000280e287220 */ /* 0x040fe20000410000 */
[----:B------:R-:W-:Y:S02]  /*92a0*/  IMAD.MOV.U32 R28, RZ, RZ, R56 ;  /* 0x000000ffff1c7224 */ /* 0x000fe400078e0038 */
[-C--:B------:R-:W-:Y:S01]  /*92b0*/  FFMA.FTZ R12, R14, R38.reuse, -R12 ;  /* 0x000000260e0c7223 */ /* 0x080fe2000001080c */
[----:B------:R-:W-:-:S04]  /*92c0*/  FFMA.FTZ R40, R30, R38, R40 ;  /* 0x000000261e287223 */ /* 0x000fc80000010028 */
[----:B------:R-:W-:Y:S01]  /*92d0*/  F2FP.F16.F32.PACK_AB R35, R12, R35 ;  /* 0x000000230c23723e */ /* 0x000fe200000000ff */
[----:B------:R-:W-:Y:S01]  /*92e0*/  IMAD.MOV.U32 R12, RZ, RZ, R31 ;  /* 0x000000ffff0c7224 */ /* 0x000fe200078e001f */
[----:B------:R-:W-:Y:S02]  /*92f0*/  F2FP.F16.F32.PACK_AB R40, R40, R154 ;  /* 0x0000009a2828723e */ /* 0x000fe400000000ff */
[----:B------:R-:W-:Y:S02]  /*9300*/  MOV R14, R35 ;  /* 0x00000023000e7202 */ /* 0x000fe40000000f00 */
[----:B------:R-:W-:Y:S01]  /*9310*/  MOV R31, R37 ;  /* 0x00000025001f7202 */ /* 0x000fe20000000f00 */
[----:B------:R-:W-:-:S07]  /*9320*/  IMAD.MOV.U32 R30, RZ, RZ, R40 ;  /* 0x000000ffff1e7224 */ /* 0x000fce00078e0028 */
.L_x_531:
[----:B------:R-:W-:Y:S05]  /*9330*/  BSYNC B3 ;  /* 0x0000000000037941 */ /* 0x000fea0003800000 */
.L_x_530:
[----:B------:R-:W-:Y:S01]  /*9340*/  LEA R34, P3, R8, R11, 0x1 ;  /* 0x0000000b08227211 */ /* 0x000fe200078608ff */
[----:B------:R-:W-:-:S03]  /*9350*/  ULDC.64 UR4, c[0x0][0x208] ;  /* 0x0000820000047ab9 */ /* 0x000fc60000000a00 */
[----:B0-----:R-:W-:Y:S02]  /*9360*/  LEA.HI.X R35, R8, R33, R26, 0x1, P3 ;  /* 0x0000002108237211 */ /* 0x001fe400018f0c1a */
[----:B------:R-:W-:-:S03]  /*9370*/  ISETP.GE.AND P3, PT, R36, R128, PT ;  /* 0x000000802400720c */ /* 0x000fc60003f66270 */
[----:B------:R0:W-:Y:S10]  /*9380*/  ST.E.128 desc[UR4][R34.64], R12 ;  /* 0x0000000c22007985 */ /* 0x0001f4000c101d04 */
[----:B0-----:R-:W-:-:S05]  /*9390*/  @!P3 IMAD.WIDE R12, R36, 0x2, R32 ;  /* 0x00000002240cb825 */ /* 0x001fca00078e0220 */
[----:B---3--:R3:W-:Y:S02]  /*93a0*/  @!P3 ST.E.128 desc[UR4][R12.64], R28 ;  /* 0x0000001c0c00b985 */ /* 0x0087e4000c101d04 */
.L_x_529:
[----:B------:R-:W-:Y:S05]  /*93b0*/  BSYNC B2 ;  /* 0x0000000000027941 */ /* 0x000fea0003800000 */
.L_x_528:
[----:B------:R-:W-:-:S13]  /*93c0*/  ISETP.NE.AND P3, PT, R20, RZ, PT ;  /* 0x000000ff1400720c */ /* 0x000fda0003f65270 */
[----:B------:R-:W-:Y:S05]  /*93d0*/  @!P3 BRA `(.L_x_527) ;  /* 0x0000000400f4b947 */ /* 0x000fea0003800000 */
[----:B------:R-:W5:Y:S01]  /*93e0*/  LDL R15, [R1+0x58] ;  /* 0x00005800010f7983 */ /* 0x000f620000100800 */
[----:B---3--:R-:W-:Y:S01]  /*93f0*/  SEL R12, R111, R131, !P1 ;  /* 0x000000836f0c7207 */ /* 0x008fe20004800000 */
[----:B------:R-:W-:Y:S01]  /*9400*/  VIADD R14, R224, 0x20 ;  /* 0x00000020e00e7836 */ /* 0x000fe20000000000 */
[----:B------:R-:W-:Y:S01]  /*9410*/  ISETP.GE.AND P3, PT, R214, R110, PT ;  /* 0x0000006ed600720c */ /* 0x000fe20003f66270 */
[----:B------:R-:W-:Y:S01]  /*9420*/  VIADD R28, R224, 0x20 ;  /* 0x00000020e01c7836 */ /* 0x000fe20000000000 */
[----:B------:R-:W-:Y:S01]  /*9430*/  SHF.R.S32.HI R13, RZ, 0x1f, R12 ;  /* 0x0000001fff0d7819 */ /* 0x000fe2000001140c */
[----:B------:R-:W-:Y:S01]  /*9440*/  BSSY B2, `(.L_x_532) ;  /* 0x000006f000027945 */ /* 0x000fe20003800000 */
[----:B------:R-:W-:Y:S01]  /*9450*/  SHF.L.U32 R14, R14, 0x6, RZ ;  /* 0x000000060e0e7819 */ /* 0x000fe200000006ff */
[----:B------:R-:W-:Y:S01]  /*9460*/  IMAD.SHL.U32 R28, R28, 0x40, RZ ;  /* 0x000000401c1c7824 */ /* 0x000fe200078e00ff */
[----:B------:R-:W-:Y:S02]  /*9470*/  LEA.HI R13, R13, R12, RZ, 0x4 ;  /* 0x0000000c0d0d7211 */ /* 0x000fe400078f20ff */
[----:B------:R-:W-:-:S02]  /*9480*/  LOP3.LUT R14, R14, 0x1c0, RZ, 0xc0, !PT ;  /* 0x000001c00e0e7812 */ /* 0x000fc400078ec0ff */
[----:B------:R-:W-:Y:S02]  /*9490*/  LEA.HI.SX32 R36, R13, R9, 0x1c ;  /* 0x000000090d247211 */ /* 0x000fe400078fe2ff */
[----:B------:R-:W-:Y:S02]  /*94a0*/  LOP3.LUT R28, R28, 0x1c0, RZ, 0xc0, !PT ;  /* 0x000001c01c1c7812 */ /* 0x000fe400078ec0ff */
[----:B------:R-:W-:Y:S02]  /*94b0*/  SHF.R.S32.HI R13, RZ, 0x1f, R36 ;  /* 0x0000001fff0d7819 */ /* 0x000fe40000011424 */
[----:B------:R-:W-:Y:S02]  /*94c0*/  SHF.R.U32.HI R14, RZ, 0x3, R14 ;  /* 0x00000003ff0e7819 */ /* 0x000fe4000001160e */
[----:B------:R-:W-:Y:S01]  /*94d0*/  LEA.HI R13, R13, R36, RZ, 0x3 ;  /* 0x000000240d0d7211 */ /* 0x000fe200078f18ff */
[----:B------:R-:W-:-:S03]  /*94e0*/  IMAD.SHL.U32 R36, R36, 0x8, RZ ;  /* 0x0000000824247824 */ /* 0x000fc600078e00ff */
[----:B------:R-:W-:Y:S02]  /*94f0*/  SHF.R.S32.HI R13, RZ, 0x3, R13 ;  /* 0x00000003ff0d7819 */ /* 0x000fe4000001140d */
[----:B------:R-:W-:-:S04]  /*9500*/  LOP3.LUT R12, R28, 0x38, R36, 0xf8, !PT ;  /* 0x000000381c0c7812 */ /* 0x000fc800078ef824 */
[----:B------:R-:W-:Y:S01]  /*9510*/  LOP3.LUT R12, R12, R14, RZ, 0x3c, !PT ;  /* 0x0000000e0c0c7212 */ /* 0x000fe200078e3cff */
[----:B-----5:R-:W-:-:S05]  /*9520*/  IMAD R13, R13, 0x1400, R15 ;  /* 0x000014000d0d7824 */ /* 0x020fca00078e020f */
[----:B------:R-:W-:-:S05]  /*9530*/  IADD3 R12, R13, R12, RZ ;  /* 0x0000000c0d0c7210 */ /* 0x000fca0007ffe0ff */
[C---:B------:R-:W-:Y:S02]  /*9540*/  IMAD R28, R213.reuse, 0x5000, R12 ;  /* 0x00005000d51c7824 */ /* 0x040fe400078e020c */
[----:B------:R-:W-:Y:S02]  /*9550*/  IMAD R12, R213, 0x5000, R123 ;  /* 0x00005000d50c7824 */ /* 0x000fe400078e027b */
[--C-:B------:R-:W-:Y:S02]  /*9560*/  IMAD R28, R28, 0x2, R23.reuse ;  /* 0x000000021c1c7824 */ /* 0x100fe400078e0217 */
[----:B------:R-:W-:-:S04]  /*9570*/  IMAD R12, R12, 0x2, R23 ;  /* 0x000000020c0c7824 */ /* 0x000fc800078e0217 */
        /* <DEDUP_REMOVED lines=36> */
[----:B------:R-:W-:Y:S02]  /*97c0*/  HADD2.F32 R52, -RZ, R52.H0_H0 ;  /* 0x20000034ff347230 */ /* 0x000fe40000004100 */
        /* <DEDUP_REMOVED lines=17> */
[----:B------:R-:W-:Y:S01]  /*98e0*/  IMAD.MOV.U32 R13, RZ, RZ, R29 ;  /* 0x000000ffff0d7224 */ /* 0x000fe200078e001d */
[----:B------:R-:W-:-:S02]  /*98f0*/  MOV R29, R34 ;  /* 0x00000022001d7202 */ /* 0x000fc40000000f00 */
        /* <DEDUP_REMOVED lines=29> */
[----:B------:R-:W-:Y:S02]  /*9ad0*/  F2FP.F16.F32.PACK_AB R35, R12, R35 ;  /* 0x000000230c23723e */ /* 0x000fe400000000ff */
[----:B------:R-:W-:Y:S02]  /*9ae0*/  F2FP.F16.F32.PACK_AB R40, R40, R150 ;  /* 0x000000962828723e */ /* 0x000fe400000000ff */
[----:B------:R-:W-:Y:S01]  /*9af0*/  MOV R12, R31 ;  /* 0x0000001f000c7202 */ /* 0x000fe20000000f00 */
[----:B------:R-:W-:Y:S01]  /*9b00*/  IMAD.MOV.U32 R14, RZ, RZ, R35 ;  /* 0x000000ffff0e7224 */ /* 0x000fe200078e0023 */
[----:B------:R-:W-:Y:S01]  /*9b10*/  MOV R30, R40 ;  /* 0x00000028001e7202 */ /* 0x000fe20000000f00 */
[----:B------:R-:W-:-:S07]  /*9b20*/  IMAD.MOV.U32 R31, RZ, RZ, R37 ;  /* 0x000000ffff1f7224 */ /* 0x000fce00078e0025 */
.L_x_533:
[----:B------:R-:W-:Y:S05]  /*9b30*/  BSYNC B2 ;  /* 0x0000000000027941 */ /* 0x000fea0003800000 */
.L_x_532:
[----:B------:R-:W-:Y:S01]  /*9b40*/  LEA R34, P3, R10, R11, 0x1 ;  /* 0x0000000b0a227211 */ /* 0x000fe200078608ff */
[----:B------:R-:W-:-:S03]  /*9b50*/  ULDC.64 UR4, c[0x0][0x208] ;  /* 0x0000820000047ab9 */ /* 0x000fc60000000a00 */
[----:B0-----:R-:W-:Y:S02]  /*9b60*/  LEA.HI.X R35, R10, R33, R27, 0x1, P3 ;  /* 0x000000210a237211 */ /* 0x001fe400018f0c1b */
[----:B------:R-:W-:-:S03]  /*9b70*/  ISETP.GE.AND P3, PT, R36, R128, PT ;  /* 0x000000802400720c */ /* 0x000fc60003f66270 */
[----:B------:R0:W-:Y:S10]  /*9b80*/  ST.E.128 desc[UR4][R34.64], R12 ;  /* 0x0000000c22007985 */ /* 0x0001f4000c101d04 */
[----:B------:R-:W-:-:S05]  /*9b90*/  @!P3 IMAD.WIDE R32, R36, 0x2, R32 ;  /* 0x000000022420b825 */ /* 0x000fca00078e0220 */
[----:B---3--:R0:W-:Y:S02]  /*9ba0*/  @!P3 ST.E.128 desc[UR4][R32.64], R28 ;  /* 0x0000001c2000b985 */ /* 0x0081e4000c101d04 */
.L_x_527:
[----:B------:R-:W-:Y:S05]  /*9bb0*/  BSYNC B1 ;  /* 0x0000000000017941 */ /* 0x000fea0003800000 */
.L_x_526:
[----:B------:R-:W-:-:S03]  /*9bc0*/  UMOV UR4, 0xffffffff ;  /* 0xffffffff00047882 */ /* 0x000fc60000000000 */
[----:B------:R-:W-:Y:S05]  /*9bd0*/  BRA.DIV UR4, `(.L_x_534) ;  /* 0x0000021a04207947 */ /* 0x000fea000b800000 */
[----:B-1--4-:R-:W1:Y:S04]  /*9be0*/  SHFL.IDX PT, R116, R116, 0x2, 0x181f ;  /* 0x00581f0074747f89 */ /* 0x012e6800000e0000 */
[----:B------:R-:W4:Y:S02]  /*9bf0*/  SHFL.IDX PT, R117, R117, 0x2, 0x181f ;  /* 0x00581f0075757f89 */ /* 0x000f2400000e0000 */
.L_x_835:
[----:B------:R-:W-:Y:S05]  /*9c00*/  @P5 BRA `(.L_x_492) ;  /* 0x0000001400e85947 */ /* 0x000fea0003800000 */
[----:B------:R-:W-:Y:S01]  /*9c10*/  ISETP.NE.AND P3, PT, R0, RZ, PT ;  /* 0x000000ff0000720c */ /* 0x000fe20003f65270 */
[----:B------:R-:W-:Y:S01]  /*9c20*/  BSSY B1, `(.L_x_535) ;  /* 0x0000081000017945 */ /* 0x000fe20003800000 */
[----:B0---4-:R-:W-:Y:S01]  /*9c30*/  IMAD.MOV.U32 R32, RZ, RZ, R117 ;  /* 0x000000ffff207224 */ /* 0x011fe200078e0075 */
[----:B-1----:R-:W-:-:S10]  /*9c40*/  MOV R33, R116 ;  /* 0x0000007400217202 */ /* 0x002fd40000000f00 */
[----:B------:R-:W-:Y:S05]  /*9c50*/  @!P3 BRA `(.L_x_536) ;  /* 0x0000000400f4b947 */ /* 0x000fea0003800000 */
[----:B------:R-:W4:Y:S01]  /*9c60*/  LDL R15, [R1+0x54] ;  /* 0x00005400010f7983 */ /* 0x000f220000100800 */
        /* <DEDUP_REMOVED lines=19> */
[----:B----4-:R-:W-:-:S05]  /*9da0*/  IMAD R13, R13, 0x1400, R15 ;  /* 0x000014000d0d7824 */ /* 0x010fca00078e020f */
[----:B------:R-:W-:-:S05]  /*9db0*/  IADD3 R12, R13, R12, RZ ;  /* 0x0000000c0d0c7210 */ /* 0x000fca0007ffe0ff */
[C---:B------:R-:W-:Y:S02]  /*9dc0*/  IMAD R28, R213.reuse, 0x5000, R12 ;  /* 0x00005000d51c7824 */ /* 0x040fe400078e020c */
[----:B------:R-:W-:Y:S02]  /*9dd0*/  IMAD R12, R213, 0x5000, R122 ;  /* 0x00005000d50c7824 */ /* 0x000fe400078e027a */
[--C-:B------:R-:W-:Y:S02]  /*9de0*/  IMAD R28, R28, 0x2, R23.reuse ;  /* 0x000000021c1c7824 */ /* 0x100fe400078e0217 */
[----:B------:R-:W-:-:S04]  /*9df0*/  IMAD R12, R12, 0x2, R23 ;  /* 0x000000020c0c7824 */ /* 0x000fc800078e0217 */
[----:B------:R-:W0:Y:S04]  /*9e00*/  LDS.128 R28, [R28+0x24400] ;  /* 0x024400001c1c7984 */ /* 0x000e280000000c00 */
[----:B------:R-:W1:Y:S01]  /*9e10*/  LDS.128 R12, [R12+0x24400] ;  /* 0x024400000c0c7984 */ /* 0x000e620000000c00 */
[----:B------:R-:W-:Y:S05]  /*9e20*/  @P3 BRA `(.L_x_538) ;  /* 0x0000000400603947 */ /* 0x000fea0003800000 */
[----:B------:R-:W-:Y:S01]  /*9e30*/  HADD2.F32 R35, -RZ, R147.H1_H1 ;  /* 0x30000093ff237230 */ /* 0x000fe20000004100 */
[----:B------:R-:W-:Y:S01]  /*9e40*/  SHF.R.U64 R72, R72, 0x10, R73 ;  /* 0x0000001048487819 */ /* 0x000fe20000001249 */
[----:B0-----:R-:W-:Y:S02]  /*9e50*/  HADD2.F32 R34, -RZ, R29.H0_H0 ;  /* 0x2000001dff227230 */ /* 0x001fe40000004100 */
[----:B-1----:R-:W-:Y:S02]  /*9e60*/  HADD2.F32 R37, -RZ, R13.H0_H0 ;  /* 0x2000000dff257230 */ /* 0x002fe40000004100 */
        /* <DEDUP_REMOVED lines=16> */
[-C--:B------:R-:W-:Y:S01]  /*9f70*/  FMUL.FTZ R13, R37, R36.reuse ;  /* 0x00000024250d7220 */ /* 0x080fe20000410000 */
        /* <DEDUP_REMOVED lines=37> */
[CC--:B------:R-:W-:Y:S01]  /*a1d0*/  FMUL.FTZ R43, R31.reuse, R147.reuse ;  /* 0x000000931f2b7220 */ /* 0x0c0fe20000410000 */
        /* <DEDUP_REMOVED lines=29> */
.L_x_538:
[----:B------:R-:W-:Y:S05]  /*a3b0*/  BSYNC B2 ;  /* 0x0000000000027941 */ /* 0x000fea0003800000 */
.L_x_537:
[----:B------:R-:W-:Y:S01]  /*a3c0*/  ISETP.GE.AND P4, PT, R11, R128, PT ;  /* 0x000000800b00720c */ /* 0x000fe20003f86270 */
[----:B------:R-:W-:Y:S01]  /*a3d0*/  ULDC.64 UR4, c[0x0][0x208] ;  /* 0x0000820000047ab9 */ /* 0x000fe20000000a00 */
[----:B------:R-:W-:-:S04]  /*a3e0*/  LEA R34, P3, R8, R117, 0x1 ;  /* 0x0000007508227211 */ /* 0x000fc800078608ff */
[----:B------:R-:W-:-:S05]  /*a3f0*/  LEA.HI.X R35, R8, R116, R26, 0x1, P3 ;  /* 0x0000007408237211 */ /* 0x000fca00018f0c1a */
[----:B-1----:R1:W-:Y:S02]  /*a400*/  ST.E.128 desc[UR4][R34.64], R12 ;  /* 0x0000000c22007985 */ /* 0x0023e4000c101d04 */
[----:B-1----:R-:W-:-:S05]  /*a410*/  @!P4 IMAD.WIDE R12, R11, 0x2, R32 ;  /* 0x000000020b0cc825 */ /* 0x002fca00078e0220 */
[----:B0-----:R0:W-:Y:S02]  /*a420*/  @!P4 ST.E.128 desc[UR4][R12.64], R28 ;  /* 0x0000001c0c00c985 */ /* 0x0011e4000c101d04 */
.L_x_536:
[----:B------:R-:W-:Y:S05]  /*a430*/  BSYNC B1 ;  /* 0x0000000000017941 */ /* 0x000fea0003800000 */
.L_x_535:
[----:B------:R-:W-:-:S13]  /*a440*/  ISETP.NE.AND P3, PT, R20, RZ, PT ;  /* 0x000000ff1400720c */ /* 0x000fda0003f65270 */
[----:B------:R-:W-:Y:S05]  /*a450*/  @!P3 BRA `(.L_x_492) ;  /* 0x0000000c00d4b947 */ /* 0x000fea0003800000 */
[----:B------:R-:W4:Y:S01]  /*a460*/  LDL R15, [R1+0x54] ;  /* 0x00005400010f7983 */ /* 0x000f220000100800 */
[----:B------:R-:W-:Y:S01]  /*a470*/  SEL R131, R111, R131, !P1 ;  /* 0x000000836f837207 */ /* 0x000fe20004800000 */
[C---:B0--3--:R-:W-:Y:S01]  /*a480*/  VIADD R12, R224.reuse, 0x40 ;  /* 0x00000040e00c7836 */ /* 0x049fe20000000000 */
[----:B------:R-:W-:Y:S01]  /*a490*/  IADD3 R14, R224, 0x40, RZ ;  /* 0x00000040e00e7810 */ /* 0x000fe20007ffe0ff */
[----:B------:R-:W-:Y:S01]  /*a4a0*/  BSSY B1, `(.L_x_539) ;  /* 0x0000070000017945 */ /* 0x000fe20003800000 */
[----:B------:R-:W-:Y:S02]  /*a4b0*/  SHF.R.S32.HI R11, RZ, 0x1f, R131 ;  /* 0x0000001fff0b7819 */ /* 0x000fe40000011483 */
        /* <DEDUP_REMOVED lines=9> */
[----:B------:R-:W-:Y:S01]  /*a550*/  IMAD.SHL.U32 R11, R11, 0x8, RZ ;  /* 0x000000080b0b7824 */ /* 0x000fe200078e00ff */
[----:B------:R-:W-:-:S02]  /*a560*/  ISETP.GE.AND P4, PT, R214, R110, PT ;  /* 0x0000006ed600720c */ /* 0x000fc40003f86270 */
[----:B------:R-:W-:Y:S02]  /*a570*/  SHF.R.S32.HI R13, RZ, 0x3, R13 ;  /* 0x00000003ff0d7819 */ /* 0x000fe4000001140d */
[----:B------:R-:W-:Y:S02]  /*a580*/  LOP3.LUT R12, R12, 0x38, R11, 0xf8, !PT ;  /* 0x000000380c0c7812 */ /* 0x000fe400078ef80b */
[----:B------:R-:W-:Y:S02]  /*a590*/  LEA R34, P3, R10, R117, 0x1 ;  /* 0x000000750a227211 */ /* 0x000fe400078608ff */
[----:B------:R-:W-:Y:S02]  /*a5a0*/  LOP3.LUT R12, R12, R14, RZ, 0x3c, !PT ;  /* 0x0000000e0c0c7212 */ /* 0x000fe400078e3cff */
[----:B------:R-:W-:Y:S01]  /*a5b0*/  LEA.HI.X R35, R10, R116, R27, 0x1, P3 ;  /* 0x000000740a237211 */ /* 0x000fe200018f0c1b */
[----:B----4-:R-:W-:-:S04]  /*a5c0*/  IMAD R13, R13, 0x1400, R15 ;  /* 0x000014000d0d7824 */ /* 0x010fc800078e020f */
[----:B------:R-:W-:Y:S02]  /*a5d0*/  IMAD.IADD R13, R13, 0x1, R12 ;  /* 0x000000010d0d7824 */ /* 0x000fe400078e020c */
[C---:B------:R-:W-:Y:S02]  /*a5e0*/  IMAD R12, R213.reuse, 0x5000, R121 ;  /* 0x00005000d50c7824 */ /* 0x040fe400078e0279 */
[----:B------:R-:W-:Y:S02]  /*a5f0*/  IMAD R28, R213, 0x5000, R13 ;  /* 0x00005000d51c7824 */ /* 0x000fe400078e020d */
[----:B------:R-:W-:-:S03]  /*a600*/  IMAD R12, R12, 0x2, R23 ;  /* 0x000000020c0c7824 */ /* 0x000fc600078e0217 */
[----:B------:R-:W-:-:S03]  /*a610*/  LEA R28, R28, R23, 0x1 ;  /* 0x000000171c1c7211 */ /* 0x000fc600078e08ff */
[----:B------:R-:W0:Y:S04]  /*a620*/  LDS.128 R12, [R12+0x24400] ;  /* 0x024400000c0c7984 */ /* 0x000e280000000c00 */
[----:B------:R-:W1:Y:S01]  /*a630*/  LDS.128 R28, [R28+0x24400] ;  /* 0x024400001c1c7984 */ /* 0x000e620000000c00 */
[----:B------:R-:W-:Y:S05]  /*a640*/  @P4 BRA `(.L_x_540) ;  /* 0x0000000400544947 */ /* 0x000fea0003800000 */
[----:B------:R-:W-:Y:S01]  /*a650*/  HADD2.F32 R39, -RZ, R143.H1_H1 ;  /* 0x3000008fff277230 */ /* 0x000fe20000004100 */
[----:B------:R-:W-:Y:S01]  /*a660*/  SHF.R.U64 R68, R68, 0x10, R69 ;  /* 0x0000001044447819 */ /* 0x000fe20000001245 */
[----:B-1----:R-:W-:Y:S01]  /*a670*/  HADD2.F32 R36, -RZ, R29.H0_H0 ;  /* 0x2000001dff247230 */ /* 0x002fe20000004100 */
[----:B------:R-:W-:Y:S01]  /*a680*/  SHF.R.U64 R60, R60, 0x10, R61 ;  /* 0x000000103c3c7819 */ /* 0x000fe2000000123d */
[----:B0-----:R-:W-:Y:S01]  /*a690*/  HADD2.F32 R37, -RZ, R13.H0_H0 ;  /* 0x2000000dff257230 */ /* 0x001fe20000004100 */
[----:B------:R-:W-:Y:S01]  /*a6a0*/  SHF.R.U64 R70, R70, 0x10, R71 ;  /* 0x0000001046467819 */ /* 0x000fe20000001247 */
[----:B------:R-:W-:Y:S02]  /*a6b0*/  HADD2.F32 R38, -RZ, R141.H1_H1 ;  /* 0x3000008dff267230 */ /* 0x000fe40000004100 */
[-C--:B------:R-:W-:Y:S01]  /*a6c0*/  FMUL.FTZ R40, R36, R39.reuse ;  /* 0x0000002724287220 */ /* 0x080fe20000410000 */
[----:B------:R-:W-:Y:S02]  /*a6d0*/  HADD2.F32 R143, -RZ, R143.H0_H0 ;  /* 0x2000008fff8f7230 */ /* 0x000fe40000004100 */
[----:B------:R-:W-:Y:S01]  /*a6e0*/  FMUL.FTZ R39, R37, R39 ;  /* 0x0000002725277220 */ /* 0x000fe20000410000 */
[----:B------:R-:W-:-:S02]  /*a6f0*/  HADD2.F32 R141, -RZ, R141.H0_H0 ;  /* 0x2000008dff8d7230 */ /* 0x000fc40000004100 */
[-C--:B------:R-:W-:Y:S01]  /*a700*/  FFMA.FTZ R37, R37, R38.reuse, -R40 ;  /* 0x0000002625257223 */ /* 0x080fe20000010828 */
[----:B------:R-:W-:Y:S01]  /*a710*/  SHF.R.U32.HI R40, RZ, 0x10, R61 ;  /* 0x00000010ff287819 */ /* 0x000fe2000001163d */
[----:B------:R-:W-:Y:S01]  /*a720*/  FFMA.FTZ R36, R36, R38, R39 ;  /* 0x0000002624247223 */ /* 0x000fe20000010027 */
[----:B------:R-:W-:Y:S01]  /*a730*/  SHF.R.U32.HI R39, RZ, 0x10, R69 ;  /* 0x00000010ff277819 */ /* 0x000fe20000011645 */
[----:B------:R-:W-:Y:S01]  /*a740*/  HADD2.F32 R38, -RZ, R29.H1_H1 ;  /* 0x3000001dff267230 */ /* 0x000fe20000004100 */
[----:B------:R-:W-:Y:S01]  /*a750*/  SHF.R.U64 R62, R62, 0x10, R63 ;  /* 0x000000103e3e7819 */ /* 0x000fe2000000123f */
[----:B------:R-:W-:Y:S02]  /*a760*/  HADD2.F32 R68, -RZ, R68.H0_H0 ;  /* 0x20000044ff447230 */ /* 0x000fe40000004100 */
[----:B------:R-:W-:Y:S02]  /*a770*/  HADD2.F32 R29, -RZ, R39.H0_H0 ;  /* 0x20000027ff1d7230 */ /* 0x000fe40000004100 */
[----:B------:R-:W-:-:S02]  /*a780*/  HADD2.F32 R39, -RZ, R13.H1_H1 ;  /* 0x3000000dff277230 */ /* 0x000fc40000004100 */
[----:B------:R-:W-:Y:S02]  /*a790*/  HADD2.F32 R13, -RZ, R40.H0_H0 ;  /* 0x20000028ff0d7230 */ /* 0x000fe40000004100 */
[CC--:B------:R-:W-:Y:S01]  /*a7a0*/  FMUL.FTZ R40, R38.reuse, R29.reuse ;  /* 0x0000001d26287220 */ /* 0x0c0fe20000410000 */
[----:B------:R-:W-:Y:S02]  /*a7b0*/  HADD2.F32 R60, -RZ, R60.H0_H0 ;  /* 0x2000003cff3c7230 */ /* 0x000fe40000004100 */
[C---:B------:R-:W-:Y:S01]  /*a7c0*/  FMUL.FTZ R41, R39.reuse, R29 ;  /* 0x0000001d27297220 */ /* 0x040fe20000410000 */
[----:B------:R-:W-:Y:S02]  /*a7d0*/  HADD2.F32 R70, -RZ, R70.H0_H0 ;  /* 0x20000046ff467230 */ /* 0x000fe40000004100 */
[-C--:B------:R-:W-:Y:S01]  /*a7e0*/  FFMA.FTZ R29, R39, R13.reuse, -R40 ;  /* 0x0000000d271d7223 */ /* 0x080fe20000010828 */
[----:B------:R-:W-:Y:S02]  /*a7f0*/  HADD2.F32 R40, -RZ, R142.H1_H1 ;  /* 0x3000008eff287230 */ /* 0x000fe40000004100 */
[----:B------:R-:W-:Y:S01]  /*a800*/  FFMA.FTZ R13, R38, R13, R41 ;  /* 0x0000000d260d7223 */ /* 0x000fe20000010029 */
[----:B------:R-:W-:-:S02]  /*a810*/  HADD2.F32 R38, -RZ, R31.H0_H0 ;  /* 0x2000001fff267230 */ /* 0x000fc40000004100 */
[----:B------:R-:W-:Y:S01]  /*a820*/  HADD2.F32 R39, -RZ, R15.H0_H0 ;  /* 0x2000000fff277230 */ /* 0x000fe20000004100 */
[----:B------:R-:W-:Y:S01]  /*a830*/  F2FP.F16.F32.PACK_AB R29, R29, R37 ;  /* 0x000000251d1d723e */ /* 0x000fe200000000ff */
[----:B------:R-:W-:Y:S02]  /*a840*/  HADD2.F32 R41, -RZ, R140.H1_H1 ;  /* 0x3000008cff297230 */ /* 0x000fe40000004100 */
[-C--:B------:R-:W-:Y:S01]  /*a850*/  FMUL.FTZ R42, R38, R40.reuse ;  /* 0x00000028262a7220 */ /* 0x080fe20000410000 */
[----:B------:R-:W-:Y:S02]  /*a860*/  HADD2.F32 R31, -RZ, R31.H1_H1 ;  /* 0x3000001fff1f7230 */ /* 0x000fe40000004100 */
[C---:B------:R-:W-:Y:S01]  /*a870*/  FMUL.FTZ R40, R39.reuse, R40 ;  /* 0x0000002827287220 */ /* 0x040fe20000410000 */
[----:B------:R-:W-:Y:S02]  /*a880*/  HADD2.F32 R142, -RZ, R142.H0_H0 ;  /* 0x2000008eff8e7230 */ /* 0x000fe40000004100 */
[----:B------:R-:W-:Y:S01]  /*a890*/  FFMA.FTZ R42, R39, R41, -R42 ;  /* 0x00000029272a7223 */ /* 0x000fe2000001082a */
[----:B------:R-:W-:-:S02]  /*a8a0*/  HADD2.F32 R39, -RZ, R15.H1_H1 ;  /* 0x3000000fff277230 */ /* 0x000fc40000004100 */
[----:B------:R-:W-:Y:S01]  /*a8b0*/  FFMA.FTZ R40, R38, R41, R40 ;  /* 0x0000002926287223 */ /* 0x000fe20000010028 */
[----:B------:R-:W-:Y:S01]  /*a8c0*/  SHF.R.U32.HI R38, RZ, 0x10, R71 ;  /* 0x00000010ff267819 */ /* 0x000fe20000011647 */
[----:B------:R-:W-:Y:S01]  /*a8d0*/  HADD2.F32 R140, -RZ, R140.H0_H0 ;  /* 0x2000008cff8c7230 */ /* 0x000fe20000004100 */
[----:B------:R-:W-:Y:S01]  /*a8e0*/  SHF.R.U32.HI R41, RZ, 0x10, R63 ;  /* 0x00000010ff297819 */ /* 0x000fe2000001163f */
[----:B------:R-:W-:Y:S01]  /*a8f0*/  HADD2.F32 R62, -RZ, R62.H0_H0 ;  /* 0x2000003eff3e7230 */ /* 0x000fe20000004100 */
[----:B------:R-:W-:Y:S01]  /*a900*/  F2FP.F16.F32.PACK_AB R36, R13, R36 ;  /* 0x000000240d24723e */ /* 0x000fe200000000ff */
[----:B------:R-:W-:Y:S02]  /*a910*/  HADD2.F32 R38, -RZ, R38.H0_H0 ;  /* 0x20000026ff267230 */ /* 0x000fe40000004100 */
[----:B------:R-:W-:Y:S02]  /*a920*/  HADD2.F32 R15, -RZ, R41.H0_H0 ;  /* 0x20000029ff0f7230 */ /* 0x000fe40000004100 */
[----:B------:R-:W-:-:S02]  /*a930*/  IMAD.MOV.U32 R13, RZ, RZ, R29 ;  /* 0x000000ffff0d7224 */ /* 0x000fc400078e001d */
[-C--:B------:R-:W-:Y:S01]  /*a940*/  FMUL.FTZ R41, R31, R38.reuse ;  /* 0x000000261f297220 */ /* 0x080fe20000410000 */
[C---:B------:R-:W-:Y:S01]  /*a950*/  FMUL.FTZ R38, R39.reuse, R38 ;  /* 0x0000002627267220 */ /* 0x040fe20000410000 */
[----:B------:R-:W-:Y:S02]  /*a960*/  MOV R29, R36 ;  /* 0x00000024001d7202 */ /* 0x000fe40000000f00 */
[-C--:B------:R-:W-:Y:S01]  /*a970*/  FFMA.FTZ R41, R39, R15.reuse, -R41 ;  /* 0x0000000f27297223 */ /* 0x080fe20000010829 */
[----:B------:R-:W-:Y:S01]  /*a980*/  FFMA.FTZ R38, R31, R15, R38 ;  /* 0x0000000f1f267223 */ /* 0x000fe20000010026 */
[----:B------:R-:W-:Y:S02]  /*a990*/  HADD2.F32 R15, -RZ, R28.H0_H0 ;  /* 0x2000001cff0f7230 */ /* 0x000fe40000004100 */
[----:B------:R-:W-:Y:S01]  /*a9a0*/  HADD2.F32 R31, -RZ, R12.H0_H0 ;  /* 0x2000000cff1f7230 */ /* 0x000fe20000004100 */
[----:B------:R-:W-:Y:S01]  /*a9b0*/  F2FP.F16.F32.PACK_AB R41, R41, R42 ;  /* 0x0000002a2929723e */ /* 0x000fe200000000ff */
[----:B------:R-:W-:-:S02]  /*a9c0*/  HADD2.F32 R28, -RZ, R28.H1_H1 ;  /* 0x3000001cff1c7230 */ /* 0x000fc40000004100 */
[-C--:B------:R-:W-:Y:S01]  /*a9d0*/  FMUL.FTZ R39, R15, R143.reuse ;  /* 0x0000008f0f277220 */ /* 0x080fe20000410000 */
[----:B------:R-:W-:Y:S02]  /*a9e0*/  HADD2.F32 R12, -RZ, R12.H1_H1 ;  /* 0x3000000cff0c7230 */ /* 0x000fe40000004100 */
[C---:B------:R-:W-:Y:S01]  /*a9f0*/  FMUL.FTZ R143, R31.reuse, R143 ;  /* 0x0000008f1f8f7220 */ /* 0x040fe20000410000 */
[----:B------:R-:W-:Y:S01]  /*aa00*/  F2FP.F16.F32.PACK_AB R38, R38, R40 ;  /* 0x000000282626723e */ /* 0x000fe200000000ff */
[-C--:B------:R-:W-:Y:S02]  /*aa10*/  FFMA.FTZ R39, R31, R141.reuse, -R39 ;  /* 0x0000008d1f277223 */ /* 0x080fe40000010827 */
[----:B------:R-:W-:Y:S01]  /*aa20*/  FFMA.FTZ R143, R15, R141, R143 ;  /* 0x0000008d0f8f7223 */ /* 0x000fe2000001008f */
[-C--:B------:R-:W-:Y:S01]  /*aa30*/  FMUL.FTZ R15, R28, R68.reuse ;  /* 0x000000441c0f7220 */ /* 0x080fe20000410000 */
[----:B------:R-:W-:-:S03]  /*aa40*/  FMUL.FTZ R68, R12, R68 ;  /* 0x000000440c447220 */ /* 0x000fc60000410000 */
[-C--:B------:R-:W-:Y:S01]  /*aa50*/  FFMA.FTZ R15, R12, R60.reuse, -R15 ;  /* 0x0000003c0c0f7223 */ /* 0x080fe2000001080f */
[----:B------:R-:W-:Y:S02]  /*aa60*/  HADD2.F32 R12, -RZ, R30.H0_H0 ;  /* 0x2000001eff0c7230 */ /* 0x000fe40000004100 */
[----:B------:R-:W-:Y:S01]  /*aa70*/  FFMA.FTZ R68, R28, R60, R68 ;  /* 0x0000003c1c447223 */ /* 0x000fe20000010044 */
[----:B------:R-:W-:Y:S02]  /*aa80*/  HADD2.F32 R28, -RZ, R14.H0_H0 ;  /* 0x2000000eff1c7230 */ /* 0x000fe40000004100 */
[----:B------:R-:W-:Y:S02]  /*aa90*/  HADD2.F32 R30, -RZ, R30.H1_H1 ;  /* 0x3000001eff1e7230 */ /* 0x000fe40000004100 */
[-C--:B------:R-:W-:Y:S01]  /*aaa0*/  FMUL.FTZ R31, R12, R142.reuse ;  /* 0x0000008e0c1f7220 */ /* 0x080fe20000410000 */
[----:B------:R-:W-:Y:S02]  /*aab0*/  HADD2.F32 R14, -RZ, R14.H1_H1 ;  /* 0x3000000eff0e7230 */ /* 0x000fe40000004100 */
[----:B------:R-:W-:Y:S01]  /*aac0*/  FMUL.FTZ R142, R28, R142 ;  /* 0x0000008e1c8e7220 */ /* 0x000fe20000410000 */
[----:B------:R-:W-:Y:S01]  /*aad0*/  F2FP.F16.F32.PACK_AB R143, R68, R143 ;  /* 0x0000008f448f723e */ /* 0x000fe200000000ff */
[----:B------:R-:W-:Y:S01]  /*aae0*/  FFMA.FTZ R31, R28, R140, -R31 ;  /* 0x0000008c1c1f7223 */ /* 0x000fe2000001081f */
[-C--:B------:R-:W-:Y:S01]  /*aaf0*/  FMUL.FTZ R28, R30, R70.reuse ;  /* 0x000000461e1c7220 */ /* 0x080fe20000410000 */
[----:B------:R-:W-:Y:S01]  /*ab00*/  FMUL.FTZ R70, R14, R70 ;  /* 0x000000460e467220 */ /* 0x000fe20000410000 */
[----:B------:R-:W-:Y:S01]  /*ab10*/  FFMA.FTZ R142, R12, R140, R142 ;  /* 0x0000008c0c8e7223 */ /* 0x000fe2000001008e */
[----:B------:R-:W-:Y:S01]  /*ab20*/  F2FP.F16.F32.PACK_AB R12, R15, R39 ;  /* 0x000000270f0c723e */ /* 0x000fe200000000ff */
[-C--:B------:R-:W-:Y:S01]  /*ab30*/  FFMA.FTZ R28, R14, R62.reuse, -R28 ;  /* 0x0000003e0e1c7223 */ /* 0x080fe2000001081c */
[----:B------:R-:W-:Y:S01]  /*ab40*/  FFMA.FTZ R70, R30, R62, R70 ;  /* 0x0000003e1e467223 */ /* 0x000fe20000010046 */
[----:B------:R-:W-:-:S03]  /*ab50*/  IMAD.MOV.U32 R15, RZ, RZ, R41 ;  /* 0x000000ffff0f7224 */ /* 0x000fc600078e0029 */
[----:B------:R-:W-:Y:S01]  /*ab60*/  F2FP.F16.F32.PACK_AB R14, R28, R31 ;  /* 0x0000001f1c0e723e */ /* 0x000fe200000000ff */
[----:B------:R-:W-:Y:S01]  /*ab70*/  IMAD.MOV.U32 R28, RZ, RZ, R143 ;  /* 0x000000ffff1c7224 */ /* 0x000fe200078e008f */
[----:B------:R-:W-:Y:S01]  /*ab80*/  F2FP.F16.F32.PACK_AB R30, R70, R142 ;  /* 0x0000008e461e723e */ /* 0x000fe200000000ff */
[----:B------:R-:W-:-:S07]  /*ab90*/  IMAD.MOV.U32 R31, RZ, RZ, R38 ;  /* 0x000000ffff1f7224 */ /* 0x000fce00078e0026 */
.L_x_540:
[----:B------:R-:W-:Y:S05]  /*aba0*/  BSYNC B1 ;  /* 0x0000000000017941 */ /* 0x000fea0003800000 */
.L_x_539:
[----:B------:R-:W-:Y:S01]  /*abb0*/  ISETP.GE.AND P3, PT, R11, R128, PT ;  /* 0x000000800b00720c */ /* 0x000fe20003f66270 */
[----:B------:R-:W-:Y:S02]  /*abc0*/  ULDC.64 UR4, c[0x0][0x208] ;  /* 0x0000820000047ab9 */ /* 0x000fe40000000a00 */
[----:B0-----:R0:W-:Y:S10]  /*abd0*/  ST.E.128 desc[UR4][R34.64], R12 ;  /* 0x0000000c22007985 */ /* 0x0011f4000c101d04 */
[----:B------:R-:W-:Y:S05]  /*abe0*/  @P3 BRA `(.L_x_492) ;  /* 0x0000000400f03947 */ /* 0x000fea0003800000 */
[----:B------:R-:W-:Y:S01]  /*abf0*/  IMAD.WIDE R32, R11, 0x2, R32 ;  /* 0x000000020b207825 */ /* 0x000fe200078e0220 */
[----:B------:R-:W-:-:S04]  /*ac00*/  ULDC.64 UR4, c[0x0][0x208] ;  /* 0x0000820000047ab9 */ /* 0x000fc80000000a00 */
[----:B-1----:R1:W-:Y:S01]  /*ac10*/  ST.E.128 desc[UR4][R32.64], R28 ;  /* 0x0000001c20007985 */ /* 0x0023e2000c101d04 */
[----:B------:R-:W-:Y:S05]  /*ac20*/  BRA `(.L_x_492) ;  /* 0x0000000400e07947 */ /* 0x000fea0003800000 */
.L_x_446:
[----:B------:R-:W-:-:S04]  /*ac30*/  ULOP3.LUT UR4, UR60, 0x1, URZ, 0xfc, !UPT ;  /* 0x000000013c047892 */ /* 0x000fc8000f8efc3f */
[----:B------:R-:W-:-:S06]  /*ac40*/  UISETP.NE.AND UP0, UPT, UR4, 0x3, UPT ;  /* 0x000000030400788c */ /* 0x000fcc000bf05270 */
[----:B------:R-:W-:-:S13]  /*ac50*/  PLOP3.LUT P0, PT, PT, PT, UP0, 0x80, 0x0 ;  /* 0x000000000000781c */ /* 0x000fda0003f0f008 */
[----:B------:R-:W-:Y:S05]  /*ac60*/  @!P0 BRA `(.L_x_541) ;  /* 0x0000000000048947 */ /* 0x000fea0003800000 */
[----:B------:R-:W-:Y:S01]  /*ac70*/  BPT.TRAP 0x1 ;  /* 0x000000040000795c */ /* 0x000fe20000300000 */
.L_x_541:
[----:B------:R-:W-:Y:S01]  /*ac80*/  LEA R86, R213, R23, 0x3 ;  /* 0x00000017d5567211 */ /* 0x000fe200078e18ff */
[----:B------:R-:W-:Y:S01]  /*ac90*/  BSSY B1, `(.L_x_542) ;  /* 0x0000005000017945 */ /* 0x000fe20003800000 */
[----:B------:R-:W-:Y:S02]  /*aca0*/  SHF.L.U32 R87, R225, 0x1f, RZ ;  /* 0x0000001fe1577819 */ /* 0x000fe400000006ff */
[----:B------:R-:W-:Y:S02]  /*acb0*/  SHF.R.S32.HI R79, RZ, 0x1f, R77 ;  /* 0x0000001fff4f7819 */ /* 0x000fe4000001144d */
[----:B------:R-:W0:Y:S02]  /*acc0*/  SYNCS.PHASECHK.TRANS64.TRYWAIT P3, [R86+URZ+0x38890], R87 ;  /* 0x03889057560075a7 */ /* 0x000e24000806017f */
[----:B0-----:R-:W-:Y:S05]  /*acd0*/  @!P3 BRA `(.L_x_543) ;  /* 0x00000208002cb947 */ /* 0x001fea0003800000 */
.L_x_836:
[----:B------:R-:W-:Y:S05]  /*ace0*/  BSYNC B1 ;  /* 0x0000000000017941 */ /* 0x000fea0003800000 */
.L_x_542:
[----:B------:R-:W-:Y:S01]  /*acf0*/  ULDC.64 UR4, c[0x0][0x300] ;  /* 0x0000c00000047ab9 */ /* 0x000fe20000000a00 */
[----:B-----5:R-:W-:Y:S01]  /*ad00*/  SHF.R.S32.HI R84, RZ, 0x1f, R76 ;  /* 0x0000001fff547819 */ /* 0x020fe2000001144c */
[----:B------:R-:W-:Y:S01]  /*ad10*/  IMAD R14, R79, UR4, RZ ;  /* 0x000000044f0e7c24 */ /* 0x000fe2000f8e02ff */
[----:B------:R-:W-:Y:S01]  /*ad20*/  ULDC.64 UR6, c[0x0][0x2e8] ;  /* 0x0000ba0000067ab9 */ /* 0x000fe20000000a00 */
[----:B------:R-:W-:-:S04]  /*ad30*/  IMAD.WIDE.U32 R12, R77, UR4, RZ ;  /* 0x000000044d0c7c25 */ /* 0x000fc8000f8e00ff */
[----:B------:R-:W-:Y:S01]  /*ad40*/  IMAD R11, R77, UR5, R14 ;  /* 0x000000054d0b7c24 */ /* 0x000fe2000f8e020e */
[----:B------:R-:W-:Y:S01]  /*ad50*/  ULDC.64 UR4, c[0x0][0x310] ;  /* 0x0000c40000047ab9 */ /* 0x000fe20000000a00 */
[----:B------:R-:W-:Y:S02]  /*ad60*/  IMAD R85, R2, -0x50, R24 ;  /* 0xffffffb002557824 */ /* 0x000fe400078e0218 */
[----:B------:R-:W-:Y:S02]  /*ad70*/  IMAD R15, R84, UR4, RZ ;  /* 0x00000004540f7c24 */ /* 0x000fe4000f8e02ff */
[----:B------:R-:W-:Y:S01]  /*ad80*/  IMAD.IADD R13, R13, 0x1, R11 ;  /* 0x000000010d0d7824 */ /* 0x000fe200078e020b */
[----:B------:R-:W-:Y:S01]  /*ad90*/  VIMNMX R85, R85, 0x50, PT ;  /* 0x0000005055557848 */ /* 0x000fe20003fe0100 */
[C---:B------:R-:W-:Y:S02]  /*ada0*/  IMAD R15, R76.reuse, UR5, R15 ;  /* 0x000000054c0f7c24 */ /* 0x040fe4000f8e020f */
[----:B------:R-:W-:Y:S01]  /*adb0*/  IMAD.WIDE.U32 R12, R76, UR4, R12 ;  /* 0x000000044c0c7c25 */ /* 0x000fe2000f8e000c */
[----:B------:R-:W-:Y:S01]  /*adc0*/  ULDC.64 UR4, c[0x0][0x308] ;  /* 0x0000c20000047ab9 */ /* 0x000fe20000000a00 */
[----:B------:R-:W-:-:S02]  /*add0*/  IADD3 R32, -R224, R85, RZ ;  /* 0x00000055e0207210 */ /* 0x000fc40007ffe1ff */
[----:B------:R-:W-:Y:S02]  /*ade0*/  IMAD.IADD R13, R13, 0x1, R15 ;  /* 0x000000010d0d7824 */ /* 0x000fe400078e020f */
[----:B------:R-:W-:Y:S01]  /*adf0*/  IMAD.WIDE.U32 R12, R223, UR4, R12 ;  /* 0x00000004df0c7c25 */ /* 0x000fe2000f8e000c */
[----:B------:R-:W-:-:S03]  /*ae00*/  UMOV UR4, 0xffffffff ;  /* 0xffffffff00047882 */ /* 0x000fc60000000000 */
[----:B------:R-:W-:Y:S01]  /*ae10*/  IMAD R31, R223, UR5, R13 ;  /* 0x00000005df1f7c24 */ /* 0x000fe2000f8e020d */
[----:B------:R-:W-:-:S04]  /*ae20*/  LEA R30, P3, R12, UR6, 0x1 ;  /* 0x000000060c1e7c11 */ /* 0x000fc8000f8608ff */
[----:B------:R-:W-:Y:S02]  /*ae30*/  LEA.HI.X R31, R12, UR7, R31, 0x1, P3 ;  /* 0x000000070c1f7c11 */ /* 0x000fe400098f0c1f */
[----:B------:R-:W-:Y:S01]  /*ae40*/  ISETP.GE.AND P3, PT, R32, 0x1, PT ;  /* 0x000000012000780c */ /* 0x000fe20003f66270 */
[----:B------:R-:W-:-:S12]  /*ae50*/  BRA.DIV UR4, `(.L_x_544) ;  /* 0x0000020604e07947 */ /* 0x000fd8000b800000 */
[----:B------:R1:W2:Y:S04]  /*ae60*/  SHFL.IDX PT, R33, R31, RZ, 0x181f ;  /* 0x00181fff1f217589 */ /* 0x0002a800000e0000 */
[----:B------:R1:W3:Y:S02]  /*ae70*/  SHFL.IDX PT, R11, R30, RZ, 0x181f ;  /* 0x00181fff1e0b7589 */ /* 0x0002e400000e0000 */
.L_x_840:
[----:B------:R-:W-:Y:S04]  /*ae80*/  BSSY B1, `(.L_x_545) ;  /* 0x0000018000017945 */ /* 0x000fe80003800000 */
[----:B------:R-:W-:Y:S05]  /*ae90*/  @!P3 BRA `(.L_x_546) ;  /* 0x000000000058b947 */ /* 0x000fea0003800000 */
[----:B------:R-:W-:Y:S01]  /*aea0*/  ULDC UR4, c[0x0][0x2f4] ;  /* 0x0000bd0000047ab9 */ /* 0x000fe20000000800 */
[----:B------:R-:W-:Y:S01]  /*aeb0*/  ULDC.64 UR6, c[0x0][0x208] ;  /* 0x0000820000067ab9 */ /* 0x000fe20000000a00 */
[----:B------:R-:W-:-:S13]  /*aec0*/  ISETP.GE.AND P4, PT, R16, UR4, PT ;  /* 0x0000000410007c0c */ /* 0x000fda000bf86270 */
[----:B------:R-:W4:Y:S01]  /*aed0*/  @!P4 LDS.128 R12, [R78+0x24400] ;  /* 0x024400004e0cc984 */ /* 0x000f220000000c00 */
[----:B---3--:R-:W-:-:S04]  /*aee0*/  @!P4 LEA R28, P3, R16, R11, 0x1 ;  /* 0x0000000b101cc211 */ /* 0x008fc800078608ff */
[----:B--2---:R-:W-:Y:S02]  /*aef0*/  @!P4 LEA.HI.X R29, R16, R33, R17, 0x1, P3 ;  /* 0x00000021101dc211 */ /* 0x004fe400018f0c11 */
[----:B------:R-:W-:-:S03]  /*af00*/  ISETP.GE.AND P3, PT, R214, UR4, PT ;  /* 0x00000004d6007c0c */ /* 0x000fc6000bf66270 */
[----:B----4-:R2:W-:Y:S10]  /*af10*/  @!P4 ST.E.128 desc[UR6][R28.64], R12 ;  /* 0x0000000c1c00c985 */ /* 0x0105f4000c101d06 */
[----:B------:R-:W3:Y:S01]  /*af20*/  @!P3 LDS.128 R12, [R78+0x26c00] ;  /* 0x026c00004e0cb984 */ /* 0x000ee20000000c00 */
[----:B--2---:R-:W-:-:S04]  /*af30*/  @!P3 LEA R28, P4, R212, R11, 0x1 ;  /* 0x0000000bd41cb211 */ /* 0x004fc800078808ff */
[----:B------:R-:W-:Y:S02]  /*af40*/  @!P3 LEA.HI.X R29, R212, R33, R215, 0x1, P4 ;  /* 0x00000021d41db211 */ /* 0x000fe400020f0cd7 */
[----:B------:R-:W-:-:S03]  /*af50*/  ISETP.GE.AND P4, PT, R19, UR4, PT ;  /* 0x0000000413007c0c */ /* 0x000fc6000bf86270 */
[----:B---3--:R2:W-:Y:S10]  /*af60*/  @!P3 ST.E.128 desc[UR6][R28.64], R12 ;  /* 0x0000000c1c00b985 */ /* 0x0085f4000c101d06 */
[----:B------:R-:W3:Y:S01]  /*af70*/  @!P4 LDS.128 R12, [R78+0x29400] ;  /* 0x029400004e0cc984 */ /* 0x000ee20000000c00 */
[----:B--2---:R-:W-:-:S04]  /*af80*/  @!P4 LEA R28, P3, R19, R11, 0x1 ;  /* 0x0000000b131cc211 */ /* 0x004fc800078608ff */
[----:B------:R-:W-:Y:S02]  /*af90*/  @!P4 LEA.HI.X R29, R19, R33, R219, 0x1, P3 ;  /* 0x00000021131dc211 */ /* 0x000fe400018f0cdb */
[----:B------:R-:W-:-:S03]  /*afa0*/  ISETP.GE.AND P3, PT, R22, UR4, PT ;  /* 0x0000000416007c0c */ /* 0x000fc6000bf66270 */
[----:B---3--:R2:W-:Y:S10]  /*afb0*/  @!P4 ST.E.128 desc[UR6][R28.64], R12 ;  /* 0x0000000c1c00c985 */ /* 0x0085f4000c101d06 */
[----:B------:R-:W3:Y:S01]  /*afc0*/  @!P3 LDS.128 R12, [R78+0x2bc00] ;  /* 0x02bc00004e0cb984 */ /* 0x000ee20000000c00 */
[----:B--2---:R-:W-:-:S04]  /*afd0*/  @!P3 LEA R28, P4, R22, R11, 0x1 ;  /* 0x0000000b161cb211 */ /* 0x004fc800078808ff */
[----:B------:R-:W-:-:S05]  /*afe0*/  @!P3 LEA.HI.X R29, R22, R33, R218, 0x1, P4 ;  /* 0x00000021161db211 */ /* 0x000fca00020f0cda */
[----:B---3--:R4:W-:Y:S04]  /*aff0*/  @!P3 ST.E.128 desc[UR6][R28.64], R12 ;  /* 0x0000000c1c00b985 */ /* 0x0089e8000c101d06 */
.L_x_546:
[----:B------:R-:W-:Y:S05]  /*b000*/  BSYNC B1 ;  /* 0x0000000000017941 */ /* 0x000fea0003800000 */
.L_x_545:
[----:B------:R-:W-:-:S03]  /*b010*/  UMOV UR4, 0xffffffff ;  /* 0xffffffff00047882 */ /* 0x000fc60000000000 */
[----:B------:R-:W-:Y:S05]  /*b020*/  BRA.DIV UR4, `(.L_x_547) ;  /* 0x0000020604b87947 */ /* 0x000fea000b800000 */
[----:B--2---:R2:W0:Y:S04]  /*b030*/  SHFL.IDX PT, R33, R31, 0x1, 0x181f ;  /* 0x00381f001f217f89 */ /* 0x00442800000e0000 */
[----:B---3--:R2:W3:Y:S02]  /*b040*/  SHFL.IDX PT, R11, R30, 0x1, 0x181f ;  /* 0x00381f001e0b7f89 */ /* 0x0084e400000e0000 */
.L_x_844:
[----:B------:R-:W-:Y:S01]  /*b050*/  ISETP.GE.AND P3, PT, R32, 0x21, PT ;  /* 0x000000212000780c */ /* 0x000fe20003f66270 */
[----:B------:R-:W-:-:S12]  /*b060*/  BSSY B1, `(.L_x_548) ;  /* 0x0000018000017945 */ /* 0x000fd80003800000 */
[----:B------:R-:W-:Y:S05]  /*b070*/  @!P3 BRA `(.L_x_549) ;  /* 0x000000000058b947 */ /* 0x000fea0003800000 */
[----:B------:R-:W-:Y:S01]  /*b080*/  ULDC UR4, c[0x0][0x2f4] ;  /* 0x0000bd0000047ab9 */ /* 0x000fe20000000800 */
[----:B------:R-:W-:Y:S01]  /*b090*/  ULDC.64 UR6, c[0x0][0x208] ;  /* 0x0000820000067ab9 */ /* 0x000fe20000000a00 */
[----:B------:R-:W-:-:S13]  /*b0a0*/  ISETP.GE.AND P4, PT, R16, UR4, PT ;  /* 0x0000000410007c0c */ /* 0x000fda000bf86270 */
[----:B----4-:R-:W4:Y:S01]  /*b0b0*/  @!P4 LDS.128 R12, [R78+0x25400] ;  /* 0x025400004e0cc984 */ /* 0x010f220000000c00 */
[----:B---3--:R-:W-:-:S04]  /*b0c0*/  @!P4 LEA R28, P3, R16, R11, 0x1 ;  /* 0x0000000b101cc211 */ /* 0x008fc800078608ff */
[----:B0-----:R-:W-:Y:S02]  /*b0d0*/  @!P4 LEA.HI.X R29, R16, R33, R17, 0x1, P3 ;  /* 0x00000021101dc211 */ /* 0x001fe400018f0c11 */
[----:B------:R-:W-:-:S03]  /*b0e0*/  ISETP.GE.AND P3, PT, R214, UR4, PT ;  /* 0x00000004d6007c0c */ /* 0x000fc6000bf66270 */
[----:B----4-:R0:W-:Y:S10]  /*b0f0*/  @!P4 ST.E.128 desc[UR6][R28.64], R12 ;  /* 0x0000000c1c00c985 */ /* 0x0101f4000c101d06 */
[----:B------:R-:W3:Y:S01]  /*b100*/  @!P3 LDS.128 R12, [R78+0x27c00] ;  /* 0x027c00004e0cb984 */ /* 0x000ee20000000c00 */
[----:B0-----:R-:W-:-:S04]  /*b110*/  @!P3 LEA R28, P4, R212, R11, 0x1 ;  /* 0x0000000bd41cb211 */ /* 0x001fc800078808ff */
[----:B------:R-:W-:Y:S02]  /*b120*/  @!P3 LEA.HI.X R29, R212, R33, R215, 0x1, P4 ;  /* 0x00000021d41db211 */ /* 0x000fe400020f0cd7 */
[----:B------:R-:W-:-:S03]  /*b130*/  ISETP.GE.AND P4, PT, R19, UR4, PT ;  /* 0x0000000413007c0c */ /* 0x000fc6000bf86270 */
[----:B---3--:R0:W-:Y:S10]  /*b140*/  @!P3 ST.E.128 desc[UR6][R28.64], R12 ;  /* 0x0000000c1c00b985 */ /* 0x0081f4000c101d06 */
[----:B------:R-:W3:Y:S01]  /*b150*/  @!P4 LDS.128 R12, [R78+0x2a400] ;  /* 0x02a400004e0cc984 */ /* 0x000ee20000000c00 */
[----:B0-----:R-:W-:-:S04]  /*b160*/  @!P4 LEA R28, P3, R19, R11, 0x1 ;  /* 0x0000000b131cc211 */ /* 0x001fc800078608ff */
[----:B------:R-:W-:Y:S02]  /*b170*/  @!P4 LEA.HI.X R29, R19, R33, R219, 0x1, P3 ;  /* 0x00000021131dc211 */ /* 0x000fe400018f0cdb */
[----:B------:R-:W-:-:S03]  /*b180*/  ISETP.GE.AND P3, PT, R22, UR4, PT ;  /* 0x0000000416007c0c */ /* 0x000fc6000bf66270 */
[----:B---3--:R0:W-:Y:S10]  /*b190*/  @!P4 ST.E.128 desc[UR6][R28.64], R12 ;  /* 0x0000000c1c00c985 */ /* 0x0081f4000c101d06 */
[----:B------:R-:W3:Y:S01]  /*b1a0*/  @!P3 LDS.128 R12, [R78+0x2cc00] ;  /* 0x02cc00004e0cb984 */ /* 0x000ee20000000c00 */
[----:B0-----:R-:W-:-:S04]  /*b1b0*/  @!P3 LEA R28, P4, R22, R11, 0x1 ;  /* 0x0000000b161cb211 */ /* 0x001fc800078808ff */
[----:B------:R-:W-:-:S05]  /*b1c0*/  @!P3 LEA.HI.X R29, R22, R33, R218, 0x1, P4 ;  /* 0x00000021161db211 */ /* 0x000fca00020f0cda */
[----:B---3--:R0:W-:Y:S04]  /*b1d0*/  @!P3 ST.E.128 desc[UR6][R28.64], R12 ;  /* 0x0000000c1c00b985 */ /* 0x0081e8000c101d06 */
.L_x_549:
[----:B------:R-:W-:Y:S05]  /*b1e0*/  BSYNC B1 ;  /* 0x0000000000017941 */ /* 0x000fea0003800000 */
.L_x_548:
[----:B------:R-:W-:-:S03]  /*b1f0*/  UMOV UR4, 0xffffffff ;  /* 0xffffffff00047882 */ /* 0x000fc60000000000 */
[----:B------:R-:W-:Y:S05]  /*b200*/  BRA.DIV UR4, `(.L_x_550) ;  /* 0x00000206048c7947 */ /* 0x000fea000b800000 */
[----:B-12---:R-:W1:Y:S04]  /*b210*/  SHFL.IDX PT, R31, R31, 0x2, 0x181f ;  /* 0x00581f001f1f7f89 */ /* 0x006e6800000e0000 */
[----:B------:R-:W2:Y:S02]  /*b220*/  SHFL.IDX PT, R30, R30, 0x2, 0x181f ;  /* 0x00581f001e1e7f89 */ /* 0x000ea400000e0000 */
.L_x_848:
[----:B------:R-:W-:-:S13]  /*b230*/  ISETP.GE.AND P3, PT, R32, 0x41, PT ;  /* 0x000000412000780c */ /* 0x000fda0003f66270 */
[----:B------:R-:W-:Y:S05]  /*b240*/  @!P3 BRA `(.L_x_492) ;  /* 0x000000000058b947 */ /* 0x000fea0003800000 */
[----:B------:R-:W-:Y:S01]  /*b250*/  ULDC UR4, c[0x0][0x2f4] ;  /* 0x0000bd0000047ab9 */ /* 0x000fe20000000800 */
[----:B------:R-:W-:Y:S01]  /*b260*/  ULDC.64 UR6, c[0x0][0x208] ;  /* 0x0000820000067ab9 */ /* 0x000fe20000000a00 */
[----:B------:R-:W-:-:S13]  /*b270*/  ISETP.GE.AND P4, PT, R16, UR4, PT ;  /* 0x0000000410007c0c */ /* 0x000fda000bf86270 */
[----:B0---4-:R-:W0:Y:S01]  /*b280*/  @!P4 LDS.128 R12, [R78+0x26400] ;  /* 0x026400004e0cc984 */ /* 0x011e220000000c00 */
[----:B--2---:R-:W-:-:S04]  /*b290*/  @!P4 LEA R28, P3, R16, R30, 0x1 ;  /* 0x0000001e101cc211 */ /* 0x004fc800078608ff */
[----:B-1----:R-:W-:Y:S02]  /*b2a0*/  @!P4 LEA.HI.X R29, R16, R31, R17, 0x1, P3 ;  /* 0x0000001f101dc211 */ /* 0x002fe400018f0c11 */
[----:B------:R-:W-:-:S03]  /*b2b0*/  ISETP.GE.AND P3, PT, R214, UR4, PT ;  /* 0x00000004d6007c0c */ /* 0x000fc6000bf66270 */
[----:B0-----:R0:W-:Y:S10]  /*b2c0*/  @!P4 ST.E.128 desc[UR6][R28.64], R12 ;  /* 0x0000000c1c00c985 */ /* 0x0011f4000c101d06 */
[----:B------:R-:W1:Y:S01]  /*b2d0*/  @!P3 LDS.128 R12, [R78+0x28c00] ;  /* 0x028c00004e0cb984 */ /* 0x000e620000000c00 */
[----:B0-----:R-:W-:-:S04]  /*b2e0*/  @!P3 LEA R28, P4, R212, R30, 0x1 ;  /* 0x0000001ed41cb211 */ /* 0x001fc800078808ff */
[----:B------:R-:W-:Y:S02]  /*b2f0*/  @!P3 LEA.HI.X R29, R212, R31, R215, 0x1, P4 ;  /* 0x0000001fd41db211 */ /* 0x000fe400020f0cd7 */
[----:B------:R-:W-:-:S03]  /*b300*/  ISETP.GE.AND P4, PT, R19, UR4, PT ;  /* 0x0000000413007c0c */ /* 0x000fc6000bf86270 */
[----:B-1----:R0:W-:Y:S10]  /*b310*/  @!P3 ST.E.128 desc[UR6][R28.64], R12 ;  /* 0x0000000c1c00b985 */ /* 0x0021f4000c101d06 */
[----:B------:R-:W1:Y:S01]  /*b320*/  @!P4 LDS.128 R12, [R78+0x2b400] ;  /* 0x02b400004e0cc984 */ /* 0x000e620000000c00 */
[----:B0-----:R-:W-:-:S04]  /*b330*/  @!P4 LEA R28, P3, R19, R30, 0x1 ;  /* 0x0000001e131cc211 */ /* 0x001fc800078608ff */
[----:B------:R-:W-:Y:S02]  /*b340*/  @!P4 LEA.HI.X R29, R19, R31, R219, 0x1, P3 ;  /* 0x0000001f131dc211 */ /* 0x000fe400018f0cdb */
[----:B------:R-:W-:-:S03]  /*b350*/  ISETP.GE.AND P3, PT, R22, UR4, PT ;  /* 0x0000000416007c0c */ /* 0x000fc6000bf66270 */
[----:B-1----:R0:W-:Y:S10]  /*b360*/  @!P4 ST.E.128 desc[UR6][R28.64], R12 ;  /* 0x0000000c1c00c985 */ /* 0x0021f4000c101d06 */
[----:B------:R-:W1:Y:S01]  /*b370*/  @!P3 LDS.128 R12, [R78+0x2dc00] ;  /* 0x02dc00004e0cb984 */ /* 0x000e620000000c00 */
[----:B0-----:R-:W-:-:S04]  /*b380*/  @!P3 LEA R28, P4, R22, R30, 0x1 ;  /* 0x0000001e161cb211 */ /* 0x001fc800078808ff */
[----:B------:R-:W-:-:S05]  /*b390*/  @!P3 LEA.HI.X R29, R22, R31, R218, 0x1, P4 ;  /* 0x0000001f161db211 */ /* 0x000fca00020f0cda */
[----:B-1----:R0:W-:Y:S04]  /*b3a0*/  @!P3 ST.E.128 desc[UR6][R28.64], R12 ;  /* 0x0000000c1c00b985 */ /* 0x0021e8000c101d06 */
.L_x_492:
[----:B------:R-:W-:Y:S05]  /*b3b0*/  BSYNC B0 ;  /* 0x0000000000007941 */ /* 0x000fea0003800000 */
.L_x_445:
[----:B---3--:R-:W3:Y:S01]  /*b3c0*/  S2R R11, SR_TID.X ;  /* 0x00000000000b7919 */ /* 0x008ee20000002100 */
[----:B------:R-:W-:Y:S01]  /*b3d0*/  @!PT LDS RZ, [RZ] ;  /* 0x00000000fffff984 */ /* 0x000fe20000000800 */
[----:B------:R-:W-:Y:S01]  /*b3e0*/  @!PT LDS RZ, [RZ] ;  /* 0x00000000fffff984 */ /* 0x000fe20000000800 */
[----:B------:R-:W-:Y:S01]  /*b3f0*/  @!PT LDS RZ, [RZ] ;  /* 0x00000000fffff984 */ /* 0x000fe20000000800 */
[----:B------:R-:W-:Y:S01]  /*b400*/  @!PT LDS RZ, [RZ] ;  /* 0x00000000fffff984 */ /* 0x000fe20000000800 */
[----:B------:R5:W-:Y:S06]  /*b410*/  MEMBAR.ALL.CTA ;  /* 0x0000000000007992 */ /* 0x000bec0000008000 */
[----:B-----5:R-:W5:Y:S01]  /*b420*/  FENCE.VIEW.ASYNC.S ;  /* 0x00000000000073c6 */ /* 0x020f620000000000 */
[----:B------:R-:W-:Y:S05]  /*b430*/  WARPSYNC.ALL ;  /* 0x0000000000007948 */ /* 0x000fea0003800000 */
[----:B------:R-:W-:Y:S01]  /*b440*/  BSSY B0, `(.L_x_551) ;  /* 0x0000009000007945 */ /* 0x000fe20003800000 */
[----:B---3--:R-:W-:Y:S01]  /*b450*/  LOP3.LUT R11, R11, 0x7f, RZ, 0xc0, !PT ;  /* 0x0000007f0b0b7812 */ /* 0x008fe200078ec0ff */
[----:B-----5:R3:W-:Y:S03]  /*b460*/  BAR.SYNC.DEFER_BLOCKING R158, 0x80 ;  /* 0x0002009e0000751d */ /* 0x0207e60000010000 */
[----:B------:R-:W-:-:S13]  /*b470*/  ISETP.NE.AND P3, PT, R11, RZ, PT ;  /* 0x000000ff0b00720c */ /* 0x000fda0003f65270 */
[----:B------:R-:W-:-:S05]  /*b480*/  @!P3 VIADD R11, R86, 0x388a0 ;  /* 0x000388a0560bb836 */ /* 0x000fca0000000000 */
[----:B------:R-:W-:-:S04]  /*b490*/  @!P3 PRMT R11, RZ, 0x654, R11 ;  /* 0x00000654ff0bb816 */ /* 0x000fc8000000000b */
[----:B------:R3:W-:Y:S01]  /*b4a0*/  @!P3 SYNCS.ARRIVE.TRANS64.RED.A1T0 RZ, [R11+URZ], RZ ;  /* 0x000000ff0bffb9a7 */ /* 0x0007e2000810043f */
[----:B------:R-:W-:Y:S05]  /*b4b0*/  @!P0 BRA `(.L_x_552) ;  /* 0x0000000000048947 */ /* 0x000fea0003800000 */
[----:B------:R-:W-:Y:S01]  /*b4c0*/  BPT.TRAP 0x1 ;  /* 0x000000040000795c */ /* 0x000fe20000300000 */
.L_x_552:
[----:B------:R-:W-:Y:S05]  /*b4d0*/  BSYNC B0 ;  /* 0x0000000000007941 */ /* 0x000fea0003800000 */
.L_x_551:
[----:B------:R-:W5:Y:S01]  /*b4e0*/  SYNCS.PHASECHK.TRANS64.TRYWAIT P0, [R86+URZ+0x388b0], R87 ;  /* 0x0388b057560075a7 */ /* 0x000f62000800017f */
[----:B------:R-:W-:Y:S01]  /*b4f0*/  ULDC UR61, c[0x0][0x2f4] ;  /* 0x0000bd00003d7ab9 */ /* 0x000fe20000000800 */
[----:B------:R-:W-:Y:S04]  /*b500*/  BSSY B0, `(.L_x_553) ;  /* 0x0000002000007945 */ /* 0x000fe80003800000 */
[----:B-----5:R-:W-:Y:S05]  /*b510*/  @!P0 BRA `(.L_x_554) ;  /* 0x0000020400148947 */ /* 0x020fea0003800000 */
.L_x_849:
[----:B------:R-:W-:Y:S05]  /*b520*/  BSYNC B0 ;  /* 0x0000000000007941 */ /* 0x000fea0003800000 */
.L_x_553:
[----:B------:R-:W-:Y:S01]  /*b530*/  ULDC.64 UR4, c[0x0][0x328] ;  /* 0x0000ca0000047ab9 */ /* 0x000fe20000000a00 */
[----:B------:R-:W-:Y:S01]  /*b540*/  IMAD.IADD R85, R85, 0x1, -R224 ;  /* 0x0000000155557824 */ /* 0x000fe200078e0ae0 */
[----:B------:R-:W-:Y:S01]  /*b550*/  ULDC.64 UR6, c[0x0][0x318] ;  /* 0x0000c60000067ab9 */ /* 0x000fe20000000a00 */
[----:B0---4-:R-:W-:Y:S01]  /*b560*/  IMAD R14, R79, UR4, RZ ;  /* 0x000000044f0e7c24 */ /* 0x011fe2000f8e02ff */
[----:B------:R-:W-:Y:S01]  /*b570*/  BSSY B0, `(.L_x_555) ;  /* 0x0000027000007945 */ /* 0x000fe20003800000 */
[----:B------:R-:W-:Y:S01]  /*b580*/  IMAD.WIDE.U32 R12, R77, UR4, RZ ;  /* 0x000000044d0c7c25 */ /* 0x000fe2000f8e00ff */
[----:B------:R-:W-:-:S03]  /*b590*/  ISETP.GE.AND P0, PT, R85, 0x1, PT ;  /* 0x000000015500780c */ /* 0x000fc60003f06270 */
[----:B------:R-:W-:Y:S01]  /*b5a0*/  IMAD R77, R77, UR5, R14 ;  /* 0x000000054d4d7c24 */ /* 0x000fe2000f8e020e */
[----:B------:R-:W-:Y:S02]  /*b5b0*/  ULDC.64 UR4, c[0x0][0x338] ;  /* 0x0000ce0000047ab9 */ /* 0x000fe40000000a00 */
[----:B---3--:R-:W-:Y:S02]  /*b5c0*/  IMAD R11, R84, UR4, RZ ;  /* 0x00000004540b7c24 */ /* 0x008fe4000f8e02ff */
[----:B------:R-:W-:Y:S02]  /*b5d0*/  IMAD.IADD R13, R13, 0x1, R77 ;  /* 0x000000010d0d7824 */ /* 0x000fe400078e024d */
[C---:B------:R-:W-:Y:S02]  /*b5e0*/  IMAD R11, R76.reuse, UR5, R11 ;  /* 0x000000054c0b7c24 */ /* 0x040fe4000f8e020b */
[----:B------:R-:W-:Y:S01]  /*b5f0*/  IMAD.WIDE.U32 R12, R76, UR4, R12 ;  /* 0x000000044c0c7c25 */ /* 0x000fe2000f8e000c */
[----:B------:R-:W-:-:S04]  /*b600*/  ULDC.64 UR4, c[0x0][0x330] ;  /* 0x0000cc0000047ab9 */ /* 0x000fc80000000a00 */
[----:B------:R-:W-:-:S03]  /*b610*/  IADD3 R13, R13, R11, RZ ;  /* 0x0000000b0d0d7210 */ /* 0x000fc60007ffe0ff */
[----:B------:R-:W-:-:S04]  /*b620*/  IMAD.WIDE.U32 R12, R223, UR4, R12 ;  /* 0x00000004df0c7c25 */ /* 0x000fc8000f8e000c */
[----:B------:R-:W-:Y:S01]  /*b630*/  IMAD R13, R223, UR5, R13 ;  /* 0x00000005df0d7c24 */ /* 0x000fe2000f8e020d */
[----:B------:R-:W-:-:S04]  /*b640*/  LEA R11, P4, R12, UR6, 0x1 ;  /* 0x000000060c0b7c11 */ /* 0x000fc8000f8808ff */
[----:B-12---:R-:W-:Y:S01]  /*b650*/  LEA.HI.X R30, R12, UR7, R13, 0x1, P4 ;  /* 0x000000070c1e7c11 */ /* 0x006fe2000a0f0c0d */
[----:B------:R0:W1:Y:S04]  /*b660*/  SHFL.IDX PT, R33, R11, RZ, 0x181f ;  /* 0x00181fff0b217589 */ /* 0x00006800000e0000 */
[----:B------:R0:W2:Y:S01]  /*b670*/  SHFL.IDX PT, R31, R30, RZ, 0x181f ;  /* 0x00181fff1e1f7589 */ /* 0x0000a200000e0000 */
[----:B------:R-:W-:Y:S05]  /*b680*/  @!P0 BRA `(.L_x_556) ;  /* 0x0000000000548947 */ /* 0x000fea0003800000 */
[----:B------:R-:W-:Y:S01]  /*b690*/  ISETP.GE.AND P4, PT, R16, UR61, PT ;  /* 0x0000003d10007c0c */ /* 0x000fe2000bf86270 */
[----:B------:R-:W-:-:S12]  /*b6a0*/  ULDC.64 UR4, c[0x0][0x208] ;  /* 0x0000820000047ab9 */ /* 0x000fd80000000a00 */
[----:B------:R-:W3:Y:S01]  /*b6b0*/  @!P4 LDS.128 R12, [R78+0x400] ;  /* 0x000400004e0cc984 */ /* 0x000ee20000000c00 */
[----:B-1----:R-:W-:-:S04]  /*b6c0*/  @!P4 LEA R28, P0, R16, R33, 0x1 ;  /* 0x00000021101cc211 */ /* 0x002fc800078008ff */
[----:B--2---:R-:W-:Y:S02]  /*b6d0*/  @!P4 LEA.HI.X R29, R16, R31, R17, 0x1, P0 ;  /* 0x0000001f101dc211 */ /* 0x004fe400000f0c11 */
[----:B------:R-:W-:-:S03]  /*b6e0*/  ISETP.GE.AND P0, PT, R214, UR61, PT ;  /* 0x0000003dd6007c0c */ /* 0x000fc6000bf06270 */
[----:B---3--:R1:W-:Y:S10]  /*b6f0*/  @!P4 ST.E.128 desc[UR4][R28.64], R12 ;  /* 0x0000000c1c00c985 */ /* 0x0083f4000c101d04 */
[----:B------:R-:W2:Y:S01]  /*b700*/  @!P0 LDS.128 R12, [R78+0x2c00] ;  /* 0x002c00004e0c8984 */ /* 0x000ea20000000c00 */
[----:B-1----:R-:W-:-:S04]  /*b710*/  @!P0 LEA R28, P4, R212, R33, 0x1 ;  /* 0x00000021d41c8211 */ /* 0x002fc800078808ff */
[----:B------:R-:W-:Y:S02]  /*b720*/  @!P0 LEA.HI.X R29, R212, R31, R215, 0x1, P4 ;  /* 0x0000001fd41d8211 */ /* 0x000fe400020f0cd7 */
[----:B------:R-:W-:-:S03]  /*b730*/  ISETP.GE.AND P4, PT, R19, UR61, PT ;  /* 0x0000003d13007c0c */ /* 0x000fc6000bf86270 */
[----:B--2---:R1:W-:Y:S10]  /*b740*/  @!P0 ST.E.128 desc[UR4][R28.64], R12 ;  /* 0x0000000c1c008985 */ /* 0x0043f4000c101d04 */
[----:B------:R-:W2:Y:S01]  /*b750*/  @!P4 LDS.128 R12, [R78+0x5400] ;  /* 0x005400004e0cc984 */ /* 0x000ea20000000c00 */
[----:B-1----:R-:W-:-:S04]  /*b760*/  @!P4 LEA R28, P0, R19, R33, 0x1 ;  /* 0x00000021131cc211 */ /* 0x002fc800078008ff */
[----:B------:R-:W-:Y:S02]  /*b770*/  @!P4 LEA.HI.X R29, R19, R31, R219, 0x1, P0 ;  /* 0x0000001f131dc211 */ /* 0x000fe400000f0cdb */
[----:B------:R-:W-:-:S03]  /*b780*/  ISETP.GE.AND P0, PT, R22, UR61, PT ;  /* 0x0000003d16007c0c */ /* 0x000fc6000bf06270 */
[----:B--2---:R1:W-:Y:S10]  /*b790*/  @!P4 ST.E.128 desc[UR4][R28.64], R12 ;  /* 0x0000000c1c00c985 */ /* 0x0043f4000c101d04 */
[----:B------:R-:W2:Y:S01]  /*b7a0*/  @!P0 LDS.128 R12, [R78+0x7c00] ;  /* 0x007c00004e0c8984 */ /* 0x000ea20000000c00 */
[----:B-1----:R-:W-:-:S04]  /*b7b0*/  @!P0 LEA R28, P4, R22, R33, 0x1 ;  /* 0x00000021161c8211 */ /* 0x002fc800078808ff */
[----:B------:R-:W-:-:S05]  /*b7c0*/  @!P0 LEA.HI.X R29, R22, R31, R218, 0x1, P4 ;  /* 0x0000001f161d8211 */ /* 0x000fca00020f0cda */
[----:B--2---:R3:W-:Y:S04]  /*b7d0*/  @!P0 ST.E.128 desc[UR4][R28.64], R12 ;  /* 0x0000000c1c008985 */ /* 0x0047e8000c101d04 */
.L_x_556:
[----:B------:R-:W-:Y:S05]  /*b7e0*/  BSYNC B0 ;  /* 0x0000000000007941 */ /* 0x000fea0003800000 */
.L_x_555:
[----:B------:R-:W-:Y:S01]  /*b7f0*/  ISETP.GE.AND P0, PT, R85, 0x21, PT ;  /* 0x000000215500780c */ /* 0x000fe20003f06270 */
[----:B--2---:R2:W4:Y:S01]  /*b800*/  SHFL.IDX PT, R31, R30, 0x1, 0x181f ;  /* 0x00381f001e1f7f89 */ /* 0x00452200000e0000 */
[----:B------:R-:W-:Y:S03]  /*b810*/  BSSY B0, `(.L_x_557) ;  /* 0x0000018000007945 */ /* 0x000fe60003800000 */
[----:B-1----:R2:W1:Y:S08]  /*b820*/  SHFL.IDX PT, R33, R11, 0x1, 0x181f ;  /* 0x00381f000b217f89 */ /* 0x00247000000e0000 */
[----:B--2---:R-:W-:Y:S05]  /*b830*/  @!P0 BRA `(.L_x_558) ;  /* 0x0000000000548947 */ /* 0x004fea0003800000 */
[----:B------:R-:W-:Y:S01]  /*b840*/  ISETP.GE.AND P4, PT, R16, UR61, PT ;  /* 0x0000003d10007c0c */ /* 0x000fe2000bf86270 */
[----:B------:R-:W-:-:S12]  /*b850*/  ULDC.64 UR4, c[0x0][0x208] ;  /* 0x0000820000047ab9 */ /* 0x000fd80000000a00 */
[----:B---3--:R-:W2:Y:S01]  /*b860*/  @!P4 LDS.128 R12, [R78+0x1400] ;  /* 0x001400004e0cc984 */ /* 0x008ea20000000c00 */
[----:B-1----:R-:W-:-:S04]  /*b870*/  @!P4 LEA R28, P0, R16, R33, 0x1 ;  /* 0x00000021101cc211 */ /* 0x002fc800078008ff */
[----:B----4-:R-:W-:Y:S02]  /*b880*/  @!P4 LEA.HI.X R29, R16, R31, R17, 0x1, P0 ;  /* 0x0000001f101dc211 */ /* 0x010fe400000f0c11 */
        /* <DEDUP_REMOVED lines=16> */
.L_x_558:
[----:B------:R-:W-:Y:S05]  /*b990*/  BSYNC B0 ;  /* 0x0000000000007941 */ /* 0x000fea0003800000 */
.L_x_557:
[----:B------:R-:W-:Y:S01]  /*b9a0*/  ISETP.GE.AND P0, PT, R85, 0x41, PT ;  /* 0x000000415500780c */ /* 0x000fe20003f06270 */
[----:B----4-:R4:W1:Y:S01]  /*b9b0*/  SHFL.IDX PT, R31, R30, 0x2, 0x181f ;  /* 0x00581f001e1f7f89 */ /* 0x01086200000e0000 */
[----:B------:R-:W-:Y:S03]  /*b9c0*/  BSSY B0, `(.L_x_559) ;  /* 0x0000018000007945 */ /* 0x000fe60003800000 */
[----:B0-----:R-:W0:Y:S08]  /*b9d0*/  SHFL.IDX PT, R11, R11, 0x2, 0x181f ;  /* 0x00581f000b0b7f89 */ /* 0x001e3000000e0000 */
[----:B----4-:R-:W-:Y:S05]  /*b9e0*/  @!P0 BRA `(.L_x_560) ;  /* 0x0000000000548947 */ /* 0x010fea0003800000 */
[----:B------:R-:W-:Y:S01]  /*b9f0*/  ISETP.GE.AND P4, PT, R16, UR61, PT ;  /* 0x0000003d10007c0c */ /* 0x000fe2000bf86270 */
[----:B------:R-:W-:-:S12]  /*ba00*/  ULDC.64 UR4, c[0x0][0x208] ;  /* 0x0000820000047ab9 */ /* 0x000fd80000000a00 */
[----:B--23--:R-:W2:Y:S01]  /*ba10*/  @!P4 LDS.128 R12, [R78+0x2400] ;  /* 0x002400004e0cc984 */ /* 0x00cea20000000c00 */
[----:B0-----:R-:W-:-:S04]  /*ba20*/  @!P4 LEA R28, P0, R16, R11, 0x1 ;  /* 0x0000000b101cc211 */ /* 0x001fc800078008ff */
[----:B-1----:R-:W-:Y:S02]  /*ba30*/  @!P4 LEA.HI.X R29, R16, R31, R17, 0x1, P0 ;  /* 0x0000001f101dc211 */ /* 0x002fe400000f0c11 */
[----:B------:R-:W-:-:S03]  /*ba40*/  ISETP.GE.AND P0, PT, R214, UR61, PT ;  /* 0x0000003dd6007c0c */ /* 0x000fc6000bf06270 */
[----:B--2---:R0:W-:Y:S10]  /*ba50*/  @!P4 ST.E.128 desc[UR4][R28.64], R12 ;  /* 0x0000000c1c00c985 */ /* 0x0041f4000c101d04 */
        /* <DEDUP_REMOVED lines=14> */
.L_x_560:
[----:B------:R-:W-:Y:S05]  /*bb40*/  BSYNC B0 ;  /* 0x0000000000007941 */ /* 0x000fea0003800000 */
.L_x_559:
[----:B------:R-:W-:Y:S01]  /*bb50*/  @!PT LDS RZ, [RZ] ;  /* 0x00000000fffff984 */ /* 0x000fe20000000800 */
[----:B------:R-:W-:Y:S01]  /*bb60*/  @!PT LDS RZ, [RZ] ;  /* 0x00000000fffff984 */ /* 0x000fe20000000800 */
[----:B------:R-:W-:Y:S01]  /*bb70*/  @!PT LDS RZ, [RZ] ;  /* 0x00000000fffff984 */ /* 0x000fe20000000800 */
[----:B------:R-:W-:Y:S01]  /*bb80*/  @!PT LDS RZ, [RZ] ;  /* 0x00000000fffff984 */ /* 0x000fe20000000800 */
[----:B------:R5:W-:Y:S06]  /*bb90*/  MEMBAR.ALL.CTA ;  /* 0x0000000000007992 */ /* 0x000bec0000008000 */
[----:B-----5:R-:W5:Y:S01]  /*bba0*/  FENCE.VIEW.ASYNC.S ;  /* 0x00000000000073c6 */ /* 0x020f620000000000 */
[----:B------:R-:W-:Y:S01]  /*bbb0*/  @!P3 VIADD R86, R86, 0x388c0 ;  /* 0x000388c05656b836 */ /* 0x000fe20000000000 */
[----:B-----5:R0:W-:Y:S01]  /*bbc0*/  BAR.SYNC.DEFER_BLOCKING R158, 0x80 ;  /* 0x0002009e0000751d */ /* 0x0201e20000010000 */
[----:B------:R-:W-:-:S03]  /*bbd0*/  LOP3.LUT P4, RZ, R18, 0x1, RZ, 0xc0, !PT ;  /* 0x0000000112ff7812 */ /* 0x000fc6000788c0ff */
[----:B------:R-:W-:Y:S02]  /*bbe0*/  @!P3 PRMT R86, RZ, 0x654, R86 ;  /* 0x00000654ff56b816 */ /* 0x000fe40000000056 */
[----:B------:R-:W-:Y:S02]  /*bbf0*/  IADD3 R213, R213, 0x1, RZ ;  /* 0x00000001d5d57810 */ /* 0x000fe40007ffe0ff */
[----:B------:R-:W-:Y:S01]  /*bc00*/  PLOP3.LUT P0, PT, PT, PT, PT, 0x8, 0x0 ;  /* 0x000000000000781c */ /* 0x000fe20003f0e170 */
[----:B------:R0:W-:Y:S01]  /*bc10*/  @!P3 SYNCS.ARRIVE.TRANS64.RED.A1T0 RZ, [R86+URZ], RZ ;  /* 0x000000ff56ffb9a7 */ /* 0x0001e2000810043f */
[----:B------:R-:W-:-:S04]  /*bc20*/  ISETP.NE.AND P3, PT, R213, 0x2, PT ;  /* 0x00000002d500780c */ /* 0x000fc80003f65270 */
[----:B--234-:R-:W-:Y:S02]  /*bc30*/  SEL R12, RZ, 0x1, P3 ;  /* 0x00000001ff0c7807 */ /* 0x01cfe40001800000 */
[----:B------:R-:W-:Y:S02]  /*bc40*/  SEL R213, R213, RZ, P3 ;  /* 0x000000ffd5d57207 */ /* 0x000fe40001800000 */
[----:B------:R-:W-:Y:S01]  /*bc50*/  LOP3.LUT R225, R225, R12, RZ, 0x3c, !PT ;  /* 0x0000000ce1e17212 */ /* 0x000fe200078e3cff */
[----:B0-----:R-:W-:Y:S06]  /*bc60*/  @P4 BRA `(.L_x_561) ;  /* 0xffffff7400084947 */ /* 0x001fec000383ffff */
.L_x_440:
[----:B------:R-:W-:Y:S01]  /*bc70*/  BSSY B0, `(.L_x_562) ;  /* 0x0000005000007945 */ /* 0x000fe20003800000 */
[----:B------:R-:W-:-:S03]  /*bc80*/  IMAD.MOV.U32 R3, RZ, RZ, RZ ;  /* 0x000000ffff037224 */ /* 0x000fc600078e00ff */
[----:B------:R-:W-:Y:S05]  /*bc90*/  @P0 BRA `(.L_x_563) ;  /* 0x0000000000080947 */ /* 0x000fea0003800000 */
[----:B------:R-:W0:Y:S02]  /*bca0*/  FENCE.VIEW.ASYNC.G ;  /* 0x00000000000073c6 */ /* 0x000e240000000100 */
[----:B0-----:R-:W-:Y:S06]  /*bcb0*/  BAR.ARV 0xc, 0x180 ;  /* 0x0306000000007b1d */ /* 0x001fec0000002000 */
.L_x_563:
[----:B------:R-:W-:Y:S05]  /*bcc0*/  BSYNC B0 ;  /* 0x0000000000007941 */ /* 0x000fea0003800000 */
.L_x_562:
[----:B------:R-:W-:Y:S01]  /*bcd0*/  LOP3.LUT P0, RZ, R18, 0x2, RZ, 0xc0, !PT ;  /* 0x0000000212ff7812 */ /* 0x000fe2000780c0ff */
[----:B------:R-:W-:-:S12]  /*bce0*/  BSSY B0, `(.L_x_564) ;  /* 0x0000020000007945 */ /* 0x000fd80003800000 */
[----:B------:R-:W-:Y:S05]  /*bcf0*/  @!P0 BRA `(.L_x_565) ;  /* 0x0000000000788947 */ /* 0x000fea0003800000 */
[----:B------:R-:W2:Y:S01]  /*bd00*/  LDL R0, [R1+0x74] ;  /* 0x0000740001007983 */ /* 0x000ea20000100800 */
[----:B------:R-:W-:Y:S01]  /*bd10*/  ULDC UR4, c[0x0][0x9f0] ;  /* 0x00027c0000047ab9 */ /* 0x000fe20000000800 */
[----:B--2---:R-:W-:-:S04]  /*bd20*/  ISETP.NE.AND P0, PT, R0, RZ, PT ;  /* 0x000000ff0000720c */ /* 0x004fc80003f05270 */
[----:B------:R-:W-:-:S04]  /*bd30*/  SEL R9, R0, UR4, P0 ;  /* 0x0000000400097c07 */ /* 0x000fc80008000000 */
[-C--:B------:R-:W-:Y:S02]  /*bd40*/  IABS R5, R9.reuse ;  /* 0x0000000900057213 */ /* 0x080fe40000000000 */
[----:B------:R-:W-:Y:S02]  /*bd50*/  IABS R8, R9 ;  /* 0x0000000900087213 */ /* 0x000fe40000000000 */
[----:B------:R-:W0:Y:S01]  /*bd60*/  I2F.RP R4, R5 ;  /* 0x0000000500047306 */ /* 0x000e220000209400 */
[----:B------:R-:W-:Y:S02]  /*bd70*/  IADD3 R0, R130, -0x1, R9 ;  /* 0xffffffff82007810 */ /* 0x000fe40007ffe009 */
[----:B------:R-:W-:-:S05]  /*bd80*/  IMAD.MOV R8, RZ, RZ, -R8 ;  /* 0x000000ffff087224 */ /* 0x000fca00078e0a08 */
[----:B0-----:R-:W0:Y:S02]  /*bd90*/  MUFU.RCP R4, R4 ;  /* 0x0000000400047308 */ /* 0x001e240000001000 */
[----:B0-----:R-:W-:Y:S01]  /*bda0*/  VIADD R2, R4, 0xffffffe ;  /* 0x0ffffffe04027836 */ /* 0x001fe20000000000 */
[----:B------:R-:W-:Y:S02]  /*bdb0*/  IABS R4, R0 ;  /* 0x0000000000047213 */ /* 0x000fe40000000000 */
[----:B------:R-:W-:-:S03]  /*bdc0*/  LOP3.LUT R0, R0, R9, RZ, 0x3c, !PT ;  /* 0x0000000900007212 */ /* 0x000fc600078e3cff */
[----:B------:R0:W2:Y:S01]  /*bdd0*/  F2I.FTZ.U32.TRUNC.NTZ R3, R2 ;  /* 0x0000000200037305 */ /* 0x0000a2000021f000 */
[----:B------:R-:W-:Y:S01]  /*bde0*/  ISETP.GE.AND P2, PT, R0, RZ, PT ;  /* 0x000000ff0000720c */ /* 0x000fe20003f46270 */
[----:B0-----:R-:W-:Y:S01]  /*bdf0*/  IMAD.MOV.U32 R2, RZ, RZ, RZ ;  /* 0x000000ffff027224 */ /* 0x001fe200078e00ff */
[----:B--2---:R-:W-:-:S05]  /*be00*/  IADD3 R6, RZ, -R3, RZ ;  /* 0x80000003ff067210 */ /* 0x004fca0007ffe0ff */
[----:B------:R-:W-:-:S04]  /*be10*/  IMAD R7, R6, R5, RZ ;  /* 0x0000000506077224 */ /* 0x000fc800078e02ff */
[----:B------:R-:W-:Y:S01]  /*be20*/  IMAD.HI.U32 R3, R3, R7, R2 ;  /* 0x0000000703037227 */ /* 0x000fe200078e0002 */
[----:B------:R-:W-:-:S05]  /*be30*/  MOV R2, R8 ;  /* 0x0000000800027202 */ /* 0x000fca0000000f00 */
[----:B------:R-:W-:-:S04]  /*be40*/  IMAD.HI.U32 R3, R3, R4, RZ ;  /* 0x0000000403037227 */ /* 0x000fc800078e00ff */
[----:B------:R-:W-:-:S05]  /*be50*/  IMAD R2, R3, R2, R4 ;  /* 0x0000000203027224 */ /* 0x000fca00078e0204 */
[----:B------:R-:W-:-:S13]  /*be60*/  ISETP.GT.U32.AND P1, PT, R5, R2, PT ;  /* 0x000000020500720c */ /* 0x000fda0003f24070 */
[----:B------:R-:W-:Y:S02]  /*be70*/  @!P1 IMAD.IADD R2, R2, 0x1, -R5 ;  /* 0x0000000102029824 */ /* 0x000fe400078e0a05 */
[----:B------:R-:W-:Y:S01]  /*be80*/  @!P1 VIADD R3, R3, 0x1 ;  /* 0x0000000103039836 */ /* 0x000fe20000000000 */
[----:B------:R-:W-:Y:S02]  /*be90*/  ISETP.NE.AND P1, PT, R9, RZ, PT ;  /* 0x000000ff0900720c */ /* 0x000fe40003f25270 */
[----:B------:R-:W-:-:S13]  /*bea0*/  ISETP.GE.U32.AND P0, PT, R2, R5, PT ;  /* 0x000000050200720c */ /* 0x000fda0003f06070 */
[----:B------:R-:W-:-:S05]  /*beb0*/  @P0 IADD3 R3, R3, 0x1, RZ ;  /* 0x0000000103030810 */ /* 0x000fca0007ffe0ff */
[----:B------:R-:W-:Y:S01]  /*bec0*/  @!P2 IMAD.MOV R3, RZ, RZ, -R3 ;  /* 0x000000ffff03a224 */ /* 0x000fe200078e0a03 */
[----:B------:R-:W-:-:S07]  /*bed0*/  @!P1 LOP3.LUT R3, RZ, R9, RZ, 0x33, !PT ;  /* 0x00000009ff039212 */ /* 0x000fce00078e33ff */
.L_x_565:
[----:B------:R-:W-:Y:S05]  /*bee0*/  BSYNC B0 ;  /* 0x0000000000007941 */ /* 0x000fea0003800000 */
.L_x_564:
[----:B------:R-:W2:Y:S01]  /*bef0*/  LDL R0, [R1+0x8c] ;  /* 0x00008c0001007983 */ /* 0x000ea20000100800 */
[----:B------:R-:W-:Y:S02]  /*bf00*/  PLOP3.LUT P0, PT, PT, PT, PT, 0x80, 0x0 ;  /* 0x000000000000781c */ /* 0x000fe40003f0f070 */
        /* <DEDUP_REMOVED lines=12> */
[----:B-1----:R-:W-:Y:S02]  /*bfd0*/  CS2R R32, SRZ ;  /* 0x0000000000207805 */ /* 0x002fe4000001ff00 */
        /* <DEDUP_REMOVED lines=51> */
[----:B--2---:R-:W-:-:S05]  /*c310*/  IMAD R0, R0, R3, RZ ;  /* 0x0000000300007224 */ /* 0x004fca00078e02ff */
[----:B------:R0:W-:Y:S01]  /*c320*/  STL [R1+0x64], R0 ;  /* 0x0000640001007387 */ /* 0x0001e20000100800 */
[----:B------:R-:W-:Y:S02]  /*c330*/  VIADDMNMX R112, R0, R3, R130, PT ;  /* 0x0000000300707246 */ /* 0x000fe40003800182 */
[----:B------:R-:W-:Y:S02]  /*c340*/  CS2R R2, SRZ ;  /* 0x0000000000027805 */ /* 0x000fe4000001ff00 */
[----:B------:R-:W-:-:S13]  /*c350*/  ISETP.GT.AND P1, PT, R112, R0, PT ;  /* 0x000000007000720c */ /* 0x000fda0003f24270 */
[----:B0-----:R-:W-:Y:S05]  /*c360*/  @!P1 BRA `(.L_x_566) ;  /* 0x0000012800109947 */ /* 0x001fea0003800000 */
[----:B------:R-:W2:Y:S02]  /*c370*/  LDL R0, [R1+0x11c] ;  /* 0x00011c0001007983 */ /* 0x000ea40000100800 */
[----:B--2---:R-:W-:Y:S02]  /*c380*/  R2UR UR4, R0 ;  /* 0x00000000000472ca */ /* 0x004fe400000e0000 */
[----:B------:R-:W0:Y:S11]  /*c390*/  S2R R0, SR_TID.X ;  /* 0x0000000000007919 */ /* 0x000e360000002100 */
[----:B------:R-:W-:-:S06]  /*c3a0*/  ULOP3.LUT UP0, URZ, UR4, 0x9f, URZ, 0xc0, !UPT ;  /* 0x0000009f043f7892 */ /* 0x000fcc000f80c03f */
[----:B------:R-:W-:Y:S01]  /*c3b0*/  PLOP3.LUT P0, PT, PT, PT, UP0, 0x80, 0x0 ;  /* 0x000000000000781c */ /* 0x000fe20003f0f008 */
[----:B0-----:R-:W-:-:S05]  /*c3c0*/  VIADD R0, R0, 0xffffff80 ;  /* 0xffffff8000007836 */ /* 0x001fca0000000000 */
[----:B------:R-:W-:-:S04]  /*c3d0*/  SHF.R.S32.HI R3, RZ, 0x1f, R0 ;  /* 0x0000001fff037819 */ /* 0x000fc80000011400 */
[----:B------:R-:W-:-:S04]  /*c3e0*/  LEA.HI R3, R3, R0, RZ, 0x7 ;  /* 0x0000000003037211 */ /* 0x000fc800078f38ff */
[----:B------:R-:W-:-:S06]  /*c3f0*/  SHF.R.S32.HI R0, RZ, 0x7, R3 ;  /* 0x00000007ff007819 */ /* 0x000fcc0000011403 */
[----:B------:R-:W0:Y:S02]  /*c400*/  SHFL.IDX PT, R0, R0, RZ, 0x1f ;  /* 0x00001fff00007589 */ /* 0x000e2400000e0000 */
[----:B0-----:R-:W-:-:S04]  /*c410*/  LEA.HI R2, R0, R0, RZ, 0x1 ;  /* 0x0000000000027211 */ /* 0x001fc800078f08ff */
[----:B------:R-:W-:-:S04]  /*c420*/  LOP3.LUT R3, R2, 0x1e, RZ, 0xc0, !PT ;  /* 0x0000001e02037812 */ /* 0x000fc800078ec0ff */
[----:B------:R-:W-:-:S04]  /*c430*/  IADD3 R3, R0, -R3, RZ ;  /* 0x8000000300037210 */ /* 0x000fc80007ffe0ff */
[----:B------:R-:W-:-:S04]  /*c440*/  LEA R3, R3, UR4, 0xd ;  /* 0x0000000403037c11 */ /* 0x000fc8000f8e68ff */
[----:B------:R-:W-:-:S04]  /*c450*/  SHF.R.U32.HI R2, RZ, 0x4, R3 ;  /* 0x00000004ff027819 */ /* 0x000fc80000011603 */
[----:B------:R-:W-:Y:S01]  /*c460*/  LOP3.LUT R2, R2, 0x3fff, RZ, 0xc0, !PT ;  /* 0x00003fff02027812 */ /* 0x000fe200078ec0ff */
[----:B------:R-:W-:Y:S06]  /*c470*/  @!P0 BRA `(.L_x_567) ;  /* 0x0000000000408947 */ /* 0x000fec0003800000 */
        /* <DEDUP_REMOVED lines=16> */
.L_x_567:
[----:B------:R-:W-:Y:S02]  /*c580*/  ULDC UR4, c[0x0][0x3f4] ;  /* 0x0000fd0000047ab9 */ /* 0x000fe40000000800 */
[----:B------:R-:W-:-:S13]  /*c590*/  ISETP.LT.AND P0, PT, RZ, UR4, PT ;  /* 0x00000004ff007c0c */ /* 0x000fda000bf01270 */
[----:B------:R-:W-:Y:S05]  /*c5a0*/  @P0 BRA `(.L_x_568) ;  /* 0x0000000000400947 */ /* 0x000fea0003800000 */
[----:B------:R-:W2:Y:S02]  /*c5b0*/  LDL R20, [R1+0x84] ;  /* 0x0000840001147983 */ /* 0x000ea40000100800 */
[----:B--2---:R-:W-:-:S04]  /*c5c0*/  LEA.HI R0, R20, R20, RZ, 0x1 ;  /* 0x0000001414007211 */ /* 0x004fc800078f08ff */
[----:B------:R-:W-:-:S05]  /*c5d0*/  LOP3.LUT R0, R0, 0xfffffffe, RZ, 0xc0, !PT ;  /* 0xfffffffe00007812 */ /* 0x000fca00078ec0ff */
[----:B------:R-:W-:-:S05]  /*c5e0*/  IMAD.IADD R0, R20, 0x1, -R0 ;  /* 0x0000000114007824 */ /* 0x000fca00078e0a00 */
[----:B------:R-:W-:-:S04]  /*c5f0*/  SHF.L.U32 R0, R0, 0x1f, RZ ;  /* 0x0000001f00007819 */ /* 0x000fc800000006ff */
[----:B------:R0:W1:Y:S03]  /*c600*/  SYNCS.PHASECHK.TRANS64.TRYWAIT P0, [R23+URZ+0x38800], R0 ;  /* 0x03880000170075a7 */ /* 0x000066000800017f */
[----:B-1----:R-:W-:Y:S05]  /*c610*/  @!P0 NANOSLEEP.SYNCS 0x989680 ;  /* 0x009896800000895d */ /* 0x002fea0003900000 */
[----:B------:R-:W1:Y:S01]  /*c620*/  @!P0 SYNCS.PHASECHK.TRANS64 P0, [R23+URZ+0x38800], R0 ;  /* 0x03880000170085a7 */ /* 0x000e62000800007f */
[----:B------:R-:W-:Y:S04]  /*c630*/  BSSY B0, `(.L_x_569) ;  /* 0x0000006000007945 */ /* 0x000fe80003800000 */
[----:B-1----:R-:W-:Y:S05]  /*c640*/  @P0 BRA `(.L_x_570) ;  /* 0x0000000000100947 */ /* 0x002fea0003800000 */
.L_x_571:
[----:B-1----:R1:W2:Y:S02]  /*c650*/  SYNCS.PHASECHK.TRANS64.TRYWAIT P0, [R23+URZ+0x38800], R0 ;  /* 0x03880000170075a7 */ /* 0x0022a4000800017f */
[----:B--2---:R-:W-:Y:S05]  /*c660*/  @!P0 NANOSLEEP.SYNCS 0x989680 ;  /* 0x009896800000895d */ /* 0x004fea0003900000 */
[----:B------:R-:W2:Y:S02]  /*c670*/  @!P0 SYNCS.PHASECHK.TRANS64 P0, [R23+URZ+0x38800], R0 ;  /* 0x03880000170085a7 */ /* 0x000ea4000800007f */
[----:B--2---:R-:W-:Y:S05]  /*c680*/  @!P0 BRA `(.L_x_571) ;  /* 0xfffffffc00f08947 */ /* 0x004fea000383ffff */
.L_x_570:
[----:B------:R-:W-:Y:S05]  /*c690*/  BSYNC B0 ;  /* 0x0000000000007941 */ /* 0x000fea0003800000 */
.L_x_569:
[----:B------:R-:W-:Y:S05]  /*c6a0*/  BRA `(.L_x_572) ;  /* 0x0000006c00907947 */ /* 0x000fea0003800000 */
.L_x_568:
[----:B------:R-:W2:Y:S01]  /*c6b0*/  LDL R0, [R1+0x11c] ;  /* 0x00011c0001007983 */ /* 0x000ea20000100800 */
[----:B------:R-:W-:Y:S01]  /*c6c0*/  ULDC.64 UR4, c[0x0][0x3f8] ;  /* 0x0000fe0000047ab9 */ /* 0x000fe20000000a00 */
[----:B------:R-:W-:Y:S01]  /*c6d0*/  ULDC.64 UR6, c[0x0][0x408] ;  /* 0x0001020000067ab9 */ /* 0x000fe20000000a00 */
[----:B-----5:R-:W-:Y:S01]  /*c6e0*/  IMAD.WIDE.U32 R4, R127, UR4, RZ ;  /* 0x000000047f047c25 */ /* 0x020fe2000f8e00ff */
[----:B--2---:R-:W-:Y:S02]  /*c6f0*/  R2UR UR8, R0 ;  /* 0x00000000000872ca */ /* 0x004fe400000e0000 */
[----:B------:R-:W-:-:S05]  /*c700*/  SHF.R.S32.HI R0, RZ, 0x1f, R127 ;  /* 0x0000001fff007819 */ /* 0x000fca000001147f */
[C---:B------:R-:W-:Y:S02]  /*c710*/  IMAD R6, R0.reuse, UR4, RZ ;  /* 0x0000000400067c24 */ /* 0x040fe4000f8e02ff */
[----:B------:R-:W-:Y:S02]  /*c720*/  IMAD R0, R0, UR6, RZ ;  /* 0x0000000600007c24 */ /* 0x000fe4000f8e02ff */
[C---:B------:R-:W-:Y:S01]  /*c730*/  IMAD R3, R127.reuse, UR5, R6 ;  /* 0x000000057f037c24 */ /* 0x040fe2000f8e0206 */
[----:B------:R-:W-:Y:S01]  /*c740*/  ULDC.64 UR4, c[0x0][0x3e8] ;  /* 0x0000fa0000047ab9 */ /* 0x000fe20000000a00 */
[----:B------:R-:W-:Y:S01]  /*c750*/  ULOP3.LUT UP0, URZ, UR8, 0x3ff, URZ, 0xc0, !UPT ;  /* 0x000003ff083f7892 */ /* 0x000fe2000f80c03f */
[C---:B------:R-:W-:Y:S01]  /*c760*/  IMAD R29, R127.reuse, UR7, R0 ;  /* 0x000000077f1d7c24 */ /* 0x040fe2000f8e0200 */
[----:B------:R-:W-:Y:S01]  /*c770*/  LEA R28, P0, R4, UR4, 0x1 ;  /* 0x00000004041c7c11 */ /* 0x000fe2000f8008ff */
[----:B------:R-:W-:Y:S01]  /*c780*/  IMAD.WIDE.U32 R6, R127, UR6, RZ ;  /* 0x000000067f067c25 */ /* 0x000fe2000f8e00ff */
[----:B------:R-:W-:-:S02]  /*c790*/  ULDC.64 UR6, c[0x0][0x400] ;  /* 0x0001000000067ab9 */ /* 0x000fc40000000a00 */
[----:B------:R-:W-:Y:S01]  /*c7a0*/  PLOP3.LUT P2, PT, PT, PT, UP0, 0x80, 0x0 ;  /* 0x000000000000781c */ /* 0x000fe20003f4f008 */
[----:B------:R-:W-:Y:S01]  /*c7b0*/  IMAD.IADD R3, R3, 0x1, R5 ;  /* 0x0000000103037824 */ /* 0x000fe200078e0205 */
[----:B------:R-:W-:Y:S02]  /*c7c0*/  LEA R30, P1, R6, UR6, 0x1 ;  /* 0x00000006061e7c11 */ /* 0x000fe4000f8208ff */
[----:B------:R-:W-:Y:S02]  /*c7d0*/  IADD3 R29, R29, R7, RZ ;  /* 0x000000071d1d7210 */ /* 0x000fe40007ffe0ff */
[----:B------:R-:W-:Y:S02]  /*c7e0*/  LEA.HI.X R24, R4, UR5, R3, 0x1, P0 ;  /* 0x0000000504187c11 */ /* 0x000fe400080f0c03 */
[----:B------:R-:W-:-:S05]  /*c7f0*/  LEA.HI.X R29, R6, UR7, R29, 0x1, P1 ;  /* 0x00000007061d7c11 */ /* 0x000fca00088f0c1d */
        /* <DEDUP_REMOVED lines=16> */
[----:B0-----:R-:W-:Y:S05]  /*c900*/  CALL.ABS.NOINC R14 ;  /* 0x000000000e007343 */ /* 0x001fea0003c00000 */
.L_x_573:
[----:B------:R-:W-:Y:S01]  /*c910*/  ULDC.U8 UR4, c[0x0][0x410] ;  /* 0x0001040000047ab9 */ /* 0x000fe20000000000 */
[----:B------:R-:W-:Y:S01]  /*c920*/  BSSY B0, `(.L_x_574) ;  /* 0x00006b4000007945 */ /* 0x000fe20003800000 */
[----:B------:R-:W-:Y:S01]  /*c930*/  ISETP.NE.AND P0, PT, RZ, UR4, PT ;  /* 0x00000004ff007c0c */ /* 0x000fe2000bf05270 */
[----:B------:R-:W-:-:S12]  /*c940*/  IMAD R6, R129, 0x80, R224 ;  /* 0x0000008081067824 */ /* 0x000fd800078e02e0 */
[----:B------:R-:W-:Y:S05]  /*c950*/  @!P0 BRA `(.L_x_575) ;  /* 0x0000003000c88947 */ /* 0x000fea0003800000 */
[----:B------:R-:W-:-:S03]  /*c960*/  UMOV UR4, 0xffffffff ;  /* 0xffffffff00047882 */ /* 0x000fc60000000000 */
[----:B------:R-:W-:Y:S05]  /*c970*/  BRA.DIV UR4, `(.L_x_576) ;  /* 0x000001f204107947 */ /* 0x000fea000b800000 */
[----:B------:R0:W1:Y:S04]  /*c980*/  SHFL.IDX PT, R0, R24, RZ, 0x181f ;  /* 0x00181fff18007589 */ /* 0x00006800000e0000 */
[----:B------:R0:W2:Y:S04]  /*c990*/  SHFL.IDX PT, R3, R28, RZ, 0x181f ;  /* 0x00181fff1c037589 */ /* 0x0000a800000e0000 */
[----:B------:R-:W3:Y:S04]  /*c9a0*/  SHFL.IDX PT, R29, R29, RZ, 0x181f ;  /* 0x00181fff1d1d7589 */ /* 0x000ee800000e0000 */
[----:B------:R0:W4:Y:S02]  /*c9b0*/  SHFL.IDX PT, R32, R30, RZ, 0x181f ;  /* 0x00181fff1e207589 */ /* 0x00012400000e0000 */
.L_x_855:
[----:B------:R-:W-:Y:S01]  /*c9c0*/  ULDC UR4, c[0x0][0x448] ;  /* 0x0001120000047ab9 */ /* 0x000fe20000000800 */
[----:B------:R-:W-:Y:S01]  /*c9d0*/  BSSY B1, `(.L_x_577) ;  /* 0x000003e000017945 */ /* 0x000fe20003800000 */
[----:B------:R-:W-:Y:S01]  /*c9e0*/  IMAD R33, R132, UR4, RZ ;  /* 0x0000000484217c24 */ /* 0x000fe2000f8e02ff */
[----:B------:R-:W-:Y:S02]  /*c9f0*/  CS2R R4, SRZ ;  /* 0x0000000000047805 */ /* 0x000fe4000001ff00 */
[----:B------:R-:W-:Y:S02]  /*ca00*/  CS2R R10, SRZ ;  /* 0x00000000000a7805 */ /* 0x000fe4000001ff00 */
[----:B------:R-:W-:Y:S02]  /*ca10*/  CS2R R12, SRZ ;  /* 0x00000000000c7805 */ /* 0x000fe4000001ff00 */
[----:B------:R-:W-:Y:S02]  /*ca20*/  CS2R R20, SRZ ;  /* 0x0000000000147805 */ /* 0x000fe4000001ff00 */
[----:B------:R-:W-:Y:S01]  /*ca30*/  ISETP.GE.AND P0, PT, R6, R33, PT ;  /* 0x000000210600720c */ /* 0x000fe20003f06270 */
[----:B------:R-:W-:Y:S01]  /*ca40*/  IMAD R33, R129, -0x80, R33 ;  /* 0xffffff8081217824 */ /* 0x000fe200078e0221 */
[----:B0-----:R-:W-:-:S02]  /*ca50*/  CS2R R30, SRZ ;  /* 0x00000000001e7805 */ /* 0x001fc4000001ff00 */
[----:B------:R-:W-:Y:S02]  /*ca60*/  CS2R R6, SRZ ;  /* 0x0000000000067805 */ /* 0x000fe4000001ff00 */
[----:B------:R-:W-:Y:S02]  /*ca70*/  CS2R R8, SRZ ;  /* 0x0000000000087805 */ /* 0x000fe4000001ff00 */
[----:B------:R-:W-:-:S05]  /*ca80*/  CS2R R14, SRZ ;  /* 0x00000000000e7805 */ /* 0x000fca000001ff00 */
[----:B------:R-:W-:Y:S05]  /*ca90*/  @P0 BRA `(.L_x_578) ;  /* 0x0000000000c40947 */ /* 0x000fea0003800000 */
[----:B------:R-:W-:Y:S01]  /*caa0*/  ULDC UR4, c[0x0][0x3f4] ;  /* 0x0000fd0000047ab9 */ /* 0x000fe20000000800 */
[C---:B------:R-:W-:Y:S01]  /*cab0*/  IMAD.SHL.U32 R6, R221.reuse, 0x2, RZ ;  /* 0x00000002dd067824 */ /* 0x040fe200078e00ff */
[----:B------:R-:W-:Y:S02]  /*cac0*/  ISETP.GE.AND P3, PT, R216, UR4, PT ;  /* 0x00000004d8007c0c */ /* 0x000fe4000bf66270 */
[----:B------:R-:W-:Y:S02]  /*cad0*/  CS2R R20, SRZ ;  /* 0x0000000000147805 */ /* 0x000fe4000001ff00 */
[----:B------:R-:W-:Y:S01]  /*cae0*/  ISETP.GE.AND P2, PT, R221, UR4, PT ;  /* 0x00000004dd007c0c */ /* 0x000fe2000bf46270 */
[----:B------:R-:W-:Y:S01]  /*caf0*/  IMAD.SHL.U32 R28, R222, 0x2, RZ ;  /* 0x00000002de1c7824 */ /* 0x000fe200078e00ff */
[----:B------:R-:W-:Y:S01]  /*cb00*/  ISETP.GE.AND P1, PT, R220, UR4, PT ;  /* 0x00000004dc007c0c */ /* 0x000fe2000bf26270 */
[----:B------:R-:W-:Y:S01]  /*cb10*/  ULDC.64 UR6, c[0x0][0x208] ;  /* 0x0000820000067ab9 */ /* 0x000fe20000000a00 */
[----:B------:R-:W-:-:S02]  /*cb20*/  SHF.R.S32.HI R9, RZ, 0x1f, R220 ;  /* 0x0000001fff097819 */ /* 0x000fc400000114dc */
[----:B------:R-:W-:Y:S02]  /*cb30*/  CS2R R14, SRZ ;  /* 0x00000000000e7805 */ /* 0x000fe4000001ff00 */
[----:B------:R-:W-:Y:S02]  /*cb40*/  SHF.R.S32.HI R4, RZ, 0x1f, R221 ;  /* 0x0000001fff047819 */ /* 0x000fe400000114dd */
[----:B------:R-:W-:Y:S02]  /*cb50*/  SHF.L.U64.HI R25, R220, 0x1, R9 ;  /* 0x00000001dc197819 */ /* 0x000fe40000010209 */
[----:B------:R-:W-:Y:S01]  /*cb60*/  ISETP.GE.AND P0, PT, R222, UR4, PT ;  /* 0x00000004de007c0c */ /* 0x000fe2000bf06270 */
[----:B----4-:R-:W-:Y:S01]  /*cb70*/  @!P3 IMAD.MOV.U32 R12, RZ, RZ, R32 ;  /* 0x000000ffff0cb224 */ /* 0x010fe200078e0020 */
[----:B------:R-:W-:Y:S01]  /*cb80*/  SHF.L.U64.HI R5, R221, 0x1, R4 ;  /* 0x00000001dd057819 */ /* 0x000fe20000010204 */
[----:B---3--:R-:W-:Y:S01]  /*cb90*/  @!P3 IMAD.MOV.U32 R13, RZ, RZ, R29 ;  /* 0x000000ffff0db224 */ /* 0x008fe200078e001d */
[----:B--2---:R-:W-:Y:S01]  /*cba0*/  @!P2 IADD3 R10, P4, R3, R6, RZ ;  /* 0x00000006030aa210 */ /* 0x004fe20007f9e0ff */
[----:B------:R-:W-:Y:S01]  /*cbb0*/  @!P3 IMAD.MOV.U32 R8, RZ, RZ, R3 ;  /* 0x000000ffff08b224 */ /* 0x000fe200078e0003 */
[----:B-1----:R-:W-:Y:S01]  /*cbc0*/  @!P3 MOV R9, R0 ;  /* 0x000000000009b202 */ /* 0x002fe20000000f00 */
[----:B------:R-:W-:Y:S01]  /*cbd0*/  @!P3 IMAD.WIDE R30, R216, 0x2, R12 ;  /* 0x00000002d81eb825 */ /* 0x000fe200078e020c */
[----:B------:R-:W-:-:S02]  /*cbe0*/  SHF.L.U32 R24, R220, 0x1, RZ ;  /* 0x00000001dc187819 */ /* 0x000fc400000006ff */
[----:B------:R-:W-:Y:S02]  /*cbf0*/  CS2R R12, SRZ ;  /* 0x00000000000c7805 */ /* 0x000fe4000001ff00 */
[----:B------:R-:W-:Y:S01]  /*cc00*/  SHF.R.S32.HI R7, RZ, 0x1f, R222 ;  /* 0x0000001fff077819 */ /* 0x000fe200000114de */
[----:B------:R-:W-:Y:S01]  /*cc10*/  @!P2 IMAD.X R11, R0, 0x1, R5, P4 ;  /* 0x00000001000ba824 */ /* 0x000fe200020e0605 */
[----:B------:R-:W-:Y:S01]  /*cc20*/  @!P2 IADD3 R6, P6, R32, R6, RZ ;  /* 0x000000062006a210 */ /* 0x000fe20007fde0ff */
[----:B------:R-:W-:Y:S01]  /*cc30*/  @!P3 IMAD.WIDE R8, R216, 0x2, R8 ;  /* 0x00000002d808b825 */ /* 0x000fe200078e0208 */
[----:B------:R-:W-:Y:S01]  /*cc40*/  @!P1 IADD3 R4, P5, R3, R24, RZ ;  /* 0x0000001803049210 */ /* 0x000fe20007fbe0ff */
[----:B------:R0:W5:Y:S01]  /*cc50*/  @!P3 LD.E.64 R14, desc[UR6][R30.64] ;  /* 0x000000061e0eb980 */ /* 0x000162000c101b00 */
[----:B------:R-:W-:Y:S02]  /*cc60*/  SHF.L.U64.HI R34, R222, 0x1, R7 ;  /* 0x00000001de227819 */ /* 0x000fe40000010207 */
[----:B------:R-:W-:Y:S01]  /*cc70*/  @!P2 IADD3.X R7, R29, R5, RZ, P6, !PT ;  /* 0x000000051d07a210 */ /* 0x000fe200037fe4ff */
[----:B------:R1:W5:Y:S01]  /*cc80*/  @!P3 LD.E.64 R20, desc[UR6][R8.64] ;  /* 0x000000060814b980 */ /* 0x000362000c101b00 */
[----:B------:R-:W-:Y:S01]  /*cc90*/  @!P1 IMAD.X R5, R0, 0x1, R25, P5 ;  /* 0x0000000100059824 */ /* 0x000fe200028e0619 */
[----:B------:R-:W-:-:S02]  /*cca0*/  @!P0 IADD3 R26, P6, R3, R28, RZ ;  /* 0x0000001c031a8210 */ /* 0x000fc40007fde0ff */
[----:B------:R2:W5:Y:S01]  /*ccb0*/  @!P2 LD.E.64 R12, desc[UR6][R10.64] ;  /* 0x000000060a0ca980 */ /* 0x000562000c101b00 */
[C---:B------:R-:W-:Y:S02]  /*ccc0*/  @!P1 IADD3 R24, P4, R32.reuse, R24, RZ ;  /* 0x0000001820189210 */ /* 0x040fe40007f9e0ff */
[----:B------:R-:W-:Y:S02]  /*ccd0*/  @!P0 IADD3 R28, P5, R32, R28, RZ ;  /* 0x0000001c201c8210 */ /* 0x000fe40007fbe0ff */
[----:B0-----:R-:W-:Y:S02]  /*cce0*/  CS2R R30, SRZ ;  /* 0x00000000001e7805 */ /* 0x001fe4000001ff00 */
[----:B------:R-:W-:Y:S02]  /*ccf0*/  @!P1 IADD3.X R25, R29, R25, RZ, P4, !PT ;  /* 0x000000191d199210 */ /* 0x000fe400027fe4ff */
[----:B-1----:R-:W-:Y:S01]  /*cd00*/  CS2R R8, SRZ ;  /* 0x0000000000087805 */ /* 0x002fe2000001ff00 */
[----:B------:R-:W-:-:S02]  /*cd10*/  @!P0 IMAD.X R27, R0, 0x1, R34, P6 ;  /* 0x00000001001b8824 */ /* 0x000fc400030e0622 */
[----:B------:R-:W-:Y:S01]  /*cd20*/  @!P0 IMAD.X R29, R29, 0x1, R34, P5 ;  /* 0x000000011d1d8824 */ /* 0x000fe200028e0622 */
[----:B--2---:R-:W-:Y:S02]  /*cd30*/  CS2R R10, SRZ ;  /* 0x00000000000a7805 */ /* 0x004fe4000001ff00 */
[----:B------:R0:W5:Y:S04]  /*cd40*/  @!P2 LD.E.64 R8, desc[UR6][R6.64] ;  /* 0x000000060608a980 */ /* 0x000168000c101b00 */
[----:B------:R1:W5:Y:S04]  /*cd50*/  @!P1 LD.E.64 R10, desc[UR6][R4.64] ;  /* 0x00000006040a9980 */ /* 0x000368000c101b00 */
[----:B------:R2:W5:Y:S01]  /*cd60*/  @!P0 LD.E.64 R30, desc[UR6][R28.64] ;  /* 0x000000061c1e8980 */ /* 0x000562000c101b00 */
[----:B0-----:R-:W-:-:S02]  /*cd70*/  CS2R R6, SRZ ;  /* 0x0000000000067805 */ /* 0x001fc4000001ff00 */
[----:B-1----:R-:W-:-:S04]  /*cd80*/  CS2R R4, SRZ ;  /* 0x0000000000047805 */ /* 0x002fc8000001ff00 */
[----:B------:R2:W5:Y:S04]  /*cd90*/  @!P1 LD.E.64 R6, desc[UR6][R24.64] ;  /* 0x0000000618069980 */ /* 0x000568000c101b00 */
[----:B------:R2:W5:Y:S02]  /*cda0*/  @!P0 LD.E.64 R4, desc[UR6][R26.64] ;  /* 0x000000061a048980 */ /* 0x000564000c101b00 */
.L_x_578:
[----:B------:R-:W-:Y:S05]  /*cdb0*/  BSYNC B1 ;  /* 0x0000000000017941 */ /* 0x000fea0003800000 */
.L_x_577:
[----:B--23--:R-:W1:Y:S01]  /*cdc0*/  LDL R29, [R1+0x84] ;  /* 0x00008400011d7983 */ /* 0x00ce620000100800 */
[----:B-----5:R-:W-:Y:S01]  /*cdd0*/  MOV R3, R4 ;  /* 0x0000000400037202 */ /* 0x020fe20000000f00 */
[----:B------:R-:W-:Y:S01]  /*cde0*/  IMAD.MOV.U32 R24, RZ, RZ, R21 ;  /* 0x000000ffff187224 */ /* 0x000fe200078e0015 */
[----:B------:R-:W-:Y:S01]  /*cdf0*/  SHF.R.U64 R40, R4, 0x10, R5 ;  /* 0x0000001004287819 */ /* 0x000fe20000001205 */
[----:B------:R-:W-:Y:S01]  /*ce00*/  IMAD.MOV.U32 R27, RZ, RZ, R14 ;  /* 0x000000ffff1b7224 */ /* 0x000fe200078e000e */
[----:B------:R-:W-:Y:S01]  /*ce10*/  MOV R25, R20 ;  /* 0x0000001400197202 */ /* 0x000fe20000000f00 */
[----:B----4-:R-:W-:Y:S01]  /*ce20*/  IMAD.MOV.U32 R32, RZ, RZ, R8 ;  /* 0x000000ffff207224 */ /* 0x010fe200078e0008 */
[--C-:B------:R-:W-:Y:S01]  /*ce30*/  SHF.R.U64 R26, R20, 0x10, R21.reuse ;  /* 0x00000010141a7819 */ /* 0x100fe20000001215 */
[----:B------:R-:W-:Y:S01]  /*ce40*/  IMAD.MOV.U32 R20, RZ, RZ, R12 ;  /* 0x000000ffff147224 */ /* 0x000fe200078e000c */
[----:B------:R-:W-:Y:S01]  /*ce50*/  SHF.R.U32.HI R35, RZ, 0x10, R21 ;  /* 0x00000010ff237819 */ /* 0x000fe20000011615 */
[----:B------:R-:W-:Y:S01]  /*ce60*/  BSSY B1, `(.L_x_579) ;  /* 0x000002f000017945 */ /* 0x000fe20003800000 */
[----:B------:R-:W-:-:S02]  /*ce70*/  MOV R21, R13 ;  /* 0x0000000d00157202 */ /* 0x000fc40000000f00 */
[--C-:B------:R-:W-:Y:S01]  /*ce80*/  SHF.R.U64 R36, R12, 0x10, R13.reuse ;  /* 0x000000100c247819 */ /* 0x100fe2000000120d */
[----:B------:R-:W-:Y:S01]  /*ce90*/  IMAD.MOV.U32 R12, RZ, RZ, R10 ;  /* 0x000000ffff0c7224 */ /* 0x000fe200078e000a */
[----:B------:R-:W-:Y:S01]  /*cea0*/  SHF.R.U32.HI R37, RZ, 0x10, R13 ;  /* 0x00000010ff257819 */ /* 0x000fe2000001160d */
[--C-:B------:R-:W-:Y:S01]  /*ceb0*/  IMAD.MOV.U32 R13, RZ, RZ, R11.reuse ;  /* 0x000000ffff0d7224 */ /* 0x100fe200078e000b */
[----:B------:R-:W-:Y:S01]  /*cec0*/  SHF.R.U64 R38, R10, 0x10, R11 ;  /* 0x000000100a267819 */ /* 0x000fe2000000120b */
[----:B------:R-:W-:Y:S01]  /*ced0*/  IMAD.MOV.U32 R10, RZ, RZ, R5 ;  /* 0x000000ffff0a7224 */ /* 0x000fe200078e0005 */
[----:B------:R-:W-:Y:S01]  /*cee0*/  SHF.R.U64 R42, R14, 0x10, R15 ;  /* 0x000000100e2a7819 */ /* 0x000fe2000000120f */
[----:B------:R-:W-:Y:S01]  /*cef0*/  IMAD.MOV.U32 R14, RZ, RZ, R6 ;  /* 0x000000ffff0e7224 */ /* 0x000fe200078e0006 */
[----:B------:R-:W-:Y:S01]  /*cf00*/  SHF.R.U32.HI R41, RZ, 0x10, R5 ;  /* 0x00000010ff297819 */ /* 0x000fe20000011605 */
[----:B------:R-:W-:Y:S01]  /*cf10*/  IMAD.MOV.U32 R5, RZ, RZ, R31 ;  /* 0x000000ffff057224 */ /* 0x000fe200078e001f */
[----:B------:R-:W-:-:S02]  /*cf20*/  MOV R28, R15 ;  /* 0x0000000f001c7202 */ /* 0x000fc40000000f00 */
[----:B------:R-:W-:Y:S02]  /*cf30*/  MOV R34, R9 ;  /* 0x0000000900227202 */ /* 0x000fe40000000f00 */
[--C-:B------:R-:W-:Y:S02]  /*cf40*/  SHF.R.U64 R44, R8, 0x10, R9.reuse ;  /* 0x00000010082c7819 */ /* 0x100fe40000001209 */
[----:B------:R-:W-:Y:S02]  /*cf50*/  SHF.R.U32.HI R45, RZ, 0x10, R9 ;  /* 0x00000010ff2d7819 */ /* 0x000fe40000011609 */
[----:B------:R-:W-:Y:S02]  /*cf60*/  SHF.R.U64 R6, R6, 0x10, R7 ;  /* 0x0000001006067819 */ /* 0x000fe40000001207 */
[----:B------:R-:W-:Y:S02]  /*cf70*/  SHF.R.U32.HI R39, RZ, 0x10, R11 ;  /* 0x00000010ff277819 */ /* 0x000fe4000001160b */
[----:B------:R-:W-:-:S02]  /*cf80*/  SHF.R.U32.HI R43, RZ, 0x10, R15 ;  /* 0x00000010ff2b7819 */ /* 0x000fc4000001160f */
[----:B------:R-:W-:Y:S02]  /*cf90*/  MOV R9, R30 ;  /* 0x0000001e00097202 */ /* 0x000fe40000000f00 */
[----:B------:R-:W-:Y:S02]  /*cfa0*/  PRMT R11, R12, 0x5410, R13 ;  /* 0x000054100c0b7816 */ /* 0x000fe4000000000d */
[----:B------:R-:W-:Y:S02]  /*cfb0*/  SHF.R.U64 R30, R30, 0x10, R31 ;  /* 0x000000101e1e7819 */ /* 0x000fe4000000121f */
[----:B------:R-:W-:Y:S02]  /*cfc0*/  PRMT R25, R25, 0x5410, R24 ;  /* 0x0000541019197816 */ /* 0x000fe40000000018 */
[----:B------:R-:W-:Y:S02]  /*cfd0*/  PRMT R15, R20, 0x5410, R21 ;  /* 0x00005410140f7816 */ /* 0x000fe40000000015 */
[----:B------:R-:W-:-:S02]  /*cfe0*/  PRMT R27, R27, 0x5410, R28 ;  /* 0x000054101b1b7816 */ /* 0x000fc4000000001c */
[----:B------:R-:W-:Y:S02]  /*cff0*/  SHF.R.U32.HI R31, RZ, 0x10, R31 ;  /* 0x00000010ff1f7819 */ /* 0x000fe4000001161f */
[----:B------:R-:W-:Y:S02]  /*d000*/  PRMT R26, R26, 0x5410, R35 ;  /* 0x000054101a1a7816 */ /* 0x000fe40000000023 */
[----:B------:R-:W-:Y:S02]  /*d010*/  PRMT R20, R36, 0x5410, R37 ;  /* 0x0000541024147816 */ /* 0x000fe40000000025 */
[----:B------:R-:W-:Y:S02]  /*d020*/  PRMT R12, R38, 0x5410, R39 ;  /* 0x00005410260c7816 */ /* 0x000fe40000000027 */
[----:B------:R-:W-:Y:S02]  /*d030*/  PRMT R3, R3, 0x5410, R10 ;  /* 0x0000541003037816 */ /* 0x000fe4000000000a */
[----:B------:R-:W-:-:S02]  /*d040*/  PRMT R8, R40, 0x5410, R41 ;  /* 0x0000541028087816 */ /* 0x000fc40000000029 */
[----:B------:R-:W-:Y:S02]  /*d050*/  PRMT R28, R42, 0x5410, R43 ;  /* 0x000054102a1c7816 */ /* 0x000fe4000000002b */
[----:B------:R-:W-:Y:S02]  /*d060*/  PRMT R21, R32, 0x5410, R34 ;  /* 0x0000541020157816 */ /* 0x000fe40000000022 */
[----:B------:R-:W-:Y:S02]  /*d070*/  PRMT R24, R44, 0x5410, R45 ;  /* 0x000054102c187816 */ /* 0x000fe4000000002d */
[----:B------:R-:W-:Y:S02]  /*d080*/  PRMT R9, R9, 0x5410, R5 ;  /* 0x0000541009097816 */ /* 0x000fe40000000005 */
[----:B-1----:R-:W-:-:S04]  /*d090*/  LEA.HI R0, R29, R29, RZ, 0x1 ;  /* 0x0000001d1d007211 */ /* 0x002fc800078f08ff */
[----:B------:R-:W-:-:S05]  /*d0a0*/  LOP3.LUT R0, R0, 0xfffffffe, RZ, 0xc0, !PT ;  /* 0xfffffffe00007812 */ /* 0x000fca00078ec0ff */
[----:B------:R-:W-:Y:S02]  /*d0b0*/  IMAD.IADD R0, R29, 0x1, -R0 ;  /* 0x000000011d007824 */ /* 0x000fe400078e0a00 */
[--C-:B------:R-:W-:Y:S01]  /*d0c0*/  IMAD.MOV.U32 R29, RZ, RZ, R7.reuse ;  /* 0x000000ffff1d7224 */ /* 0x100fe200078e0007 */
[----:B------:R-:W-:Y:S02]  /*d0d0*/  SHF.R.U32.HI R7, RZ, 0x10, R7 ;  /* 0x00000010ff077819 */ /* 0x000fe40000011607 */
[----:B------:R-:W-:Y:S02]  /*d0e0*/  SHF.L.U32 R4, R0, 0x1f, RZ ;  /* 0x0000001f00047819 */ /* 0x000fe400000006ff */
[----:B------:R-:W-:Y:S02]  /*d0f0*/  VIMNMX R0, R33, 0x80, PT ;  /* 0x0000008021007848 */ /* 0x000fe40003fe0100 */
[----:B------:R-:W0:Y:S01]  /*d100*/  SYNCS.PHASECHK.TRANS64.TRYWAIT P0, [R23+URZ+0x38800], R4 ;  /* 0x03880004170075a7 */ /* 0x000e22000800017f */
[----:B------:R-:W-:-:S02]  /*d110*/  PRMT R13, R14, 0x5410, R29 ;  /* 0x000054100e0d7816 */ /* 0x000fc4000000001d */
[----:B------:R-:W-:Y:S02]  /*d120*/  ISETP.GE.AND P1, PT, R224, R0, PT ;  /* 0x00000000e000720c */ /* 0x000fe40003f26270 */
[----:B------:R-:W-:Y:S01]  /*d130*/  PRMT R14, R6, 0x5410, R7 ;  /* 0x00005410060e7816 */ /* 0x000fe20000000007 */
[----:B0-----:R-:W-:Y:S10]  /*d140*/  @!P0 BRA `(.L_x_580) ;  /* 0x000001e800908947 */ /* 0x001ff40003800000 */
.L_x_856:
[----:B------:R-:W-:Y:S05]  /*d150*/  BSYNC B1 ;  /* 0x0000000000017941 */ /* 0x000fea0003800000 */
.L_x_579:
[----:B------:R-:W-:Y:S01]  /*d160*/  BSSY B1, `(.L_x_581) ;  /* 0x00000ab000017945 */ /* 0x000fe20003800000 */
[----:B------:R-:W-:-:S03]  /*d170*/  PRMT R10, R30, 0x5410, R31 ;  /* 0x000054101e0a7816 */ /* 0x000fc6000000001f */
[----:B------:R-:W-:Y:S05]  /*d180*/  @P1 BRA `(.L_x_582) ;  /* 0x0000000800a01947 */ /* 0x000fea0003800000 */
[----:B------:R1:W5:Y:S01]  /*d190*/  LDL R41, [R1+0x68] ;  /* 0x0000680001297983 */ /* 0x0003620000100800 */
[----:B------:R-:W2:Y:S01]  /*d1a0*/  LDC R5, c[0x0][0x3f4] ;  /* 0x0000fd00ff057b82 */ /* 0x000ea20000000800 */
[----:B------:R-:W-:Y:S01]  /*d1b0*/  BSSY B2, `(.L_x_583) ;  /* 0x000002c000027945 */ /* 0x000fe20003800000 */
[-C--:B--2---:R-:W-:Y:S02]  /*d1c0*/  ISETP.GE.AND P0, PT, R216, R5.reuse, PT ;  /* 0x00000005d800720c */ /* 0x084fe40003f06270 */
[-C--:B------:R-:W-:Y:S02]  /*d1d0*/  ISETP.GE.AND P1, PT, R221, R5.reuse, PT ;  /* 0x00000005dd00720c */ /* 0x080fe40003f26270 */
[-C--:B------:R-:W-:Y:S02]  /*d1e0*/  ISETP.GE.AND P2, PT, R220, R5.reuse, PT ;  /* 0x00000005dc00720c */ /* 0x080fe40003f46270 */
[----:B------:R-:W-:-:S07]  /*d1f0*/  ISETP.GE.AND P3, PT, R222, R5, PT ;  /* 0x00000005de00720c */ /* 0x000fce0003f66270 */
[----:B-1----:R-:W-:Y:S06]  /*d200*/  @P0 BRA `(.L_x_584) ;  /* 0x0000000000980947 */ /* 0x002fec0003800000 */
[----:B0----5:R-:W0:Y:S01]  /*d210*/  LDS.128 R4, [R41] ;  /* 0x0000000029047984 */ /* 0x021e220000000c00 */
[----:B------:R-:W-:Y:S02]  /*d220*/  HADD2.F32 R35, -RZ, R27.H0_H0 ;  /* 0x2000001bff237230 */ /* 0x000fe40000004100 */
[----:B------:R-:W-:Y:S02]  /*d230*/  HADD2.F32 R33, -RZ, R25.H0_H0 ;  /* 0x20000019ff217230 */ /* 0x000fe40000004100 */
[----:B------:R-:W-:Y:S02]  /*d240*/  HADD2.F32 R34, -RZ, R26.H0_H0 ;  /* 0x2000001aff227230 */ /* 0x000fe40000004100 */
[----:B------:R-:W-:Y:S02]  /*d250*/  HADD2.F32 R36, -RZ, R28.H0_H0 ;  /* 0x2000001cff247230 */ /* 0x000fe40000004100 */
[--C-:B0-----:R-:W-:Y:S02]  /*d260*/  HADD2.F32 R29, -RZ, R4.reuse.H0_H0 ;  /* 0x20000004ff1d7230 */ /* 0x101fe40000004100 */
[----:B------:R-:W-:-:S02]  /*d270*/  HADD2.F32 R4, -RZ, R4.H1_H1 ;  /* 0x30000004ff047230 */ /* 0x000fc40000004100 */
[--C-:B------:R-:W-:Y:S02]  /*d280*/  HADD2.F32 R30, -RZ, R5.reuse.H0_H0 ;  /* 0x20000005ff1e7230 */ /* 0x100fe40000004100 */
[----:B------:R-:W-:Y:S02]  /*d290*/  HADD2.F32 R5, -RZ, R5.H1_H1 ;  /* 0x30000005ff057230 */ /* 0x000fe40000004100 */
[C---:B------:R-:W-:Y:S01]  /*d2a0*/  FMUL.FTZ R38, R4.reuse, R35 ;  /* 0x0000002304267220 */ /* 0x040fe20000410000 */
[-C--:B------:R-:W-:Y:S01]  /*d2b0*/  FMUL.FTZ R4, R4, R33.reuse ;  /* 0x0000002104047220 */ /* 0x080fe20000410000 */
[--C-:B------:R-:W-:Y:S02]  /*d2c0*/  HADD2.F32 R31, -RZ, R6.reuse.H0_H0 ;  /* 0x20000006ff1f7230 */ /* 0x100fe40000004100 */
[----:B------:R-:W-:Y:S02]  /*d2d0*/  HADD2.F32 R32, -RZ, R7.H0_H0 ;  /* 0x20000007ff207230 */ /* 0x000fe40000004100 */
[----:B------:R-:W-:Y:S01]  /*d2e0*/  FMUL.FTZ R37, R5, R36 ;  /* 0x0000002405257220 */ /* 0x000fe20000410000 */
[C---:B------:R-:W-:Y:S01]  /*d2f0*/  FFMA.FTZ R38, R29.reuse, R33, -R38 ;  /* 0x000000211d267223 */ /* 0x040fe20000010826 */
[----:B------:R-:W-:Y:S01]  /*d300*/  FFMA.FTZ R35, R29, R35, R4 ;  /* 0x000000231d237223 */ /* 0x000fe20000010004 */
[----:B------:R-:W-:Y:S01]  /*d310*/  FMUL.FTZ R39, R5, R34 ;  /* 0x0000002205277220 */ /* 0x000fe20000410000 */
[----:B------:R-:W-:-:S02]  /*d320*/  HADD2.F32 R6, -RZ, R6.H1_H1 ;  /* 0x30000006ff067230 */ /* 0x000fc40000004100 */
[C---:B------:R-:W-:Y:S01]  /*d330*/  FFMA.FTZ R37, R30.reuse, R34, -R37 ;  /* 0x000000221e257223 */ /* 0x040fe20000010825 */
[----:B------:R-:W-:Y:S02]  /*d340*/  HADD2.F32 R7, -RZ, R7.H1_H1 ;  /* 0x30000007ff077230 */ /* 0x000fe40000004100 */
[----:B------:R-:W-:Y:S01]  /*d350*/  FFMA.FTZ R30, R30, R36, R39 ;  /* 0x000000241e1e7223 */ /* 0x000fe20000010027 */
[----:B------:R-:W-:Y:S02]  /*d360*/  HADD2.F32 R29, -RZ, R27.H1_H1 ;  /* 0x3000001bff1d7230 */ /* 0x000fe40000004100 */
[----:B------:R-:W-:Y:S02]  /*d370*/  HADD2.F32 R4, -RZ, R25.H1_H1 ;  /* 0x30000019ff047230 */ /* 0x000fe40000004100 */
[----:B------:R-:W-:Y:S02]  /*d380*/  HADD2.F32 R33, -RZ, R28.H1_H1 ;  /* 0x3000001cff217230 */ /* 0x000fe40000004100 */
[----:B------:R-:W-:Y:S01]  /*d390*/  FMUL.FTZ R34, R6, R29 ;  /* 0x0000001d06227220 */ /* 0x000fe20000410000 */
[----:B------:R-:W-:-:S02]  /*d3a0*/  HADD2.F32 R5, -RZ, R26.H1_H1 ;  /* 0x3000001aff057230 */ /* 0x000fc40000004100 */
[-C--:B------:R-:W-:Y:S01]  /*d3b0*/  FMUL.FTZ R36, R6, R4.reuse ;  /* 0x0000000406247220 */ /* 0x080fe20000410000 */
[----:B------:R-:W-:Y:S01]  /*d3c0*/  FMUL.FTZ R39, R7, R33 ;  /* 0x0000002107277220 */ /* 0x000fe20000410000 */
[----:B------:R-:W-:Y:S01]  /*d3d0*/  FFMA.FTZ R6, R31, R4, -R34 ;  /* 0x000000041f067223 */ /* 0x000fe20000010822 */
[----:B------:R-:W-:Y:S01]  /*d3e0*/  FMUL.FTZ R40, R7, R5 ;  /* 0x0000000507287220 */ /* 0x000fe20000410000 */
[----:B------:R-:W-:Y:S01]  /*d3f0*/  FFMA.FTZ R29, R31, R29, R36 ;  /* 0x0000001d1f1d7223 */ /* 0x000fe20000010024 */
[C---:B------:R-:W-:Y:S01]  /*d400*/  FFMA.FTZ R7, R32.reuse, R5, -R39 ;  /* 0x0000000520077223 */ /* 0x040fe20000010827 */
[----:B------:R-:W-:Y:S01]  /*d410*/  F2FP.F16.F32.PACK_AB R4, R35, R38 ;  /* 0x000000262304723e */ /* 0x000fe200000000ff */
[----:B------:R-:W-:Y:S01]  /*d420*/  FFMA.FTZ R40, R32, R33, R40 ;  /* 0x0000002120287223 */ /* 0x000fe20000010028 */
[----:B------:R-:W-:Y:S02]  /*d430*/  F2FP.F16.F32.PACK_AB R5, R30, R37 ;  /* 0x000000251e05723e */ /* 0x000fe400000000ff */
[----:B------:R-:W-:-:S02]  /*d440*/  F2FP.F16.F32.PACK_AB R6, R29, R6 ;  /* 0x000000061d06723e */ /* 0x000fc400000000ff */
[----:B------:R-:W-:-:S05]  /*d450*/  F2FP.F16.F32.PACK_AB R7, R40, R7 ;  /* 0x000000072807723e */ /* 0x000fca00000000ff */
[----:B------:R1:W-:Y:S02]  /*d460*/  STS.128 [R41], R4 ;  /* 0x0000000429007388 */ /* 0x0003e40000000c00 */
.L_x_584:
[----:B------:R-:W-:Y:S05]  /*d470*/  BSYNC B2 ;  /* 0x0000000000027941 */ /* 0x000fea0003800000 */
.L_x_583:
[----:B------:R-:W-:Y:S04]  /*d480*/  BSSY B2, `(.L_x_585) ;  /* 0x0000028000027945 */ /* 0x000fe80003800000 */
[----:B------:R-:W-:Y:S05]  /*d490*/  @P1 BRA `(.L_x_586) ;  /* 0x0000000000981947 */ /* 0x000fea0003800000 */
[----:B01---5:R-:W0:Y:S01]  /*d4a0*/  LDS.128 R4, [R41+0x4000] ;  /* 0x0040000029047984 */ /* 0x023e220000000c00 */
        /* <DEDUP_REMOVED lines=36> */
[----:B------:R2:W-:Y:S02]  /*d6f0*/  STS.128 [R41+0x4000], R4 ;  /* 0x0040000429007388 */ /* 0x0005e40000000c00 */
.L_x_586:
[----:B------:R-:W-:Y:S05]  /*d700*/  BSYNC B2 ;  /* 0x0000000000027941 */ /* 0x000fea0003800000 */
.L_x_585:
[----:B------:R-:W-:Y:S04]  /*d710*/  BSSY B2, `(.L_x_587) ;  /* 0x0000028000027945 */ /* 0x000fe80003800000 */
[----:B------:R-:W-:Y:S05]  /*d720*/  @P2 BRA `(.L_x_588) ;  /* 0x0000000000982947 */ /* 0x000fea0003800000 */
[----:B012--5:R-:W0:Y:S01]  /*d730*/  LDS.128 R4, [R41+0x8000] ;  /* 0x0080000029047984 */ /* 0x027e220000000c00 */
        /* <DEDUP_REMOVED lines=37> */
.L_x_588:
[----:B------:R-:W-:Y:S05]  /*d990*/  BSYNC B2 ;  /* 0x0000000000027941 */ /* 0x000fea0003800000 */
.L_x_587:
[----:B------:R-:W-:Y:S05]  /*d9a0*/  @P3 BRA `(.L_x_582) ;  /* 0x0000000000983947 */ /* 0x000fea0003800000 */
[----:B0123-5:R-:W0:Y:S01]  /*d9b0*/  LDS.128 R4, [R41+0xc000] ;  /* 0x00c0000029047984 */ /* 0x02fe220000000c00 */
        /* <DEDUP_REMOVED lines=37> */
.L_x_582:
[----:B------:R-:W-:Y:S05]  /*dc10*/  BSYNC B1 ;  /* 0x0000000000017941 */ /* 0x000fea0003800000 */
.L_x_581:
[----:B01234-:R-:W-:Y:S01]  /*dc20*/  VIADD R4, R224, 0x20 ;  /* 0x00000020e0047836 */ /* 0x01ffe20000000000 */
[----:B------:R-:W-:Y:S04]  /*dc30*/  BSSY B1, `(.L_x_589) ;  /* 0x00000ab000017945 */ /* 0x000fe80003800000 */
[----:B------:R-:W-:-:S13]  /*dc40*/  ISETP.GE.AND P0, PT, R4, R0, PT ;  /* 0x000000000400720c */ /* 0x000fda0003f06270 */
[----:B------:R-:W-:Y:S05]  /*dc50*/  @P0 BRA `(.L_x_590) ;  /* 0x0000000800a00947 */ /* 0x000fea0003800000 */
[----:B-----5:R0:W5:Y:S01]  /*dc60*/  LDL R41, [R1+0x68] ;  /* 0x0000680001297983 */ /* 0x0201620000100800 */
[----:B------:R-:W1:Y:S01]  /*dc70*/  LDC R5, c[0x0][0x3f4] ;  /* 0x0000fd00ff057b82 */ /* 0x000e620000000800 */
[----:B------:R-:W-:Y:S01]  /*dc80*/  BSSY B2, `(.L_x_591) ;  /* 0x000002c000027945 */ /* 0x000fe20003800000 */
[-C--:B-1----:R-:W-:Y:S02]  /*dc90*/  ISETP.GE.AND P0, PT, R216, R5.reuse, PT ;  /* 0x00000005d800720c */ /* 0x082fe40003f06270 */
[-C--:B------:R-:W-:Y:S02]  /*dca0*/  ISETP.GE.AND P1, PT, R221, R5.reuse, PT ;  /* 0x00000005dd00720c */ /* 0x080fe40003f26270 */
[-C--:B------:R-:W-:Y:S02]  /*dcb0*/  ISETP.GE.AND P2, PT, R220, R5.reuse, PT ;  /* 0x00000005dc00720c */ /* 0x080fe40003f46270 */
[----:B------:R-:W-:-:S07]  /*dcc0*/  ISETP.GE.AND P3, PT, R222, R5, PT ;  /* 0x00000005de00720c */ /* 0x000fce0003f66270 */
[----:B0-----:R-:W-:Y:S06]  /*dcd0*/  @P0 BRA `(.L_x_592) ;  /* 0x0000000000980947 */ /* 0x001fec0003800000 */
[----:B-----5:R-:W0:Y:S01]  /*dce0*/  LDS.128 R4, [R41+0x1000] ;  /* 0x0010000029047984 */ /* 0x020e220000000c00 */
[----:B------:R-:W-:Y:S02]  /*dcf0*/  HADD2.F32 R37, -RZ, R27.H0_H0 ;  /* 0x2000001bff257230 */ /* 0x000fe40000004100 */
[----:B------:R-:W-:Y:S02]  /*dd00*/  HADD2.F32 R35, -RZ, R25.H0_H0 ;  /* 0x20000019ff237230 */ /* 0x000fe40000004100 */
[----:B------:R-:W-:Y:S02]  /*dd10*/  HADD2.F32 R40, -RZ, R28.H0_H0 ;  /* 0x2000001cff287230 */ /* 0x000fe40000004100 */
[----:B------:R-:W-:Y:S02]  /*dd20*/  HADD2.F32 R38, -RZ, R26.H0_H0 ;  /* 0x2000001aff267230 */ /* 0x000fe40000004100 */
[----:B------:R-:W-:Y:S02]  /*dd30*/  HADD2.F32 R39, -RZ, R27.H1_H1 ;  /* 0x3000001bff277230 */ /* 0x000fe40000004100 */
[----:B------:R-:W-:-:S02]  /*dd40*/  HADD2.F32 R42, -RZ, R28.H1_H1 ;  /* 0x3000001cff2a7230 */ /* 0x000fc40000004100 */
[--C-:B0-----:R-:W-:Y:S02]  /*dd50*/  HADD2.F32 R29, -RZ, R4.reuse.H0_H0 ;  /* 0x20000004ff1d7230 */ /* 0x101fe40000004100 */
[----:B------:R-:W-:Y:S02]  /*dd60*/  HADD2.F32 R4, -RZ, R4.H1_H1 ;  /* 0x30000004ff047230 */ /* 0x000fe40000004100 */
[--C-:B------:R-:W-:Y:S02]  /*dd70*/  HADD2.F32 R30, -RZ, R5.reuse.H0_H0 ;  /* 0x20000005ff1e7230 */ /* 0x100fe40000004100 */
[----:B------:R-:W-:Y:S02]  /*dd80*/  HADD2.F32 R5, -RZ, R5.H1_H1 ;  /* 0x30000005ff057230 */ /* 0x000fe40000004100 */
[-C--:B------:R-:W-:Y:S01]  /*dd90*/  FMUL.FTZ R34, R37, R4.reuse ;  /* 0x0000000425227220 */ /* 0x080fe20000410000 */
[----:B------:R-:W-:Y:S01]  /*dda0*/  FMUL.FTZ R36, R35, R4 ;  /* 0x0000000423247220 */ /* 0x000fe20000410000 */
[----:B------:R-:W-:-:S02]  /*ddb0*/  HADD2.F32 R31, -RZ, R6.H0_H0 ;  /* 0x20000006ff1f7230 */ /* 0x000fc40000004100 */
[----:B------:R-:W-:Y:S01]  /*ddc0*/  FMUL.FTZ R33, R40, R5 ;  /* 0x0000000528217220 */ /* 0x000fe20000410000 */
[----:B------:R-:W-:Y:S01]  /*ddd0*/  FFMA.FTZ R4, R35, R29, -R34 ;  /* 0x0000001d23047223 */ /* 0x000fe20000010822 */
[--C-:B------:R-:W-:Y:S02]  /*dde0*/  HADD2.F32 R32, -RZ, R7.reuse.H0_H0 ;  /* 0x20000007ff207230 */ /* 0x100fe40000004100 */
[C---:B------:R-:W-:Y:S01]  /*ddf0*/  FMUL.FTZ R35, R38.reuse, R5 ;  /* 0x0000000526237220 */ /* 0x040fe20000410000 */
[----:B------:R-:W-:Y:S02]  /*de00*/  HADD2.F32 R6, -RZ, R6.H1_H1 ;  /* 0x30000006ff067230 */ /* 0x000fe40000004100 */
[----:B------:R-:W-:Y:S01]  /*de10*/  FFMA.FTZ R29, R37, R29, R36 ;  /* 0x0000001d251d7223 */ /* 0x000fe20000010024 */
[----:B------:R-:W-:Y:S02]  /*de20*/  HADD2.F32 R7, -RZ, R7.H1_H1 ;  /* 0x30000007ff077230 */ /* 0x000fe40000004100 */
[----:B------:R-:W-:Y:S01]  /*de30*/  FFMA.FTZ R5, R38, R30, -R33 ;  /* 0x0000001e26057223 */ /* 0x000fe20000010821 */
[----:B------:R-:W-:-:S02]  /*de40*/  HADD2.F32 R37, -RZ, R25.H1_H1 ;  /* 0x30000019ff257230 */ /* 0x000fc40000004100 */
[----:B------:R-:W-:Y:S01]  /*de50*/  FFMA.FTZ R30, R40, R30, R35 ;  /* 0x0000001e281e7223 */ /* 0x000fe20000010023 */
[----:B------:R-:W-:Y:S02]  /*de60*/  HADD2.F32 R38, -RZ, R26.H1_H1 ;  /* 0x3000001aff267230 */ /* 0x000fe40000004100 */
[-C--:B------:R-:W-:Y:S01]  /*de70*/  FMUL.FTZ R34, R39, R6.reuse ;  /* 0x0000000627227220 */ /* 0x080fe20000410000 */
[-C--:B------:R-:W-:Y:S01]  /*de80*/  FMUL.FTZ R33, R42, R7.reuse ;  /* 0x000000072a217220 */ /* 0x080fe20000410000 */
[----:B------:R-:W-:Y:S01]  /*de90*/  FMUL.FTZ R36, R37, R6 ;  /* 0x0000000625247220 */ /* 0x000fe20000410000 */
[----:B------:R-:W-:Y:S01]  /*dea0*/  F2FP.F16.F32.PACK_AB R4, R29, R4 ;  /* 0x000000041d04723e */ /* 0x000fe200000000ff */
[C---:B------:R-:W-:Y:S01]  /*deb0*/  FMUL.FTZ R35, R38.reuse, R7 ;  /* 0x0000000726237220 */ /* 0x040fe20000410000 */
[-C--:B------:R-:W-:Y:S01]  /*dec0*/  FFMA.FTZ R6, R37, R31.reuse, -R34 ;  /* 0x0000001f25067223 */ /* 0x080fe20000010822 */
[-C--:B------:R-:W-:Y:S01]  /*ded0*/  FFMA.FTZ R7, R38, R32.reuse, -R33 ;  /* 0x0000002026077223 */ /* 0x080fe20000010821 */
[----:B------:R-:W-:Y:S01]  /*dee0*/  FFMA.FTZ R31, R39, R31, R36 ;  /* 0x0000001f271f7223 */ /* 0x000fe20000010024 */
[----:B------:R-:W-:Y:S01]  /*def0*/  FFMA.FTZ R32, R42, R32, R35 ;  /* 0x000000202a207223 */ /* 0x000fe20000010023 */
[----:B------:R-:W-:-:S03]  /*df00*/  F2FP.F16.F32.PACK_AB R5, R30, R5 ;  /* 0x000000051e05723e */ /* 0x000fc600000000ff */
[----:B------:R-:W-:Y:S02]  /*df10*/  F2FP.F16.F32.PACK_AB R6, R31, R6 ;  /* 0x000000061f06723e */ /* 0x000fe400000000ff */
[----:B------:R-:W-:-:S05]  /*df20*/  F2FP.F16.F32.PACK_AB R7, R32, R7 ;  /* 0x000000072007723e */ /* 0x000fca00000000ff */
[----:B------:R0:W-:Y:S02]  /*df30*/  STS.128 [R41+0x1000], R4 ;  /* 0x0010000429007388 */ /* 0x0001e40000000c00 */
.L_x_592:
[----:B------:R-:W-:Y:S05]  /*df40*/  BSYNC B2 ;  /* 0x0000000000027941 */ /* 0x000fea0003800000 */
.L_x_591:
[----:B------:R-:W-:Y:S04]  /*df50*/  BSSY B2, `(.L_x_593) ;  /* 0x0000028000027945 */ /* 0x000fe80003800000 */
[----:B------:R-:W-:Y:S05]  /*df60*/  @P1 BRA `(.L_x_594) ;  /* 0x0000000000981947 */ /* 0x000fea0003800000 */
[----:B0----5:R-:W0:Y:S01]  /*df70*/  LDS.128 R4, [R41+0x5000] ;  /* 0x0050000029047984 */ /* 0x021e220000000c00 */
        /* <DEDUP_REMOVED lines=37> */
.L_x_594:
[----:B------:R-:W-:Y:S05]  /*e1d0*/  BSYNC B2 ;  /* 0x0000000000027941 */ /* 0x000fea0003800000 */
.L_x_593:
[----:B------:R-:W-:Y:S04]  /*e1e0*/  BSSY B2, `(.L_x_595) ;  /* 0x0000028000027945 */ /* 0x000fe80003800000 */
[----:B------:R-:W-:Y:S05]  /*e1f0*/  @P2 BRA `(.L_x_596) ;  /* 0x0000000000982947 */ /* 0x000fea0003800000 */
[----:B01---5:R-:W0:Y:S01]  /*e200*/  LDS.128 R4, [R41+0x9000] ;  /* 0x0090000029047984 */ /* 0x023e220000000c00 */
        /* <DEDUP_REMOVED lines=37> */
.L_x_596:
[----:B------:R-:W-:Y:S05]  /*e460*/  BSYNC B2 ;  /* 0x0000000000027941 */ /* 0x000fea0003800000 */
.L_x_595:
[----:B------:R-:W-:Y:S05]  /*e470*/  @P3 BRA `(.L_x_590) ;  /* 0x0000000000983947 */ /* 0x000fea0003800000 */
[----:B012--5:R-:W0:Y:S01]  /*e480*/  LDS.128 R4, [R41+0xd000] ;  /* 0x00d0000029047984 */ /* 0x027e220000000c00 */
        /* <DEDUP_REMOVED lines=37> */
.L_x_590:
[----:B------:R-:W-:Y:S05]  /*e6e0*/  BSYNC B1 ;  /* 0x0000000000017941 */ /* 0x000fea0003800000 */
.L_x_589:
[----:B0123--:R-:W-:Y:S01]  /*e6f0*/  IADD3 R4, R224, 0x40, RZ ;  /* 0x00000040e0047810 */ /* 0x00ffe20007ffe0ff */
[----:B------:R-:W-:Y:S03]  /*e700*/  BSSY B1, `(.L_x_597) ;  /* 0x00000ab000017945 */ /* 0x000fe60003800000 */
        /* <DEDUP_REMOVED lines=48> */
.L_x_600:
[----:B------:R-:W-:Y:S05]  /*ea10*/  BSYNC B2 ;  /* 0x0000000000027941 */ /* 0x000fea0003800000 */
.L_x_599:
        /* <DEDUP_REMOVED lines=40> */
.L_x_602:
[----:B------:R-:W-:Y:S05]  /*eca0*/  BSYNC B2 ;  /* 0x0000000000027941 */ /* 0x000fea0003800000 */
.L_x_601:
        /* <DEDUP_REMOVED lines=40> */
.L_x_604:
[----:B------:R-:W-:Y:S05]  /*ef30*/  BSYNC B2 ;  /* 0x0000000000027941 */ /* 0x000fea0003800000 */
.L_x_603:
        /* <DEDUP_REMOVED lines=39> */
.L_x_598:
[----:B------:R-:W-:Y:S05]  /*f1b0*/  BSYNC B1 ;  /* 0x0000000000017941 */ /* 0x000fea0003800000 */
.L_x_597:
[----:B0123--:R-:W-:-:S05]  /*f1c0*/  VIADD R5, R224, 0x60 ;  /* 0x00000060e0057836 */ /* 0x00ffca0000000000 */
[----:B------:R-:W-:-:S13]  /*f1d0*/  ISETP.GE.AND P0, PT, R5, R0, PT ;  /* 0x000000000500720c */ /* 0x000fda0003f06270 */
[----:B------:R-:W-:Y:S05]  /*f1e0*/  @P0 BRA `(.L_x_605) ;  /* 0x00000040009c0947 */ /* 0x000fea0003800000 */
[----:B------:R0:W5:Y:S01]  /*f1f0*/  LDL R38, [R1+0x68] ;  /* 0x0000680001267983 */ /* 0x0001620000100800 */
        /* <DEDUP_REMOVED lines=16> */
[-C--:B------:R-:W-:Y:S01]  /*f300*/  FMUL.FTZ R33, R36, R4.reuse ;  /* 0x0000000424217220 */ /* 0x080fe20000410000 */
[C---:B------:R-:W-:Y:S01]  /*f310*/  FMUL.FTZ R35, R34.reuse, R4 ;  /* 0x0000000422237220 */ /* 0x040fe20000410000 */
[----:B------:R-:W-:Y:S02]  /*f320*/  HADD2.F32 R30, -RZ, R6.H0_H0 ;  /* 0x20000006ff1e7230 */ /* 0x000fe40000004100 */
[-C--:B------:R-:W-:Y:S01]  /*f330*/  FMUL.FTZ R32, R39, R5.reuse ;  /* 0x0000000527207220 */ /* 0x080fe20000410000 */
[-C--:B------:R-:W-:Y:S01]  /*f340*/  FFMA.FTZ R4, R34, R0.reuse, -R33 ;  /* 0x0000000022047223 */ /* 0x080fe20000010821 */
[----:B------:R-:W-:Y:S01]  /*f350*/  FFMA.FTZ R35, R36, R0, R35 ;  /* 0x0000000024237223 */ /* 0x000fe20000010023 */
[----:B------:R-:W-:Y:S01]  /*f360*/  FMUL.FTZ R0, R37, R5 ;  /* 0x0000000525007220 */ /* 0x000fe20000410000 */
[----:B------:R-:W-:-:S02]  /*f370*/  HADD2.F32 R31, -RZ, R7.H0_H0 ;  /* 0x20000007ff1f7230 */ /* 0x000fc40000004100 */
[-C--:B------:R-:W-:Y:S01]  /*f380*/  FFMA.FTZ R5, R37, R29.reuse, -R32 ;  /* 0x0000001d25057223 */ /* 0x080fe20000010820 */
[----:B------:R-:W-:Y:S02]  /*f390*/  HADD2.F32 R6, -RZ, R6.H1_H1 ;  /* 0x30000006ff067230 */ /* 0x000fe40000004100 */
[----:B------:R-:W-:Y:S01]  /*f3a0*/  FFMA.FTZ R0, R39, R29, R0 ;  /* 0x0000001d27007223 */ /* 0x000fe20000010000 */
[----:B------:R-:W-:Y:S01]  /*f3b0*/  HADD2.F32 R7, -RZ, R7.H1_H1 ;  /* 0x30000007ff077230 */ /* 0x000fe20000004100 */
[----:B------:R-:W-:Y:S01]  /*f3c0*/  F2FP.F16.F32.PACK_AB R4, R35, R4 ;  /* 0x000000042304723e */ /* 0x000fe200000000ff */
[----:B------:R-:W-:Y:S02]  /*f3d0*/  HADD2.F32 R34, -RZ, R27.H1_H1 ;  /* 0x3000001bff227230 */ /* 0x000fe40000004100 */
[----:B------:R-:W-:Y:S01]  /*f3e0*/  HADD2.F32 R32, -RZ, R25.H1_H1 ;  /* 0x30000019ff207230 */ /* 0x000fe20000004100 */
[----:B------:R-:W-:Y:S01]  /*f3f0*/  F2FP.F16.F32.PACK_AB R5, R0, R5 ;  /* 0x000000050005723e */ /* 0x000fe200000000ff */
[----:B------:R-:W-:-:S02]  /*f400*/  HADD2.F32 R37, -RZ, R28.H1_H1 ;  /* 0x3000001cff257230 */ /* 0x000fc40000004100 */
[-C--:B------:R-:W-:Y:S01]  /*f410*/  FMUL.FTZ R25, R34, R6.reuse ;  /* 0x0000000622197220 */ /* 0x080fe20000410000 */
[----:B------:R-:W-:Y:S02]  /*f420*/  HADD2.F32 R33, -RZ, R26.H1_H1 ;  /* 0x3000001aff217230 */ /* 0x000fe40000004100 */
[C---:B------:R-:W-:Y:S01]  /*f430*/  FMUL.FTZ R27, R32.reuse, R6 ;  /* 0x00000006201b7220 */ /* 0x040fe20000410000 */
[-C--:B------:R-:W-:Y:S01]  /*f440*/  FMUL.FTZ R26, R37, R7.reuse ;  /* 0x00000007251a7220 */ /* 0x080fe20000410000 */
[-C--:B------:R-:W-:Y:S01]  /*f450*/  FFMA.FTZ R6, R32, R30.reuse, -R25 ;  /* 0x0000001e20067223 */ /* 0x080fe20000010819 */
[C---:B------:R-:W-:Y:S01]  /*f460*/  FMUL.FTZ R28, R33.reuse, R7 ;  /* 0x00000007211c7220 */ /* 0x040fe20000410000 */
[----:B------:R-:W-:Y:S01]  /*f470*/  FFMA.FTZ R27, R34, R30, R27 ;  /* 0x0000001e221b7223 */ /* 0x000fe2000001001b */
[-C--:B------:R-:W-:Y:S02]  /*f480*/  FFMA.FTZ R7, R33, R31.reuse, -R26 ;  /* 0x0000001f21077223 */ /* 0x080fe4000001081a */
[----:B------:R-:W-:-:S02]  /*f490*/  FFMA.FTZ R28, R37, R31, R28 ;  /* 0x0000001f251c7223 */ /* 0x000fc4000001001c */
[----:B------:R-:W-:-:S03]  /*f4a0*/  F2FP.F16.F32.PACK_AB R6, R27, R6 ;  /* 0x000000061b06723e */ /* 0x000fc600000000ff */
[----:B------:R-:W-:-:S05]  /*f4b0*/  F2FP.F16.F32.PACK_AB R7, R28, R7 ;  /* 0x000000071c07723e */ /* 0x000fca00000000ff */
[----:B------:R0:W-:Y:S02]  /*f4c0*/  STS.128 [R38+0x3000], R4 ;  /* 0x0030000426007388 */ /* 0x0001e40000000c00 */
.L_x_607:
[----:B------:R-:W-:Y:S05]  /*f4d0*/  BSYNC B1 ;  /* 0x0000000000017941 */ /* 0x000fea0003800000 */
.L_x_606:
[----:B------:R-:W-:Y:S04]  /*f4e0*/  BSSY B1, `(.L_x_608) ;  /* 0x0000028000017945 */ /* 0x000fe80003800000 */
[----:B------:R-:W-:Y:S05]  /*f4f0*/  @P1 BRA `(.L_x_609) ;  /* 0x0000000000981947 */ /* 0x000fea0003800000 */
[----:B0----5:R-:W0:Y:S01]  /*f500*/  LDS.128 R4, [R38+0x7000] ;  /* 0x0070000026047984 */ /* 0x021e220000000c00 */
        /* <DEDUP_REMOVED lines=37> */
.L_x_609:
[----:B------:R-:W-:Y:S05]  /*f760*/  BSYNC B1 ;  /* 0x0000000000017941 */ /* 0x000fea0003800000 */
.L_x_608:
        /* <DEDUP_REMOVED lines=40> */
.L_x_611:
[----:B------:R-:W-:Y:S05]  /*f9f0*/  BSYNC B1 ;  /* 0x0000000000017941 */ /* 0x000fea0003800000 */
.L_x_610:
        /* <DEDUP_REMOVED lines=38> */
[----:B------:R3:W-:Y:S01]  /*fc60*/  STS.128 [R38+0xf000], R4 ;  /* 0x00f0000426007388 */ /* 0x0007e20000000c00 */
[----:B------:R-:W-:Y:S05]  /*fc70*/  BRA `(.L_x_605) ;  /* 0x0000003400f87947 */ /* 0x000fea0003800000 */
.L_x_575:
[----:B------:R-:W-:-:S03]  /*fc80*/  UMOV UR4, 0xffffffff ;  /* 0xffffffff00047882 */ /* 0x000fc60000000000 */
[----:B------:R-:W-:Y:S05]  /*fc90*/  BRA.DIV UR4, `(.L_x_612) ;  /* 0x000001be04d07947 */ /* 0x000fea000b800000 */
[----:B------:R0:W1:Y:S04]  /*fca0*/  SHFL.IDX PT, R0, R24, RZ, 0x181f ;  /* 0x00181fff18007589 */ /* 0x00006800000e0000 */
[----:B------:R-:W2:Y:S04]  /*fcb0*/  SHFL.IDX PT, R28, R28, RZ, 0x181f ;  /* 0x00181fff1c1c7589 */ /* 0x000ea800000e0000 */
[----:B------:R0:W3:Y:S04]  /*fcc0*/  SHFL.IDX PT, R3, R29, RZ, 0x181f ;  /* 0x00181fff1d037589 */ /* 0x0000e800000e0000 */
[----:B------:R-:W4:Y:S02]  /*fcd0*/  SHFL.IDX PT, R30, R30, RZ, 0x181f ;  /* 0x00181fff1e1e7589 */ /* 0x000f2400000e0000 */
.L_x_862:
        /* <DEDUP_REMOVED lines=9> */
[----:B------:R-:W-:-:S02]  /*fd70*/  CS2R R6, SRZ ;  /* 0x0000000000067805 */ /* 0x000fc4000001ff00 */
[----:B------:R-:W-:Y:S02]  /*fd80*/  CS2R R14, SRZ ;  /* 0x00000000000e7805 */ /* 0x000fe4000001ff00 */
[----:B0-----:R-:W-:Y:S02]  /*fd90*/  CS2R R24, SRZ ;  /* 0x0000000000187805 */ /* 0x001fe4000001ff00 */
[----:B------:R-:W-:-:S05]  /*fda0*/  CS2R R26, SRZ ;  /* 0x00000000001a7805 */ /* 0x000fca000001ff00 */
[----:B------:R-:W-:Y:S05]  /*fdb0*/  @P0 BRA `(.L_x_614) ;  /* 0x0000000000700947 */ /* 0x000fea0003800000 */
[----:B------:R-:W-:Y:S01]  /*fdc0*/  ULDC UR4, c[0x0][0x3f4] ;  /* 0x0000fd0000047ab9 */ /* 0x000fe20000000800 */
[----:B------:R-:W-:Y:S02]  /*fdd0*/  CS2R R12, SRZ ;  /* 0x00000000000c7805 */ /* 0x000fe4000001ff00 */
[----:B------:R-:W-:Y:S02]  /*fde0*/  ISETP.GE.AND P4, PT, R16, UR4, PT ;  /* 0x0000000410007c0c */ /* 0x000fe4000bf86270 */
[----:B------:R-:W-:Y:S02]  /*fdf0*/  CS2R R14, SRZ ;  /* 0x00000000000e7805 */ /* 0x000fe4000001ff00 */
[----:B------:R-:W-:Y:S01]  /*fe00*/  ISETP.GE.AND P5, PT, R214, UR4, PT ;  /* 0x00000004d6007c0c */ /* 0x000fe2000bfa6270 */
[----:B------:R-:W-:-:S08]  /*fe10*/  ULDC.64 UR6, c[0x0][0x208] ;  /* 0x0000820000067ab9 */ /* 0x000fd00000000a00 */
[C---:B------:R-:W-:Y:S01]  /*fe20*/  @!P4 IMAD.SHL.U32 R21, R16.reuse, 0x2, RZ ;  /* 0x000000021015c824 */ /* 0x040fe200078e00ff */
[----:B------:R-:W-:-:S03]  /*fe30*/  @!P4 SHF.L.U64.HI R7, R16, 0x1, R17 ;  /* 0x000000011007c819 */ /* 0x000fc60000010211 */
[----:B------:R-:W-:Y:S02]  /*fe40*/  @!P5 SHF.L.U32 R31, R212, 0x1, RZ ;  /* 0x00000001d41fd819 */ /* 0x000fe400000006ff */
[-C--:B--2---:R-:W-:Y:S02]  /*fe50*/  @!P4 IADD3 R4, P0, R28, R21.reuse, RZ ;  /* 0x000000151c04c210 */ /* 0x084fe40007f1e0ff */
[C---:B----4-:R-:W-:Y:S02]  /*fe60*/  @!P4 IADD3 R20, P1, R30.reuse, R21, RZ ;  /* 0x000000151e14c210 */ /* 0x050fe40007f3e0ff */
[-C--:B------:R-:W-:Y:S01]  /*fe70*/  @!P5 IADD3 R30, P3, R30, R31.reuse, RZ ;  /* 0x0000001f1e1ed210 */ /* 0x080fe20007f7e0ff */
[----:B-1----:R-:W-:Y:S01]  /*fe80*/  @!P4 IMAD.X R5, R0, 0x1, R7, P0 ;  /* 0x000000010005c824 */ /* 0x002fe200000e0607 */
[----:B------:R-:W-:Y:S01]  /*fe90*/  @!P5 SHF.L.U64.HI R6, R212, 0x1, R215 ;  /* 0x00000001d406d819 */ /* 0x000fe200000102d7 */
[----:B---3--:R-:W-:Y:S01]  /*fea0*/  @!P4 IMAD.X R21, R3, 0x1, R7, P1 ;  /* 0x000000010315c824 */ /* 0x008fe200008e0607 */
[----:B------:R-:W-:-:S02]  /*feb0*/  @!P5 IADD3 R28, P2, R28, R31, RZ ;  /* 0x0000001f1c1cd210 */ /* 0x000fc40007f5e0ff */
[----:B------:R-:W-:Y:S01]  /*fec0*/  CS2R R24, SRZ ;  /* 0x0000000000187805 */ /* 0x000fe2000001ff00 */
[----:B------:R0:W5:Y:S01]  /*fed0*/  @!P4 LD.E.128 R12, desc[UR6][R4.64] ;  /* 0x00000006040cc980 */ /* 0x000162000c101d00 */
[----:B------:R-:W-:Y:S01]  /*fee0*/  @!P5 IMAD.X R31, R3, 0x1, R6, P3 ;  /* 0x00000001031fd824 */ /* 0x000fe200018e0606 */
[----:B------:R-:W-:Y:S02]  /*fef0*/  @!P5 IADD3.X R29, R0, R6, RZ, P2, !PT ;  /* 0x00000006001dd210 */ /* 0x000fe400017fe4ff */
[----:B------:R-:W-:Y:S02]  /*ff00*/  CS2R R6, SRZ ;  /* 0x0000000000067805 */ /* 0x000fe4000001ff00 */
[----:B------:R-:W-:Y:S02]  /*ff10*/  CS2R R26, SRZ ;  /* 0x00000000001a7805 */ /* 0x000fe4000001ff00 */
[----:B------:R-:W-:Y:S02]  /*ff20*/  CS2R R8, SRZ ;  /* 0x0000000000087805 */ /* 0x000fe4000001ff00 */
[----:B------:R-:W-:-:S02]  /*ff30*/  CS2R R10, SRZ ;  /* 0x00000000000a7805 */ /* 0x000fc4000001ff00 */
[----:B0-----:R-:W-:Y:S01]  /*ff40*/  CS2R R4, SRZ ;  /* 0x0000000000047805 */ /* 0x001fe2000001ff00 */
[----:B------:R0:W5:Y:S04]  /*ff50*/  @!P5 LD.E.128 R24, desc[UR6][R28.64] ;  /* 0x000000061c18d980 */ /* 0x000168000c101d00 */
[----:B------:R0:W5:Y:S04]  /*ff60*/  @!P5 LD.E.128 R8, desc[UR6][R30.64] ;  /* 0x000000061e08d980 */ /* 0x000168000c101d00 */
[----:B------:R0:W5:Y:S02]  /*ff70*/  @!P4 LD.E.128 R4, desc[UR6][R20.64] ;  /* 0x000000061404c980 */ /* 0x000164000c101d00 */
.L_x_614:
[----:B------:R-:W-:Y:S05]  /*ff80*/  BSYNC B1 ;  /* 0x0000000000017941 */ /* 0x000fea0003800000 */
.L_x_613:
[----:B0-----:R-:W1:Y:S01]  /*ff90*/  LDL R21, [R1+0x84] ;  /* 0x0000840001157983 */ /* 0x001e620000100800 */
[----:B-----5:R-:W-:Y:S01]  /*ffa0*/  IMAD.MOV.U32 R29, RZ, RZ, R4 ;  /* 0x000000ffff1d7224 */ /* 0x020fe200078e0004 */
[----:B------:R-:W-:Y:S01]  /*ffb0*/  SHF.R.U64 R41, R4, 0x10, R5 ;  /* 0x0000001004297819 */ /* 0x000fe20000001205 */
[----:B---3--:R-:W-:Y:S01]  /*ffc0*/  IMAD.MOV.U32 R3, RZ, RZ, R12 ;  /* 0x000000ffff037224 */ /* 0x008fe200078e000c */
[----:B------:R-:W-:Y:S01]  /*ffd0*/  MOV R20, R13 ;  /* 0x0000000d00147202 */ /* 0x000fe20000000f00 */
[----:B----4-:R-:W-:Y:S01]  /*ffe0*/  IMAD.MOV.U32 R30, RZ, RZ, R25 ;  /* 0x000000ffff1e7224 */ /* 0x010fe200078e0019 */
[--C-:B--2---:R-:W-:Y:S01]  /*fff0*/  SHF.R.U64 R28, R12, 0x10, R13.reuse ;  /* 0x000000100c1c7819 */ /* 0x104fe2000000120d */
[----:B------:R-:W-:Y:S01]  /*10000*/  IMAD.MOV.U32 R12, RZ, RZ, R14 ;  /* 0x000000ffff0c7224 */ /* 0x000fe200078e000e */
[----:B------:R-:W-:Y:S01]  /*10010*/  SHF.R.U32.HI R34, RZ, 0x10, R13 ;  /* 0x00000010ff227819 */ /* 0x000fe2000001160d */
[--C-:B------:R-:W-:Y:S01]  /*10020*/  IMAD.MOV.U32 R13, RZ, RZ, R15.reuse ;  /* 0x000000ffff0d7224 */ /* 0x100fe200078e000f */
[--C-:B------:R-:W-:Y:S01]  /*10030*/  SHF.R.U64 R35, R14, 0x10, R15.reuse ;  /* 0x000000100e237819 */ /* 0x100fe2000000120f */
[----:B------:R-:W-:Y:S01]  /*10040*/  IMAD.MOV.U32 R31, RZ, RZ, R6 ;  /* 0x000000ffff1f7224 */ /* 0x000fe200078e0006 */
[----:B------:R-:W-:Y:S01]  /*10050*/  SHF.R.U32.HI R36, RZ, 0x10, R15 ;  /* 0x00000010ff247819 */ /* 0x000fe2000001160f */
[--C-:B------:R-:W-:Y:S01]  /*10060*/  IMAD.MOV.U32 R15, RZ, RZ, R5.reuse ;  /* 0x000000ffff0f7224 */ /* 0x100fe200078e0005 */
[----:B------:R-:W-:Y:S01]  /*10070*/  SHF.R.U32.HI R42, RZ, 0x10, R5 ;  /* 0x00000010ff2a7819 */ /* 0x000fe20000011605 */
[----:B------:R-:W-:Y:S01]  /*10080*/  IMAD.MOV.U32 R5, RZ, RZ, R7 ;  /* 0x000000ffff057224 */ /* 0x000fe200078e0007 */
[----:B------:R-:W-:Y:S01]  /*10090*/  MOV R14, R24 ;  /* 0x00000018000e7202 */ /* 0x000fe20000000f00 */
[----:B------:R-:W-:Y:S01]  /*100a0*/  BSSY B1, `(.L_x_615) ;  /* 0x0000028000017945 */ /* 0x000fe20003800000 */
[----:B------:R-:W-:Y:S01]  /*100b0*/  SHF.R.U64 R37, R24, 0x10, R25 ;  /* 0x0000001018257819 */ /* 0x000fe20000001219 */
[----:B------:R-:W-:Y:S01]  /*100c0*/  IMAD.MOV.U32 R24, RZ, RZ, R26 ;  /* 0x000000ffff187224 */ /* 0x000fe200078e001a */
[----:B------:R-:W-:-:S02]  /*100d0*/  SHF.R.U64 R43, R6, 0x10, R7 ;  /* 0x00000010062b7819 */ /* 0x000fc40000001207 */
[----:B------:R-:W-:Y:S01]  /*100e0*/  SHF.R.U32.HI R44, RZ, 0x10, R7 ;  /* 0x00000010ff2c7819 */ /* 0x000fe20000011607 */
[--C-:B------:R-:W-:Y:S01]  /*100f0*/  IMAD.MOV.U32 R7, RZ, RZ, R9.reuse ;  /* 0x000000ffff077224 */ /* 0x100fe200078e0009 */
[----:B------:R-:W-:Y:S02]  /*10100*/  MOV R6, R8 ;  /* 0x0000000800067202 */ /* 0x000fe40000000f00 */
[----:B------:R-:W-:Y:S02]  /*10110*/  SHF.R.U64 R45, R8, 0x10, R9 ;  /* 0x00000010082d7819 */ /* 0x000fe40000001209 */
[----:B------:R-:W-:Y:S02]  /*10120*/  SHF.R.U32.HI R38, RZ, 0x10, R25 ;  /* 0x00000010ff267819 */ /* 0x000fe40000011619 */
[----:B------:R-:W-:Y:S02]  /*10130*/  MOV R33, R27 ;  /* 0x0000001b00217202 */ /* 0x000fe40000000f00 */
[----:B------:R-:W-:-:S02]  /*10140*/  SHF.R.U64 R39, R26, 0x10, R27 ;  /* 0x000000101a277819 */ /* 0x000fc4000000121b */
[----:B------:R-:W-:Y:S02]  /*10150*/  SHF.R.U32.HI R40, RZ, 0x10, R27 ;  /* 0x00000010ff287819 */ /* 0x000fe4000001161b */
[----:B------:R-:W-:Y:S02]  /*10160*/  SHF.R.U32.HI R9, RZ, 0x10, R9 ;  /* 0x00000010ff097819 */ /* 0x000fe40000011609 */
[----:B------:R-:W-:Y:S02]  /*10170*/  MOV R8, R11 ;  /* 0x0000000b00087202 */ /* 0x000fe40000000f00 */
[----:B------:R-:W-:Y:S02]  /*10180*/  PRMT R25, R3, 0x5410, R20 ;  /* 0x0000541003197816 */ /* 0x000fe40000000014 */
[----:B------:R-:W-:Y:S02]  /*10190*/  PRMT R26, R28, 0x5410, R34 ;  /* 0x000054101c1a7816 */ /* 0x000fe40000000022 */
[----:B------:R-:W-:-:S02]  /*101a0*/  PRMT R27, R12, 0x5410, R13 ;  /* 0x000054100c1b7816 */ /* 0x000fc4000000000d */
[----:B------:R-:W-:Y:S02]  /*101b0*/  PRMT R3, R14, 0x5410, R30 ;  /* 0x000054100e037816 */ /* 0x000fe4000000001e */
        /* <DEDUP_REMOVED lines=10> */
[----:B------:R-:W-:-:S04]  /*10260*/  LOP3.LUT R0, R0, 0xfffffffe, RZ, 0xc0, !PT ;  /* 0xfffffffe00007812 */ /* 0x000fc800078ec0ff */
[----:B------:R-:W-:Y:S01]  /*10270*/  IADD3 R0, R21, -R0, RZ ;  /* 0x8000000015007210 */ /* 0x000fe20007ffe0ff */
[----:B------:R-:W-:Y:S01]  /*10280*/  IMAD.MOV.U32 R21, RZ, RZ, R10 ;  /* 0x000000ffff157224 */ /* 0x000fe200078e000a */
[--C-:B------:R-:W-:Y:S02]  /*10290*/  SHF.R.U64 R10, R10, 0x10, R11.reuse ;  /* 0x000000100a0a7819 */ /* 0x100fe4000000120b */
[----:B------:R-:W-:Y:S02]  /*102a0*/  SHF.L.U32 R4, R0, 0x1f, RZ ;  /* 0x0000001f00047819 */ /* 0x000fe400000006ff */
[----:B------:R-:W-:Y:S02]  /*102b0*/  VIMNMX R0, R32, 0x80, PT ;  /* 0x0000008020007848 */ /* 0x000fe40003fe0100 */
[----:B------:R-:W0:Y:S01]  /*102c0*/  SYNCS.PHASECHK.TRANS64.TRYWAIT P0, [R23+URZ+0x38800], R4 ;  /* 0x03880004170075a7 */ /* 0x000e22000800017f */
[----:B------:R-:W-:Y:S02]  /*102d0*/  SHF.R.U32.HI R11, RZ, 0x10, R11 ;  /* 0x00000010ff0b7819 */ /* 0x000fe4000001160b */
[----:B------:R-:W-:-:S02]  /*102e0*/  PRMT R32, R43, 0x5410, R44 ;  /* 0x000054102b207816 */ /* 0x000fc4000000002c */
[----:B------:R-:W-:Y:S02]  /*102f0*/  ISETP.GE.AND P1, PT, R224, R0, PT ;  /* 0x00000000e000720c */ /* 0x000fe40003f26270 */
[----:B------:R-:W-:Y:S01]  /*10300*/  PRMT R21, R21, 0x5410, R8 ;  /* 0x0000541015157816 */ /* 0x000fe20000000008 */
[----:B0-----:R-:W-:Y:S10]  /*10310*/  @!P0 BRA `(.L_x_616) ;  /* 0x000001b800a48947 */ /* 0x001ff40003800000 */
.L_x_863:
[----:B------:R-:W-:Y:S05]  /*10320*/  BSYNC B1 ;  /* 0x0000000000017941 */ /* 0x000fea0003800000 */
.L_x_615:
[----:B------:R-:W-:Y:S01]  /*10330*/  BSSY B1, `(.L_x_617) ;  /* 0x00000c0000017945 */ /* 0x000fe20003800000 */
[----:B------:R-:W-:-:S03]  /*10340*/  PRMT R24, R10, 0x5410, R11 ;  /* 0x000054100a187816 */ /* 0x000fc6000000000b */
[----:B------:R-:W-:Y:S05]  /*10350*/  @P1 BRA `(.L_x_618) ;  /* 0x0000000800f41947 */ /* 0x000fea0003800000 */
[----:B------:R1:W5:Y:S01]  /*10360*/  LDL R51, [R1+0x5c] ;  /* 0x00005c0001337983 */ /* 0x0003620000100800 */
[----:B------:R-:W2:Y:S01]  /*10370*/  LDC R33, c[0x0][0x3f4] ;  /* 0x0000fd00ff217b82 */ /* 0x000ea20000000800 */
[C---:B------:R-:W-:Y:S01]  /*10380*/  IMAD.SHL.U32 R52, R224.reuse, 0x40, RZ ;  /* 0x00000040e0347824 */ /* 0x040fe200078e00ff */
[----:B------:R-:W-:Y:S01]  /*10390*/  BSSY B2, `(.L_x_619) ;  /* 0x0000060000027945 */ /* 0x000fe20003800000 */
[----:B------:R-:W-:-:S03]  /*103a0*/  IMAD.SHL.U32 R53, R224, 0x40, RZ ;  /* 0x00000040e0357824 */ /* 0x000fc600078e00ff */
[----:B------:R-:W-:Y:S02]  /*103b0*/  LOP3.LUT R52, R52, 0x1c0, RZ, 0xc0, !PT ;  /* 0x000001c034347812 */ /* 0x000fe400078ec0ff */
[----:B------:R-:W-:Y:S02]  /*103c0*/  LOP3.LUT R53, R53, 0x1c0, RZ, 0xc0, !PT ;  /* 0x000001c035357812 */ /* 0x000fe400078ec0ff */
[----:B------:R-:W-:Y:S02]  /*103d0*/  SHF.R.U32.HI R52, RZ, 0x3, R52 ;  /* 0x00000003ff347819 */ /* 0x000fe40000011634 */
[-C--:B--2---:R-:W-:Y:S02]  /*103e0*/  ISETP.GE.AND P0, PT, R16, R33.reuse, PT ;  /* 0x000000211000720c */ /* 0x084fe40003f06270 */
[----:B------:R-:W-:-:S11]  /*103f0*/  ISETP.GE.AND P1, PT, R214, R33, PT ;  /* 0x00000021d600720c */ /* 0x000fd60003f26270 */
[----:B-1----:R-:W-:Y:S05]  /*10400*/  @P0 BRA `(.L_x_620) ;  /* 0x0000000400600947 */ /* 0x002fea0003800000 */
[----:B------:R-:W0:Y:S04]  /*10410*/  LDL R5, [R1+0x70] ;  /* 0x0000700001057983 */ /* 0x000e280000100800 */
[----:B------:R-:W2:Y:S01]  /*10420*/  LDL R54, [R1+0x68] ;  /* 0x0000680001367983 */ /* 0x000ea20000100800 */
[----:B------:R-:W-:Y:S02]  /*10430*/  HADD2.F32 R47, -RZ, R29.H0_H0 ;  /* 0x2000001dff2f7230 */ /* 0x000fe40000004100 */
[--C-:B------:R-:W-:Y:S02]  /*10440*/  HADD2.F32 R45, -RZ, R25.reuse.H0_H0 ;  /* 0x20000019ff2d7230 */ /* 0x100fe40000004100 */
[----:B------:R-:W-:Y:S02]  /*10450*/  HADD2.F32 R46, -RZ, R30.H0_H0 ;  /* 0x2000001eff2e7230 */ /* 0x000fe40000004100 */
[----:B------:R-:W-:Y:S01]  /*10460*/  HADD2.F32 R44, -RZ, R25.H1_H1 ;  /* 0x30000019ff2c7230 */ /* 0x000fe20000004100 */
[----:B0-----:R-:W-:-:S04]  /*10470*/  LEA.HI R4, R33, R5, RZ, 0x1d ;  /* 0x0000000521047211 */ /* 0x001fc800078fe8ff */
[----:B------:R-:W-:Y:S02]  /*10480*/  SHF.R.S32.HI R7, RZ, 0x1f, R4 ;  /* 0x0000001fff077819 */ /* 0x000fe40000011404 */
[----:B------:R-:W-:Y:S02]  /*10490*/  SHF.L.U32 R5, R4, 0x3, RZ ;  /* 0x0000000304057819 */ /* 0x000fe400000006ff */
[----:B------:R-:W-:Y:S02]  /*104a0*/  LEA.HI R7, R7, R4, RZ, 0x3 ;  /* 0x0000000407077211 */ /* 0x000fe400078f18ff */
[----:B------:R-:W-:-:S03]  /*104b0*/  LOP3.LUT R5, R53, 0x38, R5, 0xf8, !PT ;  /* 0x0000003835057812 */ /* 0x000fc600078ef805 */
[----:B------:R-:W-:Y:S01]  /*104c0*/  IMAD.SHL.U32 R7, R7, 0x400, RZ ;  /* 0x0000040007077824 */ /* 0x000fe200078e00ff */
[----:B------:R-:W-:-:S04]  /*104d0*/  LOP3.LUT R9, R5, R52, RZ, 0x3c, !PT ;  /* 0x0000003405097212 */ /* 0x000fc800078e3cff */
[----:B------:R-:W-:Y:S02]  /*104e0*/  LOP3.LUT R8, R7, 0x7fffe000, RZ, 0xc0, !PT ;  /* 0x7fffe00007087812 */ /* 0x000fe400078ec0ff */
[----:B--2---:R-:W0:Y:S02]  /*104f0*/  LDS.128 R4, [R54] ;  /* 0x0000000036047984 */ /* 0x004e240000000c00 */
[----:B-----5:R-:W-:-:S05]  /*10500*/  IADD3 R8, R9, R8, R51 ;  /* 0x0000000809087210 */ /* 0x020fca0007ffe033 */
[----:B------:R-:W-:-:S05]  /*10510*/  IMAD R34, R8, 0x2, R23 ;  /* 0x0000000208227824 */ /* 0x000fca00078e0217 */
[----:B------:R-:W1:Y:S01]  /*10520*/  LDS.128 R8, [R34+0x14400] ;  /* 0x0144000022087984 */ /* 0x000e620000000c00 */
[--C-:B0-----:R-:W-:Y:S02]  /*10530*/  HADD2.F32 R36, -RZ, R4.reuse.H0_H0 ;  /* 0x20000004ff247230 */ /* 0x101fe40000004100 */
[----:B------:R-:W-:Y:S02]  /*10540*/  HADD2.F32 R37, -RZ, R4.H1_H1 ;  /* 0x30000004ff257230 */ /* 0x000fe40000004100 */
[--C-:B------:R-:W-:Y:S02]  /*10550*/  HADD2.F32 R40, -RZ, R5.reuse.H0_H0 ;  /* 0x20000005ff287230 */ /* 0x100fe40000004100 */
[----:B------:R-:W-:Y:S02]  /*10560*/  HADD2.F32 R5, -RZ, R5.H1_H1 ;  /* 0x30000005ff057230 */ /* 0x000fe40000004100 */
[--C-:B------:R-:W-:Y:S02]  /*10570*/  HADD2.F32 R35, -RZ, R6.reuse.H0_H0 ;  /* 0x20000006ff237230 */ /* 0x100fe40000004100 */
[----:B------:R-:W-:-:S02]  /*10580*/  HADD2.F32 R6, -RZ, R6.H1_H1 ;  /* 0x30000006ff067230 */ /* 0x000fc40000004100 */
[--C-:B-1----:R-:W-:Y:S02]  /*10590*/  HADD2.F32 R38, -RZ, R8.reuse.H0_H0 ;  /* 0x20000008ff267230 */ /* 0x102fe40000004100 */
[--C-:B------:R-:W-:Y:S02]  /*105a0*/  HADD2.F32 R41, -RZ, R9.reuse.H0_H0 ;  /* 0x20000009ff297230 */ /* 0x100fe40000004100 */
[----:B------:R-:W-:Y:S02]  /*105b0*/  HADD2.F32 R42, -RZ, R9.H1_H1 ;  /* 0x30000009ff2a7230 */ /* 0x000fe40000004100 */
[C---:B------:R-:W-:Y:S01]  /*105c0*/  FMUL.FTZ R9, R38.reuse, R47 ;  /* 0x0000002f26097220 */ /* 0x040fe20000410000 */
[----:B------:R-:W-:Y:S02]  /*105d0*/  HADD2.F32 R39, -RZ, R8.H1_H1 ;  /* 0x30000008ff277230 */ /* 0x000fe40000004100 */
[----:B------:R-:W-:Y:S01]  /*105e0*/  FMUL.FTZ R49, R38, R45 ;  /* 0x0000002d26317220 */ /* 0x000fe20000410000 */
[----:B------:R-:W-:-:S02]  /*105f0*/  HADD2.F32 R38, -RZ, R26.H0_H0 ;  /* 0x2000001aff267230 */ /* 0x000fc40000004100 */
[C---:B------:R-:W-:Y:S01]  /*10600*/  FFMA.FTZ R9, R36.reuse, R45, -R9 ;  /* 0x0000002d24097223 */ /* 0x040fe20000010809 */
[----:B------:R-:W-:Y:S02]  /*10610*/  HADD2.F32 R45, -RZ, R29.H1_H1 ;  /* 0x3000001dff2d7230 */ /* 0x000fe40000004100 */
[C---:B------:R-:W-:Y:S01]  /*10620*/  FMUL.FTZ R48, R39.reuse, R46 ;  /* 0x0000002e27307220 */ /* 0x040fe20000410000 */
[----:B------:R-:W-:Y:S01]  /*10630*/  FFMA.FTZ R36, R36, R47, R49 ;  /* 0x0000002f24247223 */ /* 0x000fe20000010031 */
[-C--:B------:R-:W-:Y:S01]  /*10640*/  FMUL.FTZ R50, R39, R38.reuse ;  /* 0x0000002627327220 */ /* 0x080fe20000410000 */
[----:B------:R-:W-:Y:S02]  /*10650*/  HADD2.F32 R47, -RZ, R30.H1_H1 ;  /* 0x3000001eff2f7230 */ /* 0x000fe40000004100 */
[----:B------:R-:W-:Y:S01]  /*10660*/  FFMA.FTZ R38, R37, R38, -R48 ;  /* 0x0000002625267223 */ /* 0x000fe20000010830 */
[C---:B------:R-:W-:Y:S01]  /*10670*/  FMUL.FTZ R39, R41.reuse, R45 ;  /* 0x0000002d29277220 */ /* 0x040fe20000410000 */
[----:B------:R-:W-:Y:S01]  /*10680*/  FMUL.FTZ R48, R41, R44 ;  /* 0x0000002c29307220 */ /* 0x000fe20000410000 */
[----:B------:R-:W-:-:S02]  /*10690*/  HADD2.F32 R41, -RZ, R26.H1_H1 ;  /* 0x3000001aff297230 */ /* 0x000fc40000004100 */
[----:B------:R-:W-:Y:S01]  /*106a0*/  FFMA.FTZ R37, R37, R46, R50 ;  /* 0x0000002e25257223 */ /* 0x000fe20000010032 */
[C---:B------:R-:W-:Y:S01]  /*106b0*/  FFMA.FTZ R39, R40.reuse, R44, -R39 ;  /* 0x0000002c28277223 */ /* 0x040fe20000010827 */
[----:B------:R-:W-:Y:S01]  /*106c0*/  FFMA.FTZ R40, R40, R45, R48 ;  /* 0x0000002d28287223 */ /* 0x000fe20000010030 */
[--C-:B------:R-:W-:Y:S02]  /*106d0*/  HADD2.F32 R43, -RZ, R10.reuse.H0_H0 ;  /* 0x2000000aff2b7230 */ /* 0x100fe40000004100 */
[C---:B------:R-:W-:Y:S01]  /*106e0*/  FMUL.FTZ R48, R42.reuse, R47 ;  /* 0x0000002f2a307220 */ /* 0x040fe20000410000 */
[----:B------:R-:W-:Y:S02]  /*106f0*/  HADD2.F32 R46, -RZ, R31.H0_H0 ;  /* 0x2000001fff2e7230 */ /* 0x000fe40000004100 */
[-C--:B------:R-:W-:Y:S01]  /*10700*/  FMUL.FTZ R42, R42, R41.reuse ;  /* 0x000000292a2a7220 */ /* 0x080fe20000410000 */
[----:B------:R-:W-:Y:S02]  /*10710*/  HADD2.F32 R44, -RZ, R27.H0_H0 ;  /* 0x2000001bff2c7230 */ /* 0x000fe40000004100 */
[----:B------:R-:W-:Y:S01]  /*10720*/  FFMA.FTZ R48, R5, R41, -R48 ;  /* 0x0000002905307223 */ /* 0x000fe20000010830 */
[----:B------:R-:W-:-:S02]  /*10730*/  HADD2.F32 R10, -RZ, R10.H1_H1 ;  /* 0x3000000aff0a7230 */ /* 0x000fc40000004100 */
[C---:B------:R-:W-:Y:S01]  /*10740*/  FMUL.FTZ R50, R43.reuse, R46 ;  /* 0x0000002e2b327220 */ /* 0x040fe20000410000 */
[----:B------:R-:W-:Y:S02]  /*10750*/  HADD2.F32 R45, -RZ, R32.H0_H0 ;  /* 0x20000020ff2d7230 */ /* 0x000fe40000004100 */
[-C--:B------:R-:W-:Y:S01]  /*10760*/  FMUL.FTZ R43, R43, R44.reuse ;  /* 0x0000002c2b2b7220 */ /* 0x080fe20000410000 */
[----:B------:R-:W-:Y:S02]  /*10770*/  HADD2.F32 R41, -RZ, R28.H0_H0 ;  /* 0x2000001cff297230 */ /* 0x000fe40000004100 */
[----:B------:R-:W-:Y:S01]  /*10780*/  FFMA.FTZ R47, R5, R47, R42 ;  /* 0x0000002f052f7223 */ /* 0x000fe2000001002a */
[--C-:B------:R-:W-:Y:S02]  /*10790*/  HADD2.F32 R8, -RZ, R11.reuse.H0_H0 ;  /* 0x2000000bff087230 */ /* 0x100fe40000004100 */
[C---:B------:R-:W-:Y:S01]  /*107a0*/  FMUL.FTZ R5, R10.reuse, R45 ;  /* 0x0000002d0a057220 */ /* 0x040fe20000410000 */
        /* <DEDUP_REMOVED lines=9> */
[----:B------:R-:W-:Y:S01]  /*10840*/  FMUL.FTZ R45, R8, R35 ;  /* 0x00000023082d7220 */ /* 0x000fe20000410000 */
[----:B------:R-:W-:Y:S02]  /*10850*/  HADD2.F32 R10, -RZ, R28.H1_H1 ;  /* 0x3000001cff0a7230 */ /* 0x000fe40000004100 */
[----:B------:R-:W-:Y:S01]  /*10860*/  FMUL.FTZ R6, R11, R42 ;  /* 0x0000002a0b067220 */ /* 0x000fe20000410000 */
[----:B------:R-:W-:-:S02]  /*10870*/  HADD2.F32 R4, -RZ, R7.H0_H0 ;  /* 0x20000007ff047230 */ /* 0x000fc40000004100 */
[-C--:B------:R-:W-:Y:S01]  /*10880*/  FMUL.FTZ R8, R8, R5.reuse ;  /* 0x0000000508087220 */ /* 0x080fe20000410000 */
[----:B------:R-:W-:Y:S02]  /*10890*/  HADD2.F32 R7, -RZ, R7.H1_H1 ;  /* 0x30000007ff077230 */ /* 0x000fe40000004100 */
[-C--:B------:R-:W-:Y:S01]  /*108a0*/  FMUL.FTZ R49, R11, R10.reuse ;  /* 0x0000000a0b317220 */ /* 0x080fe20000410000 */
[C---:B------:R-:W-:Y:S01]  /*108b0*/  FFMA.FTZ R45, R4.reuse, R5, -R45 ;  /* 0x00000005042d7223 */ /* 0x040fe2000001082d */
[----:B------:R-:W-:Y:S01]  /*108c0*/  FFMA.FTZ R11, R4, R35, R8 ;  /* 0x00000023040b7223 */ /* 0x000fe20000010008 */
[C---:B------:R-:W-:Y:S01]  /*108d0*/  FFMA.FTZ R46, R7.reuse, R10, -R6 ;  /* 0x0000000a072e7223 */ /* 0x040fe20000010806 */
[----:B------:R-:W-:Y:S01]  /*108e0*/  FFMA.FTZ R42, R7, R42, R49 ;  /* 0x0000002a072a7223 */ /* 0x000fe20000010031 */
[----:B------:R-:W-:Y:S02]  /*108f0*/  F2FP.F16.F32.PACK_AB R4, R38, R9 ;  /* 0x000000092604723e */ /* 0x000fe400000000ff */
[----:B------:R-:W-:-:S02]  /*10900*/  F2FP.F16.F32.PACK_AB R5, R48, R39 ;  /* 0x000000273005723e */ /* 0x000fc400000000ff */
[----:B------:R-:W-:Y:S02]  /*10910*/  F2FP.F16.F32.PACK_AB R6, R41, R50 ;  /* 0x000000322906723e */ /* 0x000fe400000000ff */
[----:B------:R-:W-:Y:S02]  /*10920*/  F2FP.F16.F32.PACK_AB R7, R46, R45 ;  /* 0x0000002d2e07723e */ /* 0x000fe400000000ff */
[----:B------:R-:W-:Y:S02]  /*10930*/  F2FP.F16.F32.PACK_AB R8, R37, R36 ;  /* 0x000000242508723e */ /* 0x000fe400000000ff */
[----:B------:R-:W-:Y:S01]  /*10940*/  F2FP.F16.F32.PACK_AB R9, R47, R40 ;  /* 0x000000282f09723e */ /* 0x000fe200000000ff */
[----:B------:R1:W-:Y:S01]  /*10950*/  STS.128 [R54], R4 ;  /* 0x0000000436007388 */ /* 0x0003e20000000c00 */
[----:B------:R-:W-:Y:S02]  /*10960*/  F2FP.F16.F32.PACK_AB R10, R44, R43 ;  /* 0x0000002b2c0a723e */ /* 0x000fe400000000ff */
[----:B------:R-:W-:-:S05]  /*10970*/  F2FP.F16.F32.PACK_AB R11, R42, R11 ;  /* 0x0000000b2a0b723e */ /* 0x000fca00000000ff */
[----:B------:R1:W-:Y:S02]  /*10980*/  STS.128 [R34+0x14400], R8 ;  /* 0x0144000822007388 */ /* 0x0003e40000000c00 */
.L_x_620:
[----:B------:R-:W-:Y:S05]  /*10990*/  BSYNC B2 ;  /* 0x0000000000027941 */ /* 0x000fea0003800000 */
.L_x_619:
[----:B------:R-:W-:Y:S05]  /*109a0*/  @P1 BRA `(.L_x_618) ;  /* 0x0000000400601947 */ /* 0x000fea0003800000 */
[----:B01----:R-:W2:Y:S04]  /*109b0*/  LDL R4, [R1+0x114] ;  /* 0x0001140001047983 */ /* 0x003ea80000100800 */
[----:B------:R-:W3:Y:S01]  /*109c0*/  LDL R50, [R1+0x1b4] ;  /* 0x0001b40001327983 */ /* 0x000ee20000100800 */
[----:B------:R-:W-:Y:S02]  /*109d0*/  HADD2.F32 R44, -RZ, R15.H0_H0 ;  /* 0x2000000fff2c7230 */ /* 0x000fe40000004100 */
[----:B------:R-:W-:Y:S02]  /*109e0*/  HADD2.F32 R43, -RZ, R3.H0_H0 ;  /* 0x20000003ff2b7230 */ /* 0x000fe40000004100 */
[----:B------:R-:W-:Y:S01]  /*109f0*/  HADD2.F32 R45, -RZ, R20.H0_H0 ;  /* 0x20000014ff2d7230 */ /* 0x000fe20000004100 */
[----:B--2---:R-:W-:-:S04]  /*10a00*/  LEA.HI R33, R33, R4, RZ, 0x1d ;  /* 0x0000000421217211 */ /* 0x004fc800078fe8ff */
[----:B------:R-:W-:Y:S02]  /*10a10*/  SHF.R.S32.HI R6, RZ, 0x1f, R33 ;  /* 0x0000001fff067819 */ /* 0x000fe40000011421 */
[----:B------:R-:W-:Y:S02]  /*10a20*/  SHF.L.U32 R4, R33, 0x3, RZ ;  /* 0x0000000321047819 */ /* 0x000fe400000006ff */
[----:B------:R-:W-:Y:S02]  /*10a30*/  LEA.HI R6, R6, R33, RZ, 0x3 ;  /* 0x0000002106067211 */ /* 0x000fe400078f18ff */
[----:B------:R-:W-:-:S03]  /*10a40*/  LOP3.LUT R4, R53, 0x38, R4, 0xf8, !PT ;  /* 0x0000003835047812 */ /* 0x000fc600078ef804 */
[----:B------:R-:W-:Y:S01]  /*10a50*/  IMAD.SHL.U32 R6, R6, 0x400, RZ ;  /* 0x0000040006067824 */ /* 0x000fe200078e00ff */
[----:B------:R-:W-:-:S04]  /*10a60*/  LOP3.LUT R9, R4, R52, RZ, 0x3c, !PT ;  /* 0x0000003404097212 */ /* 0x000fc800078e3cff */
[----:B------:R-:W-:Y:S02]  /*10a70*/  LOP3.LUT R8, R6, 0x7fffe000, RZ, 0xc0, !PT ;  /* 0x7fffe00006087812 */ /* 0x000fe400078ec0ff */
[----:B---3--:R-:W0:Y:S02]  /*10a80*/  LDS.128 R4, [R50] ;  /* 0x0000000032047984 */ /* 0x008e240000000c00 */
        /* <DEDUP_REMOVED lines=10> */
[----:B------:R-:W-:Y:S02]  /*10b30*/  HADD2.F32 R37, -RZ, R8.H1_H1 ;  /* 0x30000008ff257230 */ /* 0x000fe40000004100 */
[--C-:B------:R-:W-:Y:S02]  /*10b40*/  HADD2.F32 R40, -RZ, R9.reuse.H0_H0 ;  /* 0x20000009ff287230 */ /* 0x100fe40000004100 */
[C---:B------:R-:W-:Y:S01]  /*10b50*/  FMUL.FTZ R46, R36.reuse, R44 ;  /* 0x0000002c242e7220 */ /* 0x040fe20000410000 */
[----:B------:R-:W-:Y:S01]  /*10b60*/  FMUL.FTZ R48, R36, R43 ;  /* 0x0000002b24307220 */ /* 0x000fe20000410000 */
[----:B------:R-:W-:Y:S02]  /*10b70*/  HADD2.F32 R41, -RZ, R9.H1_H1 ;  /* 0x30000009ff297230 */ /* 0x000fe40000004100 */
[----:B------:R-:W-:Y:S01]  /*10b80*/  FMUL.FTZ R47, R37, R45 ;  /* 0x0000002d252f7220 */ /* 0x000fe20000410000 */
[----:B------:R-:W-:-:S02]  /*10b90*/  HADD2.F32 R36, -RZ, R12.H0_H0 ;  /* 0x2000000cff247230 */ /* 0x000fc40000004100 */
[C---:B------:R-:W-:Y:S01]  /*10ba0*/  FFMA.FTZ R9, R35.reuse, R43, -R46 ;  /* 0x0000002b23097223 */ /* 0x040fe2000001082e */
[----:B------:R-:W-:Y:S02]  /*10bb0*/  HADD2.F32 R46, -RZ, R15.H1_H1 ;  /* 0x3000000fff2e7230 */ /* 0x000fe40000004100 */
[----:B------:R-:W-:Y:S01]  /*10bc0*/  FFMA.FTZ R35, R35, R44, R48 ;  /* 0x0000002c23237223 */ /* 0x000fe20000010030 */
[----:B------:R-:W-:Y:S02]  /*10bd0*/  HADD2.F32 R43, -RZ, R3.H1_H1 ;  /* 0x30000003ff2b7230 */ /* 0x000fe40000004100 */
[-C--:B------:R-:W-:Y:S01]  /*10be0*/  FMUL.FTZ R37, R37, R36.reuse ;  /* 0x0000002425257220 */ /* 0x080fe20000410000 */
[----:B------:R-:W-:Y:S01]  /*10bf0*/  FFMA.FTZ R36, R38, R36, -R47 ;  /* 0x0000002426247223 */ /* 0x000fe2000001082f */
[C---:B------:R-:W-:Y:S01]  /*10c00*/  FMUL.FTZ R48, R40.reuse, R46 ;  /* 0x0000002e28307220 */ /* 0x040fe20000410000 */
[----:B------:R-:W-:Y:S02]  /*10c10*/  HADD2.F32 R44, -RZ, R20.H1_H1 ;  /* 0x30000014ff2c7230 */ /* 0x000fe40000004100 */
[----:B------:R-:W-:Y:S01]  /*10c20*/  FMUL.FTZ R47, R40, R43 ;  /* 0x0000002b282f7220 */ /* 0x000fe20000410000 */
[----:B------:R-:W-:-:S02]  /*10c30*/  HADD2.F32 R40, -RZ, R12.H1_H1 ;  /* 0x3000000cff287230 */ /* 0x000fc40000004100 */
[----:B------:R-:W-:Y:S01]  /*10c40*/  FFMA.FTZ R38, R38, R45, R37 ;  /* 0x0000002d26267223 */ /* 0x000fe20000010025 */
[C---:B------:R-:W-:Y:S01]  /*10c50*/  FFMA.FTZ R37, R39.reuse, R43, -R48 ;  /* 0x0000002b27257223 */ /* 0x040fe20000010830 */
[--C-:B------:R-:W-:Y:S02]  /*10c60*/  HADD2.F32 R42, -RZ, R10.reuse.H0_H0 ;  /* 0x2000000aff2a7230 */ /* 0x100fe40000004100 */
[----:B------:R-:W-:Y:S01]  /*10c70*/  FFMA.FTZ R39, R39, R46, R47 ;  /* 0x0000002e27277223 */ /* 0x000fe2000001002f */
[----:B------:R-:W-:Y:S02]  /*10c80*/  HADD2.F32 R45, -RZ, R21.H0_H0 ;  /* 0x20000015ff2d7230 */ /* 0x000fe40000004100 */
[C---:B------:R-:W-:Y:S01]  /*10c90*/  FMUL.FTZ R46, R41.reuse, R44 ;  /* 0x0000002c292e7220 */ /* 0x040fe20000410000 */
[----:B------:R-:W-:Y:S02]  /*10ca0*/  HADD2.F32 R10, -RZ, R10.H1_H1 ;  /* 0x3000000aff0a7230 */ /* 0x000fe40000004100 */
[----:B------:R-:W-:Y:S01]  /*10cb0*/  FMUL.FTZ R48, R41, R40 ;  /* 0x0000002829307220 */ /* 0x000fe20000410000 */
[----:B------:R-:W-:-:S02]  /*10cc0*/  HADD2.F32 R43, -RZ, R13.H0_H0 ;  /* 0x2000000dff2b7230 */ /* 0x000fc40000004100 */
[C---:B------:R-:W-:Y:S01]  /*10cd0*/  FFMA.FTZ R46, R5.reuse, R40, -R46 ;  /* 0x00000028052e7223 */ /* 0x040fe2000001082e */
[----:B------:R-:W-:Y:S02]  /*10ce0*/  HADD2.F32 R47, -RZ, R24.H0_H0 ;  /* 0x20000018ff2f7230 */ /* 0x000fe40000004100 */
[C---:B------:R-:W-:Y:S01]  /*10cf0*/  FMUL.FTZ R49, R42.reuse, R45 ;  /* 0x0000002d2a317220 */ /* 0x040fe20000410000 */
[----:B------:R-:W-:Y:S02]  /*10d00*/  HADD2.F32 R41, -RZ, R14.H0_H0 ;  /* 0x2000000eff297230 */ /* 0x000fe40000004100 */
[----:B------:R-:W-:Y:S01]  /*10d10*/  FFMA.FTZ R48, R5, R44, R48 ;  /* 0x0000002c05307223 */ /* 0x000fe20000010030 */
[----:B------:R-:W-:Y:S01]  /*10d20*/  FMUL.FTZ R42, R42, R43 ;  /* 0x0000002b2a2a7220 */ /* 0x000fe20000410000 */
[----:B------:R-:W-:Y:S01]  /*10d30*/  FMUL.FTZ R5, R10, R47 ;  /* 0x0000002f0a057220 */ /* 0x000fe20000410000 */
[----:B------:R-:W-:Y:S01]  /*10d40*/  FFMA.FTZ R49, R34, R43, -R49 ;  /* 0x0000002b22317223 */ /* 0x000fe20000010831 */
[----:B------:R-:W-:-:S02]  /*10d50*/  HADD2.F32 R8, -RZ, R11.H0_H0 ;  /* 0x2000000bff087230 */ /* 0x000fc40000004100 */
[----:B------:R-:W-:Y:S01]  /*10d60*/  FFMA.FTZ R42, R34, R45, R42 ;  /* 0x0000002d222a7223 */ /* 0x000fe2000001002a */
[-C--:B------:R-:W-:Y:S01]  /*10d70*/  FMUL.FTZ R43, R10, R41.reuse ;  /* 0x000000290a2b7220 */ /* 0x080fe20000410000 */
[C---:B------:R-:W-:Y:S01]  /*10d80*/  FFMA.FTZ R40, R6.reuse, R41, -R5 ;  /* 0x0000002906287223 */ /* 0x040fe20000010805 */
[----:B------:R-:W-:Y:S02]  /*10d90*/  HADD2.F32 R11, -RZ, R11.H1_H1 ;  /* 0x3000000bff0b7230 */ /* 0x000fe40000004100 */
[----:B------:R-:W-:Y:S02]  /*10da0*/  HADD2.F32 R41, -RZ, R21.H1_H1 ;  /* 0x30000015ff297230 */ /* 0x000fe40000004100 */
[----:B------:R-:W-:Y:S01]  /*10db0*/  FFMA.FTZ R43, R6, R47, R43 ;  /* 0x0000002f062b7223 */ /* 0x000fe2000001002b */
[----:B------:R-:W-:Y:S02]  /*10dc0*/  HADD2.F32 R34, -RZ, R24.H1_H1 ;  /* 0x30000018ff227230 */ /* 0x000fe40000004100 */
[----:B------:R-:W-:-:S02]  /*10dd0*/  HADD2.F32 R5, -RZ, R13.H1_H1 ;  /* 0x3000000dff057230 */ /* 0x000fc40000004100 */
[C---:B------:R-:W-:Y:S01]  /*10de0*/  FMUL.FTZ R45, R8.reuse, R41 ;  /* 0x00000029082d7220 */ /* 0x040fe20000410000 */
[----:B------:R-:W-:Y:S02]  /*10df0*/  HADD2.F32 R10, -RZ, R14.H1_H1 ;  /* 0x3000000eff0a7230 */ /* 0x000fe40000004100 */
[C---:B------:R-:W-:Y:S01]  /*10e00*/  FMUL.FTZ R6, R11.reuse, R34 ;  /* 0x000000220b067220 */ /* 0x040fe20000410000 */
[--C-:B------:R-:W-:Y:S02]  /*10e10*/  HADD2.F32 R4, -RZ, R7.reuse.H0_H0 ;  /* 0x20000007ff047230 */ /* 0x100fe40000004100 */
[-C--:B------:R-:W-:Y:S01]  /*10e20*/  FMUL.FTZ R8, R8, R5.reuse ;  /* 0x0000000508087220 */ /* 0x080fe20000410000 */
[----:B------:R-:W-:Y:S02]  /*10e30*/  HADD2.F32 R7, -RZ, R7.H1_H1 ;  /* 0x30000007ff077230 */ /* 0x000fe40000004100 */
[-C--:B------:R-:W-:Y:S01]  /*10e40*/  FMUL.FTZ R47, R11, R10.reuse ;  /* 0x0000000a0b2f7220 */ /* 0x080fe20000410000 */
[C---:B------:R-:W-:Y:S01]  /*10e50*/  FFMA.FTZ R45, R4.reuse, R5, -R45 ;  /* 0x00000005042d7223 */ /* 0x040fe2000001082d */
[----:B------:R-:W-:Y:S01]  /*10e60*/  FFMA.FTZ R11, R4, R41, R8 ;  /* 0x00000029040b7223 */ /* 0x000fe20000010008 */
[C---:B------:R-:W-:Y:S01]  /*10e70*/  FFMA.FTZ R44, R7.reuse, R10, -R6 ;  /* 0x0000000a072c7223 */ /* 0x040fe20000010806 */
[----:B------:R-:W-:Y:S01]  /*10e80*/  FFMA.FTZ R34, R7, R34, R47 ;  /* 0x0000002207227223 */ /* 0x000fe2000001002f */
[----:B------:R-:W-:-:S02]  /*10e90*/  F2FP.F16.F32.PACK_AB R4, R36, R9 ;  /* 0x000000092404723e */ /* 0x000fc400000000ff */
[----:B------:R-:W-:Y:S02]  /*10ea0*/  F2FP.F16.F32.PACK_AB R5, R46, R37 ;  /* 0x000000252e05723e */ /* 0x000fe400000000ff */
[----:B------:R-:W-:Y:S02]  /*10eb0*/  F2FP.F16.F32.PACK_AB R6, R40, R49 ;  /* 0x000000312806723e */ /* 0x000fe400000000ff */
[----:B------:R-:W-:Y:S02]  /*10ec0*/  F2FP.F16.F32.PACK_AB R7, R44, R45 ;  /* 0x0000002d2c07723e */ /* 0x000fe400000000ff */
[----:B------:R-:W-:Y:S02]  /*10ed0*/  F2FP.F16.F32.PACK_AB R8, R38, R35 ;  /* 0x000000232608723e */ /* 0x000fe400000000ff */
[----:B------:R-:W-:Y:S01]  /*10ee0*/  F2FP.F16.F32.PACK_AB R9, R48, R39 ;  /* 0x000000273009723e */ /* 0x000fe200000000ff */
[----:B------:R2:W-:Y:S01]  /*10ef0*/  STS.128 [R50], R4 ;  /* 0x0000000432007388 */ /* 0x0005e20000000c00 */
[----:B------:R-:W-:-:S02]  /*10f00*/  F2FP.F16.F32.PACK_AB R10, R43, R42 ;  /* 0x0000002a2b0a723e */ /* 0x000fc400000000ff */
[----:B------:R-:W-:-:S05]  /*10f10*/  F2FP.F16.F32.PACK_AB R11, R34, R11 ;  /* 0x0000000b220b723e */ /* 0x000fca00000000ff */
[----:B------:R2:W-:Y:S02]  /*10f20*/  STS.128 [R33+0x14400], R8 ;  /* 0x0144000821007388 */ /* 0x0005e40000000c00 */
.L_x_618:
[----:B------:R-:W-:Y:S05]  /*10f30*/  BSYNC B1 ;  /* 0x0000000000017941 */ /* 0x000fea0003800000 */
.L_x_617:
[----:B012---:R-:W-:Y:S01]  /*10f40*/  IADD3 R4, R224, 0x20, RZ ;  /* 0x00000020e0047810 */ /* 0x007fe20007ffe0ff */
[----:B------:R-:W-:Y:S03]  /*10f50*/  BSSY B1, `(.L_x_621) ;  /* 0x00000c2000017945 */ /* 0x000fe60003800000 */
[----:B------:R-:W-:-:S13]  /*10f60*/  ISETP.GE.AND P0, PT, R4, R0, PT ;  /* 0x000000000400720c */ /* 0x000fda0003f06270 */
[----:B------:R-:W-:Y:S05]  /*10f70*/  @P0 BRA `(.L_x_622) ;  /* 0x0000000800fc0947 */ /* 0x000fea0003800000 */
[----:B-----5:R0:W5:Y:S01]  /*10f80*/  LDL R51, [R1+0x58] ;  /* 0x0000580001337983 */ /* 0x0201620000100800 */
[----:B------:R-:W1:Y:S01]  /*10f90*/  LDC R33, c[0x0][0x3f4] ;  /* 0x0000fd00ff217b82 */ /* 0x000e620000000800 */
[C---:B------:R-:W-:Y:S01]  /*10fa0*/  VIADD R52, R224.reuse, 0x20 ;  /* 0x00000020e0347836 */ /* 0x040fe20000000000 */
[----:B------:R-:W-:Y:S01]  /*10fb0*/  IADD3 R53, R224, 0x20, RZ ;  /* 0x00000020e0357810 */ /* 0x000fe20007ffe0ff */
[----:B------:R-:W-:Y:S02]  /*10fc0*/  BSSY B2, `(.L_x_623) ;  /* 0x0000061000027945 */ /* 0x000fe40003800000 */
[----:B------:R-:W-:Y:S02]  /*10fd0*/  IMAD.SHL.U32 R52, R52, 0x40, RZ ;  /* 0x0000004034347824 */ /* 0x000fe400078e00ff */
[----:B------:R-:W-:-:S03]  /*10fe0*/  IMAD.SHL.U32 R53, R53, 0x40, RZ ;  /* 0x0000004035357824 */ /* 0x000fc600078e00ff */
[----:B------:R-:W-:Y:S02]  /*10ff0*/  LOP3.LUT R52, R52, 0x1c0, RZ, 0xc0, !PT ;  /* 0x000001c034347812 */ /* 0x000fe400078ec0ff */
[----:B------:R-:W-:Y:S02]  /*11000*/  LOP3.LUT R53, R53, 0x1c0, RZ, 0xc0, !PT ;  /* 0x000001c035357812 */ /* 0x000fe400078ec0ff */
[----:B------:R-:W-:Y:S02]  /*11010*/  SHF.R.U32.HI R52, RZ, 0x3, R52 ;  /* 0x00000003ff347819 */ /* 0x000fe40000011634 */
[-C--:B-1----:R-:W-:Y:S02]  /*11020*/  ISETP.GE.AND P0, PT, R16, R33.reuse, PT ;  /* 0x000000211000720c */ /* 0x082fe40003f06270 */
[----:B------:R-:W-:-:S11]  /*11030*/  ISETP.GE.AND P1, PT, R214, R33, PT ;  /* 0x00000021d600720c */ /* 0x000fd60003f26270 */
[----:B0-----:R-:W-:Y:S05]  /*11040*/  @P0 BRA `(.L_x_624) ;  /* 0x0000000400600947 */ /* 0x001fea0003800000 */
[----:B------:R-:W2:Y:S04]  /*11050*/  LDL R4, [R1+0x70] ;  /* 0x0000700001047983 */ /* 0x000ea80000100800 */
[----:B------:R-:W3:Y:S01]  /*11060*/  LDL R54, [R1+0x1b0] ;  /* 0x0001b00001367983 */ /* 0x000ee20000100800 */
[----:B------:R-:W-:Y:S02]  /*11070*/  HADD2.F32 R48, -RZ, R29.H0_H0 ;  /* 0x2000001dff307230 */ /* 0x000fe40000004100 */
[----:B------:R-:W-:Y:S02]  /*11080*/  HADD2.F32 R46, -RZ, R25.H0_H0 ;  /* 0x20000019ff2e7230 */ /* 0x000fe40000004100 */
[----:B------:R-:W-:Y:S02]  /*11090*/  HADD2.F32 R49, -RZ, R30.H0_H0 ;  /* 0x2000001eff317230 */ /* 0x000fe40000004100 */
[----:B------:R-:W-:Y:S01]  /*110a0*/  HADD2.F32 R50, -RZ, R29.H1_H1 ;  /* 0x3000001dff327230 */ /* 0x000fe20000004100 */
[----:B--2---:R-:W-:-:S04]  /*110b0*/  LEA.HI R4, R33, R4, RZ, 0x1d ;  /* 0x0000000421047211 */ /* 0x004fc800078fe8ff */
[----:B------:R-:W-:Y:S01]  /*110c0*/  SHF.R.S32.HI R7, RZ, 0x1f, R4 ;  /* 0x0000001fff077819 */ /* 0x000fe20000011404 */
[----:B------:R-:W-:-:S03]  /*110d0*/  IMAD.SHL.U32 R5, R4, 0x8, RZ ;  /* 0x0000000804057824 */ /* 0x000fc600078e00ff */
[----:B------:R-:W-:Y:S02]  /*110e0*/  LEA.HI R7, R7, R4, RZ, 0x3 ;  /* 0x0000000407077211 */ /* 0x000fe400078f18ff */
[----:B------:R-:W-:Y:S02]  /*110f0*/  LOP3.LUT R4, R53, 0x38, R5, 0xf8, !PT ;  /* 0x0000003835047812 */ /* 0x000fe400078ef805 */
[----:B------:R-:W-:Y:S02]  /*11100*/  SHF.L.U32 R7, R7, 0xa, RZ ;  /* 0x0000000a07077819 */ /* 0x000fe400000006ff */
[----:B------:R-:W-:Y:S02]  /*11110*/  LOP3.LUT R8, R4, R52, RZ, 0x3c, !PT ;  /* 0x0000003404087212 */ /* 0x000fe400078e3cff */
        /* <DEDUP_REMOVED lines=13> */
[----:B------:R-:W-:Y:S02]  /*111f0*/  HADD2.F32 R42, -RZ, R9.H0_H0 ;  /* 0x20000009ff2a7230 */ /* 0x000fe40000004100 */
[-C--:B------:R-:W-:Y:S01]  /*11200*/  FMUL.FTZ R45, R48, R5.reuse ;  /* 0x00000005302d7220 */ /* 0x080fe20000410000 */
[C---:B------:R-:W-:Y:S01]  /*11210*/  FMUL.FTZ R47, R46.reuse, R5 ;  /* 0x000000052e2f7220 */ /* 0x040fe20000410000 */
[----:B------:R-:W-:Y:S02]  /*11220*/  HADD2.F32 R44, -RZ, R10.H0_H0 ;  /* 0x2000000aff2c7230 */ /* 0x000fe40000004100 */
[----:B------:R-:W-:Y:S01]  /*11230*/  FFMA.FTZ R5, R46, R38, -R45 ;  /* 0x000000262e057223 */ /* 0x000fe2000001082d */
[----:B------:R-:W-:-:S02]  /*11240*/  HADD2.F32 R45, -RZ, R26.H0_H0 ;  /* 0x2000001aff2d7230 */ /* 0x000fc40000004100 */
[----:B------:R-:W-:Y:S01]  /*11250*/  FFMA.FTZ R8, R48, R38, R47 ;  /* 0x0000002630087223 */ /* 0x000fe2000001002f */
[----:B------:R-:W-:Y:S02]  /*11260*/  HADD2.F32 R37, -RZ, R10.H1_H1 ;  /* 0x3000000aff257230 */ /* 0x000fe40000004100 */
[-C--:B------:R-:W-:Y:S01]  /*11270*/  FMUL.FTZ R10, R49, R41.reuse ;  /* 0x00000029310a7220 */ /* 0x080fe20000410000 */
[----:B------:R-:W-:Y:S02]  /*11280*/  HADD2.F32 R46, -RZ, R25.H1_H1 ;  /* 0x30000019ff2e7230 */ /* 0x000fe40000004100 */
[----:B------:R-:W-:Y:S01]  /*11290*/  FMUL.FTZ R38, R45, R41 ;  /* 0x000000292d267220 */ /* 0x000fe20000410000 */
[----:B------:R-:W-:Y:S02]  /*112a0*/  HADD2.F32 R43, -RZ, R9.H1_H1 ;  /* 0x30000009ff2b7230 */ /* 0x000fe40000004100 */
[----:B------:R-:W-:Y:S01]  /*112b0*/  FMUL.FTZ R41, R50, R42 ;  /* 0x0000002a32297220 */ /* 0x000fe20000410000 */
[----:B------:R-:W-:-:S02]  /*112c0*/  HADD2.F32 R48, -RZ, R30.H1_H1 ;  /* 0x3000001eff307230 */ /* 0x000fc40000004100 */
[-C--:B------:R-:W-:Y:S01]  /*112d0*/  FFMA.FTZ R10, R45, R39.reuse, -R10 ;  /* 0x000000272d0a7223 */ /* 0x080fe2000001080a */
[C---:B------:R-:W-:Y:S01]  /*112e0*/  FMUL.FTZ R45, R46.reuse, R42 ;  /* 0x0000002a2e2d7220 */ /* 0x040fe20000410000 */
[----:B------:R-:W-:Y:S01]  /*112f0*/  FFMA.FTZ R39, R49, R39, R38 ;  /* 0x0000002731277223 */ /* 0x000fe20000010026 */
[-C--:B------:R-:W-:Y:S01]  /*11300*/  FFMA.FTZ R38, R46, R40.reuse, -R41 ;  /* 0x000000282e267223 */ /* 0x080fe20000010829 */
[----:B------:R-:W-:Y:S02]  /*11310*/  HADD2.F32 R42, -RZ, R26.H1_H1 ;  /* 0x3000001aff2a7230 */ /* 0x000fe40000004100 */
[----:B------:R-:W-:Y:S01]  /*11320*/  FMUL.FTZ R41, R48, R43 ;  /* 0x0000002b30297220 */ /* 0x000fe20000410000 */
[----:B------:R-:W-:Y:S02]  /*11330*/  HADD2.F32 R49, -RZ, R31.H0_H0 ;  /* 0x2000001fff317230 */ /* 0x000fe40000004100 */
[----:B------:R-:W-:Y:S01]  /*11340*/  FFMA.FTZ R40, R50, R40, R45 ;  /* 0x0000002832287223 */ /* 0x000fe2000001002d */
[----:B------:R-:W-:-:S02]  /*11350*/  HADD2.F32 R47, -RZ, R27.H0_H0 ;  /* 0x2000001bff2f7230 */ /* 0x000fc40000004100 */
[C---:B------:R-:W-:Y:S01]  /*11360*/  FMUL.FTZ R43, R42.reuse, R43 ;  /* 0x0000002b2a2b7220 */ /* 0x040fe20000410000 */
[----:B------:R-:W-:Y:S01]  /*11370*/  FFMA.FTZ R41, R42, R36, -R41 ;  /* 0x000000242a297223 */ /* 0x000fe20000010829 */
[----:B------:R-:W-:Y:S02]  /*11380*/  HADD2.F32 R50, -RZ, R32.H0_H0 ;  /* 0x20000020ff327230 */ /* 0x000fe40000004100 */
[-C--:B------:R-:W-:Y:S01]  /*11390*/  FMUL.FTZ R42, R49, R44.reuse ;  /* 0x0000002c312a7220 */ /* 0x080fe20000410000 */
[----:B------:R-:W-:Y:S02]  /*113a0*/  HADD2.F32 R46, -RZ, R28.H0_H0 ;  /* 0x2000001cff2e7230 */ /* 0x000fe40000004100 */
[----:B------:R-:W-:Y:S01]  /*113b0*/  FMUL.FTZ R44, R47, R44 ;  /* 0x0000002c2f2c7220 */ /* 0x000fe20000410000 */
[----:B------:R-:W-:Y:S01]  /*113c0*/  FFMA.FTZ R43, R48, R36, R43 ;  /* 0x00000024302b7223 */ /* 0x000fe2000001002b */
[----:B------:R-:W-:Y:S02]  /*113d0*/  HADD2.F32 R9, -RZ, R11.H0_H0 ;  /* 0x2000000bff097230 */ /* 0x000fe40000004100 */
[----:B------:R-:W-:Y:S01]  /*113e0*/  FMUL.FTZ R45, R50, R37 ;  /* 0x00000025322d7220 */ /* 0x000fe20000410000 */
[----:B------:R-:W-:Y:S01]  /*113f0*/  FFMA.FTZ R44, R49, R35, R44 ;  /* 0x00000023312c7223 */ /* 0x000fe2000001002c */
[----:B------:R-:W-:-:S02]  /*11400*/  HADD2.F32 R48, -RZ, R31.H1_H1 ;  /* 0x3000001fff307230 */ /* 0x000fc40000004100 */
[----:B------:R-:W-:Y:S01]  /*11410*/  FFMA.FTZ R42, R47, R35, -R42 ;  /* 0x000000232f2a7223 */ /* 0x000fe2000001082a */
[----:B------:R-:W-:Y:S02]  /*11420*/  HADD2.F32 R11, -RZ, R11.H1_H1 ;  /* 0x3000000bff0b7230 */ /* 0x000fe40000004100 */
[C---:B------:R-:W-:Y:S01]  /*11430*/  FMUL.FTZ R37, R46.reuse, R37 ;  /* 0x000000252e257220 */ /* 0x040fe20000410000 */
[----:B------:R-:W-:Y:S02]  /*11440*/  HADD2.F32 R49, -RZ, R32.H1_H1 ;  /* 0x30000020ff317230 */ /* 0x000fe40000004100 */
[-C--:B------:R-:W-:Y:S01]  /*11450*/  FFMA.FTZ R45, R46, R6.reuse, -R45 ;  /* 0x000000062e2d7223 */ /* 0x080fe2000001082d */
[----:B------:R-:W-:Y:S02]  /*11460*/  HADD2.F32 R36, -RZ, R27.H1_H1 ;  /* 0x3000001bff247230 */ /* 0x000fe40000004100 */
[----:B------:R-:W-:Y:S01]  /*11470*/  FFMA.FTZ R37, R50, R6, R37 ;  /* 0x0000000632257223 */ /* 0x000fe20000010025 */
[----:B------:R-:W-:-:S02]  /*11480*/  HADD2.F32 R47, -RZ, R28.H1_H1 ;  /* 0x3000001cff2f7230 */ /* 0x000fc40000004100 */
[----:B------:R-:W-:Y:S01]  /*11490*/  FMUL.FTZ R35, R48, R9 ;  /* 0x0000000930237220 */ /* 0x000fe20000410000 */
[--C-:B------:R-:W-:Y:S02]  /*114a0*/  HADD2.F32 R4, -RZ, R7.reuse.H0_H0 ;  /* 0x20000007ff047230 */ /* 0x100fe40000004100 */
[----:B------:R-:W-:Y:S01]  /*114b0*/  FMUL.FTZ R6, R49, R11 ;  /* 0x0000000b31067220 */ /* 0x000fe20000410000 */
[----:B------:R-:W-:Y:S02]  /*114c0*/  HADD2.F32 R7, -RZ, R7.H1_H1 ;  /* 0x30000007ff077230 */ /* 0x000fe40000004100 */
[C---:B------:R-:W-:Y:S01]  /*114d0*/  FMUL.FTZ R9, R36.reuse, R9 ;  /* 0x0000000924097220 */ /* 0x040fe20000410000 */
[----:B------:R-:W-:Y:S01]  /*114e0*/  FMUL.FTZ R46, R47, R11 ;  /* 0x0000000b2f2e7220 */ /* 0x000fe20000410000 */
[----:B------:R-:W-:Y:S01]  /*114f0*/  FFMA.FTZ R35, R36, R4, -R35 ;  /* 0x0000000424237223 */ /* 0x000fe20000010823 */
[----:B------:R-:W-:Y:S01]  /*11500*/  F2FP.F16.F32.PACK_AB R8, R39, R8 ;  /* 0x000000082708723e */ /* 0x000fe200000000ff */
[-C--:B------:R-:W-:Y:S01]  /*11510*/  FFMA.FTZ R36, R47, R7.reuse, -R6 ;  /* 0x000000072f247223 */ /* 0x080fe20000010806 */
[----:B------:R-:W-:Y:S01]  /*11520*/  FFMA.FTZ R11, R48, R4, R9 ;  /* 0x00000004300b7223 */ /* 0x000fe20000010009 */
        /* <DEDUP_REMOVED lines=8> */
[----:B------:R-:W-:-:S05]  /*115b0*/  F2FP.F16.F32.PACK_AB R11, R46, R11 ;  /* 0x0000000b2e0b723e */ /* 0x000fca00000000ff */
[----:B------:R0:W-:Y:S02]  /*115c0*/  STS.128 [R34+0x14400], R8 ;  /* 0x0144000822007388 */ /* 0x0001e40000000c00 */
.L_x_624:
[----:B------:R-:W-:Y:S05]  /*115d0*/  BSYNC B2 ;  /* 0x0000000000027941 */ /* 0x000fea0003800000 */
.L_x_623:
[----:B------:R-:W-:Y:S05]  /*115e0*/  @P1 BRA `(.L_x_622) ;  /* 0x0000000400601947 */ /* 0x000fea0003800000 */
[----:B0-----:R-:W2:Y:S04]  /*115f0*/  LDL R4, [R1+0x114] ;  /* 0x0001140001047983 */ /* 0x001ea80000100800 */
[----:B------:R-:W3:Y:S01]  /*11600*/  LDL R50, [R1+0x1ac] ;  /* 0x0001ac0001327983 */ /* 0x000ee20000100800 */
[----:B------:R-:W-:Y:S02]  /*11610*/  HADD2.F32 R47, -RZ, R15.H0_H0 ;  /* 0x2000000fff2f7230 */ /* 0x000fe40000004100 */
[----:B------:R-:W-:Y:S02]  /*11620*/  HADD2.F32 R45, -RZ, R3.H0_H0 ;  /* 0x20000003ff2d7230 */ /* 0x000fe40000004100 */
[----:B------:R-:W-:Y:S02]  /*11630*/  HADD2.F32 R46, -RZ, R20.H0_H0 ;  /* 0x20000014ff2e7230 */ /* 0x000fe40000004100 */
[----:B------:R-:W-:-:S02]  /*11640*/  HADD2.F32 R44, -RZ, R12.H0_H0 ;  /* 0x2000000cff2c7230 */ /* 0x000fc40000004100 */
[----:B------:R-:W-:Y:S02]  /*11650*/  HADD2.F32 R49, -RZ, R15.H1_H1 ;  /* 0x3000000fff317230 */ /* 0x000fe40000004100 */
[----:B------:R-:W-:Y:S01]  /*11660*/  HADD2.F32 R48, -RZ, R24.H0_H0 ;  /* 0x20000018ff307230 */ /* 0x000fe20000004100 */
        /* <DEDUP_REMOVED lines=9> */
[----:B-----5:R-:W-:Y:S01]  /*11700*/  IADD3 R8, R8, R9, R51 ;  /* 0x0000000908087210 */ /* 0x020fe20007ffe033 */
[----:B------:R-:W-:-:S04]  /*11710*/  HADD2.F32 R51, -RZ, R20.H1_H1 ;  /* 0x30000014ff337230 */ /* 0x000fc80000004100 */
        /* <DEDUP_REMOVED lines=11> */
[-C--:B------:R-:W-:Y:S01]  /*117d0*/  FMUL.FTZ R8, R47, R5.reuse ;  /* 0x000000052f087220 */ /* 0x080fe20000410000 */
[----:B------:R-:W-:Y:S02]  /*117e0*/  HADD2.F32 R36, -RZ, R10.H1_H1 ;  /* 0x3000000aff247230 */ /* 0x000fe40000004100 */
[----:B------:R-:W-:Y:S01]  /*117f0*/  FMUL.FTZ R10, R45, R5 ;  /* 0x000000052d0a7220 */ /* 0x000fe20000410000 */
[----:B------:R-:W-:-:S02]  /*11800*/  HADD2.F32 R41, -RZ, R9.H0_H0 ;  /* 0x20000009ff297230 */ /* 0x000fc40000004100 */
[-C--:B------:R-:W-:Y:S01]  /*11810*/  FFMA.FTZ R5, R45, R37.reuse, -R8 ;  /* 0x000000252d057223 */ /* 0x080fe20000010808 */
[-C--:B------:R-:W-:Y:S01]  /*11820*/  FMUL.FTZ R45, R46, R40.reuse ;  /* 0x000000282e2d7220 */ /* 0x080fe20000410000 */
[----:B------:R-:W-:Y:S01]  /*11830*/  FFMA.FTZ R8, R47, R37, R10 ;  /* 0x000000252f087223 */ /* 0x000fe2000001000a */
[----:B------:R-:W-:Y:S02]  /*11840*/  HADD2.F32 R47, -RZ, R3.H1_H1 ;  /* 0x30000003ff2f7230 */ /* 0x000fe40000004100 */
[C---:B------:R-:W-:Y:S01]  /*11850*/  FMUL.FTZ R37, R44.reuse, R40 ;  /* 0x000000282c257220 */ /* 0x040fe20000410000 */
[-C--:B------:R-:W-:Y:S01]  /*11860*/  FFMA.FTZ R10, R44, R38.reuse, -R45 ;  /* 0x000000262c0a7223 */ /* 0x080fe2000001082d */
[-C--:B------:R-:W-:Y:S01]  /*11870*/  FMUL.FTZ R40, R49, R41.reuse ;  /* 0x0000002931287220 */ /* 0x080fe20000410000 */
[----:B------:R-:W-:Y:S02]  /*11880*/  HADD2.F32 R42, -RZ, R9.H1_H1 ;  /* 0x30000009ff2a7230 */ /* 0x000fe40000004100 */
[----:B------:R-:W-:Y:S01]  /*11890*/  FMUL.FTZ R44, R47, R41 ;  /* 0x000000292f2c7220 */ /* 0x000fe20000410000 */
[----:B------:R-:W-:Y:S01]  /*118a0*/  FFMA.FTZ R37, R46, R38, R37 ;  /* 0x000000262e257223 */ /* 0x000fe20000010025 */
[----:B------:R-:W-:-:S02]  /*118b0*/  HADD2.F32 R41, -RZ, R12.H1_H1 ;  /* 0x3000000cff297230 */ /* 0x000fc40000004100 */
[-C--:B------:R-:W-:Y:S01]  /*118c0*/  FFMA.FTZ R38, R47, R39.reuse, -R40 ;  /* 0x000000272f267223 */ /* 0x080fe20000010828 */
[----:B------:R-:W-:Y:S01]  /*118d0*/  FFMA.FTZ R39, R49, R39, R44 ;  /* 0x0000002731277223 */ /* 0x000fe2000001002c */
[----:B------:R-:W-:Y:S02]  /*118e0*/  HADD2.F32 R46, -RZ, R21.H0_H0 ;  /* 0x20000015ff2e7230 */ /* 0x000fe40000004100 */
[-C--:B------:R-:W-:Y:S01]  /*118f0*/  FMUL.FTZ R40, R51, R42.reuse ;  /* 0x0000002a33287220 */ /* 0x080fe20000410000 */
[----:B------:R-:W-:Y:S02]  /*11900*/  HADD2.F32 R44, -RZ, R13.H0_H0 ;  /* 0x2000000dff2c7230 */ /* 0x000fe40000004100 */
[C---:B------:R-:W-:Y:S01]  /*11910*/  FMUL.FTZ R42, R41.reuse, R42 ;  /* 0x0000002a292a7220 */ /* 0x040fe20000410000 */
[----:B------:R-:W-:Y:S02]  /*11920*/  HADD2.F32 R9, -RZ, R11.H0_H0 ;  /* 0x2000000bff097230 */ /* 0x000fe40000004100 */
[----:B------:R-:W-:Y:S01]  /*11930*/  FMUL.FTZ R45, R46, R43 ;  /* 0x0000002b2e2d7220 */ /* 0x000fe20000410000 */
[----:B------:R-:W-:Y:S01]  /*11940*/  FFMA.FTZ R41, R41, R35, -R40 ;  /* 0x0000002329297223 */ /* 0x000fe20000010828 */
[----:B------:R-:W-:Y:S01]  /*11950*/  FMUL.FTZ R43, R44, R43 ;  /* 0x0000002b2c2b7220 */ /* 0x000fe20000410000 */
[----:B------:R-:W-:-:S02]  /*11960*/  HADD2.F32 R40, -RZ, R14.H0_H0 ;  /* 0x2000000eff287230 */ /* 0x000fc40000004100 */
[----:B------:R-:W-:Y:S01]  /*11970*/  FFMA.FTZ R42, R51, R35, R42 ;  /* 0x00000023332a7223 */ /* 0x000fe2000001002a */
[----:B------:R-:W-:Y:S01]  /*11980*/  FMUL.FTZ R35, R48, R36 ;  /* 0x0000002430237220 */ /* 0x000fe20000410000 */
[-C--:B------:R-:W-:Y:S01]  /*11990*/  FFMA.FTZ R43, R46, R34.reuse, R43 ;  /* 0x000000222e2b7223 */ /* 0x080fe2000001002b */
[----:B------:R-:W-:Y:S01]  /*119a0*/  FFMA.FTZ R45, R44, R34, -R45 ;  /* 0x000000222c2d7223 */ /* 0x000fe2000001082d */
[----:B------:R-:W-:Y:S02]  /*119b0*/  HADD2.F32 R46, -RZ, R21.H1_H1 ;  /* 0x30000015ff2e7230 */ /* 0x000fe40000004100 */
[C---:B------:R-:W-:Y:S01]  /*119c0*/  FMUL.FTZ R47, R40.reuse, R36 ;  /* 0x00000024282f7220 */ /* 0x040fe20000410000 */
[----:B------:R-:W-:Y:S02]  /*119d0*/  HADD2.F32 R11, -RZ, R11.H1_H1 ;  /* 0x3000000bff0b7230 */ /* 0x000fe40000004100 */
[----:B------:R-:W-:Y:S01]  /*119e0*/  FFMA.FTZ R34, R40, R6, -R35 ;  /* 0x0000000628227223 */ /* 0x000fe20000010823 */
[----:B------:R-:W-:-:S02]  /*119f0*/  HADD2.F32 R51, -RZ, R24.H1_H1 ;  /* 0x30000018ff337230 */ /* 0x000fc40000004100 */
[----:B------:R-:W-:Y:S01]  /*11a00*/  FFMA.FTZ R36, R48, R6, R47 ;  /* 0x0000000630247223 */ /* 0x000fe2000001002f */
[----:B------:R-:W-:Y:S02]  /*11a10*/  HADD2.F32 R40, -RZ, R13.H1_H1 ;  /* 0x3000000dff287230 */ /* 0x000fe40000004100 */
[----:B------:R-:W-:Y:S01]  /*11a20*/  FMUL.FTZ R35, R46, R9 ;  /* 0x000000092e237220 */ /* 0x000fe20000410000 */
[----:B------:R-:W-:Y:S02]  /*11a30*/  HADD2.F32 R49, -RZ, R14.H1_H1 ;  /* 0x3000000eff317230 */ /* 0x000fe40000004100 */
[----:B------:R-:W-:Y:S01]  /*11a40*/  FMUL.FTZ R6, R51, R11 ;  /* 0x0000000b33067220 */ /* 0x000fe20000410000 */
[--C-:B------:R-:W-:Y:S02]  /*11a50*/  HADD2.F32 R4, -RZ, R7.reuse.H0_H0 ;  /* 0x20000007ff047230 */ /* 0x100fe40000004100 */
[----:B------:R-:W-:Y:S01]  /*11a60*/  FMUL.FTZ R9, R40, R9 ;  /* 0x0000000928097220 */ /* 0x000fe20000410000 */
[----:B------:R-:W-:-:S02]  /*11a70*/  HADD2.F32 R7, -RZ, R7.H1_H1 ;  /* 0x30000007ff077230 */ /* 0x000fc40000004100 */
[----:B------:R-:W-:Y:S01]  /*11a80*/  FMUL.FTZ R44, R49, R11 ;  /* 0x0000000b312c7220 */ /* 0x000fe20000410000 */
[----:B------:R-:W-:Y:S01]  /*11a90*/  F2FP.F16.F32.PACK_AB R8, R37, R8 ;  /* 0x000000082508723e */ /* 0x000fe200000000ff */
[-C--:B------:R-:W-:Y:S01]  /*11aa0*/  FFMA.FTZ R35, R40, R4.reuse, -R35 ;  /* 0x0000000428237223 */ /* 0x080fe20000010823 */
[----:B------:R-:W-:Y:S01]  /*11ab0*/  FFMA.FTZ R11, R46, R4, R9 ;  /* 0x000000042e0b7223 */ /* 0x000fe20000010009 */
[-C--:B------:R-:W-:Y:S01]  /*11ac0*/  FFMA.FTZ R40, R49, R7.reuse, -R6 ;  /* 0x0000000731287223 */ /* 0x080fe20000010806 */
[----:B------:R-:W-:Y:S01]  /*11ad0*/  FFMA.FTZ R44, R51, R7, R44 ;  /* 0x00000007332c7223 */ /* 0x000fe2000001002c */
[----:B------:R-:W-:Y:S02]  /*11ae0*/  F2FP.F16.F32.PACK_AB R4, R10, R5 ;  /* 0x000000050a04723e */ /* 0x000fe400000000ff */
[----:B------:R-:W-:Y:S02]  /*11af0*/  F2FP.F16.F32.PACK_AB R5, R41, R38 ;  /* 0x000000262905723e */ /* 0x000fe400000000ff */
[----:B------:R-:W-:-:S02]  /*11b00*/  F2FP.F16.F32.PACK_AB R6, R34, R45 ;  /* 0x0000002d2206723e */ /* 0x000fc400000000ff */
[----:B------:R-:W-:Y:S02]  /*11b10*/  F2FP.F16.F32.PACK_AB R7, R40, R35 ;  /* 0x000000232807723e */ /* 0x000fe400000000ff */
[----:B------:R-:W-:Y:S02]  /*11b20*/  F2FP.F16.F32.PACK_AB R9, R42, R39 ;  /* 0x000000272a09723e */ /* 0x000fe400000000ff */
[----:B------:R-:W-:Y:S01]  /*11b30*/  F2FP.F16.F32.PACK_AB R10, R36, R43 ;  /* 0x0000002b240a723e */ /* 0x000fe200000000ff */
[----:B------:R1:W-:Y:S01]  /*11b40*/  STS.128 [R50], R4 ;  /* 0x0000000432007388 */ /* 0x0003e20000000c00 */
[----:B------:R-:W-:-:S05]  /*11b50*/  F2FP.F16.F32.PACK_AB R11, R44, R11 ;  /* 0x0000000b2c0b723e */ /* 0x000fca00000000ff */
[----:B------:R1:W-:Y:S02]  /*11b60*/  STS.128 [R33+0x14400], R8 ;  /* 0x0144000821007388 */ /* 0x0003e40000000c00 */
.L_x_622:
[----:B------:R-:W-:Y:S05]  /*11b70*/  BSYNC B1 ;  /* 0x0000000000017941 */ /* 0x000fea0003800000 */
.L_x_621:
[----:B01----:R-:W-:Y:S01]  /*11b80*/  VIADD R4, R224, 0x40 ;  /* 0x00000040e0047836 */ /* 0x003fe20000000000 */
[----:B------:R-:W-:Y:S04]  /*11b90*/  BSSY B1, `(.L_x_625) ;  /* 0x00000c2000017945 */ /* 0x000fe80003800000 */
[----:B------:R-:W-:-:S13]  /*11ba0*/  ISETP.GE.AND P0, PT, R4, R0, PT ;  /* 0x000000000400720c */ /* 0x000fda0003f06270 */
[----:B------:R-:W-:Y:S05]  /*11bb0*/  @P0 BRA `(.L_x_626) ;  /* 0x0000000800fc0947 */ /* 0x000fea0003800000 */
[----:B-----5:R0:W5:Y:S01]  /*11bc0*/  LDL R51, [R1+0x54] ;  /* 0x0000540001337983 */ /* 0x0201620000100800 */
[----:B------:R-:W1:Y:S01]  /*11bd0*/  LDC R33, c[0x0][0x3f4] ;  /* 0x0000fd00ff217b82 */ /* 0x000e620000000800 */
[C---:B------:R-:W-:Y:S01]  /*11be0*/  IADD3 R52, R224.reuse, 0x40, RZ ;  /* 0x00000040e0347810 */ /* 0x040fe20007ffe0ff */
[----:B------:R-:W-:Y:S01]  /*11bf0*/  VIADD R53, R224, 0x40 ;  /* 0x00000040e0357836 */ /* 0x000fe20000000000 */
[----:B------:R-:W-:Y:S03]  /*11c00*/  BSSY B2, `(.L_x_627) ;  /* 0x0000061000027945 */ /* 0x000fe60003800000 */
[----:B------:R-:W-:Y:S01]  /*11c10*/  IMAD.SHL.U32 R52, R52, 0x40, RZ ;  /* 0x0000004034347824 */ /* 0x000fe200078e00ff */
[----:B------:R-:W-:-:S04]  /*11c20*/  SHF.L.U32 R53, R53, 0x6, RZ ;  /* 0x0000000635357819 */ /* 0x000fc800000006ff */
        /* <DEDUP_REMOVED lines=16> */
[----:B------:R-:W-:-:S03]  /*11d30*/  LOP3.LUT R4, R53, 0x38, R5, 0xf8, !PT ;  /* 0x0000003835047812 */ /* 0x000fc600078ef805 */
[----:B------:R-:W-:Y:S01]  /*11d40*/  IMAD.SHL.U32 R7, R7, 0x400, RZ ;  /* 0x0000040007077824 */ /* 0x000fe200078e00ff */
[----:B------:R-:W-:-:S04]  /*11d50*/  LOP3.LUT R8, R4, R52, RZ, 0x3c, !PT ;  /* 0x0000003404087212 */ /* 0x000fc800078e3cff */
[----:B------:R-:W-:Y:S02]  /*11d60*/  LOP3.LUT R9, R7, 0x7fffe000, RZ, 0xc0, !PT ;  /* 0x7fffe00007097812 */ /* 0x000fe400078ec0ff */
[----:B---3--:R-:W0:Y:S02]  /*11d70*/  LDS.128 R4, [R54] ;  /* 0x0000000036047984 */ /* 0x008e240000000c00 */
[----:B-----5:R-:W-:-:S04]  /*11d80*/  IADD3 R8, R8, R9, R51 ;  /* 0x0000000908087210 */ /* 0x020fc80007ffe033 */
[----:B------:R-:W-:-:S05]  /*11d90*/  LEA R34, R8, R23, 0x1 ;  /* 0x0000001708227211 */ /* 0x000fca00078e08ff */
        /* <DEDUP_REMOVED lines=71> */
.L_x_628:
[----:B------:R-:W-:Y:S05]  /*12210*/  BSYNC B2 ;  /* 0x0000000000027941 */ /* 0x000fea0003800000 */
.L_x_627:
        /* <DEDUP_REMOVED lines=18> */
[----:B-----5:R-:W-:Y:S01]  /*12340*/  IADD3 R8, R8, R9, R51 ;  /* 0x0000000908087210 */ /* 0x020fe20007ffe033 */
[----:B------:R-:W-:-:S03]  /*12350*/  HADD2.F32 R51, -RZ, R20.H1_H1 ;  /* 0x30000014ff337230 */ /* 0x000fc60000004100 */
        /* <DEDUP_REMOVED lines=69> */
.L_x_626:
[----:B------:R-:W-:Y:S05]  /*127b0*/  BSYNC B1 ;  /* 0x0000000000017941 */ /* 0x000fea0003800000 */
.L_x_625:
[----:B01----:R-:W-:-:S05]  /*127c0*/  VIADD R5, R224, 0x60 ;  /* 0x00000060e0057836 */ /* 0x003fca0000000000 */
[----:B------:R-:W-:-:S13]  /*127d0*/  ISETP.GE.AND P0, PT, R5, R0, PT ;  /* 0x000000000500720c */ /* 0x000fda0003f06270 */
[----:B------:R-:W-:Y:S05]  /*127e0*/  @P0 BRA `(.L_x_605) ;  /* 0x0000000c001c0947 */ /* 0x000fea0003800000 */
[----:B------:R0:W5:Y:S01]  /*127f0*/  LDL R49, [R1+0x118] ;  /* 0x0001180001317983 */ /* 0x0001620000100800 */
[----:B------:R-:W1:Y:S01]  /*12800*/  LDC R33, c[0x0][0x3f4] ;  /* 0x0000fd00ff217b82 */ /* 0x000e620000000800 */
[----:B-----5:R-:W-:Y:S01]  /*12810*/  VIADD R51, R224, 0x60 ;  /* 0x00000060e0337836 */ /* 0x020fe20000000000 */
[----:B------:R-:W-:Y:S04]  /*12820*/  BSSY B1, `(.L_x_629) ;  /* 0x000005f000017945 */ /* 0x000fe80003800000 */
[----:B------:R-:W-:-:S04]  /*12830*/  SHF.L.U32 R51, R51, 0x6, RZ ;  /* 0x0000000633337819 */ /* 0x000fc800000006ff */
[----:B------:R-:W-:Y:S02]  /*12840*/  LOP3.LUT R51, R51, 0x1c0, RZ, 0xc0, !PT ;  /* 0x000001c033337812 */ /* 0x000fe400078ec0ff */
[-C--:B-1----:R-:W-:Y:S02]  /*12850*/  ISETP.GE.AND P0, PT, R16, R33.reuse, PT ;  /* 0x000000211000720c */ /* 0x082fe40003f06270 */
[----:B------:R-:W-:-:S11]  /*12860*/  ISETP.GE.AND P1, PT, R214, R33, PT ;  /* 0x00000021d600720c */ /* 0x000fd60003f26270 */
[----:B0-----:R-:W-:Y:S05]  /*12870*/  @P0 BRA `(.L_x_630) ;  /* 0x0000000400640947 */ /* 0x001fea0003800000 */
[----:B------:R-:W2:Y:S04]  /*12880*/  LDL R4, [R1+0x70] ;  /* 0x0000700001047983 */ /* 0x000ea80000100800 */
[----:B------:R-:W3:Y:S01]  /*12890*/  LDL R52, [R1+0x1a0] ;  /* 0x0001a00001347983 */ /* 0x000ee20000100800 */
[----:B------:R-:W-:Y:S01]  /*128a0*/  SHF.R.U32.HI R7, RZ, 0x3, R51 ;  /* 0x00000003ff077819 */ /* 0x000fe20000011633 */
[----:B------:R-:W-:Y:S02]  /*128b0*/  HADD2.F32 R46, -RZ, R29.H0_H0 ;  /* 0x2000001dff2e7230 */ /* 0x000fe40000004100 */
[----:B------:R-:W-:Y:S02]  /*128c0*/  HADD2.F32 R44, -RZ, R25.H0_H0 ;  /* 0x20000019ff2c7230 */ /* 0x000fe40000004100 */
[----:B------:R-:W-:-:S02]  /*128d0*/  HADD2.F32 R47, -RZ, R30.H0_H0 ;  /* 0x2000001eff2f7230 */ /* 0x000fc40000004100 */
[----:B------:R-:W-:Y:S02]  /*128e0*/  HADD2.F32 R45, -RZ, R26.H0_H0 ;  /* 0x2000001aff2d7230 */ /* 0x000fe40000004100 */
[----:B------:R-:W-:Y:S02]  /*128f0*/  HADD2.F32 R50, -RZ, R29.H1_H1 ;  /* 0x3000001dff327230 */ /* 0x000fe40000004100 */
        /* <DEDUP_REMOVED lines=10> */
[----:B------:R-:W-:-:S04]  /*129a0*/  IADD3 R0, R0, R9, R49 ;  /* 0x0000000900007210 */ /* 0x000fc80007ffe031 */
        /* <DEDUP_REMOVED lines=11> */
[-C--:B------:R-:W-:Y:S01]  /*12a60*/  FMUL.FTZ R9, R46, R5.reuse ;  /* 0x000000052e097220 */ /* 0x080fe20000410000 */
[----:B------:R-:W-:Y:S02]  /*12a70*/  HADD2.F32 R39, -RZ, R8.H1_H1 ;  /* 0x30000008ff277230 */ /* 0x000fe40000004100 */
[----:B------:R-:W-:Y:S01]  /*12a80*/  FMUL.FTZ R43, R44, R5 ;  /* 0x000000052c2b7220 */ /* 0x000fe20000410000 */
[----:B------:R-:W-:Y:S01]  /*12a90*/  FMUL.FTZ R25, R50, R40 ;  /* 0x0000002832197220 */ /* 0x000fe20000410000 */
[----:B------:R-:W-:Y:S01]  /*12aa0*/  FFMA.FTZ R5, R44, R36, -R9 ;  /* 0x000000242c057223 */ /* 0x000fe20000010809 */
[----:B------:R-:W-:Y:S01]  /*12ab0*/  FMUL.FTZ R29, R48, R40 ;  /* 0x00000028301d7220 */ /* 0x000fe20000410000 */
[----:B------:R-:W-:Y:S01]  /*12ac0*/  FFMA.FTZ R9, R46, R36, R43 ;  /* 0x000000242e097223 */ /* 0x000fe2000001002b */
[-C--:B------:R-:W-:Y:S01]  /*12ad0*/  FMUL.FTZ R44, R47, R39.reuse ;  /* 0x000000272f2c7220 */ /* 0x080fe20000410000 */
[----:B------:R-:W-:Y:S01]  /*12ae0*/  FMUL.FTZ R46, R45, R39 ;  /* 0x000000272d2e7220 */ /* 0x000fe20000410000 */
[----:B------:R-:W-:-:S02]  /*12af0*/  HADD2.F32 R43, -RZ, R30.H1_H1 ;  /* 0x3000001eff2b7230 */ /* 0x000fc40000004100 */
[-C--:B------:R-:W-:Y:S01]  /*12b00*/  FFMA.FTZ R25, R48, R38.reuse, -R25 ;  /* 0x0000002630197223 */ /* 0x080fe20000010819 */
[-C--:B------:R-:W-:Y:S01]  /*12b10*/  FFMA.FTZ R36, R45, R37.reuse, -R44 ;  /* 0x000000252d247223 */ /* 0x080fe2000001082c */
[----:B------:R-:W-:Y:S01]  /*12b20*/  FFMA.FTZ R46, R47, R37, R46 ;  /* 0x000000252f2e7223 */ /* 0x000fe2000001002e */
[----:B------:R-:W-:Y:S02]  /*12b30*/  HADD2.F32 R37, -RZ, R26.H1_H1 ;  /* 0x3000001aff257230 */ /* 0x000fe40000004100 */
[----:B------:R-:W-:Y:S01]  /*12b40*/  FFMA.FTZ R29, R50, R38, R29 ;  /* 0x00000026321d7223 */ /* 0x000fe2000001001d */
[----:B------:R-:W-:Y:S02]  /*12b50*/  HADD2.F32 R42, -RZ, R10.H0_H0 ;  /* 0x2000000aff2a7230 */ /* 0x000fe40000004100 */
[-C--:B------:R-:W-:Y:S01]  /*12b60*/  FMUL.FTZ R26, R43, R41.reuse ;  /* 0x000000292b1a7220 */ /* 0x080fe20000410000 */
[----:B------:R-:W-:Y:S02]  /*12b70*/  HADD2.F32 R38, -RZ, R27.H0_H0 ;  /* 0x2000001bff267230 */ /* 0x000fe40000004100 */
[----:B------:R-:W-:Y:S01]  /*12b80*/  FMUL.FTZ R30, R37, R41 ;  /* 0x00000029251e7220 */ /* 0x000fe20000410000 */
[----:B------:R-:W-:-:S02]  /*12b90*/  HADD2.F32 R44, -RZ, R31.H0_H0 ;  /* 0x2000001fff2c7230 */ /* 0x000fc40000004100 */
[-C--:B------:R-:W-:Y:S01]  /*12ba0*/  FFMA.FTZ R26, R37, R35.reuse, -R26 ;  /* 0x00000023251a7223 */ /* 0x080fe2000001081a */
[----:B------:R-:W-:Y:S02]  /*12bb0*/  HADD2.F32 R10, -RZ, R10.H1_H1 ;  /* 0x3000000aff0a7230 */ /* 0x000fe40000004100 */
[-C--:B------:R-:W-:Y:S01]  /*12bc0*/  FMUL.FTZ R39, R38, R42.reuse ;  /* 0x0000002a26277220 */ /* 0x080fe20000410000 */
[----:B------:R-:W-:Y:S02]  /*12bd0*/  HADD2.F32 R48, -RZ, R32.H0_H0 ;  /* 0x20000020ff307230 */ /* 0x000fe40000004100 */
[----:B------:R-:W-:Y:S01]  /*12be0*/  FMUL.FTZ R37, R44, R42 ;  /* 0x0000002a2c257220 */ /* 0x000fe20000410000 */
[----:B------:R-:W-:Y:S02]  /*12bf0*/  HADD2.F32 R40, -RZ, R28.H0_H0 ;  /* 0x2000001cff287230 */ /* 0x000fe40000004100 */
[----:B------:R-:W-:Y:S01]  /*12c00*/  FFMA.FTZ R30, R43, R35, R30 ;  /* 0x000000232b1e7223 */ /* 0x000fe2000001001e */
[----:B------:R-:W-:-:S02]  /*12c10*/  HADD2.F32 R8, -RZ, R11.H0_H0 ;  /* 0x2000000bff087230 */ /* 0x000fc40000004100 */
[----:B------:R-:W-:Y:S01]  /*12c20*/  FMUL.FTZ R35, R48, R10 ;  /* 0x0000000a30237220 */ /* 0x000fe20000410000 */
[-C--:B------:R-:W-:Y:S01]  /*12c30*/  FFMA.FTZ R37, R38, R34.reuse, -R37 ;  /* 0x0000002226257223 */ /* 0x080fe20000010825 */
[----:B------:R-:W-:Y:S01]  /*12c40*/  FFMA.FTZ R39, R44, R34, R39 ;  /* 0x000000222c277223 */ /* 0x000fe20000010027 */
[C---:B------:R-:W-:Y:S01]  /*12c50*/  FMUL.FTZ R41, R40.reuse, R10 ;  /* 0x0000000a28297220 */ /* 0x040fe20000410000 */
[----:B------:R-:W-:Y:S02]  /*12c60*/  HADD2.F32 R11, -RZ, R11.H1_H1 ;  /* 0x3000000bff0b7230 */ /* 0x000fe40000004100 */
[----:B------:R-:W-:Y:S01]  /*12c70*/  FFMA.FTZ R10, R40, R6, -R35 ;  /* 0x00000006280a7223 */ /* 0x000fe20000010823 */
[----:B------:R-:W-:Y:S02]  /*12c80*/  HADD2.F32 R38, -RZ, R31.H1_H1 ;  /* 0x3000001fff267230 */ /* 0x000fe40000004100 */
[----:B------:R-:W-:Y:S02]  /*12c90*/  HADD2.F32 R34, -RZ, R27.H1_H1 ;  /* 0x3000001bff227230 */ /* 0x000fe40000004100 */
[----:B------:R-:W-:-:S02]  /*12ca0*/  HADD2.F32 R43, -RZ, R32.H1_H1 ;  /* 0x30000020ff2b7230 */ /* 0x000fc40000004100 */
[----:B------:R-:W-:Y:S01]  /*12cb0*/  FMUL.FTZ R27, R38, R8 ;  /* 0x00000008261b7220 */ /* 0x000fe20000410000 */
[----:B------:R-:W-:Y:S02]  /*12cc0*/  HADD2.F32 R35, -RZ, R28.H1_H1 ;  /* 0x3000001cff237230 */ /* 0x000fe40000004100 */
[----:B------:R-:W-:Y:S01]  /*12cd0*/  FFMA.FTZ R28, R48, R6, R41 ;  /* 0x00000006301c7223 */ /* 0x000fe20000010029 */
[--C-:B------:R-:W-:Y:S02]  /*12ce0*/  HADD2.F32 R4, -RZ, R7.reuse.H0_H0 ;  /* 0x20000007ff047230 */ /* 0x100fe40000004100 */
[C---:B------:R-:W-:Y:S01]  /*12cf0*/  FMUL.FTZ R31, R34.reuse, R8 ;  /* 0x00000008221f7220 */ /* 0x040fe20000410000 */
[----:B------:R-:W-:Y:S02]  /*12d00*/  HADD2.F32 R7, -RZ, R7.H1_H1 ;  /* 0x30000007ff077230 */ /* 0x000fe40000004100 */
[-C--:B------:R-:W-:Y:S01]  /*12d10*/  FMUL.FTZ R6, R43, R11.reuse ;  /* 0x0000000b2b067220 */ /* 0x080fe20000410000 */
[C---:B------:R-:W-:Y:S01]  /*12d20*/  FMUL.FTZ R8, R35.reuse, R11 ;  /* 0x0000000b23087220 */ /* 0x040fe20000410000 */
[-C--:B------:R-:W-:Y:S01]  /*12d30*/  FFMA.FTZ R27, R34, R4.reuse, -R27 ;  /* 0x00000004221b7223 */ /* 0x080fe2000001081b */
[----:B------:R-:W-:Y:S01]  /*12d40*/  FFMA.FTZ R11, R38, R4, R31 ;  /* 0x00000004260b7223 */ /* 0x000fe2000001001f */
[-C--:B------:R-:W-:Y:S01]  /*12d50*/  FFMA.FTZ R32, R35, R7.reuse, -R6 ;  /* 0x0000000723207223 */ /* 0x080fe20000010806 */
[----:B------:R-:W-:Y:S01]  /*12d60*/  FFMA.FTZ R34, R43, R7, R8 ;  /* 0x000000072b227223 */ /* 0x000fe20000010008 */
[----:B------:R-:W-:-:S02]  /*12d70*/  F2FP.F16.F32.PACK_AB R4, R36, R5 ;  /* 0x000000052404723e */ /* 0x000fc400000000ff */
[----:B------:R-:W-:Y:S02]  /*12d80*/  F2FP.F16.F32.PACK_AB R8, R46, R9 ;  /* 0x000000092e08723e */ /* 0x000fe400000000ff */
        /* <DEDUP_REMOVED lines=8> */
.L_x_630:
[----:B------:R-:W-:Y:S05]  /*12e10*/  BSYNC B1 ;  /* 0x0000000000017941 */ /* 0x000fea0003800000 */
.L_x_629:
[----:B------:R-:W-:Y:S05]  /*12e20*/  @P1 BRA `(.L_x_605) ;  /* 0x00000004008c1947 */ /* 0x000fea0003800000 */
[----:B0-----:R-:W2:Y:S04]  /*12e30*/  LDL R0, [R1+0x11c] ;  /* 0x00011c0001007983 */ /* 0x001ea80000100800 */
[----:B------:R-:W3:Y:S01]  /*12e40*/  LDL R4, [R1+0x114] ;  /* 0x0001140001047983 */ /* 0x000ee20000100800 */
[----:B------:R-:W-:Y:S02]  /*12e50*/  SHF.R.S32.HI R5, RZ, 0x1f, R214 ;  /* 0x0000001fff057819 */ /* 0x000fe400000114d6 */
[----:B------:R-:W-:Y:S01]  /*12e60*/  SHF.R.U32.HI R7, RZ, 0x3, R51 ;  /* 0x00000003ff077819 */ /* 0x000fe20000011633 */
[----:B------:R-:W-:Y:S02]  /*12e70*/  HADD2.F32 R36, -RZ, R15.H0_H0 ;  /* 0x2000000fff247230 */ /* 0x000fe40000004100 */
[----:B------:R-:W-:-:S02]  /*12e80*/  HADD2.F32 R34, -RZ, R3.H0_H0 ;  /* 0x20000003ff227230 */ /* 0x000fc40000004100 */
[----:B------:R-:W-:Y:S02]  /*12e90*/  HADD2.F32 R41, -RZ, R20.H0_H0 ;  /* 0x20000014ff297230 */ /* 0x000fe40000004100 */
[----:B------:R-:W-:Y:S01]  /*12ea0*/  HADD2.F32 R39, -RZ, R12.H0_H0 ;  /* 0x2000000cff277230 */ /* 0x000fe20000004100 */
[----:B--2---:R-:W-:Y:S02]  /*12eb0*/  R2UR UR4, R0 ;  /* 0x00000000000472ca */ /* 0x004fe400000e0000 */
[CC--:B------:R-:W-:Y:S02]  /*12ec0*/  LEA.HI R0, R5.reuse, R214.reuse, RZ, 0x6 ;  /* 0x000000d605007211 */ /* 0x0c0fe400078f30ff */
[----:B------:R-:W-:Y:S02]  /*12ed0*/  LEA.HI R5, R5, R214, RZ, 0x3 ;  /* 0x000000d605057211 */ /* 0x000fe400078f18ff */
[----:B---3--:R-:W-:Y:S01]  /*12ee0*/  LEA.HI R33, R33, R4, RZ, 0x1d ;  /* 0x0000000421217211 */ /* 0x008fe200078fe8ff */
[----:B------:R-:W-:Y:S01]  /*12ef0*/  IMAD.SHL.U32 R4, R0, 0x80, RZ ;  /* 0x0000008000047824 */ /* 0x000fe200078e00ff */
[----:B------:R-:W-:-:S02]  /*12f00*/  LOP3.LUT R6, R51, 0x38, R5, 0xf8, !PT ;  /* 0x0000003833067812 */ /* 0x000fc400078ef805 */
[----:B------:R-:W-:Y:S02]  /*12f10*/  SHF.R.S32.HI R0, RZ, 0x1f, R33 ;  /* 0x0000001fff007819 */ /* 0x000fe40000011421 */
[----:B------:R-:W-:Y:S01]  /*12f20*/  LOP3.LUT R5, R4, 0xffffe000, RZ, 0xc0, !PT ;  /* 0xffffe00004057812 */ /* 0x000fe200078ec0ff */
[----:B------:R-:W-:Y:S01]  /*12f30*/  IMAD.SHL.U32 R4, R33, 0x8, RZ ;  /* 0x0000000821047824 */ /* 0x000fe200078e00ff */
[----:B------:R-:W-:Y:S02]  /*12f40*/  LOP3.LUT R6, R6, R7, RZ, 0x3c, !PT ;  /* 0x0000000706067212 */ /* 0x000fe400078e3cff */
[----:B------:R-:W-:Y:S02]  /*12f50*/  LEA.HI R0, R0, R33, RZ, 0x3 ;  /* 0x0000002100007211 */ /* 0x000fe400078f18ff */
[----:B------:R-:W-:Y:S02]  /*12f60*/  IADD3 R6, R6, R5, R49 ;  /* 0x0000000506067210 */ /* 0x000fe40007ffe031 */
[----:B------:R-:W-:-:S02]  /*12f70*/  LOP3.LUT R4, R51, 0x38, R4, 0xf8, !PT ;  /* 0x0000003833047812 */ /* 0x000fc400078ef804 */
[----:B------:R-:W-:Y:S02]  /*12f80*/  SHF.L.U32 R5, R0, 0xa, RZ ;  /* 0x0000000a00057819 */ /* 0x000fe400000006ff */
[----:B------:R-:W-:Y:S02]  /*12f90*/  LOP3.LUT R8, R4, R7, RZ, 0x3c, !PT ;  /* 0x0000000704087212 */ /* 0x000fe400078e3cff */
[----:B------:R-:W-:-:S04]  /*12fa0*/  LOP3.LUT R9, R5, 0x7fffe000, RZ, 0xc0, !PT ;  /* 0x7fffe00005097812 */ /* 0x000fc800078ec0ff */
[----:B------:R-:W-:-:S05]  /*12fb0*/  IADD3 R8, R8, R9, R49 ;  /* 0x0000000908087210 */ /* 0x000fca0007ffe031 */
[----:B------:R-:W-:Y:S01]  /*12fc0*/  IMAD R25, R8, 0x2, R23 ;  /* 0x0000000208197824 */ /* 0x000fe200078e0217 */
[----:B------:R-:W-:-:S04]  /*12fd0*/  LEA R0, R6, UR4, 0x1 ;  /* 0x0000000406007c11 */ /* 0x000fc8000f8e08ff */
[----:B------:R-:W0:Y:S04]  /*12fe0*/  LDS.128 R8, [R25+0x14400] ;  /* 0x0144000019087984 */ /* 0x000e280000000c00 */
[----:B------:R-:W1:Y:S01]  /*12ff0*/  LDS.128 R4, [R0] ;  /* 0x0000000000047984 */ /* 0x000e620000000c00 */
[--C-:B0-----:R-:W-:Y:S02]  /*13000*/  HADD2.F32 R30, -RZ, R8.reuse.H0_H0 ;  /* 0x20000008ff1e7230 */ /* 0x101fe40000004100 */
[----:B------:R-:W-:Y:S02]  /*13010*/  HADD2.F32 R8, -RZ, R8.H1_H1 ;  /* 0x30000008ff087230 */ /* 0x000fe40000004100 */
[--C-:B-1----:R-:W-:Y:S02]  /*13020*/  HADD2.F32 R26, -RZ, R4.reuse.H0_H0 ;  /* 0x20000004ff1a7230 */ /* 0x102fe40000004100 */
[-C--:B------:R-:W-:Y:S01]  /*13030*/  FMUL.FTZ R35, R36, R30.reuse ;  /* 0x0000001e24237220 */ /* 0x080fe20000410000 */
[----:B------:R-:W-:Y:S01]  /*13040*/  FMUL.FTZ R37, R34, R30 ;  /* 0x0000001e22257220 */ /* 0x000fe20000410000 */
[----:B------:R-:W-:-:S02]  /*13050*/  HADD2.F32 R27, -RZ, R4.H1_H1 ;  /* 0x30000004ff1b7230 */ /* 0x000fc40000004100 */
[-C--:B------:R-:W-:Y:S01]  /*13060*/  FFMA.FTZ R35, R34, R26.reuse, -R35 ;  /* 0x0000001a22237223 */ /* 0x080fe20000010823 */
[----:B------:R-:W-:Y:S02]  /*13070*/  HADD2.F32 R31, -RZ, R9.H0_H0 ;  /* 0x20000009ff1f7230 */ /* 0x000fe40000004100 */
[----:B------:R-:W-:Y:S01]  /*13080*/  FFMA.FTZ R37, R36, R26, R37 ;  /* 0x0000001a24257223 */ /* 0x000fe20000010025 */
[----:B------:R-:W-:Y:S02]  /*13090*/  HADD2.F32 R34, -RZ, R15.H1_H1 ;  /* 0x3000000fff227230 */ /* 0x000fe40000004100 */
[-C--:B------:R-:W-:Y:S01]  /*130a0*/  FMUL.FTZ R30, R41, R8.reuse ;  /* 0x00000008291e7220 */ /* 0x080fe20000410000 */
[----:B------:R-:W-:Y:S02]  /*130b0*/  HADD2.F32 R26, -RZ, R3.H1_H1 ;  /* 0x30000003ff1a7230 */ /* 0x000fe40000004100 */
[----:B------:R-:W-:Y:S01]  /*130c0*/  FMUL.FTZ R8, R39, R8 ;  /* 0x0000000827087220 */ /* 0x000fe20000410000 */
[----:B------:R-:W-:-:S02]  /*130d0*/  HADD2.F32 R28, -RZ, R5.H0_H0 ;  /* 0x20000005ff1c7230 */ /* 0x000fc40000004100 */
[----:B------:R-:W-:Y:S01]  /*130e0*/  FFMA.FTZ R30, R39, R27, -R30 ;  /* 0x0000001b271e7223 */ /* 0x000fe2000001081e */
[-C--:B------:R-:W-:Y:S01]  /*130f0*/  FMUL.FTZ R3, R34, R31.reuse ;  /* 0x0000001f22037220 */ /* 0x080fe20000410000 */
[----:B------:R-:W-:Y:S02]  /*13100*/  HADD2.F32 R9, -RZ, R9.H1_H1 ;  /* 0x30000009ff097230 */ /* 0x000fe40000004100 */
[----:B------:R-:W-:Y:S01]  /*13110*/  FMUL.FTZ R31, R26, R31 ;  /* 0x0000001f1a1f7220 */ /* 0x000fe20000410000 */
[----:B------:R-:W-:Y:S02]  /*13120*/  HADD2.F32 R39, -RZ, R20.H1_H1 ;  /* 0x30000014ff277230 */ /* 0x000fe40000004100 */
[----:B------:R-:W-:Y:S02]  /*13130*/  HADD2.F32 R15, -RZ, R12.H1_H1 ;  /* 0x3000000cff0f7230 */ /* 0x000fe40000004100 */
[----:B------:R-:W-:Y:S01]  /*13140*/  FFMA.FTZ R8, R41, R27, R8 ;  /* 0x0000001b29087223 */ /* 0x000fe20000010008 */
[----:B------:R-:W-:-:S02]  /*13150*/  HADD2.F32 R5, -RZ, R5.H1_H1 ;  /* 0x30000005ff057230 */ /* 0x000fc40000004100 */
[-C--:B------:R-:W-:Y:S01]  /*13160*/  FFMA.FTZ R31, R34, R28.reuse, R31 ;  /* 0x0000001c221f7223 */ /* 0x080fe2000001001f */
[--C-:B------:R-:W-:Y:S02]  /*13170*/  HADD2.F32 R32, -RZ, R10.reuse.H0_H0 ;  /* 0x2000000aff207230 */ /* 0x100fe40000004100 */
[-C--:B------:R-:W-:Y:S01]  /*13180*/  FMUL.FTZ R12, R39, R9.reuse ;  /* 0x00000009270c7220 */ /* 0x080fe20000410000 */
[----:B------:R-:W-:Y:S02]  /*13190*/  HADD2.F32 R41, -RZ, R21.H0_H0 ;  /* 0x20000015ff297230 */ /* 0x000fe40000004100 */
[----:B------:R-:W-:Y:S01]  /*131a0*/  FMUL.FTZ R20, R15, R9 ;  /* 0x000000090f147220 */ /* 0x000fe20000410000 */
[----:B------:R-:W-:Y:S02]  /*131b0*/  HADD2.F32 R10, -RZ, R10.H1_H1 ;  /* 0x3000000aff0a7230 */ /* 0x000fe40000004100 */
[----:B------:R-:W-:Y:S02]  /*131c0*/  HADD2.F32 R34, -RZ, R24.H0_H0 ;  /* 0x20000018ff227230 */ /* 0x000fe40000004100 */
[----:B------:R-:W-:Y:S01]  /*131d0*/  FFMA.FTZ R3, R26, R28, -R3 ;  /* 0x0000001c1a037223 */ /* 0x000fe20000010803 */
[----:B------:R-:W-:-:S02]  /*131e0*/  HADD2.F32 R29, -RZ, R6.H0_H0 ;  /* 0x20000006ff1d7230 */ /* 0x000fc40000004100 */
[-C--:B------:R-:W-:Y:S01]  /*131f0*/  FFMA.FTZ R12, R15, R5.reuse, -R12 ;  /* 0x000000050f0c7223 */ /* 0x080fe2000001080c */
[----:B------:R-:W-:Y:S02]  /*13200*/  HADD2.F32 R27, -RZ, R13.H0_H0 ;  /* 0x2000000dff1b7230 */ /* 0x000fe40000004100 */
[----:B------:R-:W-:Y:S01]  /*13210*/  FMUL.FTZ R26, R41, R32 ;  /* 0x00000020291a7220 */ /* 0x000fe20000410000 */
[----:B------:R-:W-:Y:S02]  /*13220*/  HADD2.F32 R6, -RZ, R6.H1_H1 ;  /* 0x30000006ff067230 */ /* 0x000fe40000004100 */
[----:B------:R-:W-:Y:S01]  /*13230*/  FFMA.FTZ R20, R39, R5, R20 ;  /* 0x0000000527147223 */ /* 0x000fe20000010014 */
[----:B------:R-:W-:Y:S02]  /*13240*/  HADD2.F32 R28, -RZ, R14.H0_H0 ;  /* 0x2000000eff1c7230 */ /* 0x000fe40000004100 */
[----:B------:R-:W-:Y:S01]  /*13250*/  FMUL.FTZ R5, R34, R10 ;  /* 0x0000000a22057220 */ /* 0x000fe20000410000 */
[----:B------:R-:W-:-:S02]  /*13260*/  HADD2.F32 R33, -RZ, R11.H0_H0 ;  /* 0x2000000bff217230 */ /* 0x000fc40000004100 */
[C---:B------:R-:W-:Y:S01]  /*13270*/  FMUL.FTZ R32, R27.reuse, R32 ;  /* 0x000000201b207220 */ /* 0x040fe20000410000 */
[----:B------:R-:W-:Y:S01]  /*13280*/  FFMA.FTZ R26, R27, R29, -R26 ;  /* 0x0000001d1b1a7223 */ /* 0x000fe2000001081a */
[----:B------:R-:W-:Y:S02]  /*13290*/  HADD2.F32 R11, -RZ, R11.H1_H1 ;  /* 0x3000000bff0b7230 */ /* 0x000fe40000004100 */
[C---:B------:R-:W-:Y:S01]  /*132a0*/  FMUL.FTZ R9, R28.reuse, R10 ;  /* 0x0000000a1c097220 */ /* 0x040fe20000410000 */
[----:B------:R-:W-:Y:S01]  /*132b0*/  FFMA.FTZ R15, R28, R6, -R5 ;  /* 0x000000061c0f7223 */ /* 0x000fe20000010805 */
[----:B------:R-:W-:Y:S02]  /*132c0*/  HADD2.F32 R36, -RZ, R21.H1_H1 ;  /* 0x30000015ff247230 */ /* 0x000fe40000004100 */
[----:B------:R-:W-:Y:S02]  /*132d0*/  HADD2.F32 R27, -RZ, R24.H1_H1 ;  /* 0x30000018ff1b7230 */ /* 0x000fe40000004100 */
[----:B------:R-:W-:-:S02]  /*132e0*/  HADD2.F32 R28, -RZ, R13.H1_H1 ;  /* 0x3000000dff1c7230 */ /* 0x000fc40000004100 */
[----:B------:R-:W-:Y:S02]  /*132f0*/  HADD2.F32 R21, -RZ, R14.H1_H1 ;  /* 0x3000000eff157230 */ /* 0x000fe40000004100 */
[----:B------:R-:W-:Y:S01]  /*13300*/  FFMA.FTZ R13, R34, R6, R9 ;  /* 0x00000006220d7223 */ /* 0x000fe20000010009 */
[--C-:B------:R-:W-:Y:S02]  /*13310*/  HADD2.F32 R4, -RZ, R7.reuse.H0_H0 ;  /* 0x20000007ff047230 */ /* 0x100fe40000004100 */
[----:B------:R-:W-:Y:S01]  /*13320*/  FMUL.FTZ R5, R36, R33 ;  /* 0x0000002124057220 */ /* 0x000fe20000410000 */
[----:B------:R-:W-:Y:S02]  /*13330*/  HADD2.F32 R7, -RZ, R7.H1_H1 ;  /* 0x30000007ff077230 */ /* 0x000fe40000004100 */
[----:B------:R-:W-:Y:S01]  /*13340*/  FMUL.FTZ R6, R27, R11 ;  /* 0x0000000b1b067220 */ /* 0x000fe20000410000 */
[C---:B------:R-:W-:Y:S01]  /*13350*/  FMUL.FTZ R33, R28.reuse, R33 ;  /* 0x000000211c217220 */ /* 0x040fe20000410000 */
[C---:B------:R-:W-:Y:S01]  /*13360*/  FMUL.FTZ R10, R21.reuse, R11 ;  /* 0x0000000b150a7220 */ /* 0x040fe20000410000 */
[-C--:B------:R-:W-:Y:S01]  /*13370*/  FFMA.FTZ R11, R28, R4.reuse, -R5 ;  /* 0x000000041c0b7223 */ /* 0x080fe20000010805 */
[----:B------:R-:W-:Y:S01]  /*13380*/  FFMA.FTZ R14, R21, R7, -R6 ;  /* 0x00000007150e7223 */ /* 0x000fe20000010806 */
[----:B------:R-:W-:Y:S01]  /*13390*/  FFMA.FTZ R32, R41, R29, R32 ;  /* 0x0000001d29207223 */ /* 0x000fe20000010020 */
[----:B------:R-:W-:Y:S01]  /*133a0*/  FFMA.FTZ R33, R36, R4, R33 ;  /* 0x0000000424217223 */ /* 0x000fe20000010021 */
[----:B------:R-:W-:Y:S01]  /*133b0*/  FFMA.FTZ R24, R27, R7, R10 ;  /* 0x000000071b187223 */ /* 0x000fe2000001000a */
[----:B------:R-:W-:-:S02]  /*133c0*/  F2FP.F16.F32.PACK_AB R4, R30, R35 ;  /* 0x000000231e04723e */ /* 0x000fc400000000ff */
[----:B------:R-:W-:Y:S02]  /*133d0*/  F2FP.F16.F32.PACK_AB R5, R12, R3 ;  /* 0x000000030c05723e */ /* 0x000fe400000000ff */
[----:B------:R-:W-:Y:S02]  /*133e0*/  F2FP.F16.F32.PACK_AB R6, R15, R26 ;  /* 0x0000001a0f06723e */ /* 0x000fe400000000ff */
[----:B------:R-:W-:Y:S02]  /*133f0*/  F2FP.F16.F32.PACK_AB R7, R14, R11 ;  /* 0x0000000b0e07723e */ /* 0x000fe400000000ff */
[----:B------:R-:W-:Y:S02]  /*13400*/  F2FP.F16.F32.PACK_AB R8, R8, R37 ;  /* 0x000000250808723e */ /* 0x000fe400000000ff */
[----:B------:R-:W-:Y:S02]  /*13410*/  F2FP.F16.F32.PACK_AB R9, R20, R31 ;  /* 0x0000001f1409723e */ /* 0x000fe400000000ff */
[----:B------:R-:W-:-:S02]  /*13420*/  F2FP.F16.F32.PACK_AB R10, R13, R32 ;  /* 0x000000200d0a723e */ /* 0x000fc400000000ff */
[----:B------:R-:W-:Y:S01]  /*13430*/  F2FP.F16.F32.PACK_AB R11, R24, R33 ;  /* 0x00000021180b723e */ /* 0x000fe200000000ff */
[----:B------:R4:W-:Y:S04]  /*13440*/  STS.128 [R0], R4 ;  /* 0x0000000400007388 */ /* 0x0009e80000000c00 */
[----:B------:R4:W-:Y:S02]  /*13450*/  STS.128 [R25+0x14400], R8 ;  /* 0x0144000819007388 */ /* 0x0009e40000000c00 */
.L_x_605:
[----:B------:R-:W-:Y:S05]  /*13460*/  BSYNC B0 ;  /* 0x0000000000007941 */ /* 0x000fea0003800000 */
.L_x_574:
[----:B------:R-:W-:Y:S01]  /*13470*/  @!PT LDS RZ, [RZ] ;  /* 0x00000000fffff984 */ /* 0x000fe20000000800 */
[----:B------:R-:W-:Y:S01]  /*13480*/  @!PT LDS RZ, [RZ] ;  /* 0x00000000fffff984 */ /* 0x000fe20000000800 */
[----:B------:R-:W-:Y:S01]  /*13490*/  @!PT LDS RZ, [RZ] ;  /* 0x00000000fffff984 */ /* 0x000fe20000000800 */
[----:B------:R-:W-:Y:S01]  /*134a0*/  @!PT LDS RZ, [RZ] ;  /* 0x00000000fffff984 */ /* 0x000fe20000000800 */
[----:B------:R0:W-:Y:S06]  /*134b0*/  MEMBAR.ALL.CTA ;  /* 0x0000000000007992 */ /* 0x0001ec0000008000 */
[----:B0-----:R-:W0:Y:S01]  /*134c0*/  FENCE.VIEW.ASYNC.S ;  /* 0x00000000000073c6 */ /* 0x001e220000000000 */
[----:B------:R-:W-:Y:S05]  /*134d0*/  WARPSYNC.ALL ;  /* 0x0000000000007948 */ /* 0x000fea0003800000 */
[----:B0-----:R-:W-:Y:S06]  /*134e0*/  BAR.SYNC.DEFER_BLOCKING 0xd, 0x100 ;  /* 0x0344000000007b1d */ /* 0x001fec0000010000 */
.L_x_572:
[----:B------:R-:W-:-:S06]  /*134f0*/  ULOP3.LUT UR4, UR60, 0x1, URZ, 0xfc, !UPT ;  /* 0x000000013c047892 */ /* 0x000fcc000f8efc3f */
[----:B01--4-:R-:W-:-:S05]  /*13500*/  IMAD.U32 R0, RZ, RZ, UR4 ;  /* 0x00000004ff007e24 */ /* 0x013fca000f8e00ff */
[----:B------:R-:W-:-:S13]  /*13510*/  ISETP.NE.AND P0, PT, R0, 0x3, PT ;  /* 0x000000030000780c */ /* 0x000fda0003f05270 */
[----:B------:R-:W-:Y:S05]  /*13520*/  @!P0 BRA `(.L_x_631) ;  /* 0x0000000000048947 */ /* 0x000fea0003800000 */
[----:B------:R-:W-:Y:S01]  /*13530*/  BPT.TRAP 0x1 ;  /* 0x000000040000795c */ /* 0x000fe20000300000 */
.L_x_631:
[----:B------:R-:W-:Y:S02]  /*13540*/  LEA R0, R226, R23, 0x3 ;  /* 0x00000017e2007211 */ /* 0x000fe400078e18ff */
[----:B------:R-:W-:-:S04]  /*13550*/  SHF.L.U32 R3, R229, 0x1f, RZ ;  /* 0x0000001fe5037819 */ /* 0x000fc800000006ff */
[----:B------:R0:W1:Y:S01]  /*13560*/  SYNCS.PHASECHK.TRANS64.TRYWAIT P1, [R0+URZ+0x38830], R3 ;  /* 0x03883003000075a7 */ /* 0x000062000802017f */
[----:B------:R-:W-:Y:S05]  /*13570*/  @!P0 BRA `(.L_x_632) ;  /* 0x0000000000048947 */ /* 0x000fea0003800000 */
[----:B------:R-:W-:Y:S01]  /*13580*/  BPT.TRAP 0x1 ;  /* 0x000000040000795c */ /* 0x000fe20000300000 */
.L_x_632:
[----:B------:R-:W-:Y:S01]  /*13590*/  IMAD.MOV.U32 R151, RZ, RZ, RZ ;  /* 0x000000ffff977224 */ /* 0x000fe200078e00ff */
[----:B-1----:R-:W-:Y:S06]  /*135a0*/  @P1 BRA `(.L_x_633) ;  /* 0x0000000000081947 */ /* 0x002fec0003800000 */
[----:B------:R-:W1:Y:S02]  /*135b0*/  SYNCS.PHASECHK.TRANS64.TRYWAIT P1, [R0+URZ+0x38830], R3 ;  /* 0x03883003000075a7 */ /* 0x000e64000802017f */
[----:B-1----:R-:W-:Y:S05]  /*135c0*/  @!P1 BRA `(.L_x_634) ;  /* 0x00000188000c9947 */ /* 0x002fea0003800000 */
.L_x_633:
[----:B------:R-:W-:Y:S05]  /*135d0*/  WARPSYNC.ALL ;  /* 0x0000000000007948 */ /* 0x000fea0003800000 */
[----:B01----:R-:W-:Y:S01]  /*135e0*/  VIADD R3, R23, 0x24400 ;  /* 0x0002440017037836 */ /* 0x003fe20000000000 */
[----:B------:R-:W-:Y:S01]  /*135f0*/  R2UR UR20, R2 ;  /* 0x00000000021472ca */ /* 0x000fe200000e0000 */
[----:B--23--:R-:W-:Y:S01]  /*13600*/  IMAD.MOV.U32 R5, RZ, RZ, 0x40000040 ;  /* 0x40000040ff057424 */ /* 0x00cfe200078e00ff */
[----:B------:R-:W-:Y:S01]  /*13610*/  WARPGROUP.ARRIVE ;  /* 0x00000000000079c5 */ /* 0x000fe20000000000 */
[----:B------:R-:W-:Y:S01]  /*13620*/  UMOV UR25, 0x40000040 ;  /* 0x4000004000197882 */ /* 0x000fe20000000000 */
[----:B------:R-:W-:Y:S01]  /*13630*/  SHF.R.U32.HI R3, RZ, 0x4, R3 ;  /* 0x00000004ff037819 */ /* 0x000fe20000011603 */
[----:B------:R-:W-:Y:S01]  /*13640*/  UMOV UR17, UR25 ;  /* 0x0000001900117c82 */ /* 0x000fe20008000000 */
[----:B------:R-:W-:Y:S01]  /*13650*/  R2UR UR27, R5 ;  /* 0x00000000051b72ca */ /* 0x000fe200000e0000 */
[----:B------:R-:W-:Y:S01]  /*13660*/  UMOV UR5, UR17 ;  /* 0x0000001100057c82 */ /* 0x000fe20008000000 */
[----:B------:R-:W-:Y:S01]  /*13670*/  LOP3.LUT R3, R3, 0x3fff, RZ, 0xc0, !PT ;  /* 0x00003fff03037812 */ /* 0x000fe200078ec0ff */
[----:B------:R-:W-:Y:S01]  /*13680*/  UMOV UR9, UR17 ;  /* 0x0000001100097c82 */ /* 0x000fe20008000000 */
[----:B------:R-:W-:Y:S01]  /*13690*/  MOV R7, 0x40000040 ;  /* 0x4000004000077802 */ /* 0x000fe20000000f00 */
[----:B------:R-:W-:Y:S01]  /*136a0*/  UMOV UR13, UR17 ;  /* 0x00000011000d7c82 */ /* 0x000fe20008000000 */
[----:B------:R-:W-:Y:S01]  /*136b0*/  LOP3.LUT R4, R3, 0x10000, RZ, 0xfc, !PT ;  /* 0x0001000003047812 */ /* 0x000fe200078efcff */
[----:B------:R-:W-:Y:S01]  /*136c0*/  ULOP3.LUT UR20, UR20, 0x10000, URZ, 0xfc, !UPT ;  /* 0x0001000014147892 */ /* 0x000fe2000f8efc3f */
[C---:B------:R-:W-:Y:S01]  /*136d0*/  R2UR UR7, R7.reuse ;  /* 0x00000000070772ca */ /* 0x040fe200000e0000 */
[----:B------:R-:W-:Y:S01]  /*136e0*/  IMAD.MOV.U32 R3, RZ, RZ, 0x40000040 ;  /* 0x40000040ff037424 */ /* 0x000fe200078e00ff */
[----:B------:R-:W-:Y:S01]  /*136f0*/  R2UR UR15, R7 ;  /* 0x00000000070f72ca */ /* 0x000fe200000e0000 */
[----:B------:R0:W-:Y:S01]  /*13700*/  STL [R1+0x50], R4 ;  /* 0x0000500401007387 */ /* 0x0001e20000100800 */
[----:B------:R-:W-:Y:S01]  /*13710*/  IMAD.U32 R11, RZ, RZ, UR25 ;  /* 0x00000019ff0b7e24 */ /* 0x000fe2000f8e00ff */
[----:B------:R-:W-:Y:S01]  /*13720*/  MOV R9, 0x40000040 ;  /* 0x4000004000097802 */ /* 0x000fe20000000f00 */
[----:B------:R-:W-:Y:S01]  /*13730*/  UMOV UR24, UR20 ;  /* 0x0000001400187c82 */ /* 0x000fe20008000000 */
[C---:B------:R-:W-:Y:S01]  /*13740*/  R2UR UR11, R3.reuse ;  /* 0x00000000030b72ca */ /* 0x040fe200000e0000 */
[----:B------:R-:W-:Y:S01]  /*13750*/  UMOV UR16, UR24 ;  /* 0x0000001800107c82 */ /* 0x000fe20008000000 */
[----:B------:R-:W-:Y:S01]  /*13760*/  R2UR UR19, R3 ;  /* 0x00000000031372ca */ /* 0x000fe200000e0000 */
[----:B------:R-:W-:Y:S01]  /*13770*/  UMOV UR4, UR16 ;  /* 0x0000001000047c82 */ /* 0x000fe20008000000 */
[----:B------:R-:W-:Y:S01]  /*13780*/  UMOV UR8, UR16 ;  /* 0x0000001000087c82 */ /* 0x000fe20008000000 */
[----:B------:R-:W-:Y:S01]  /*13790*/  UMOV UR12, UR16 ;  /* 0x00000010000c7c82 */ /* 0x000fe20008000000 */
[----:B0-----:R-:W-:Y:S01]  /*137a0*/  IMAD R4, R226, 0xa00, R4 ;  /* 0x00000a00e2047824 */ /* 0x001fe200078e0204 */
[----:B------:R-:W-:Y:S01]  /*137b0*/  MOV R3, 0x40000040 ;  /* 0x4000004000037802 */ /* 0x000fe20000000f00 */
[----:B------:R-:W-:Y:S01]  /*137c0*/  IMAD.U32 R10, RZ, RZ, UR24 ;  /* 0x00000018ff0a7e24 */ /* 0x000fe2000f8e00ff */
[----:B------:R-:W-:Y:S01]  /*137d0*/  UIADD3 UR56, UR20, 0x804, URZ ;  /* 0x0000080414387890 */ /* 0x000fe2000fffe03f */
[C---:B------:R-:W-:Y:S01]  /*137e0*/  VIADD R2, R4.reuse, 0x100 ;  /* 0x0000010004027836 */ /* 0x040fe20000000000 */
[C---:B------:R-:W-:Y:S01]  /*137f0*/  R2UR UR26, R4.reuse ;  /* 0x00000000041a72ca */ /* 0x040fe200000e0000 */
[----:B------:R-:W-:Y:S01]  /*13800*/  IMAD.MOV.U32 R7, RZ, RZ, 0x40000040 ;  /* 0x40000040ff077424 */ /* 0x000fe200078e00ff */
[C---:B------:R-:W-:Y:S01]  /*13810*/  IADD3 R6, R4.reuse, 0x80, RZ ;  /* 0x0000008004067810 */ /* 0x040fe20007ffe0ff */
[----:B------:R-:W-:Y:S01]  /*13820*/  VIADD R8, R4, 0x102 ;  /* 0x0000010204087836 */ /* 0x000fe20000000000 */
[----:B------:R-:W-:Y:S01]  /*13830*/  R2UR UR10, R2 ;  /* 0x00000000020a72ca */ /* 0x000fe200000e0000 */
[----:B------:R0:W-:Y:S01]  /*13840*/  STL.64 [R1+0x8], R10 ;  /* 0x0000080a01007387 */ /* 0x0001e20000100a00 */
[----:B------:R-:W-:Y:S01]  /*13850*/  R2UR UR6, R6 ;  /* 0x00000000060672ca */ /* 0x000fe200000e0000 */
[C---:B------:R-:W-:Y:S01]  /*13860*/  VIADD R6, R4.reuse, 0x180 ;  /* 0x0000018004067836 */ /* 0x040fe20000000000 */
[----:B------:R-:W-:Y:S01]  /*13870*/  IADD3 R2, R4, 0x200, RZ ;  /* 0x0000020004027810 */ /* 0x000fe20007ffe0ff */
[----:B------:R-:W-:Y:S01]  /*13880*/  UMOV UR57, 0x40000040 ;  /* 0x4000004000397882 */ /* 0x000fe20000000000 */
[----:B------:R-:W-:Y:S01]  /*13890*/  UIADD3 UR52, UR20, 0x806, URZ ;  /* 0x0000080614347890 */ /* 0x000fe2000fffe03f */
[----:B------:R-:W-:Y:S01]  /*138a0*/  IMAD.MOV.U32 R5, RZ, RZ, 0x40000040 ;  /* 0x40000040ff057424 */ /* 0x000fe200078e00ff */
[----:B------:R-:W-:Y:S01]  /*138b0*/  R2UR UR14, R6 ;  /* 0x00000000060e72ca */ /* 0x000fe200000e0000 */
[----:B------:R-:W-:Y:S01]  /*138c0*/  HGMMA.64x16x16.F32 R56, gdesc[UR24], RZ, !UPT, gsb0 ;  /* 0x00200000183879f0 */ /* 0x000fe2000c0008ff */
[----:B------:R-:W-:Y:S01]  /*138d0*/  R2UR UR18, R2 ;  /* 0x00000000021272ca */ /* 0x000fe200000e0000 */
[----:B------:R-:W-:Y:S01]  /*138e0*/  UMOV UR25, 0x40000040 ;  /* 0x4000004000197882 */ /* 0x000fe20000000000 */
[C---:B------:R-:W-:Y:S01]  /*138f0*/  IADD3 R2, R4.reuse, 0x2, RZ ;  /* 0x0000000204027810 */ /* 0x040fe20007ffe0ff */
[----:B------:R-:W-:Y:S01]  /*13900*/  VIADD R6, R4, 0x82 ;  /* 0x0000008204067836 */ /* 0x000fe20000000000 */
[----:B------:R-:W-:Y:S01]  /*13910*/  R2UR UR27, R3 ;  /* 0x00000000031b72ca */ /* 0x000fe200000e0000 */
[----:B------:R-:W-:Y:S01]  /*13920*/  IMAD.MOV.U32 R3, RZ, RZ, 0x40000040 ;  /* 0x40000040ff037424 */ /* 0x000fe200078e00ff */
[----:B------:R-:W-:Y:S01]  /*13930*/  R2UR UR26, R2 ;  /* 0x00000000021a72ca */ /* 0x000fe200000e0000 */
[----:B------:R-:W-:Y:S01]  /*13940*/  VIADD R2, R4, 0x182 ;  /* 0x0000018204027836 */ /* 0x000fe20000000000 */
[----:B------:R-:W-:Y:S01]  /*13950*/  UMOV UR53, 0x40000040 ;  /* 0x4000004000357882 */ /* 0x000fe20000000000 */
[----:B0-----:R-:W-:Y:S01]  /*13960*/  IMAD.U32 R11, RZ, RZ, UR25 ;  /* 0x00000019ff0b7e24 */ /* 0x001fe2000f8e00ff */
[----:B------:R-:W-:Y:S01]  /*13970*/  UIADD3 UR48, UR20, 0xc00, URZ ;  /* 0x00000c0014307890 */ /* 0x000fe2000fffe03f */
[----:B------:R-:W-:Y:S01]  /*13980*/  UMOV UR49, 0x40000040 ;  /* 0x4000004000317882 */ /* 0x000fe20000000000 */
[----:B------:R-:W-:Y:S01]  /*13990*/  UIADD3 UR44, UR20, 0xc02, URZ ;  /* 0x00000c02142c7890 */ /* 0x000fe2000fffe03f */
[----:B------:R-:W-:Y:S01]  /*139a0*/  UMOV UR45, 0x40000040 ;  /* 0x40000040002d7882 */ /* 0x000fe20000000000 */
[----:B------:R-:W-:Y:S01]  /*139b0*/  UIADD3 UR40, UR20, 0xc04, URZ ;  /* 0x00000c0414287890 */ /* 0x000fe2000fffe03f */
[----:B------:R-:W-:Y:S01]  /*139c0*/  UMOV UR41, 0x40000040 ;  /* 0x4000004000297882 */ /* 0x000fe20000000000 */
[----:B------:R-:W-:Y:S01]  /*139d0*/  UIADD3 UR36, UR20, 0xc06, URZ ;  /* 0x00000c0614247890 */ /* 0x000fe2000fffe03f */
[----:B------:R-:W-:Y:S01]  /*139e0*/  UMOV UR37, 0x40000040 ;  /* 0x4000004000257882 */ /* 0x000fe20000000000 */
[----:B------:R-:W-:-:S02]  /*139f0*/  WARPGROUP.DEPBAR.LE gsb0, 0x0 ;  /* 0x00008000000079c5 */ /* 0x000fc40000010000 */
[----:B-----5:R-:W-:-:S06]  /*13a00*/  WARPGROUP.ARRIVE ;  /* 0x00000000000079c5 */ /* 0x020fcc0000000000 */
[----:B------:R-:W-:Y:S01]  /*13a10*/  HGMMA.64x16x16.F32 R48, gdesc[UR4], RZ, !UPT, gsb0 ;  /* 0x00200000043079f0 */ /* 0x000fe2000c0008ff */
[----:B------:R-:W-:Y:S01]  /*13a20*/  UIADD3 UR4, UR20, 0x2, URZ ;  /* 0x0000000214047890 */ /* 0x000fe2000fffe03f */
[----:B------:R-:W-:Y:S01]  /*13a30*/  R2UR UR6, R6 ;  /* 0x00000000060672ca */ /* 0x000fe200000e0000 */
[----:B------:R-:W-:Y:S01]  /*13a40*/  VIADD R6, R4, 0x202 ;  /* 0x0000020204067836 */ /* 0x000fe20000000000 */
[----:B------:R-:W-:Y:S02]  /*13a50*/  R2UR UR7, R7 ;  /* 0x00000000070772ca */ /* 0x000fe400000e0000 */
[----:B------:R-:W-:Y:S02]  /*13a60*/  MOV R7, 0x40000040 ;  /* 0x4000004000077802 */ /* 0x000fe40000000f00 */
[----:B------:R-:W-:Y:S02]  /*13a70*/  UMOV UR24, UR4 ;  /* 0x0000000400187c82 */ /* 0x000fe40008000000 */
[----:B------:R-:W-:-:S05]  /*13a80*/  IMAD.U32 R10, RZ, RZ, UR24 ;  /* 0x00000018ff0a7e24 */ /* 0x000fca000f8e00ff */
[----:B------:R0:W-:Y:S01]  /*13a90*/  STL.64 [R1], R10 ;  /* 0x0000000a01007387 */ /* 0x0001e20000100a00 */
[----:B------:R-:W-:Y:S02]  /*13aa0*/  WARPGROUP.DEPBAR.LE gsb0, 0x0 ;  /* 0x00008000000079c5 */ /* 0x000fe40000010000 */
[----:B------:R-:W-:-:S06]  /*13ab0*/  WARPGROUP.ARRIVE ;  /* 0x00000000000079c5 */ /* 0x000fcc0000000000 */
[----:B------:R-:W-:Y:S01]  /*13ac0*/  HGMMA.64x16x16.F32 R40, gdesc[UR8], RZ, !UPT, gsb0 ;  /* 0x00200000082879f0 */ /* 0x000fe2000c0008ff */
[----:B------:R-:W-:Y:S01]  /*13ad0*/  R2UR UR10, R8 ;  /* 0x00000000080a72ca */ /* 0x000fe200000e0000 */
[----:B------:R-:W-:Y:S01]  /*13ae0*/  VIADD R8, R4, 0x104 ;  /* 0x0000010404087836 */ /* 0x000fe20000000000 */
[----:B------:R-:W-:Y:S02]  /*13af0*/  R2UR UR11, R9 ;  /* 0x00000000090b72ca */ /* 0x000fe400000e0000 */
[----:B------:R-:W-:Y:S01]  /*13b00*/  MOV R9, 0x40000040 ;  /* 0x4000004000097802 */ /* 0x000fe20000000f00 */
[----:B------:R-:W-:Y:S02]  /*13b10*/  WARPGROUP.DEPBAR.LE gsb0, 0x0 ;  /* 0x00008000000079c5 */ /* 0x000fe40000010000 */
[----:B------:R-:W-:-:S06]  /*13b20*/  WARPGROUP.ARRIVE ;  /* 0x00000000000079c5 */ /* 0x000fcc0000000000 */
[----:B------:R-:W-:Y:S01]  /*13b30*/  HGMMA.64x16x16.F32 R32, gdesc[UR12], RZ, !UPT, gsb0 ;  /* 0x002000000c2079f0 */ /* 0x000fe2000c0008ff */
[----:B------:R-:W-:Y:S02]  /*13b40*/  R2UR UR14, R2 ;  /* 0x00000000020e72ca */ /* 0x000fe400000e0000 */
[----:B------:R-:W-:Y:S02]  /*13b50*/  R2UR UR15, R3 ;  /* 0x00000000030f72ca */ /* 0x000fe400000e0000 */
[----:B------:R-:W-:Y:S02]  /*13b60*/  IADD3 R2, R4, 0x4, RZ ;  /* 0x0000000404027810 */ /* 0x000fe40007ffe0ff */
[----:B------:R-:W-:Y:S01]  /*13b70*/  MOV R3, 0x40000040 ;  /* 0x4000004000037802 */ /* 0x000fe20000000f00 */
[----:B------:R-:W-:Y:S02]  /*13b80*/  WARPGROUP.DEPBAR.LE gsb0, 0x0 ;  /* 0x00008000000079c5 */ /* 0x000fe40000010000 */
[----:B------:R-:W-:-:S06]  /*13b90*/  WARPGROUP.ARRIVE ;  /* 0x00000000000079c5 */ /* 0x000fcc0000000000 */
[----:B------:R-:W-:Y:S01]  /*13ba0*/  HGMMA.64x16x16.F32 R24, gdesc[UR16], RZ, !UPT, gsb0 ;  /* 0x00200000101879f0 */ /* 0x000fe2000c0008ff */
[----:B------:R-:W-:Y:S01]  /*13bb0*/  UMOV UR16, UR24 ;  /* 0x0000001800107c82 */ /* 0x000fe20008000000 */
[----:B------:R-:W-:Y:S01]  /*13bc0*/  UMOV UR17, UR25 ;  /* 0x0000001900117c82 */ /* 0x000fe20008000000 */
[----:B------:R-:W-:Y:S01]  /*13bd0*/  UMOV UR4, UR16 ;  /* 0x0000001000047c82 */ /* 0x000fe20008000000 */
[----:B------:R-:W-:Y:S01]  /*13be0*/  UMOV UR5, UR17 ;  /* 0x0000001100057c82 */ /* 0x000fe20008000000 */
[----:B------:R-:W-:Y:S01]  /*13bf0*/  UMOV UR8, UR16 ;  /* 0x0000001000087c82 */ /* 0x000fe20008000000 */
[----:B------:R-:W-:Y:S01]  /*13c00*/  UMOV UR9, UR17 ;  /* 0x0000001100097c82 */ /* 0x000fe20008000000 */
[----:B------:R-:W-:Y:S01]  /*13c10*/  UMOV UR12, UR16 ;  /* 0x00000010000c7c82 */ /* 0x000fe20008000000 */
[----:B------:R-:W-:Y:S01]  /*13c20*/  UMOV UR13, UR17 ;  /* 0x00000011000d7c82 */ /* 0x000fe20008000000 */
[----:B------:R-:W-:Y:S01]  /*13c30*/  R2UR UR18, R6 ;  /* 0x00000000061272ca */ /* 0x000fe200000e0000 */
[----:B------:R-:W-:Y:S01]  /*13c40*/  VIADD R6, R4, 0x84 ;  /* 0x0000008404067836 */ /* 0x000fe20000000000 */
[----:B------:R-:W-:Y:S01]  /*13c50*/  R2UR UR19, R7 ;  /* 0x00000000071372ca */ /* 0x000fe200000e0000 */
[----:B------:R-:W-:Y:S01]  /*13c60*/  IMAD.MOV.U32 R7, RZ, RZ, 0x40000040 ;  /* 0x40000040ff077424 */ /* 0x000fe200078e00ff */
[----:B------:R-:W-:-:S02]  /*13c70*/  WARPGROUP.DEPBAR.LE gsb0, 0x0 ;  /* 0x00008000000079c5 */ /* 0x000fc40000010000 */
[----:B------:R-:W-:-:S06]  /*13c80*/  WARPGROUP.ARRIVE ;  /* 0x00000000000079c5 */ /* 0x000fcc0000000000 */
[----:B------:R-:W-:Y:S01]  /*13c90*/  HGMMA.64x16x16.F32 R56, gdesc[UR24], R56, gsb0 ;  /* 0x00200000183879f0 */ /* 0x000fe20008000838 */
[----:B------:R-:W-:Y:S01]  /*13ca0*/  R2UR UR26, R2 ;  /* 0x00000000021a72ca */ /* 0x000fe200000e0000 */
[----:B------:R-:W-:Y:S01]  /*13cb0*/  UMOV UR25, 0x40000040 ;  /* 0x4000004000197882 */ /* 0x000fe20000000000 */
[----:B------:R-:W-:Y:S01]  /*13cc0*/  R2UR UR27, R3 ;  /* 0x00000000031b72ca */ /* 0x000fe200000e0000 */
[----:B------:R-:W-:Y:S02]  /*13cd0*/  VIADD R2, R4, 0x184 ;  /* 0x0000018404027836 */ /* 0x000fe40000000000 */
[----:B------:R-:W-:Y:S02]  /*13ce0*/  IMAD.MOV.U32 R3, RZ, RZ, 0x40000040 ;  /* 0x40000040ff037424 */ /* 0x000fe400078e00ff */
[----:B0-----:R-:W-:Y:S01]  /*13cf0*/  IMAD.U32 R11, RZ, RZ, UR25 ;  /* 0x00000019ff0b7e24 */ /* 0x001fe2000f8e00ff */
[----:B------:R-:W-:Y:S02]  /*13d00*/  WARPGROUP.DEPBAR.LE gsb0, 0x0 ;  /* 0x00008000000079c5 */ /* 0x000fe40000010000 */
[----:B------:R-:W-:-:S06]  /*13d10*/  WARPGROUP.ARRIVE ;  /* 0x00000000000079c5 */ /* 0x000fcc0000000000 */
[----:B------:R-:W-:Y:S01]  /*13d20*/  HGMMA.64x16x16.F32 R48, gdesc[UR4], R48, gsb0 ;  /* 0x00200000043079f0 */ /* 0x000fe20008000830 */
[----:B------:R-:W-:Y:S01]  /*13d30*/  UIADD3 UR4, UR20, 0x4, URZ ;  /* 0x0000000414047890 */ /* 0x000fe2000fffe03f */
[----:B------:R-:W-:Y:S01]  /*13d40*/  R2UR UR6, R6 ;  /* 0x00000000060672ca */ /* 0x000fe200000e0000 */
[----:B------:R-:W-:Y:S01]  /*13d50*/  VIADD R6, R4, 0x204 ;  /* 0x0000020404067836 */ /* 0x000fe20000000000 */
[----:B------:R-:W-:Y:S02]  /*13d60*/  R2UR UR7, R7 ;  /* 0x00000000070772ca */ /* 0x000fe400000e0000 */
[----:B------:R-:W-:Y:S02]  /*13d70*/  MOV R7, 0x40000040 ;  /* 0x4000004000077802 */ /* 0x000fe40000000f00 */
[----:B------:R-:W-:Y:S02]  /*13d80*/  UMOV UR24, UR4 ;  /* 0x0000000400187c82 */ /* 0x000fe40008000000 */
[----:B------:R-:W-:-:S05]  /*13d90*/  IMAD.U32 R10, RZ, RZ, UR24 ;  /* 0x00000018ff0a7e24 */ /* 0x000fca000f8e00ff */
[----:B------:R0:W-:Y:S01]  /*13da0*/  STL.64 [R1+0x48], R10 ;  /* 0x0000480a01007387 */ /* 0x0001e20000100a00 */
[----:B------:R-:W-:Y:S02]  /*13db0*/  WARPGROUP.DEPBAR.LE gsb0, 0x0 ;  /* 0x00008000000079c5 */ /* 0x000fe40000010000 */
[----:B------:R-:W-:-:S06]  /*13dc0*/  WARPGROUP.ARRIVE ;  /* 0x00000000000079c5 */ /* 0x000fcc0000000000 */
[----:B------:R-:W-:Y:S01]  /*13dd0*/  HGMMA.64x16x16.F32 R40, gdesc[UR8], R40, gsb0 ;  /* 0x00200000082879f0 */ /* 0x000fe20008000828 */
[----:B------:R-:W-:Y:S01]  /*13de0*/  R2UR UR10, R8 ;  /* 0x00000000080a72ca */ /* 0x000fe200000e0000 */
[----:B------:R-:W-:Y:S01]  /*13df0*/  VIADD R8, R4, 0x106 ;  /* 0x0000010604087836 */ /* 0x000fe20000000000 */
[----:B------:R-:W-:Y:S02]  /*13e00*/  R2UR UR11, R9 ;  /* 0x00000000090b72ca */ /* 0x000fe400000e0000 */
[----:B------:R-:W-:Y:S01]  /*13e10*/  MOV R9, 0x40000040 ;  /* 0x4000004000097802 */ /* 0x000fe20000000f00 */
[----:B------:R-:W-:Y:S02]  /*13e20*/  WARPGROUP.DEPBAR.LE gsb0, 0x0 ;  /* 0x00008000000079c5 */ /* 0x000fe40000010000 */
[----:B------:R-:W-:-:S06]  /*13e30*/  WARPGROUP.ARRIVE ;  /* 0x00000000000079c5 */ /* 0x000fcc0000000000 */
[----:B------:R-:W-:Y:S01]  /*13e40*/  HGMMA.64x16x16.F32 R32, gdesc[UR12], R32, gsb0 ;  /* 0x002000000c2079f0 */ /* 0x000fe20008000820 */
[----:B------:R-:W-:Y:S02]  /*13e50*/  R2UR UR14, R2 ;  /* 0x00000000020e72ca */ /* 0x000fe400000e0000 */
[----:B------:R-:W-:Y:S02]  /*13e60*/  R2UR UR15, R3 ;  /* 0x00000000030f72ca */ /* 0x000fe400000e0000 */
[----:B------:R-:W-:Y:S02]  /*13e70*/  IADD3 R2, R4, 0x6, RZ ;  /* 0x0000000604027810 */ /* 0x000fe40007ffe0ff */
[----:B------:R-:W-:Y:S01]  /*13e80*/  MOV R3, 0x40000040 ;  /* 0x4000004000037802 */ /* 0x000fe20000000f00 */
[----:B------:R-:W-:Y:S02]  /*13e90*/  WARPGROUP.DEPBAR.LE gsb0, 0x0 ;  /* 0x00008000000079c5 */ /* 0x000fe40000010000 */
[----:B------:R-:W-:-:S06]  /*13ea0*/  WARPGROUP.ARRIVE ;  /* 0x00000000000079c5 */ /* 0x000fcc0000000000 */
[----:B------:R-:W-:Y:S01]  /*13eb0*/  HGMMA.64x16x16.F32 R24, gdesc[UR16], R24, gsb0 ;  /* 0x00200000101879f0 */ /* 0x000fe20008000818 */
        /* <DEDUP_REMOVED lines=339> */
[----:B------:R-:W-:Y:S02]  /*153f0*/  MOV R3, 0x40000040 ;  /* 0x4000004000037802 */ /* 0x000fe40000000f00 */
[----:B------:R-:W-:Y:S01]  /*15400*/  R2UR UR58, R2 ;  /* 0x00000000023a72ca */ /* 0x000fe200000e0000 */
[----:B------:R-:W-:Y:S01]  /*15410*/  VIADD R2, R4, 0x684 ;  /* 0x0000068404027836 */ /* 0x000fe20000000000 */
[----:B------:R-:W-:Y:S01]  /*15420*/  R2UR UR59, R3 ;  /* 0x00000000033b72ca */ /* 0x000fe200000e0000 */
[----:B------:R-:W-:Y:S01]  /*15430*/  IMAD.MOV.U32 R3, RZ, RZ, 0x40000040 ;  /* 0x40000040ff037424 */ /* 0x000fe200078e00ff */
[----:B------:R-:W-:-:S02]  /*15440*/  WARPGROUP.DEPBAR.LE gsb0, 0x0 ;  /* 0x00008000000079c5 */ /* 0x000fc40000010000 */
        /* <DEDUP_REMOVED lines=16> */
[----:B------:R-:W-:Y:S03]  /*15550*/  HGMMA.64x16x16.F32 R56, gdesc[UR24], R56, gsb0 ;  /* 0x00200000183879f0 */ /* 0x000fe60008000838 */
[----:B------:R-:W-:Y:S02]  /*15560*/  WARPGROUP.DEPBAR.LE gsb0, 0x0 ;  /* 0x00008000000079c5 */ /* 0x000fe40000010000 */
[----:B------:R-:W-:-:S06]  /*15570*/  WARPGROUP.ARRIVE ;  /* 0x00000000000079c5 */ /* 0x000fcc0000000000 */
[----:B------:R-:W-:Y:S01]  /*15580*/  HGMMA.64x16x16.F32 R48, gdesc[UR4], R48, gsb0 ;  /* 0x00200000043079f0 */ /* 0x000fe20008000830 */
[----:B------:R-:W-:Y:S01]  /*15590*/  R2UR UR6, R8 ;  /* 0x00000000080672ca */ /* 0x000fe200000e0000 */
[----:B------:R-:W-:Y:S01]  /*155a0*/  UMOV UR4, UR56 ;  /* 0x0000003800047c82 */ /* 0x000fe20008000000 */
[----:B------:R-:W-:Y:S01]  /*155b0*/  R2UR UR7, R9 ;  /* 0x00000000090772ca */ /* 0x000fe200000e0000 */
[----:B------:R-:W-:Y:S01]  /*155c0*/  UMOV UR5, UR57 ;  /* 0x0000003900057c82 */ /* 0x000fe20008000000 */
[----:B------:R-:W-:Y:S01]  /*155d0*/  IMAD.MOV.U32 R9, RZ, RZ, 0x40000040 ;  /* 0x40000040ff097424 */ /* 0x000fe200078e00ff */
[----:B------:R-:W-:Y:S01]  /*155e0*/  IADD3 R8, R4, 0x606, RZ ;  /* 0x0000060604087810 */ /* 0x000fe20007ffe0ff */
[----:B------:R-:W-:Y:S02]  /*155f0*/  WARPGROUP.DEPBAR.LE gsb0, 0x0 ;  /* 0x00008000000079c5 */ /* 0x000fe40000010000 */
[----:B------:R-:W-:-:S06]  /*15600*/  WARPGROUP.ARRIVE ;  /* 0x00000000000079c5 */ /* 0x000fcc0000000000 */
[----:B------:R-:W-:Y:S01]  /*15610*/  HGMMA.64x16x16.F32 R40, gdesc[UR8], R40, gsb0 ;  /* 0x00200000082879f0 */ /* 0x000fe20008000828 */
[----:B------:R-:W-:Y:S01]  /*15620*/  R2UR UR10, R2 ;  /* 0x00000000020a72ca */ /* 0x000fe200000e0000 */
[----:B------:R-:W-:Y:S01]  /*15630*/  UMOV UR8, UR56 ;  /* 0x0000003800087c82 */ /* 0x000fe20008000000 */
[----:B------:R-:W-:Y:S01]  /*15640*/  R2UR UR11, R3 ;  /* 0x00000000030b72ca */ /* 0x000fe200000e0000 */
[----:B------:R-:W-:Y:S01]  /*15650*/  UMOV UR9, UR57 ;  /* 0x0000003900097c82 */ /* 0x000fe20008000000 */
[----:B------:R-:W-:Y:S02]  /*15660*/  VIADD R2, R4, 0x506 ;  /* 0x0000050604027836 */ /* 0x000fe40000000000 */
[----:B------:R-:W-:-:S03]  /*15670*/  IMAD.MOV.U32 R3, RZ, RZ, 0x40000040 ;  /* 0x40000040ff037424 */ /* 0x000fc600078e00ff */
        /* <DEDUP_REMOVED lines=9> */
[----:B------:R-:W-:Y:S02]  /*15710*/  WARPGROUP.DEPBAR.LE gsb0, 0x0 ;  /* 0x00008000000079c5 */ /* 0x000fe40000010000 */
[----:B------:R-:W-:-:S06]  /*15720*/  WARPGROUP.ARRIVE ;  /* 0x00000000000079c5 */ /* 0x000fcc0000000000 */
[----:B------:R-:W-:Y:S01]  /*15730*/  HGMMA.64x16x16.F32 R24, gdesc[UR16], R24, gsb0 ;  /* 0x00200000101879f0 */ /* 0x000fe20008000818 */
[----:B------:R-:W-:Y:S01]  /*15740*/  R2UR UR18, R6 ;  /* 0x00000000061272ca */ /* 0x000fe200000e0000 */
[----:B------:R-:W-:Y:S01]  /*15750*/  UMOV UR16, UR56 ;  /* 0x0000003800107c82 */ /* 0x000fe20008000000 */
[----:B------:R-:W-:Y:S01]  /*15760*/  R2UR UR19, R7 ;  /* 0x00000000071372ca */ /* 0x000fe200000e0000 */
[----:B------:R-:W-:Y:S01]  /*15770*/  UMOV UR17, UR57 ;  /* 0x0000003900117c82 */ /* 0x000fe20008000000 */
[----:B------:R-:W-:Y:S01]  /*15780*/  VIADD R6, R4, 0x704 ;  /* 0x0000070404067836 */ /* 0x000fe20000000000 */
[----:B------:R-:W-:-:S04]  /*15790*/  MOV R7, 0x40000040 ;  /* 0x4000004000077802 */ /* 0x000fc80000000f00 */
[----:B------:R-:W-:Y:S01]  /*157a0*/  R2UR UR14, R6 ;  /* 0x00000000060e72ca */ /* 0x000fe200000e0000 */
[----:B------:R-:W-:Y:S01]  /*157b0*/  VIADD R6, R4, 0x586 ;  /* 0x0000058604067836 */ /* 0x000fe20000000000 */
[----:B------:R-:W-:Y:S01]  /*157c0*/  R2UR UR15, R7 ;  /* 0x00000000070f72ca */ /* 0x000fe200000e0000 */
[----:B------:R-:W-:Y:S01]  /*157d0*/  IMAD.MOV.U32 R7, RZ, RZ, 0x40000040 ;  /* 0x40000040ff077424 */ /* 0x000fe200078e00ff */
[----:B------:R-:W-:Y:S02]  /*157e0*/  WARPGROUP.DEPBAR.LE gsb0, 0x0 ;  /* 0x00008000000079c5 */ /* 0x000fe40000010000 */
        /* <DEDUP_REMOVED lines=10> */
[----:B------:R-:W-:Y:S01]  /*15890*/  IMAD.MOV.U32 R7, RZ, RZ, 0x40000040 ;  /* 0x40000040ff077424 */ /* 0x000fe200078e00ff */
        /* <DEDUP_REMOVED lines=9> */
[----:B------:R-:W-:Y:S01]  /*15930*/  R2UR UR50, R2 ;  /* 0x00000000023272ca */ /* 0x000fe200000e0000 */
[----:B------:R-:W-:Y:S01]  /*15940*/  VIADD R2, R4, 0x900 ;  /* 0x0000090004027836 */ /* 0x000fe20000000000 */
[----:B------:R-:W-:Y:S01]  /*15950*/  R2UR UR51, R3 ;  /* 0x00000000033372ca */ /* 0x000fe200000e0000 */
        /* <DEDUP_REMOVED lines=8> */
[----:B------:R-:W-:Y:S02]  /*159e0*/  IADD3 R6, R4, 0x800, RZ ;  /* 0x0000080004067810 */ /* 0x000fe40007ffe0ff */
[----:B------:R-:W-:Y:S01]  /*159f0*/  MOV R7, 0x40000040 ;  /* 0x4000004000077802 */ /* 0x000fe20000000f00 */
        /* <DEDUP_REMOVED lines=136> */
[C---:B------:R-:W-:Y:S02]  /*16280*/  IADD3 R6, R4.reuse, 0x806, RZ ;  /* 0x0000080604067810 */ /* 0x040fe40007ffe0ff */
[----:B------:R-:W-:Y:S02]  /*16290*/  MOV R7, 0x40000040 ;  /* 0x4000004000077802 */ /* 0x000fe40000000f00 */
[----:B------:R-:W-:Y:S01]  /*162a0*/  IADD3 R4, R4, 0x986, RZ ;  /* 0x0000098604047810 */ /* 0x000fe20007ffe0ff */
        /* <DEDUP_REMOVED lines=33> */
[----:B------:R-:W-:Y:S03]  /*164c0*/  HGMMA.64x16x16.F32 R56, gdesc[UR36], R56, gsb0 ;  /* 0x00200000243879f0 */ /* 0x000fe60008000838 */
        /* <DEDUP_REMOVED lines=13> */
[----:B0-----:R-:W-:Y:S05]  /*165a0*/  @!P0 BRA `(.L_x_635) ;  /* 0x0000000000048947 */ /* 0x001fea0003800000 */
[----:B------:R-:W-:Y:S01]  /*165b0*/  BPT.TRAP 0x1 ;  /* 0x000000040000795c */ /* 0x000fe20000300000 */
.L_x_635:
[----:B------:R-:W2:Y:S01]  /*165c0*/  LDL R65, [R1+0x90] ;  /* 0x0000900001417983 */ /* 0x000ea20000100800 */
[----:B------:R-:W-:Y:S01]  /*165d0*/  ULDC UR4, c[0x0][0x9d8] ;  /* 0x0002760000047ab9 */ /* 0x000fe20000000800 */
[----:B------:R-:W-:Y:S01]  /*165e0*/  ULDC UR5, c[0x0][0x988] ;  /* 0x0002620000057ab9 */ /* 0x000fe20000000800 */
        /* <DEDUP_REMOVED lines=23> */
[----:B------:R-:W-:Y:S01]  /*16760*/  FMUL.FTZ R21, R43, UR4 ;  /* 0x000000042b157c20 */ /* 0x000fe20008410000 */
[----:B------:R-:W-:Y:S01]  /*16770*/  FMUL.FTZ R43, R45, UR4 ;  /* 0x000000042d2b7c20 */ /* 0x000fe20008410000 */
[----:B------:R-:W-:Y:S01]  /*16780*/  FMUL.FTZ R11, R55, UR4 ;  /* 0x00000004370b7c20 */ /* 0x000fe20008410000 */
[----:B------:R-:W-:Y:S01]  /*16790*/  FMUL.FTZ R62, R32, UR4 ;  /* 0x00000004203e7c20 */ /* 0x000fe20008410000 */
[----:B------:R-:W-:Y:S01]  /*167a0*/  FMUL.FTZ R15, R42, UR4 ;  /* 0x000000042a0f7c20 */ /* 0x000fe20008410000 */
[----:B------:R-:W-:Y:S01]  /*167b0*/  FMUL.FTZ R68, R36, UR4 ;  /* 0x0000000424447c20 */ /* 0x000fe20008410000 */
[----:B------:R-:W-:Y:S01]  /*167c0*/  FMUL.FTZ R40, R46, UR4 ;  /* 0x000000042e287c20 */ /* 0x000fe20008410000 */
[----:B------:R-:W4:Y:S01]  /*167d0*/  MUFU.TANH R6, R6 ;  /* 0x0000000600067308 */ /* 0x000f220000002400 */
[----:B------:R-:W-:Y:S01]  /*167e0*/  FMUL.FTZ R70, R37, UR4 ;  /* 0x0000000425467c20 */ /* 0x000fe20008410000 */
[----:B------:R-:W-:Y:S01]  /*167f0*/  FMUL.FTZ R72, R24, UR4 ;  /* 0x0000000418487c20 */ /* 0x000fe20008410000 */
[----:B------:R-:W-:Y:S01]  /*16800*/  FMUL.FTZ R42, R47, UR4 ;  /* 0x000000042f2a7c20 */ /* 0x000fe20008410000 */
[----:B------:R-:W-:Y:S01]  /*16810*/  FMUL.FTZ R78, R28, UR4 ;  /* 0x000000041c4e7c20 */ /* 0x000fe20008410000 */
[----:B------:R-:W-:Y:S01]  /*16820*/  FMUL.FTZ R44, R34, UR4 ;  /* 0x00000004222c7c20 */ /* 0x000fe20008410000 */
[----:B------:R-:W-:Y:S01]  /*16830*/  FMUL.FTZ R46, R35, UR4 ;  /* 0x00000004232e7c20 */ /* 0x000fe20008410000 */
[----:B------:R-:W-:Y:S01]  /*16840*/  FMUL.FTZ R76, R29, UR4 ;  /* 0x000000041d4c7c20 */ /* 0x000fe20008410000 */
[----:B------:R-:W5:Y:S01]  /*16850*/  MUFU.TANH R8, R8 ;  /* 0x0000000800087308 */ /* 0x000f620000002400 */
[----:B------:R-:W-:Y:S01]  /*16860*/  FMUL.FTZ R38, R38, UR4 ;  /* 0x0000000426267c20 */ /* 0x000fe20008410000 */
[----:B------:R-:W-:Y:S01]  /*16870*/  FMUL.FTZ R39, R39, UR4 ;  /* 0x0000000427277c20 */ /* 0x000fe20008410000 */
[----:B------:R-:W-:Y:S01]  /*16880*/  FMUL.FTZ R26, R26, UR4 ;  /* 0x000000041a1a7c20 */ /* 0x000fe20008410000 */
[----:B------:R-:W-:Y:S01]  /*16890*/  P2R R64, PR, RZ, 0x1 ;  /* 0x00000001ff407803 */ /* 0x000fe20000000000 */
[----:B------:R-:W-:Y:S01]  /*168a0*/  FMUL.FTZ R27, R27, UR4 ;  /* 0x000000041b1b7c20 */ /* 0x000fe20008410000 */
[----:B------:R-:W-:Y:S01]  /*168b0*/  FMUL.FTZ R30, R30, UR4 ;  /* 0x000000041e1e7c20 */ /* 0x000fe20008410000 */
[----:B------:R-:W-:Y:S01]  /*168c0*/  FMUL.FTZ R31, R31, UR4 ;  /* 0x000000041f1f7c20 */ /* 0x000fe20008410000 */
[----:B------:R-:W5:Y:S01]  /*168d0*/  MUFU.TANH R2, R2 ;  /* 0x0000000200027308 */ /* 0x000f620000002400 */
[----:B------:R-:W5:Y:S01]  /*168e0*/  LDL R45, [R1+0x60] ;  /* 0x00006000012d7983 */ /* 0x000f620000100800 */
[----:B------:R-:W-:Y:S01]  /*168f0*/  VIADD R0, R0, 0x38840 ;  /* 0x0003884000007836 */ /* 0x000fe20000000000 */
[----:B------:R-:W-:Y:S01]  /*16900*/  ULDC UR39, c[0x0][0x9d8] ;  /* 0x0002760000277ab9 */ /* 0x000fe20000000800 */
[----:B------:R-:W-:-:S04]  /*16910*/  ULDC UR38, c[0x0][0x988] ;  /* 0x0002620000267ab9 */ /* 0x000fc80000000800 */
[----:B------:R-:W5:Y:S08]  /*16920*/  MUFU.TANH R14, R14 ;  /* 0x0000000e000e7308 */ /* 0x000f700000002400 */
        /* <DEDUP_REMOVED lines=22> */
[----:B------:R-:W5:Y:S01]  /*16a90*/  MUFU.TANH R44, R44 ;  /* 0x0000002c002c7308 */ /* 0x000f620000002400 */
[----:B--2---:R-:W-:-:S07]  /*16aa0*/  IADD3 R33, R133, 0x50, -R65 ;  /* 0x0000005085217810 */ /* 0x004fce0007ffe841 */
[----:B------:R-:W2:Y:S01]  /*16ab0*/  MUFU.TANH R74, R74 ;  /* 0x0000004a004a7308 */ /* 0x000ea20000002400 */
[----:B------:R-:W-:-:S07]  /*16ac0*/  IMAD R33, R112, -0x50, R33 ;  /* 0xffffffb070217824 */ /* 0x000fce00078e0221 */
[----:B------:R-:W2:Y:S01]  /*16ad0*/  MUFU.TANH R46, R46 ;  /* 0x0000002e002e7308 */ /* 0x000ea20000002400 */
[C---:B------:R-:W-:Y:S02]  /*16ae0*/  ISETP.GT.AND P2, PT, R33.reuse, RZ, PT ;  /* 0x000000ff2100720c */ /* 0x040fe40003f44270 */
[C---:B------:R-:W-:Y:S02]  /*16af0*/  ISETP.GT.AND P1, PT, R33.reuse, 0x1, PT ;  /* 0x000000012100780c */ /* 0x040fe40003f24270 */
[----:B------:R-:W-:Y:S02]  /*16b00*/  ISETP.GT.AND P6, PT, R33, 0x8, PT ;  /* 0x000000082100780c */ /* 0x000fe40003fc4270 */
[----:B0-----:R-:W-:Y:S02]  /*16b10*/  FSEL R25, R3, -INF , P2 ;  /* 0xff80000003197808 */ /* 0x001fe40001000000 */
[----:B-1----:R-:W-:Y:S02]  /*16b20*/  FSEL R52, R4, -INF , P1 ;  /* 0xff80000004347808 */ /* 0x002fe40000800000 */
[----:B------:R-:W-:-:S02]  /*16b30*/  ISETP.GT.AND P5, PT, R33, 0x9, PT ;  /* 0x000000092100780c */ /* 0x000fc40003fa4270 */
[----:B---3--:R-:W-:Y:S02]  /*16b40*/  FSEL R56, R5, -INF , P6 ;  /* 0xff80000005387808 */ /* 0x008fe40003000000 */
[----:B------:R-:W-:Y:S02]  /*16b50*/  FMNMX.FTZ R3, R25, R52, !PT ;  /* 0x0000003419037209 */ /* 0x000fe40007810000 */
[C---:B------:R-:W-:Y:S02]  /*16b60*/  ISETP.GT.AND P4, PT, R33.reuse, 0x10, PT ;  /* 0x000000102100780c */ /* 0x040fe40003f84270 */
[----:B----4-:R-:W-:Y:S02]  /*16b70*/  FSEL R54, R6, -INF , P5 ;  /* 0xff80000006367808 */ /* 0x010fe40002800000 */
[----:B------:R-:W-:Y:S02]  /*16b80*/  FMNMX.FTZ R3, R56, R3, !PT ;  /* 0x0000000338037209 */ /* 0x000fe40007810000 */
[----:B------:R-:W-:-:S02]  /*16b90*/  ISETP.GT.AND P3, PT, R33, 0x11, PT ;  /* 0x000000112100780c */ /* 0x000fc40003f64270 */
[----:B-----5:R-:W-:Y:S02]  /*16ba0*/  FSEL R4, R8, -INF , P4 ;  /* 0xff80000008047808 */ /* 0x020fe40002000000 */
[----:B------:R-:W-:Y:S02]  /*16bb0*/  FMNMX.FTZ R3, R54, R3, !PT ;  /* 0x0000000336037209 */ /* 0x000fe40007810000 */
[----:B------:R-:W-:Y:S02]  /*16bc0*/  FSEL R2, R2, -INF , P2 ;  /* 0xff80000002027808 */ /* 0x000fe40001000000 */
[----:B------:R-:W-:Y:S02]  /*16bd0*/  ISETP.GT.AND P2, PT, R33, 0x18, PT ;  /* 0x000000182100780c */ /* 0x000fe40003f44270 */
[----:B------:R-:W-:Y:S02]  /*16be0*/  FSEL R6, R14, -INF , P3 ;  /* 0xff8000000e067808 */ /* 0x000fe40001800000 */
[----:B------:R-:W-:-:S02]  /*16bf0*/  FMNMX.FTZ R3, R4, R3, !PT ;  /* 0x0000000304037209 */ /* 0x000fc40007810000 */
[----:B------:R-:W-:Y:S02]  /*16c00*/  FSEL R7, R7, -INF , P1 ;  /* 0xff80000007077808 */ /* 0x000fe40000800000 */
[----:B------:R-:W-:Y:S02]  /*16c10*/  ISETP.GT.AND P1, PT, R33, 0x19, PT ;  /* 0x000000192100780c */ /* 0x000fe40003f24270 */
[----:B------:R-:W-:Y:S02]  /*16c20*/  FSEL R8, R49, -INF , P2 ;  /* 0xff80000031087808 */ /* 0x000fe40001000000 */
[----:B------:R-:W-:Y:S02]  /*16c30*/  FMNMX.FTZ R3, R6, R3, !PT ;  /* 0x0000000306037209 */ /* 0x000fe40007810000 */
[----:B------:R-:W-:Y:S02]  /*16c40*/  FSEL R10, R10, -INF , P6 ;  /* 0xff8000000a0a7808 */ /* 0x000fe40003000000 */
[----:B------:R-:W-:-:S02]  /*16c50*/  ISETP.GT.AND P6, PT, R33, 0x20, PT ;  /* 0x000000202100780c */ /* 0x000fc40003fc4270 */
[----:B------:R-:W-:Y:S02]  /*16c60*/  FSEL R14, R48, -INF , P1 ;  /* 0xff800000300e7808 */ /* 0x000fe40000800000 */
        /* <DEDUP_REMOVED lines=24> */
[----:B------:R-:W-:Y:S01]  /*16df0*/  FMNMX.FTZ R3, R62, R3, !PT ;  /* 0x000000033e037209 */ /* 0x000fe20007810000 */
[----:B------:R-:W0:Y:S01]  /*16e00*/  MUFU.TANH R78, R78 ;  /* 0x0000004e004e7308 */ /* 0x000e220000002400 */
[----:B------:R-:W-:Y:S02]  /*16e10*/  FSEL R36, R21, -INF , P5 ;  /* 0xff80000015247808 */ /* 0x000fe40002800000 */
[----:B------:R-:W-:Y:S02]  /*16e20*/  ISETP.GT.AND P5, PT, R33, 0x39, PT ;  /* 0x000000392100780c */ /* 0x000fe40003fa4270 */
[----:B------:R-:W-:Y:S02]  /*16e30*/  FSEL R68, R68, -INF , P6 ;  /* 0xff80000044447808 */ /* 0x000fe40003000000 */
[----:B------:R-:W-:Y:S01]  /*16e40*/  FMNMX.FTZ R3, R66, R3, !PT ;  /* 0x0000000342037209 */ /* 0x000fe20007810000 */
[----:B------:R-:W1:Y:S01]  /*16e50*/  MUFU.TANH R76, R76 ;  /* 0x0000004c004c7308 */ /* 0x000e620000002400 */
[----:B------:R-:W-:-:S02]  /*16e60*/  FSEL R40, R40, -INF , P4 ;  /* 0xff80000028287808 */ /* 0x000fc40002000000 */
[C---:B------:R-:W-:Y:S02]  /*16e70*/  ISETP.GT.AND P4, PT, R33.reuse, 0x40, PT ;  /* 0x000000402100780c */ /* 0x040fe40003f84270 */
[----:B------:R-:W-:Y:S02]  /*16e80*/  FSEL R70, R70, -INF , P5 ;  /* 0xff80000046467808 */ /* 0x000fe40002800000 */
[----:B------:R-:W-:Y:S02]  /*16e90*/  FMNMX.FTZ R3, R68, R3, !PT ;  /* 0x0000000344037209 */ /* 0x000fe40007810000 */
[----:B------:R-:W-:Y:S02]  /*16ea0*/  FSEL R42, R42, -INF , P3 ;  /* 0xff8000002a2a7808 */ /* 0x000fe40001800000 */
[----:B------:R-:W-:Y:S02]  /*16eb0*/  ISETP.GT.AND P3, PT, R33, 0x41, PT ;  /* 0x000000412100780c */ /* 0x000fe40003f64270 */
[----:B------:R-:W-:-:S02]  /*16ec0*/  FSEL R72, R72, -INF , P4 ;  /* 0xff80000048487808 */ /* 0x000fc40002000000 */
[----:B------:R-:W-:Y:S02]  /*16ed0*/  FMNMX.FTZ R3, R70, R3, !PT ;  /* 0x0000000346037209 */ /* 0x000fe40007810000 */
[----:B------:R-:W-:Y:S02]  /*16ee0*/  FSEL R44, R44, -INF , P2 ;  /* 0xff8000002c2c7808 */ /* 0x000fe40001000000 */
[----:B------:R-:W-:Y:S02]  /*16ef0*/  ISETP.GT.AND P2, PT, R33, 0x48, PT ;  /* 0x000000482100780c */ /* 0x000fe40003f44270 */
[----:B--2---:R-:W-:Y:S02]  /*16f00*/  FSEL R74, R74, -INF , P3 ;  /* 0xff8000004a4a7808 */ /* 0x004fe40001800000 */
[----:B------:R-:W-:Y:S02]  /*16f10*/  FMNMX.FTZ R3, R72, R3, !PT ;  /* 0x0000000348037209 */ /* 0x000fe40007810000 */
[----:B------:R-:W-:-:S02]  /*16f20*/  FSEL R46, R46, -INF , P1 ;  /* 0xff8000002e2e7808 */ /* 0x000fc40000800000 */
[----:B------:R-:W-:Y:S02]  /*16f30*/  ISETP.GT.AND P1, PT, R33, 0x49, PT ;  /* 0x000000492100780c */ /* 0x000fe40003f24270 */
[----:B0-----:R-:W-:Y:S02]  /*16f40*/  FSEL R78, R78, -INF , P2 ;  /* 0xff8000004e4e7808 */ /* 0x001fe40001000000 */
[----:B------:R-:W-:Y:S02]  /*16f50*/  FMNMX.FTZ R3, R74, R3, !PT ;  /* 0x000000034a037209 */ /* 0x000fe40007810000 */
[----:B-1----:R-:W-:Y:S02]  /*16f60*/  FSEL R76, R76, -INF , P1 ;  /* 0xff8000004c4c7808 */ /* 0x002fe40000800000 */
[----:B------:R-:W-:-:S04]  /*16f70*/  FMNMX.FTZ R3, R78, R3, !PT ;  /* 0x000000034e037209 */ /* 0x000fc80007810000 */
[----:B------:R-:W-:-:S05]  /*16f80*/  FMNMX.FTZ R9, R76, R3, !PT ;  /* 0x000000034c097209 */ /* 0x000fca0007810000 */
[----:B------:R-:W0:Y:S02]  /*16f90*/  SHFL.BFLY PT, R80, R9, 0x2, 0x1f ;  /* 0x0c401f0009507f89 */ /* 0x000e2400000e0000 */
[----:B0-----:R-:W-:Y:S02]  /*16fa0*/  FMNMX.FTZ R80, R9, R80, !PT ;  /* 0x0000005009507209 */ /* 0x001fe40007810000 */
[----:B------:R-:W-:-:S04]  /*16fb0*/  FMNMX.FTZ R9, R2, R7, !PT ;  /* 0x0000000702097209 */ /* 0x000fc80007810000 */
[----:B------:R-:W-:Y:S01]  /*16fc0*/  FMNMX.FTZ R9, R10, R9, !PT ;  /* 0x000000090a097209 */ /* 0x000fe20007810000 */
[----:B------:R-:W0:Y:S03]  /*16fd0*/  SHFL.BFLY PT, R5, R80, 0x1, 0x1f ;  /* 0x0c201f0050057f89 */ /* 0x000e2600000e0000 */
[----:B------:R-:W-:-:S04]  /*16fe0*/  FMNMX.FTZ R9, R12, R9, !PT ;  /* 0x000000090c097209 */ /* 0x000fc80007810000 */
[----:B------:R-:W-:-:S04]  /*16ff0*/  FMNMX.FTZ R9, R20, R9, !PT ;  /* 0x0000000914097209 */ /* 0x000fc80007810000 */
[----:B------:R-:W-:-:S04]  /*17000*/  FMNMX.FTZ R9, R24, R9, !PT ;  /* 0x0000000918097209 */ /* 0x000fc80007810000 */
[----:B------:R-:W-:-:S04]  /*17010*/  FMNMX.FTZ R9, R28, R9, !PT ;  /* 0x000000091c097209 */ /* 0x000fc80007810000 */
[----:B------:R-:W-:Y:S01]  /*17020*/  FMNMX.FTZ R9, R32, R9, !PT ;  /* 0x0000000920097209 */ /* 0x000fe20007810000 */
[----:B------:R-:W1:Y:S03]  /*17030*/  MUFU.TANH R38, R38 ;  /* 0x0000002600267308 */ /* 0x000e660000002400 */
[----:B------:R-:W-:Y:S02]  /*17040*/  FMNMX.FTZ R9, R34, R9, !PT ;  /* 0x0000000922097209 */ /* 0x000fe40007810000 */
[----:B0-----:R-:W-:Y:S02]  /*17050*/  FMNMX.FTZ R5, R80, R5, !PT ;  /* 0x0000000550057209 */ /* 0x001fe40007810000 */
[----:B------:R-:W-:Y:S02]  /*17060*/  MOV R3, UR5 ;  /* 0x0000000500037c02 */ /* 0x000fe40008000f00 */
[----:B------:R-:W-:Y:S01]  /*17070*/  FMNMX.FTZ R11, R36, R9, !PT ;  /* 0x00000009240b7209 */ /* 0x000fe20007810000 */
[----:B------:R-:W0:Y:S01]  /*17080*/  MUFU.TANH R39, R39 ;  /* 0x0000002700277308 */ /* 0x000e220000002400 */
[C---:B------:R-:W-:Y:S01]  /*17090*/  FSETP.NEU.FTZ.AND P0, PT, R5.reuse, -INF , PT ;  /* 0xff8000000500780b */ /* 0x040fe20003f1d000 */
[----:B------:R-:W-:Y:S01]  /*170a0*/  FMUL.FTZ R13, R5, R3 ;  /* 0x00000003050d7220 */ /* 0x000fe20000410000 */
[----:B------:R-:W-:-:S04]  /*170b0*/  FMNMX.FTZ R11, R40, R11, !PT ;  /* 0x0000000b280b7209 */ /* 0x000fc80007810000 */
[----:B------:R-:W-:Y:S01]  /*170c0*/  FMNMX.FTZ R11, R42, R11, !PT ;  /* 0x0000000b2a0b7209 */ /* 0x000fe20007810000 */
[----:B------:R0:W2:Y:S01]  /*170d0*/  MUFU.TANH R15, R26 ;  /* 0x0000001a000f7308 */ /* 0x0000a20000002400 */
[----:B------:R-:W-:Y:S02]  /*170e0*/  FSEL R13, R13, RZ, P0 ;  /* 0x000000ff0d0d7208 */ /* 0x000fe40000000000 */
[----:B------:R-:W-:-:S05]  /*170f0*/  FMNMX.FTZ R11, R44, R11, !PT ;  /* 0x0000000b2c0b7209 */ /* 0x000fca0007810000 */
[----:B------:R-:W-:Y:S01]  /*17100*/  MUFU.TANH R27, R27 ;  /* 0x0000001b001b7308 */ /* 0x000fe20000002400 */
[----:B------:R-:W-:Y:S01]  /*17110*/  FFMA.FTZ R208, R25, R3, -R13 ;  /* 0x0000000319d07223 */ /* 0x000fe2000001080d */
[----:B-1----:R-:W-:Y:S02]  /*17120*/  FSEL R38, R38, -INF , P6 ;  /* 0xff80000026267808 */ /* 0x002fe40003000000 */
[----:B------:R-:W-:-:S04]  /*17130*/  FMNMX.FTZ R25, R46, R11, !PT ;  /* 0x0000000b2e197209 */ /* 0x000fc80007810000 */
[----:B------:R2:W1:Y:S01]  /*17140*/  MUFU.TANH R21, R30 ;  /* 0x0000001e00157308 */ /* 0x0004620000002400 */
[----:B0-----:R-:W-:Y:S02]  /*17150*/  FSEL R26, R39, -INF , P5 ;  /* 0xff800000271a7808 */ /* 0x001fe40002800000 */
[----:B------:R-:W-:Y:S01]  /*17160*/  FMNMX.FTZ R25, R38, R25, !PT ;  /* 0x0000001926197209 */ /* 0x000fe20007810000 */
[----:B------:R-:W-:-:S04]  /*17170*/  FFMA.FTZ R52, R52, R3, -R13 ;  /* 0x0000000334347223 */ /* 0x000fc8000001080d */
[----:B------:R-:W0:Y:S01]  /*17180*/  MUFU.TANH R31, R31 ;  /* 0x0000001f001f7308 */ /* 0x000e220000002400 */
[----:B--2---:R-:W-:Y:S02]  /*17190*/  FSEL R30, R15, -INF , P4 ;  /* 0xff8000000f1e7808 */ /* 0x004fe40002000000 */
[----:B------:R-:W-:Y:S01]  /*171a0*/  FMNMX.FTZ R25, R26, R25, !PT ;  /* 0x000000191a197209 */ /* 0x000fe20007810000 */
[----:B------:R-:W-:-:S03]  /*171b0*/  FFMA.FTZ R29, R54, R3, -R13 ;  /* 0x00000003361d7223 */ /* 0x000fc6000001080d */
[----:B------:R-:W-:Y:S01]  /*171c0*/  FMNMX.FTZ R25, R30, R25, !PT ;  /* 0x000000191e197209 */ /* 0x000fe20007810000 */
[----:B------:R2:W-:Y:S01]  /*171d0*/  MUFU.EX2 R9, R52 ;  /* 0x0000003400097308 */ /* 0x0005e20000000800 */
[----:B-1----:R-:W-:Y:S01]  /*171e0*/  FSEL R54, R21, -INF , P2 ;  /* 0xff80000015367808 */ /* 0x002fe20001000000 */
[----:B------:R-:W-:Y:S01]  /*171f0*/  FFMA.FTZ R15, R6, R3, -R13 ;  /* 0x00000003060f7223 */ /* 0x000fe2000001080d */
[----:B--2---:R-:W-:-:S04]  /*17200*/  FSEL R52, R27, -INF , P3 ;  /* 0xff8000001b347808 */ /* 0x004fc80001800000 */
[----:B------:R-:W-:Y:S02]  /*17210*/  FMNMX.FTZ R25, R52, R25, !PT ;  /* 0x0000001934197209 */ /* 0x000fe40007810000 */
[----:B0-----:R-:W-:Y:S02]  /*17220*/  FSEL R6, R31, -INF , P1 ;  /* 0xff8000001f067808 */ /* 0x001fe40000800000 */
[----:B------:R-:W-:Y:S01]  /*17230*/  FMNMX.FTZ R25, R54, R25, !PT ;  /* 0x0000001936197209 */ /* 0x000fe20007810000 */
[----:B------:R-:W-:-:S03]  /*17240*/  FFMA.FTZ R204, R4, R3, -R13 ;  /* 0x0000000304cc7223 */ /* 0x000fc6000001080d */
[----:B------:R-:W-:Y:S01]  /*17250*/  FMNMX.FTZ R4, R6, R25, !PT ;  /* 0x0000001906047209 */ /* 0x000fe20007810000 */
[----:B------:R0:W-:Y:S04]  /*17260*/  MUFU.EX2 R11, R29 ;  /* 0x0000001d000b7308 */ /* 0x0001e80000000800 */
[----:B0-----:R-:W0:Y:S01]  /*17270*/  SHFL.BFLY PT, R29, R4, 0x2, 0x1f ;  /* 0x0c401f00041d7f89 */ /* 0x001e2200000e0000 */
[----:B------:R-:W-:Y:S01]  /*17280*/  FFMA.FTZ R206, R8, R3, -R13 ;  /* 0x0000000308ce7223 */ /* 0x000fe2000001080d */
[----:B0-----:R-:W-:-:S05]  /*17290*/  FMNMX.FTZ R8, R4, R29, !PT ;  /* 0x0000001d04087209 */ /* 0x001fca0007810000 */
[----:B------:R-:W0:Y:S02]  /*172a0*/  SHFL.BFLY PT, R33, R8, 0x1, 0x1f ;  /* 0x0c201f0008217f89 */ /* 0x000e2400000e0000 */
[----:B0-----:R-:W-:-:S04]  /*172b0*/  FMNMX.FTZ R4, R8, R33, !PT ;  /* 0x0000002108047209 */ /* 0x001fc80007810000 */
[C---:B------:R-:W-:Y:S01]  /*172c0*/  FSETP.NEU.FTZ.AND P1, PT, R4.reuse, -INF , PT ;  /* 0xff8000000400780b */ /* 0x040fe20003f3d000 */
[----:B------:R-:W-:-:S05]  /*172d0*/  FMUL.FTZ R35, R4, R3 ;  /* 0x0000000304237220 */ /* 0x000fca0000410000 */
[----:B------:R-:W-:-:S05]  /*172e0*/  FSEL R35, R35, RZ, P1 ;  /* 0x000000ff23237208 */ /* 0x000fca0000800000 */
[-C--:B------:R-:W-:Y:S02]  /*172f0*/  FFMA.FTZ R201, R34, R3.reuse, -R35 ;  /* 0x0000000322c97223 */ /* 0x080fe40000010823 */
[----:B------:R-:W2:Y:S01]  /*17300*/  LDL R34, [R1+0x64] ;  /* 0x0000640001227983 */ /* 0x000ea20000100800 */
[-C--:B------:R-:W-:Y:S01]  /*17310*/  FFMA.FTZ R210, R56, R3.reuse, -R13 ;  /* 0x0000000338d27223 */ /* 0x080fe2000001080d */
[----:B------:R-:W0:Y:S01]  /*17320*/  MUFU.EX2 R208, R208 ;  /* 0x000000d000d07308 */ /* 0x000e220000000800 */
[-CC-:B------:R-:W-:Y:S01]  /*17330*/  FFMA.FTZ R209, R2, R3.reuse, -R35.reuse ;  /* 0x0000000302d17223 */ /* 0x180fe20000010823 */
[-CC-:B------:R-:W-:Y:S01]  /*17340*/  FFMA.FTZ R2, R7, R3.reuse, -R35.reuse ;  /* 0x0000000307027223 */ /* 0x180fe20000010823 */
[----:B------:R-:W-:-:S05]  /*17350*/  FFMA.FTZ R211, R10, R3, -R35 ;  /* 0x000000030ad37223 */ /* 0x000fca0000010823 */
[----:B------:R-:W1:Y:S01]  /*17360*/  MUFU.EX2 R210, R210 ;  /* 0x000000d200d27308 */ /* 0x000e620000000800 */
[-CC-:B------:R-:W-:Y:S01]  /*17370*/  FFMA.FTZ R8, R12, R3.reuse, -R35.reuse ;  /* 0x000000030c087223 */ /* 0x180fe20000010823 */
[----:B------:R-:W-:-:S06]  /*17380*/  FFMA.FTZ R205, R20, R3, -R35 ;  /* 0x0000000314cd7223 */ /* 0x000fcc0000010823 */
[----:B------:R-:W-:Y:S08]  /*17390*/  MUFU.EX2 R209, R209 ;  /* 0x000000d100d17308 */ /* 0x000ff00000000800 */
[----:B------:R-:W3:Y:S01]  /*173a0*/  MUFU.EX2 R2, R2 ;  /* 0x0000000200027308 */ /* 0x000ee20000000800 */
[----:B0-----:R-:W-:-:S07]  /*173b0*/  FADD.FTZ R7, R208, R9 ;  /* 0x00000009d0077221 */ /* 0x001fce0000010000 */
[----:B------:R-:W0:Y:S01]  /*173c0*/  MUFU.EX2 R204, R204 ;  /* 0x000000cc00cc7308 */ /* 0x000e220000000800 */
[----:B------:R-:W-:-:S07]  /*173d0*/  FFMA.FTZ R10, R24, R3, -R35 ;  /* 0x00000003180a7223 */ /* 0x000fce0000010823 */
[----:B------:R-:W4:Y:S01]  /*173e0*/  MUFU.EX2 R211, R211 ;  /* 0x000000d300d37308 */ /* 0x000f220000000800 */
[----:B-1----:R-:W-:Y:S01]  /*173f0*/  FADD.FTZ R24, R210, R7 ;  /* 0x00000007d2187221 */ /* 0x002fe20000010000 */
[----:B------:R-:W-:-:S06]  /*17400*/  FFMA.FTZ R207, R28, R3, -R35 ;  /* 0x000000031ccf7223 */ /* 0x000fcc0000010823 */
[----:B------:R-:W1:Y:S01]  /*17410*/  MUFU.EX2 R8, R8 ;  /* 0x0000000800087308 */ /* 0x000e620000000800 */
[----:B------:R-:W-:Y:S01]  /*17420*/  FADD.FTZ R7, R11, R24 ;  /* 0x000000180b077221 */ /* 0x000fe20000010000 */
[----:B---3--:R-:W-:-:S06]  /*17430*/  FADD.FTZ R28, R209, R2 ;  /* 0x00000002d11c7221 */ /* 0x008fcc0000010000 */
[----:B------:R-:W3:Y:S01]  /*17440*/  MUFU.EX2 R205, R205 ;  /* 0x000000cd00cd7308 */ /* 0x000ee20000000800 */
[-C--:B------:R-:W-:Y:S01]  /*17450*/  FFMA.FTZ R12, R32, R3.reuse, -R35 ;  /* 0x00000003200c7223 */ /* 0x080fe20000010823 */
[----:B------:R-:W-:Y:S01]  /*17460*/  FFMA.FTZ R21, R14, R3, -R13 ;  /* 0x000000030e157223 */ /* 0x000fe2000001080d */
[----:B0-----:R-:W-:-:S05]  /*17470*/  FADD.FTZ R24, R204, R7 ;  /* 0x00000007cc187221 */ /* 0x001fca0000010000 */
[----:B------:R-:W0:Y:S01]  /*17480*/  MUFU.EX2 R10, R10 ;  /* 0x0000000a000a7308 */ /* 0x000e220000000800 */
[----:B----4-:R-:W-:Y:S01]  /*17490*/  FADD.FTZ R7, R211, R28 ;  /* 0x0000001cd3077221 */ /* 0x010fe20000010000 */
[----:B------:R-:W-:-:S06]  /*174a0*/  FFMA.FTZ R200, R50, R3, -R13 ;  /* 0x0000000332c87223 */ /* 0x000fcc000001080d */
[----:B------:R-:W4:Y:S01]  /*174b0*/  MUFU.EX2 R15, R15 ;  /* 0x0000000f000f7308 */ /* 0x000f220000000800 */
[----:B-1----:R-:W-:Y:S01]  /*174c0*/  FADD.FTZ R28, R8, R7 ;  /* 0x00000007081c7221 */ /* 0x002fe20000010000 */
[----:B------:R-:W-:-:S06]  /*174d0*/  FFMA.FTZ R14, R36, R3, -R35 ;  /* 0x00000003240e7223 */ /* 0x000fcc0000010823 */
[----:B------:R-:W1:Y:S01]  /*174e0*/  MUFU.EX2 R207, R207 ;  /* 0x000000cf00cf7308 */ /* 0x000e620000000800 */
[----:B------:R-:W-:-:S07]  /*174f0*/  FFMA.FTZ R25, R48, R3, -R13 ;  /* 0x0000000330197223 */ /* 0x000fce000001080d */
[----:B------:R-:W5:Y:S01]  /*17500*/  MUFU.EX2 R206, R206 ;  /* 0x000000ce00ce7308 */ /* 0x000f620000000800 */
[----:B---3--:R-:W-:Y:S01]  /*17510*/  FADD.FTZ R7, R205, R28 ;  /* 0x0000001ccd077221 */ /* 0x008fe20000010000 */
[----:B------:R-:W-:-:S06]  /*17520*/  FFMA.FTZ R203, R40, R3, -R35 ;  /* 0x0000000328cb7223 */ /* 0x000fcc0000010823 */
[----:B------:R-:W3:Y:S01]  /*17530*/  MUFU.EX2 R12, R12 ;  /* 0x0000000c000c7308 */ /* 0x000ee20000000800 */
[----:B------:R-:W-:-:S07]  /*17540*/  FFMA.FTZ R202, R58, R3, -R13 ;  /* 0x000000033aca7223 */ /* 0x000fce000001080d */
[----:B------:R-:W3:Y:S01]  /*17550*/  MUFU.EX2 R21, R21 ;  /* 0x0000001500157308 */ /* 0x000ee20000000800 */
[----:B0-----:R-:W-:Y:S01]  /*17560*/  FADD.FTZ R28, R10, R7 ;  /* 0x000000070a1c7221 */ /* 0x001fe20000010000 */
[----:B------:R-:W-:-:S06]  /*17570*/  FFMA.FTZ R20, R42, R3, -R35 ;  /* 0x000000032a147223 */ /* 0x000fcc0000010823 */
[----:B------:R-:W0:Y:S01]  /*17580*/  MUFU.EX2 R201, R201 ;  /* 0x000000c900c97308 */ /* 0x000e220000000800 */
[----:B----4-:R-:W-:Y:S01]  /*17590*/  FADD.FTZ R37, R15, R24 ;  /* 0x000000180f257221 */ /* 0x010fe20000010000 */
[----:B------:R-:W-:-:S06]  /*175a0*/  FFMA.FTZ R27, R60, R3, -R13 ;  /* 0x000000033c1b7223 */ /* 0x000fcc000001080d */
[----:B------:R-:W4:Y:S01]  /*175b0*/  MUFU.EX2 R200, R200 ;  /* 0x000000c800c87308 */ /* 0x000f220000000800 */
[----:B-1----:R-:W-:Y:S01]  /*175c0*/  FADD.FTZ R7, R207, R28 ;  /* 0x0000001ccf077221 */ /* 0x002fe20000010000 */
[----:B------:R-:W-:-:S06]  /*175d0*/  FFMA.FTZ R197, R44, R3, -R35 ;  /* 0x000000032cc57223 */ /* 0x000fcc0000010823 */
[----:B------:R-:W1:Y:S01]  /*175e0*/  MUFU.EX2 R14, R14 ;  /* 0x0000000e000e7308 */ /* 0x000e620000000800 */
[----:B-----5:R-:W-:Y:S01]  /*175f0*/  FADD.FTZ R32, R206, R37 ;  /* 0x00000025ce207221 */ /* 0x020fe20000010000 */
[----:B------:R-:W-:-:S06]  /*17600*/  FFMA.FTZ R196, R62, R3, -R13 ;  /* 0x000000033ec47223 */ /* 0x000fcc000001080d */
[----:B------:R-:W5:Y:S01]  /*17610*/  MUFU.EX2 R25, R25 ;  /* 0x0000001900197308 */ /* 0x000f620000000800 */
[----:B---3--:R-:W-:Y:S01]  /*17620*/  FADD.FTZ R28, R12, R7 ;  /* 0x000000070c1c7221 */ /* 0x008fe20000010000 */
[----:B------:R-:W-:-:S06]  /*17630*/  FFMA.FTZ R24, R46, R3, -R35 ;  /* 0x000000032e187223 */ /* 0x000fcc0000010823 */
[----:B------:R-:W3:Y:S01]  /*17640*/  MUFU.EX2 R203, R203 ;  /* 0x000000cb00cb7308 */ /* 0x000ee20000000800 */
[----:B------:R-:W-:Y:S01]  /*17650*/  FADD.FTZ R37, R21, R32 ;  /* 0x0000002015257221 */ /* 0x000fe20000010000 */
[----:B------:R-:W-:-:S06]  /*17660*/  FFMA.FTZ R29, R66, R3, -R13 ;  /* 0x00000003421d7223 */ /* 0x000fcc000001080d */
[----:B------:R-:W3:Y:S01]  /*17670*/  MUFU.EX2 R202, R202 ;  /* 0x000000ca00ca7308 */ /* 0x000ee20000000800 */
[----:B0-----:R-:W-:Y:S01]  /*17680*/  FADD.FTZ R7, R201, R28 ;  /* 0x0000001cc9077221 */ /* 0x001fe20000010000 */
[----:B------:R-:W-:-:S06]  /*17690*/  FFMA.FTZ R199, R38, R3, -R35 ;  /* 0x0000000326c77223 */ /* 0x000fcc0000010823 */
[----:B------:R-:W-:Y:S01]  /*176a0*/  MUFU.EX2 R20, R20 ;  /* 0x0000001400147308 */ /* 0x000fe20000000800 */
[----:B----4-:R-:W-:Y:S01]  /*176b0*/  FADD.FTZ R32, R200, R37 ;  /* 0x00000025c8207221 */ /* 0x010fe20000010000 */
[----:B------:R-:W-:-:S06]  /*176c0*/  FFMA.FTZ R198, R68, R3, -R13 ;  /* 0x0000000344c67223 */ /* 0x000fcc000001080d */
[----:B------:R-:W0:Y:S01]  /*176d0*/  MUFU.EX2 R27, R27 ;  /* 0x0000001b001b7308 */ /* 0x000e220000000800 */
[----:B-1----:R-:W-:Y:S01]  /*176e0*/  FADD.FTZ R28, R14, R7 ;  /* 0x000000070e1c7221 */ /* 0x002fe20000010000 */
[----:B------:R-:W-:-:S06]  /*176f0*/  PRMT R0, R45, 0x654, R0 ;  /* 0x000006542d007816 */ /* 0x000fcc0000000000 */
[----:B------:R-:W-:Y:S01]  /*17700*/  MUFU.EX2 R197, R197 ;  /* 0x000000c500c57308 */ /* 0x000fe20000000800 */
[----:B-----5:R-:W-:Y:S01]  /*17710*/  FADD.FTZ R37, R25, R32 ;  /* 0x0000002019257221 */ /* 0x020fe20000010000 */
[----:B------:R-:W-:-:S06]  /*17720*/  FFMA.FTZ R31, R70, R3, -R13 ;  /* 0x00000003461f7223 */ /* 0x000fcc000001080d */
[----:B------:R-:W1:Y:S01]  /*17730*/  MUFU.EX2 R196, R196 ;  /* 0x000000c400c47308 */ /* 0x000e620000000800 */
[-CC-:B------:R-:W-:Y:S01]  /*17740*/  FFMA.FTZ R26, R26, R3.reuse, -R35.reuse ;  /* 0x000000031a1a7223 */ /* 0x180fe20000010823 */
[----:B---3--:R-:W-:Y:S01]  /*17750*/  FADD.FTZ R7, R203, R28 ;  /* 0x0000001ccb077221 */ /* 0x008fe20000010000 */
[-C--:B------:R-:W-:Y:S01]  /*17760*/  FFMA.FTZ R193, R30, R3.reuse, -R35 ;  /* 0x000000031ec17223 */ /* 0x080fe20000010823 */
[----:B------:R3:W-:Y:S04]  /*17770*/  SYNCS.ARRIVE.TRANS64.RED.A1T0 RZ, [R0+URZ], RZ ;  /* 0x000000ff00ff79a7 */ /* 0x0007e8000810043f */
[----:B------:R-:W4:Y:S01]  /*17780*/  MUFU.EX2 R24, R24 ;  /* 0x0000001800187308 */ /* 0x000f220000000800 */
[----:B------:R-:W-:Y:S01]  /*17790*/  FADD.FTZ R32, R202, R37 ;  /* 0x00000025ca207221 */ /* 0x000fe20000010000 */
[----:B------:R-:W-:-:S06]  /*177a0*/  FFMA.FTZ R192, R72, R3, -R13 ;  /* 0x0000000348c07223 */ /* 0x000fcc000001080d */
[----:B------:R-:W5:Y:S01]  /*177b0*/  MUFU.EX2 R29, R29 ;  /* 0x0000001d001d7308 */ /* 0x000f620000000800 */
[----:B------:R-:W-:-:S07]  /*177c0*/  FFMA.FTZ R52, R52, R3, -R35 ;  /* 0x0000000334347223 */ /* 0x000fce0000010823 */
[----:B------:R-:W5:Y:S01]  /*177d0*/  MUFU.EX2 R199, R199 ;  /* 0x000000c700c77308 */ /* 0x000f620000000800 */
[----:B0-----:R-:W-:-:S07]  /*177e0*/  FADD.FTZ R37, R27, R32 ;  /* 0x000000201b257221 */ /* 0x001fce0000010000 */
[----:B------:R-:W0:Y:S01]  /*177f0*/  MUFU.EX2 R198, R198 ;  /* 0x000000c600c67308 */ /* 0x000e220000000800 */
[-C--:B------:R-:W-:Y:S01]  /*17800*/  FFMA.FTZ R74, R74, R3.reuse, -R13 ;  /* 0x000000034a4a7223 */ /* 0x080fe2000001080d */
[----:B------:R-:W-:-:S06]  /*17810*/  FFMA.FTZ R54, R54, R3, -R35 ;  /* 0x0000000336367223 */ /* 0x000fcc0000010823 */
[----:B---3--:R3:W0:Y:S01]  /*17820*/  MUFU.EX2 R0, R26 ;  /* 0x0000001a00007308 */ /* 0x0086220000000800 */
[----:B-1----:R-:W-:Y:S01]  /*17830*/  FADD.FTZ R30, R196, R37 ;  /* 0x00000025c41e7221 */ /* 0x002fe20000010000 */
[----:B------:R-:W-:-:S06]  /*17840*/  FFMA.FTZ R194, R78, R3, -R13 ;  /* 0x000000034ec27223 */ /* 0x000fcc000001080d */
[----:B------:R-:W1:Y:S01]  /*17850*/  MUFU.EX2 R31, R31 ;  /* 0x0000001f001f7308 */ /* 0x000e620000000800 */
[----:B---3--:R-:W-:-:S04]  /*17860*/  FADD.FTZ R26, R20, R7 ;  /* 0x00000007141a7221 */ /* 0x008fc80000010000 */
[----:B------:R-:W-:-:S03]  /*17870*/  FADD.FTZ R7, R197, R26 ;  /* 0x0000001ac5077221 */ /* 0x000fc60000010000 */
[----:B------:R-:W3:Y:S01]  /*17880*/  MUFU.EX2 R193, R193 ;  /* 0x000000c100c17308 */ /* 0x000ee20000000800 */
[----:B----4-:R-:W-:Y:S01]  /*17890*/  FADD.FTZ R26, R24, R7 ;  /* 0x00000007181a7221 */ /* 0x010fe20000010000 */
[----:B------:R-:W-:Y:S01]  /*178a0*/  FFMA.FTZ R6, R6, R3, -R35 ;  /* 0x0000000306067223 */ /* 0x000fe20000010823 */
[----:B-----5:R-:W-:-:S05]  /*178b0*/  FADD.FTZ R35, R29, R30 ;  /* 0x0000001e1d237221 */ /* 0x020fca0000010000 */
[----:B------:R-:W4:Y:S01]  /*178c0*/  MUFU.EX2 R192, R192 ;  /* 0x000000c000c07308 */ /* 0x000f220000000800 */
[----:B------:R-:W-:Y:S01]  /*178d0*/  FFMA.FTZ R13, R76, R3, -R13 ;  /* 0x000000034c0d7223 */ /* 0x000fe2000001080d */
[----:B------:R-:W-:-:S06]  /*178e0*/  FADD.FTZ R7, R199, R26 ;  /* 0x0000001ac7077221 */ /* 0x000fcc0000010000 */
[----:B------:R-:W5:Y:S01]  /*178f0*/  MUFU.EX2 R52, R52 ;  /* 0x0000003400347308 */ /* 0x000f620000000800 */
[----:B------:R-:W-:Y:S01]  /*17900*/  F2FP.F16.F32.PACK_AB R204, R15, R204 ;  /* 0x000000cc0fcc723e */ /* 0x000fe200000000ff */
[----:B0-----:R-:W-:Y:S01]  /*17910*/  FADD.FTZ R28, R198, R35 ;  /* 0x00000023c61c7221 */ /* 0x001fe20000010000 */
[----:B------:R-:W-:-:S05]  /*17920*/  VIADD R15, R112, 0xfffffffe ;  /* 0xfffffffe700f7836 */ /* 0x000fca0000000000 */
[----:B------:R-:W0:Y:S01]  /*17930*/  MUFU.EX2 R33, R74 ;  /* 0x0000004a00217308 */ /* 0x000e220000000800 */
[----:B------:R-:W-:Y:S01]  /*17940*/  FADD.FTZ R26, R0, R7 ;  /* 0x00000007001a7221 */ /* 0x000fe20000010000 */
[----:B------:R-:W-:-:S06]  /*17950*/  F2FP.F16.F32.PACK_AB R208, R9, R208 ;  /* 0x000000d009d0723e */ /* 0x000fcc00000000ff */
[----:B------:R-:W0:Y:S01]  /*17960*/  MUFU.EX2 R54, R54 ;  /* 0x0000003600367308 */ /* 0x000e220000000800 */
[----:B-1----:R-:W-:-:S07]  /*17970*/  FADD.FTZ R9, R31, R28 ;  /* 0x0000001c1f097221 */ /* 0x002fce0000010000 */
[----:B------:R-:W1:Y:S01]  /*17980*/  MUFU.EX2 R194, R194 ;  /* 0x000000c200c27308 */ /* 0x000e620000000800 */
[----:B---3--:R-:W-:-:S07]  /*17990*/  FADD.FTZ R7, R193, R26 ;  /* 0x0000001ac1077221 */ /* 0x008fce0000010000 */
[----:B------:R-:W3:Y:S01]  /*179a0*/  MUFU.EX2 R195, R6 ;  /* 0x0000000600c37308 */ /* 0x000ee20000000800 */
[----:B----4-:R-:W-:-:S07]  /*179b0*/  FADD.FTZ R28, R192, R9 ;  /* 0x00000009c01c7221 */ /* 0x010fce0000010000 */
[----:B------:R-:W4:Y:S01]  /*179c0*/  MUFU.EX2 R13, R13 ;  /* 0x0000000d000d7308 */ /* 0x000f220000000800 */
[----:B--2---:R-:W-:Y:S01]  /*179d0*/  ISETP.GE.AND P1, PT, R15, R34, PT ;  /* 0x000000220f00720c */ /* 0x004fe20003f26270 */
[----:B-----5:R-:W-:Y:S01]  /*179e0*/  FADD.FTZ R7, R52, R7 ;  /* 0x0000000734077221 */ /* 0x020fe20000010000 */
[----:B0-----:R-:W-:Y:S01]  /*179f0*/  FADD.FTZ R9, R33, R28 ;  /* 0x0000001c21097221 */ /* 0x001fe20000010000 */
[----:B------:R-:W-:Y:S02]  /*17a00*/  F2FP.F16.F32.PACK_AB R209, R2, R209 ;  /* 0x000000d102d1723e */ /* 0x000fe400000000ff */
[----:B------:R-:W-:Y:S01]  /*17a10*/  FADD.FTZ R2, R54, R7 ;  /* 0x0000000736027221 */ /* 0x000fe20000010000 */
[----:B-1----:R-:W-:Y:S01]  /*17a20*/  FADD.FTZ R228, R194, R9 ;  /* 0x00000009c2e47221 */ /* 0x002fe20000010000 */
[----:B------:R-:W-:Y:S01]  /*17a30*/  BSSY B0, `(.L_x_636) ;  /* 0x00005b9000007945 */ /* 0x000fe20003800000 */
[----:B------:R-:W-:Y:S01]  /*17a40*/  ISETP.NE.AND P0, PT, R64, RZ, PT ;  /* 0x000000ff4000720c */ /* 0x000fe20003f05270 */
[----:B---3--:R-:W-:Y:S01]  /*17a50*/  FADD.FTZ R227, R195, R2 ;  /* 0x00000002c3e37221 */ /* 0x008fe20000010000 */
[----:B------:R-:W-:Y:S01]  /*17a60*/  F2FP.F16.F32.PACK_AB R200, R25, R200 ;  /* 0x000000c819c8723e */ /* 0x000fe200000000ff */
[--C-:B------:R-:W-:Y:S01]  /*17a70*/  IMAD.MOV.U32 R150, RZ, RZ, R151.reuse ;  /* 0x000000ffff967224 */ /* 0x100fe200078e0097 */
[----:B------:R-:W-:Y:S01]  /*17a80*/  F2FP.F16.F32.PACK_AB R202, R27, R202 ;  /* 0x000000ca1bca723e */ /* 0x000fe200000000ff */
[--C-:B------:R-:W-:Y:S01]  /*17a90*/  IMAD.MOV.U32 R148, RZ, RZ, R151.reuse ;  /* 0x000000ffff947224 */ /* 0x100fe200078e0097 */
[----:B------:R-:W-:Y:S01]  /*17aa0*/  F2FP.F16.F32.PACK_AB R196, R29, R196 ;  /* 0x000000c41dc4723e */ /* 0x000fe200000000ff */
[----:B----4-:R-:W-:Y:S01]  /*17ab0*/  FADD.FTZ R228, R13, R228 ;  /* 0x000000e40de47221 */ /* 0x010fe20000010000 */
[----:B------:R-:W-:Y:S01]  /*17ac0*/  F2FP.F16.F32.PACK_AB R198, R31, R198 ;  /* 0x000000c61fc6723e */ /* 0x000fe200000000ff */
[--C-:B------:R-:W-:Y:S01]  /*17ad0*/  IMAD.MOV.U32 R147, RZ, RZ, R151.reuse ;  /* 0x000000ffff937224 */ /* 0x100fe200078e0097 */
[----:B------:R-:W-:Y:S01]  /*17ae0*/  F2FP.F16.F32.PACK_AB R192, R33, R192 ;  /* 0x000000c021c0723e */ /* 0x000fe200000000ff */
[--C-:B------:R-:W-:Y:S01]  /*17af0*/  IMAD.MOV.U32 R145, RZ, RZ, R151.reuse ;  /* 0x000000ffff917224 */ /* 0x100fe200078e0097 */
[----:B------:R-:W-:Y:S01]  /*17b00*/  F2FP.F16.F32.PACK_AB R197, R24, R197 ;  /* 0x000000c518c5723e */ /* 0x000fe200000000ff */
[--C-:B------:R-:W-:Y:S01]  /*17b10*/  IMAD.MOV.U32 R144, RZ, RZ, R151.reuse ;  /* 0x000000ffff907224 */ /* 0x100fe200078e0097 */
[----:B------:R-:W-:Y:S01]  /*17b20*/  F2FP.F16.F32.PACK_AB R199, R0, R199 ;  /* 0x000000c700c7723e */ /* 0x000fe200000000ff */
[----:B------:R-:W-:Y:S01]  /*17b30*/  IMAD.MOV.U32 R0, RZ, RZ, 0x3f800000 ;  /* 0x3f800000ff007424 */ /* 0x000fe200078e00ff */
[----:B------:R-:W-:Y:S01]  /*17b40*/  F2FP.F16.F32.PACK_AB R193, R52, R193 ;  /* 0x000000c134c1723e */ /* 0x000fe200000000ff */
[--C-:B------:R-:W-:Y:S01]  /*17b50*/  IMAD.MOV.U32 R142, RZ, RZ, R151.reuse ;  /* 0x000000ffff8e7224 */ /* 0x100fe200078e0097 */
        /* <DEDUP_REMOVED lines=18> */
[----:B------:R-:W-:Y:S01]  /*17c80*/  MOV R2, 0x3f800000 ;  /* 0x3f80000000027802 */ /* 0x000fe20000000f00 */
[--C-:B------:R-:W-:Y:S01]  /*17c90*/  IMAD.MOV.U32 R127, RZ, RZ, R151.reuse ;  /* 0x000000ffff7f7224 */ /* 0x100fe200078e0097 */
[-C--:B------:R-:W-:Y:S01]  /*17ca0*/  MOV R149, R151.reuse ;  /* 0x0000009700957202 */ /* 0x080fe20000000f00 */
        /* <DEDUP_REMOVED lines=81> */
[----:B------:R-:W-:Y:S01]  /*181c0*/  MOV R26, R151 ;  /* 0x00000097001a7202 */ /* 0x000fe20000000f00 */
[----:B------:R-:W-:-:S02]  /*181d0*/  IMAD.MOV.U32 R64, RZ, RZ, R151 ;  /* 0x000000ffff407224 */ /* 0x000fc400078e0097 */
[--C-:B------:R-:W-:Y:S02]  /*181e0*/  IMAD.MOV.U32 R63, RZ, RZ, R151.reuse ;  /* 0x000000ffff3f7224 */ /* 0x100fe400078e0097 */
[--C-:B------:R-:W-:Y:S02]  /*181f0*/  IMAD.MOV.U32 R61, RZ, RZ, R151.reuse ;  /* 0x000000ffff3d7224 */ /* 0x100fe400078e0097 */
[--C-:B------:R-:W-:Y:S02]  /*18200*/  IMAD.MOV.U32 R60, RZ, RZ, R151.reuse ;  /* 0x000000ffff3c7224 */ /* 0x100fe400078e0097 */
[--C-:B------:R-:W-:Y:S02]  /*18210*/  IMAD.MOV.U32 R58, RZ, RZ, R151.reuse ;  /* 0x000000ffff3a7224 */ /* 0x100fe400078e0097 */
[--C-:B------:R-:W-:Y:S02]  /*18220*/  IMAD.MOV.U32 R57, RZ, RZ, R151.reuse ;  /* 0x000000ffff397224 */ /* 0x100fe400078e0097 */
        /* <DEDUP_REMOVED lines=21> */
[----:B------:R-:W-:Y:S01]  /*18380*/  IMAD.MOV.U32 R24, RZ, RZ, R151 ;  /* 0x000000ffff187224 */ /* 0x000fe200078e0097 */
[----:B------:R-:W-:Y:S06]  /*18390*/  @!P1 BRA `(.L_x_637) ;  /* 0x0000005000889947 */ /* 0x000fec0003800000 */
[----:B------:R-:W-:Y:S01]  /*183a0*/  MOV R14, R4 ;  /* 0x00000004000e7202 */ /* 0x000fe20000000f00 */
[----:B------:R-:W-:Y:S01]  /*183b0*/  IMAD.MOV.U32 R13, RZ, RZ, R5 ;  /* 0x000000ffff0d7224 */ /* 0x000fe200078e0005 */
[----:B------:R-:W-:Y:S01]  /*183c0*/  MOV R8, R226 ;  /* 0x000000e200087202 */ /* 0x000fe20000000f00 */
[----:B------:R-:W-:Y:S01]  /*183d0*/  IMAD.MOV.U32 R12, RZ, RZ, R229 ;  /* 0x000000ffff0c7224 */ /* 0x000fe200078e00e5 */
[----:B------:R-:W-:Y:S01]  /*183e0*/  CS2R R150, SRZ ;  /* 0x0000000000967805 */ /* 0x000fe2000001ff00 */
[----:B------:R-:W-:Y:S01]  /*183f0*/  IMAD.MOV.U32 R2, RZ, RZ, 0x3f800000 ;  /* 0x3f800000ff027424 */ /* 0x000fe200078e00ff */
        /* <DEDUP_REMOVED lines=62> */
[----:B------:R-:W-:-:S07]  /*187e0*/  CS2R R24, SRZ ;  /* 0x0000000000187805 */ /* 0x000fce000001ff00 */
.L_x_650:
[----:B------:R-:W-:-:S04]  /*187f0*/  ISETP.NE.AND P1, PT, R8, 0x1, PT ;  /* 0x000000010800780c */ /* 0x000fc80003f25270 */
[----:B------:R-:W-:-:S04]  /*18800*/  SEL R229, RZ, 0x1, P1 ;  /* 0x00000001ffe57807 */ /* 0x000fc80000800000 */
[----:B------:R-:W-:Y:S01]  /*18810*/  LOP3.LUT R229, R12, R229, RZ, 0x3c, !PT ;  /* 0x000000e50ce57212 */ /* 0x000fe200078e3cff */
[----:B------:R-:W-:Y:S06]  /*18820*/  @!P0 BRA `(.L_x_638) ;  /* 0x0000000000048947 */ /* 0x000fec0003800000 */
[----:B------:R-:W-:Y:S01]  /*18830*/  BPT.TRAP 0x1 ;  /* 0x000000040000795c */ /* 0x000fe20000300000 */
.L_x_638:
[----:B------:R-:W-:Y:S01]  /*18840*/  VIADD R226, R8, 0x1 ;  /* 0x0000000108e27836 */ /* 0x000fe20000000000 */
[----:B------:R-:W-:-:S04]  /*18850*/  SHF.L.U32 R3, R229, 0x1f, RZ ;  /* 0x0000001fe5037819 */ /* 0x000fc800000006ff */
[----:B------:R-:W-:-:S04]  /*18860*/  ISETP.NE.AND P1, PT, R226, 0x2, PT ;  /* 0x00000002e200780c */ /* 0x000fc80003f25270 */
[----:B------:R-:W-:-:S04]  /*18870*/  SEL R226, R226, RZ, P1 ;  /* 0x000000ffe2e27207 */ /* 0x000fc80000800000 */
[----:B------:R-:W-:-:S04]  /*18880*/  LEA R9, R226, R23, 0x3 ;  /* 0x00000017e2097211 */ /* 0x000fc800078e18ff */
[----:B------:R0:W1:Y:S01]  /*18890*/  SYNCS.PHASECHK.TRANS64.TRYWAIT P1, [R9+URZ+0x38830], R3 ;  /* 0x03883003090075a7 */ /* 0x000062000802017f */
[----:B------:R-:W-:Y:S05]  /*188a0*/  @!P0 BRA `(.L_x_639) ;  /* 0x0000000000048947 */ /* 0x000fea0003800000 */
[----:B------:R-:W-:Y:S01]  /*188b0*/  BPT.TRAP 0x1 ;  /* 0x000000040000795c */ /* 0x000fe20000300000 */
.L_x_639:
[----:B------:R-:W2:Y:S01]  /*188c0*/  LDL R4, [R1+0x50] ;  /* 0x0000500001047983 */ /* 0x000ea20000100800 */
[----:B------:R-:W-:Y:S01]  /*188d0*/  BSSY B1, `(.L_x_640) ;  /* 0x0000007000017945 */ /* 0x000fe20003800000 */
[----:B------:R-:W-:Y:S02]  /*188e0*/  IMAD.MOV.U32 R5, RZ, RZ, 0x40000040 ;  /* 0x40000040ff057424 */ /* 0x000fe400078e00ff */
[----:B--2---:R-:W-:-:S04]  /*188f0*/  IMAD R4, R226, 0xa00, R4 ;  /* 0x00000a00e2047824 */ /* 0x004fc800078e0204 */
[----:B------:R-:W-:Y:S01]  /*18900*/  VIADD R6, R4, 0x80 ;  /* 0x0000008004067836 */ /* 0x000fe20000000000 */
[----:B-1----:R-:W-:Y:S06]  /*18910*/  @P1 BRA `(.L_x_641) ;  /* 0x0000000000081947 */ /* 0x002fec0003800000 */
[----:B------:R-:W1:Y:S02]  /*18920*/  SYNCS.PHASECHK.TRANS64.TRYWAIT P1, [R9+URZ+0x38830], R3 ;  /* 0x03883003090075a7 */ /* 0x000e64000802017f */
[----:B-1----:R-:W-:Y:S05]  /*18930*/  @!P1 BRA `(.L_x_642) ;  /* 0x0000013400449947 */ /* 0x002fea0003800000 */
.L_x_641:
[----:B------:R-:W-:Y:S05]  /*18940*/  BSYNC B1 ;  /* 0x0000000000017941 */ /* 0x000fea0003800000 */
.L_x_640:
[----:B------:R-:W2:Y:S04]  /*18950*/  LDL.64 R154, [R1+0x8] ;  /* 0x00000800019a7983 */ /* 0x000ea80000100a00 */
[----:B------:R-:W3:Y:S01]  /*18960*/  LDL.64 R152, [R1] ;  /* 0x0000000001987983 */ /* 0x000ee20000100a00 */
[----:B------:R-:W-:Y:S02]  /*18970*/  R2UR UR10, R4 ;  /* 0x00000000040a72ca */ /* 0x000fe400000e0000 */
[----:B------:R-:W-:Y:S01]  /*18980*/  R2UR UR11, R5 ;  /* 0x00000000050b72ca */ /* 0x000fe200000e0000 */
[----:B------:R-:W-:Y:S01]  /*18990*/  WARPGROUP.ARRIVE ;  /* 0x00000000000079c5 */ /* 0x000fe20000000000 */
[----:B------:R-:W-:Y:S01]  /*189a0*/  MOV R7, 0x40000040 ;  /* 0x4000004000077802 */ /* 0x000fe20000000f00 */
[----:B------:R-:W4:Y:S01]  /*189b0*/  LDL.64 R20, [R1+0x48] ;  /* 0x0000480001147983 */ /* 0x000f220000100a00 */
[----:B------:R-:W-:-:S02]  /*189c0*/  R2UR UR6, R6 ;  /* 0x00000000060672ca */ /* 0x000fc400000e0000 */
[----:B------:R-:W-:Y:S01]  /*189d0*/  R2UR UR7, R7 ;  /* 0x00000000070772ca */ /* 0x000fe200000e0000 */
[C---:B------:R-:W-:Y:S02]  /*189e0*/  VIADD R6, R4.reuse, 0x100 ;  /* 0x0000010004067836 */ /* 0x040fe40000000000 */
[----:B------:R-:W-:Y:S02]  /*189f0*/  VIADD R10, R4, 0x180 ;  /* 0x00000180040a7836 */ /* 0x000fe40000000000 */
[----:B------:R-:W-:Y:S01]  /*18a00*/  IMAD.MOV.U32 R11, RZ, RZ, 0x40000040 ;  /* 0x40000040ff0b7424 */ /* 0x000fe200078e00ff */
[----:B--2---:R-:W-:Y:S02]  /*18a10*/  R2UR UR12, R154 ;  /* 0x000000009a0c72ca */ /* 0x004fe400000e0000 */
[----:B------:R-:W-:Y:S02]  /*18a20*/  R2UR UR13, R155 ;  /* 0x000000009b0d72ca */ /* 0x000fe400000e0000 */
[----:B---3--:R-:W-:-:S02]  /*18a30*/  R2UR UR28, R152 ;  /* 0x00000000981c72ca */ /* 0x008fc400000e0000 */
[----:B------:R-:W-:Y:S02]  /*18a40*/  R2UR UR29, R153 ;  /* 0x00000000991d72ca */ /* 0x000fe400000e0000 */
[----:B----4-:R-:W-:Y:S02]  /*18a50*/  R2UR UR46, R20 ;  /* 0x00000000142e72ca */ /* 0x010fe400000e0000 */
[----:B------:R-:W-:-:S03]  /*18a60*/  R2UR UR47, R21 ;  /* 0x00000000152f72ca */ /* 0x000fc600000e0000 */
[----:B------:R-:W-:Y:S01]  /*18a70*/  UMOV UR8, UR12 ;  /* 0x0000000c00087c82 */ /* 0x000fe20008000000 */
[----:B------:R-:W-:Y:S01]  /*18a80*/  UMOV UR4, UR12 ;  /* 0x0000000c00047c82 */ /* 0x000fe20008000000 */
[----:B------:R-:W-:Y:S01]  /*18a90*/  UMOV UR9, UR13 ;  /* 0x0000000d00097c82 */ /* 0x000fe20008000000 */
[----:B------:R-:W-:Y:S01]  /*18aa0*/  UMOV UR5, UR13 ;  /* 0x0000000d00057c82 */ /* 0x000fe20008000000 */
        /* <DEDUP_REMOVED lines=9> */
[----:B------:R-:W2:Y:S01]  /*18b40*/  LDL.64 R20, [R1+0x40] ;  /* 0x0000400001147983 */ /* 0x000ea20000100a00 */
[----:B------:R-:W-:Y:S01]  /*18b50*/  R2UR UR10, R6 ;  /* 0x00000000060a72ca */ /* 0x000fe200000e0000 */
[----:B------:R-:W-:Y:S01]  /*18b60*/  UMOV UR8, UR12 ;  /* 0x0000000c00087c82 */ /* 0x000fe20008000000 */
[----:B------:R-:W-:Y:S01]  /*18b70*/  R2UR UR11, R7 ;  /* 0x00000000070b72ca */ /* 0x000fe200000e0000 */
[----:B------:R-:W-:Y:S01]  /*18b80*/  UMOV UR9, UR13 ;  /* 0x0000000d00097c82 */ /* 0x000fe20008000000 */
[----:B------:R-:W-:-:S02]  /*18b90*/  IADD3 R6, R4, 0x200, RZ ;  /* 0x0000020004067810 */ /* 0x000fc40007ffe0ff */
[----:B------:R-:W-:Y:S02]  /*18ba0*/  MOV R7, 0x40000040 ;  /* 0x4000004000077802 */ /* 0x000fe40000000f00 */
[----:B------:R-:W-:Y:S01]  /*18bb0*/  R2UR UR34, R6 ;  /* 0x00000000062272ca */ /* 0x000fe200000e0000 */
[----:B------:R-:W-:Y:S01]  /*18bc0*/  VIADD R6, R4, 0x82 ;  /* 0x0000008204067836 */ /* 0x000fe20000000000 */
[----:B------:R-:W-:Y:S01]  /*18bd0*/  R2UR UR35, R7 ;  /* 0x00000000072372ca */ /* 0x000fe200000e0000 */
[----:B------:R-:W-:-:S03]  /*18be0*/  IMAD.MOV.U32 R7, RZ, RZ, 0x40000040 ;  /* 0x40000040ff077424 */ /* 0x000fc600078e00ff */
[----:B------:R-:W-:Y:S01]  /*18bf0*/  R2UR UR22, R6 ;  /* 0x00000000061672ca */ /* 0x000fe200000e0000 */
[----:B------:R-:W-:Y:S01]  /*18c00*/  VIADD R6, R4, 0x182 ;  /* 0x0000018204067836 */ /* 0x000fe20000000000 */
[----:B------:R-:W-:Y:S01]  /*18c10*/  R2UR UR23, R7 ;  /* 0x00000000071772ca */ /* 0x000fe200000e0000 */
[----:B------:R-:W-:-:S03]  /*18c20*/  IMAD.MOV.U32 R7, RZ, RZ, 0x40000040 ;  /* 0x40000040ff077424 */ /* 0x000fc600078e00ff */
[----:B------:R-:W-:Y:S02]  /*18c30*/  R2UR UR14, R6 ;  /* 0x00000000060e72ca */ /* 0x000fe400000e0000 */
[----:B------:R-:W-:Y:S01]  /*18c40*/  R2UR UR15, R7 ;  /* 0x00000000070f72ca */ /* 0x000fe200000e0000 */
[----:B------:R-:W-:Y:S01]  /*18c50*/  IMAD.MOV.U32 R7, RZ, RZ, 0x40000040 ;  /* 0x40000040ff077424 */ /* 0x000fe200078e00ff */
[----:B------:R-:W-:Y:S01]  /*18c60*/  IADD3 R6, R4, 0x4, RZ ;  /* 0x0000000404067810 */ /* 0x000fe20007ffe0ff */
[----:B------:R-:W-:Y:S02]  /*18c70*/  WARPGROUP.DEPBAR.LE gsb0, 0x0 ;  /* 0x00008000000079c5 */ /* 0x000fe40000010000 */
[----:B------:R-:W-:-:S06]  /*18c80*/  WARPGROUP.ARRIVE ;  /* 0x00000000000079c5 */ /* 0x000fcc0000000000 */
[----:B------:R-:W-:Y:S01]  /*18c90*/  HGMMA.64x16x16.F32 R176, gdesc[UR4], RZ, !UPT, gsb0 ;  /* 0x0020000004b079f0 */ /* 0x000fe2000c0008ff */
        /* <DEDUP_REMOVED lines=9> */
[----:B------:R-:W-:Y:S02]  /*18d30*/  MOV R11, 0x40000040 ;  /* 0x40000040000b7802 */ /* 0x000fe40000000f00 */
[----:B------:R-:W-:Y:S01]  /*18d40*/  R2UR UR18, R10 ;  /* 0x000000000a1272ca */ /* 0x000fe200000e0000 */
[----:B------:R-:W-:Y:S02]  /*18d50*/  WARPGROUP.DEPBAR.LE gsb0, 0x0 ;  /* 0x00008000000079c5 */ /* 0x000fe40000010000 */
[----:B------:R-:W-:Y:S01]  /*18d60*/  WARPGROUP.ARRIVE ;  /* 0x00000000000079c5 */ /* 0x000fe20000000000 */
[----:B------:R-:W-:Y:S01]  /*18d70*/  R2UR UR19, R11 ;  /* 0x000000000b1372ca */ /* 0x000fe200000e0000 */
[----:B------:R-:W-:Y:S01]  /*18d80*/  UMOV UR12, UR28 ;  /* 0x0000001c000c7c82 */ /* 0x000fe20008000000 */
[----:B------:R-:W-:Y:S01]  /*18d90*/  UMOV UR13, UR29 ;  /* 0x0000001d000d7c82 */ /* 0x000fe20008000000 */
[----:B------:R-:W-:-:S02]  /*18da0*/  VIADD R10, R4, 0x202 ;  /* 0x00000202040a7836 */ /* 0x000fc40000000000 */
[----:B------:R-:W-:Y:S01]  /*18db0*/  HGMMA.64x16x16.F32 R168, gdesc[UR8], RZ, !UPT, gsb0 ;  /* 0x0020000008a879f0 */ /* 0x000fe2000c0008ff */
[----:B------:R-:W-:Y:S01]  /*18dc0*/  IMAD.MOV.U32 R11, RZ, RZ, 0x40000040 ;  /* 0x40000040ff0b7424 */ /* 0x000fe200078e00ff */
[----:B------:R-:W-:Y:S02]  /*18dd0*/  R2UR UR10, R6 ;  /* 0x00000000060a72ca */ /* 0x000fe400000e0000 */
[----:B------:R-:W-:Y:S02]  /*18de0*/  R2UR UR30, R10 ;  /* 0x000000000a1e72ca */ /* 0x000fe400000e0000 */
[----:B------:R-:W-:Y:S02]  /*18df0*/  R2UR UR31, R11 ;  /* 0x000000000b1f72ca */ /* 0x000fe400000e0000 */
[----:B------:R-:W-:Y:S01]  /*18e00*/  R2UR UR11, R7 ;  /* 0x00000000070b72ca */ /* 0x000fe200000e0000 */
[----:B------:R-:W-:Y:S01]  /*18e10*/  UMOV UR8, UR46 ;  /* 0x0000002e00087c82 */ /* 0x000fe20008000000 */
[----:B------:R-:W-:Y:S01]  /*18e20*/  UMOV UR9, UR47 ;  /* 0x0000002f00097c82 */ /* 0x000fe20008000000 */
[----:B------:R-:W-:Y:S01]  /*18e30*/  IMAD.MOV.U32 R7, RZ, RZ, 0x40000040 ;  /* 0x40000040ff077424 */ /* 0x000fe200078e00ff */
[----:B------:R-:W-:Y:S01]  /*18e40*/  IADD3 R6, R4, 0x84, RZ ;  /* 0x0000008404067810 */ /* 0x000fe20007ffe0ff */
[----:B------:R-:W3:Y:S01]  /*18e50*/  LDL.64 R10, [R1+0x30] ;  /* 0x00003000010a7983 */ /* 0x000ee20000100a00 */
[----:B------:R-:W-:-:S02]  /*18e60*/  WARPGROUP.DEPBAR.LE gsb0, 0x0 ;  /* 0x00008000000079c5 */ /* 0x000fc40000010000 */
[----:B------:R-:W-:-:S06]  /*18e70*/  WARPGROUP.ARRIVE ;  /* 0x00000000000079c5 */ /* 0x000fcc0000000000 */
[----:B------:R-:W-:Y:S01]  /*18e80*/  HGMMA.64x16x16.F32 R160, gdesc[UR4], RZ, !UPT, gsb0 ;  /* 0x0020000004a079f0 */ /* 0x000fe2000c0008ff */
[----:B------:R-:W-:Y:S02]  /*18e90*/  R2UR UR6, R6 ;  /* 0x00000000060672ca */ /* 0x000fe400000e0000 */
[----:B------:R-:W-:Y:S01]  /*18ea0*/  R2UR UR7, R7 ;  /* 0x00000000070772ca */ /* 0x000fe200000e0000 */
[----:B------:R-:W-:Y:S02]  /*18eb0*/  WARPGROUP.DEPBAR.LE gsb0, 0x0 ;  /* 0x00008000000079c5 */ /* 0x000fe40000010000 */
[----:B------:R-:W-:-:S06]  /*18ec0*/  WARPGROUP.ARRIVE ;  /* 0x00000000000079c5 */ /* 0x000fcc0000000000 */
[----:B------:R-:W-:Y:S03]  /*18ed0*/  HGMMA.64x16x16.F32 R152, gdesc[UR32], RZ, !UPT, gsb0 ;  /* 0x00200000209879f0 */ /* 0x000fe6000c0008ff */
[----:B------:R-:W-:Y:S02]  /*18ee0*/  WARPGROUP.DEPBAR.LE gsb0, 0x0 ;  /* 0x00008000000079c5 */ /* 0x000fe40000010000 */
[----:B------:R-:W-:-:S06]  /*18ef0*/  WARPGROUP.ARRIVE ;  /* 0x00000000000079c5 */ /* 0x000fcc0000000000 */
[----:B------:R-:W-:Y:S01]  /*18f00*/  HGMMA.64x16x16.F32 R184, gdesc[UR24], R184, gsb0 ;  /* 0x0020000018b879f0 */ /* 0x000fe200080008b8 */
[----:B--2---:R-:W-:Y:S02]  /*18f10*/  R2UR UR42, R20 ;  /* 0x00000000142a72ca */ /* 0x004fe400000e0000 */
[----:B------:R-:W-:Y:S01]  /*18f20*/  R2UR UR43, R21 ;  /* 0x00000000152b72ca */ /* 0x000fe200000e0000 */
[----:B------:R-:W-:Y:S01]  /*18f30*/  UMOV UR4, UR46 ;  /* 0x0000002e00047c82 */ /* 0x000fe20008000000 */
[----:B------:R-:W-:Y:S01]  /*18f40*/  UMOV UR5, UR47 ;  /* 0x0000002f00057c82 */ /* 0x000fe20008000000 */
[----:B------:R-:W-:Y:S01]  /*18f50*/  VIADD R6, R4, 0x104 ;  /* 0x0000010404067836 */ /* 0x000fe20000000000 */
[----:B------:R-:W-:Y:S01]  /*18f60*/  MOV R7, 0x40000040 ;  /* 0x4000004000077802 */ /* 0x000fe20000000f00 */
[----:B------:R-:W-:Y:S01]  /*18f70*/  UMOV UR24, UR46 ;  /* 0x0000002e00187c82 */ /* 0x000fe20008000000 */
[----:B------:R-:W-:Y:S01]  /*18f80*/  UMOV UR25, UR47 ;  /* 0x0000002f00197c82 */ /* 0x000fe20008000000 */
[----:B------:R-:W-:Y:S01]  /*18f90*/  UMOV UR32, UR46 ;  /* 0x0000002e00207c82 */ /* 0x000fe20008000000 */
[----:B------:R-:W-:-:S02]  /*18fa0*/  WARPGROUP.DEPBAR.LE gsb0, 0x0 ;  /* 0x00008000000079c5 */ /* 0x000fc40000010000 */
[----:B------:R-:W-:Y:S01]  /*18fb0*/  WARPGROUP.ARRIVE ;  /* 0x00000000000079c5 */ /* 0x000fe20000000000 */
[----:B------:R-:W-:Y:S01]  /*18fc0*/  UMOV UR33, UR47 ;  /* 0x0000002f00217c82 */ /* 0x000fe20008000000 */
[----:B------:R-:W2:Y:S04]  /*18fd0*/  LDL.64 R20, [R1+0x38] ;  /* 0x0000380001147983 */ /* 0x000ea80000100a00 */
        /* <DEDUP_REMOVED lines=18> */
[----:B------:R-:W-:Y:S01]  /*19100*/  VIADD R6, R4, 0x184 ;  /* 0x0000018404067836 */ /* 0x000fe20000000000 */
[----:B------:R-:W-:Y:S02]  /*19110*/  WARPGROUP.DEPBAR.LE gsb0, 0x0 ;  /* 0x00008000000079c5 */ /* 0x000fe40000010000 */
[----:B------:R-:W-:-:S09]  /*19120*/  WARPGROUP.ARRIVE ;  /* 0x00000000000079c5 */ /* 0x000fd20000000000 */
[----:B------:R-:W-:Y:S01]  /*19130*/  HGMMA.64x16x16.F32 R168, gdesc[UR24], R168, gsb0 ;  /* 0x0020000018a879f0 */ /* 0x000fe200080008a8 */
[----:B------:R-:W-:Y:S01]  /*19140*/  IMAD.MOV.U32 R7, RZ, RZ, 0x40000040 ;  /* 0x40000040ff077424 */ /* 0x000fe200078e00ff */
[----:B------:R-:W-:-:S04]  /*19150*/  R2UR UR22, R6 ;  /* 0x00000000061672ca */ /* 0x000fc800000e0000 */
[----:B------:R-:W-:Y:S01]  /*19160*/  R2UR UR23, R7 ;  /* 0x00000000071772ca */ /* 0x000fe200000e0000 */
[----:B------:R-:W-:Y:S01]  /*19170*/  UMOV UR20, UR46 ;  /* 0x0000002e00147c82 */ /* 0x000fe20008000000 */
[----:B------:R-:W-:Y:S01]  /*19180*/  UMOV UR21, UR47 ;  /* 0x0000002f00157c82 */ /* 0x000fe20008000000 */
[----:B------:R-:W-:Y:S02]  /*19190*/  WARPGROUP.DEPBAR.LE gsb0, 0x0 ;  /* 0x00008000000079c5 */ /* 0x000fe40000010000 */
[----:B------:R-:W-:-:S08]  /*191a0*/  WARPGROUP.ARRIVE ;  /* 0x00000000000079c5 */ /* 0x000fd00000000000 */
[----:B------:R-:W-:Y:S01]  /*191b0*/  HGMMA.64x16x16.F32 R160, gdesc[UR20], R160, gsb0 ;  /* 0x0020000014a079f0 */ /* 0x000fe200080008a0 */
[----:B------:R-:W-:Y:S01]  /*191c0*/  IMAD.MOV.U32 R7, RZ, RZ, 0x40000040 ;  /* 0x40000040ff077424 */ /* 0x000fe200078e00ff */
[----:B------:R-:W-:-:S04]  /*191d0*/  IADD3 R6, R4, 0x204, RZ ;  /* 0x0000020404067810 */ /* 0x000fc80007ffe0ff */
[----:B------:R-:W-:Y:S02]  /*191e0*/  R2UR UR34, R6 ;  /* 0x00000000062272ca */ /* 0x000fe400000e0000 */
[----:B------:R-:W-:Y:S01]  /*191f0*/  R2UR UR35, R7 ;  /* 0x00000000072372ca */ /* 0x000fe200000e0000 */
[----:B------:R-:W-:Y:S02]  /*19200*/  WARPGROUP.DEPBAR.LE gsb0, 0x0 ;  /* 0x00008000000079c5 */ /* 0x000fe40000010000 */
[----:B------:R-:W-:-:S10]  /*19210*/  WARPGROUP.ARRIVE ;  /* 0x00000000000079c5 */ /* 0x000fd40000000000 */
[----:B------:R-:W-:Y:S01]  /*19220*/  HGMMA.64x16x16.F32 R152, gdesc[UR32], R152, gsb0 ;  /* 0x00200000209879f0 */ /* 0x000fe20008000898 */
[----:B------:R-:W-:Y:S01]  /*19230*/  VIADD R6, R4, 0x6 ;  /* 0x0000000604067836 */ /* 0x000fe20000000000 */
[----:B------:R-:W-:-:S04]  /*19240*/  MOV R7, 0x40000040 ;  /* 0x4000004000077802 */ /* 0x000fc80000000f00 */
[----:B------:R-:W-:Y:S02]  /*19250*/  R2UR UR18, R6 ;  /* 0x00000000061272ca */ /* 0x000fe400000e0000 */
[----:B------:R-:W-:Y:S01]  /*19260*/  R2UR UR19, R7 ;  /* 0x00000000071372ca */ /* 0x000fe200000e0000 */
[----:B------:R-:W-:Y:S01]  /*19270*/  UMOV UR16, UR42 ;  /* 0x0000002a00107c82 */ /* 0x000fe20008000000 */
[----:B------:R-:W-:Y:S01]  /*19280*/  UMOV UR17, UR43 ;  /* 0x0000002b00117c82 */ /* 0x000fe20008000000 */
[----:B------:R-:W-:Y:S02]  /*19290*/  WARPGROUP.DEPBAR.LE gsb0, 0x0 ;  /* 0x00008000000079c5 */ /* 0x000fe40000010000 */
[----:B------:R-:W-:-:S08]  /*192a0*/  WARPGROUP.ARRIVE ;  /* 0x00000000000079c5 */ /* 0x000fd00000000000 */
[----:B------:R-:W-:Y:S01]  /*192b0*/  HGMMA.64x16x16.F32 R184, gdesc[UR16], R184, gsb0 ;  /* 0x0020000010b879f0 */ /* 0x000fe200080008b8 */
[----:B------:R-:W-:Y:S02]  /*192c0*/  VIADD R6, R4, 0x86 ;  /* 0x0000008604067836 */ /* 0x000fe40000000000 */
[----:B------:R-:W-:-:S03]  /*192d0*/  IMAD.MOV.U32 R7, RZ, RZ, 0x40000040 ;  /* 0x40000040ff077424 */ /* 0x000fc600078e00ff */
[----:B------:R-:W-:Y:S02]  /*192e0*/  R2UR UR14, R6 ;  /* 0x00000000060e72ca */ /* 0x000fe400000e0000 */
        /* <DEDUP_REMOVED lines=10> */
[----:B------:R-:W-:Y:S01]  /*19390*/  UMOV UR8, UR42 ;  /* 0x0000002a00087c82 */ /* 0x000fe20008000000 */
[----:B------:R-:W-:Y:S01]  /*193a0*/  UMOV UR9, UR43 ;  /* 0x0000002b00097c82 */ /* 0x000fe20008000000 */
[----:B------:R-:W-:Y:S02]  /*193b0*/  WARPGROUP.DEPBAR.LE gsb0, 0x0 ;  /* 0x00008000000079c5 */ /* 0x000fe40000010000 */
[----:B------:R-:W-:-:S08]  /*193c0*/  WARPGROUP.ARRIVE ;  /* 0x00000000000079c5 */ /* 0x000fd00000000000 */
        /* <DEDUP_REMOVED lines=20> */
[----:B------:R-:W-:Y:S02]  /*19510*/  IADD3 R6, R4, 0x280, RZ ;  /* 0x0000028004067810 */ /* 0x000fe40007ffe0ff */
[----:B--2---:R-:W-:Y:S02]  /*19520*/  R2UR UR50, R20 ;  /* 0x00000000143272ca */ /* 0x004fe400000e0000 */
[----:B------:R-:W-:Y:S02]  /*19530*/  R2UR UR51, R21 ;  /* 0x00000000153372ca */ /* 0x000fe400000e0000 */
[----:B------:R-:W-:Y:S01]  /*19540*/  R2UR UR26, R6 ;  /* 0x00000000061a72ca */ /* 0x000fe200000e0000 */
[----:B------:R-:W2:Y:S01]  /*19550*/  LDL.64 R20, [R1+0x28] ;  /* 0x0000280001147983 */ /* 0x000ea20000100a00 */
[----:B------:R-:W-:-:S07]  /*19560*/  R2UR UR27, R7 ;  /* 0x00000000071b72ca */ /* 0x000fce00000e0000 */
[----:B------:R-:W-:Y:S02]  /*19570*/  UMOV UR24, UR50 ;  /* 0x0000003200187c82 */ /* 0x000fe40008000000 */
[----:B------:R-:W-:Y:S01]  /*19580*/  UMOV UR25, UR51 ;  /* 0x0000003300197c82 */ /* 0x000fe20008000000 */
[----:B------:R-:W-:Y:S02]  /*19590*/  WARPGROUP.DEPBAR.LE gsb0, 0x0 ;  /* 0x00008000000079c5 */ /* 0x000fe40000010000 */
[----:B------:R-:W-:-:S06]  /*195a0*/  WARPGROUP.ARRIVE ;  /* 0x00000000000079c5 */ /* 0x000fcc0000000000 */
        /* <DEDUP_REMOVED lines=38> */
[----:B------:R-:W-:Y:S01]  /*19810*/  IMAD.MOV.U32 R7, RZ, RZ, 0x40000040 ;  /* 0x40000040ff077424 */ /* 0x000fe200078e00ff */
[----:B---3--:R-:W-:Y:S02]  /*19820*/  R2UR UR46, R10 ;  /* 0x000000000a2e72ca */ /* 0x008fe400000e0000 */
[----:B------:R-:W-:Y:S02]  /*19830*/  R2UR UR47, R11 ;  /* 0x000000000b2f72ca */ /* 0x000fe400000e0000 */
[----:B------:R-:W-:Y:S01]  /*19840*/  R2UR UR10, R6 ;  /* 0x00000000060a72ca */ /* 0x000fe200000e0000 */
[----:B------:R-:W3:Y:S01]  /*19850*/  LDL.64 R10, [R1+0x20] ;  /* 0x00002000010a7983 */ /* 0x000ee20000100a00 */
[----:B------:R-:W-:-:S07]  /*19860*/  R2UR UR11, R7 ;  /* 0x00000000070b72ca */ /* 0x000fce00000e0000 */
[----:B------:R-:W-:Y:S02]  /*19870*/  UMOV UR8, UR46 ;  /* 0x0000002e00087c82 */ /* 0x000fe40008000000 */
[----:B------:R-:W-:Y:S01]  /*19880*/  UMOV UR9, UR47 ;  /* 0x0000002f00097c82 */ /* 0x000fe20008000000 */
[----:B------:R-:W-:Y:S02]  /*19890*/  WARPGROUP.DEPBAR.LE gsb0, 0x0 ;  /* 0x00008000000079c5 */ /* 0x000fe40000010000 */
[----:B------:R-:W-:-:S06]  /*198a0*/  WARPGROUP.ARRIVE ;  /* 0x00000000000079c5 */ /* 0x000fcc0000000000 */
        /* <DEDUP_REMOVED lines=38> */
[----:B------:R-:W-:Y:S02]  /*19b10*/  MOV R7, 0x40000040 ;  /* 0x4000004000077802 */ /* 0x000fe40000000f00 */
        /* <DEDUP_REMOVED lines=96> */
[----:B--2---:R-:W-:Y:S02]  /*1a120*/  R2UR UR46, R20 ;  /* 0x00000000142e72ca */ /* 0x004fe400000e0000 */
[----:B------:R-:W-:Y:S02]  /*1a130*/  R2UR UR47, R21 ;  /* 0x00000000152f72ca */ /* 0x000fe400000e0000 */
[----:B------:R-:W-:Y:S02]  /*1a140*/  R2UR UR10, R6 ;  /* 0x00000000060a72ca */ /* 0x000fe400000e0000 */
        /* <DEDUP_REMOVED lines=44> */
[----:B---3--:R-:W-:Y:S02]  /*1a410*/  R2UR UR42, R10 ;  /* 0x000000000a2a72ca */ /* 0x008fe400000e0000 */
        /* <DEDUP_REMOVED lines=445> */
.L_x_643:
[----:B------:R-:W-:Y:S02]  /*1bff0*/  SHF.L.U32 R0, R12, 0x1f, RZ ;  /* 0x0000001f0c007819 */ /* 0x000fe400000006ff */
[----:B------:R-:W-:-:S04]  /*1c000*/  LEA R6, R8, R23, 0x3 ;  /* 0x0000001708067211 */ /* 0x000fc800078e18ff */
[----:B------:R2:W3:Y:S01]  /*1c010*/  SYNCS.PHASECHK.TRANS64.TRYWAIT P1, [R6+URZ+0x38850], R0 ;  /* 0x03885000060075a7 */ /* 0x0004e2000802017f */
[----:B------:R-:W-:Y:S05]  /*1c020*/  @!P0 BRA `(.L_x_644) ;  /* 0x0000000000048947 */ /* 0x000fea0003800000 */
[----:B------:R-:W-:Y:S01]  /*1c030*/  BPT.TRAP 0x1 ;  /* 0x000000040000795c */ /* 0x000fe20000300000 */
.L_x_644:
[----:B------:R-:W-:Y:S04]  /*1c040*/  BSSY B1, `(.L_x_645) ;  /* 0x0000004000017945 */ /* 0x000fe80003800000 */
[----:B---3--:R-:W-:Y:S05]  /*1c050*/  @P1 BRA `(.L_x_646) ;  /* 0x0000000000081947 */ /* 0x008fea0003800000 */
[----:B------:R-:W3:Y:S02]  /*1c060*/  SYNCS.PHASECHK.TRANS64.TRYWAIT P1, [R6+URZ+0x38850], R0 ;  /* 0x03885000060075a7 */ /* 0x000ee4000802017f */
[----:B---3--:R-:W-:Y:S05]  /*1c070*/  @!P1 BRA `(.L_x_647) ;  /* 0x000000fc00889947 */ /* 0x008fea0003800000 */
.L_x_646:
[----:B------:R-:W-:Y:S05]  /*1c080*/  BSYNC B1 ;  /* 0x0000000000017941 */ /* 0x000fea0003800000 */
.L_x_645:
[----:B--23--:R-:W-:Y:S01]  /*1c090*/  VIADD R0, R23, 0x400 ;  /* 0x0000040017007836 */ /* 0x00cfe20000000000 */
[----:B------:R-:W-:Y:S01]  /*1c0a0*/  WARPGROUP.ARRIVE ;  /* 0x00000000000079c5 */ /* 0x000fe20000000000 */
[----:B01----:R-:W-:Y:S02]  /*1c0b0*/  IMAD.MOV.U32 R3, RZ, RZ, 0x40000040 ;  /* 0x40000040ff037424 */ /* 0x003fe400078e00ff */
[----:B------:R-:W-:Y:S01]  /*1c0c0*/  IMAD.MOV.U32 R5, RZ, RZ, 0x40000040 ;  /* 0x40000040ff057424 */ /* 0x000fe200078e00ff */
[----:B------:R-:W-:Y:S02]  /*1c0d0*/  SHF.R.U32.HI R0, RZ, 0x4, R0 ;  /* 0x00000004ff007819 */ /* 0x000fe40000011600 */
[----:B------:R-:W-:Y:S01]  /*1c0e0*/  R2UR UR7, R3 ;  /* 0x00000000030772ca */ /* 0x000fe200000e0000 */
[----:B------:R-:W-:Y:S01]  /*1c0f0*/  IMAD.MOV.U32 R3, RZ, RZ, 0x40000040 ;  /* 0x40000040ff037424 */ /* 0x000fe200078e00ff */
[----:B------:R-:W-:-:S04]  /*1c100*/  LOP3.LUT R0, R0, 0x3fff, RZ, 0xc0, !PT ;  /* 0x00003fff00007812 */ /* 0x000fc800078ec0ff */
[----:B------:R-:W-:-:S05]  /*1c110*/  LOP3.LUT R0, R0, 0x2800000, RZ, 0xfc, !PT ;  /* 0x0280000000007812 */ /* 0x000fca00078efcff */
[----:B------:R-:W-:-:S05]  /*1c120*/  IMAD R2, R8, 0xa00, R0 ;  /* 0x00000a0008027824 */ /* 0x000fca00078e0200 */
[C---:B------:R-:W-:Y:S02]  /*1c130*/  R2UR UR6, R2.reuse ;  /* 0x00000000020672ca */ /* 0x040fe400000e0000 */
[----:B------:R-:W-:-:S11]  /*1c140*/  IADD3 R4, R2, 0x80, RZ ;  /* 0x0000008002047810 */ /* 0x000fd60007ffe0ff */
[----:B------:R-:W-:Y:S01]  /*1c150*/  HGMMA.64x256x16.F32 R24, R208, gdesc[UR4].tnspB, R24, gsb0 ;  /* 0x43e00004d0187df0 */ /* 0x000fe20008000818 */
[----:B------:R-:W-:Y:S01]  /*1c160*/  R2UR UR6, R4 ;  /* 0x00000000040672ca */ /* 0x000fe200000e0000 */
[----:B------:R-:W-:Y:S01]  /*1c170*/  VIADD R4, R2, 0x100 ;  /* 0x0000010002047836 */ /* 0x000fe20000000000 */
[----:B------:R-:W-:Y:S02]  /*1c180*/  R2UR UR7, R5 ;  /* 0x00000000050772ca */ /* 0x000fe400000e0000 */
[----:B------:R-:W-:Y:S01]  /*1c190*/  MOV R5, 0x40000040 ;  /* 0x4000004000057802 */ /* 0x000fe20000000f00 */
[----:B------:R-:W-:Y:S02]  /*1c1a0*/  WARPGROUP.DEPBAR.LE gsb0, 0x0 ;  /* 0x00008000000079c5 */ /* 0x000fe40000010000 */
[----:B------:R-:W-:-:S15]  /*1c1b0*/  WARPGROUP.ARRIVE ;  /* 0x00000000000079c5 */ /* 0x000fde0000000000 */
[----:B------:R-:W-:-:S05]  /*1c1c0*/  NOP ;  /* 0x0000000000007918 */ /* 0x000fca0000000000 */
[----:B------:R-:W-:Y:S01]  /*1c1d0*/  HGMMA.64x256x16.F32 R24, R204, gdesc[UR4].tnspB, R24, gsb0 ;  /* 0x43e00004cc187df0 */ /* 0x000fe20008000818 */
[----:B------:R-:W-:Y:S01]  /*1c1e0*/  R2UR UR6, R4 ;  /* 0x00000000040672ca */ /* 0x000fe200000e0000 */
[C---:B------:R-:W-:Y:S01]  /*1c1f0*/  VIADD R4, R2.reuse, 0x180 ;  /* 0x0000018002047836 */ /* 0x040fe20000000000 */
[----:B------:R-:W-:Y:S01]  /*1c200*/  R2UR UR7, R5 ;  /* 0x00000000050772ca */ /* 0x000fe200000e0000 */
[----:B------:R-:W-:Y:S01]  /*1c210*/  IMAD.MOV.U32 R5, RZ, RZ, 0x40000040 ;  /* 0x40000040ff057424 */ /* 0x000fe200078e00ff */
[----:B------:R-:W-:Y:S01]  /*1c220*/  IADD3 R2, R2, 0x200, RZ ;  /* 0x0000020002027810 */ /* 0x000fe20007ffe0ff */
[----:B------:R-:W-:Y:S02]  /*1c230*/  WARPGROUP.DEPBAR.LE gsb0, 0x0 ;  /* 0x00008000000079c5 */ /* 0x000fe40000010000 */
[----:B------:R-:W-:-:S15]  /*1c240*/  WARPGROUP.ARRIVE ;  /* 0x00000000000079c5 */ /* 0x000fde0000000000 */
[----:B------:R-:W-:-:S05]  /*1c250*/  NOP ;  /* 0x0000000000007918 */ /* 0x000fca0000000000 */
[----:B------:R-:W-:Y:S01]  /*1c260*/  HGMMA.64x256x16.F32 R24, R200, gdesc[UR4].tnspB, R24, gsb0 ;  /* 0x43e00004c8187df0 */ /* 0x000fe20008000818 */
[----:B------:R-:W-:Y:S02]  /*1c270*/  R2UR UR6, R4 ;  /* 0x00000000040672ca */ /* 0x000fe400000e0000 */
[----:B------:R-:W-:Y:S01]  /*1c280*/  R2UR UR7, R5 ;  /* 0x00000000050772ca */ /* 0x000fe200000e0000 */
[----:B------:R-:W-:Y:S02]  /*1c290*/  WARPGROUP.DEPBAR.LE gsb0, 0x0 ;  /* 0x00008000000079c5 */ /* 0x000fe40000010000 */
[----:B------:R-:W-:-:S15]  /*1c2a0*/  WARPGROUP.ARRIVE ;  /* 0x00000000000079c5 */ /* 0x000fde0000000000 */
[----:B------:R-:W-:-:S07]  /*1c2b0*/  NOP ;  /* 0x0000000000007918 */ /* 0x000fce0000000000 */
[----:B------:R-:W-:Y:S01]  /*1c2c0*/  HGMMA.64x256x16.F32 R24, R196, gdesc[UR4].tnspB, R24, gsb0 ;  /* 0x43e00004c4187df0 */ /* 0x000fe20008000818 */
[----:B------:R-:W-:Y:S02]  /*1c2d0*/  R2UR UR6, R2 ;  /* 0x00000000020672ca */ /* 0x000fe400000e0000 */
[----:B------:R-:W-:Y:S01]  /*1c2e0*/  R2UR UR7, R3 ;  /* 0x00000000030772ca */ /* 0x000fe200000e0000 */
[----:B------:R-:W-:Y:S02]  /*1c2f0*/  WARPGROUP.DEPBAR.LE gsb0, 0x0 ;  /* 0x00008000000079c5 */ /* 0x000fe40000010000 */
[----:B------:R-:W-:-:S15]  /*1c300*/  WARPGROUP.ARRIVE ;  /* 0x00000000000079c5 */ /* 0x000fde0000000000 */
[----:B------:R-:W-:-:S07]  /*1c310*/  NOP ;  /* 0x0000000000007918 */ /* 0x000fce0000000000 */
[----:B------:R-:W-:Y:S03]  /*1c320*/  HGMMA.64x256x16.F32 R24, R192, gdesc[UR4].tnspB, R24, gsb0 ;  /* 0x43e00004c0187df0 */ /* 0x000fe60008000818 */
[----:B------:R-:W-:Y:S02]  /*1c330*/  WARPGROUP.DEPBAR.LE gsb0, 0x0 ;  /* 0x00008000000079c5 */ /* 0x000fe40000010000 */
[----:B------:R-:W-:Y:S05]  /*1c340*/  @!P0 BRA `(.L_x_648) ;  /* 0x0000000000048947 */ /* 0x000fea0003800000 */
[----:B------:R-:W-:Y:S01]  /*1c350*/  BPT.TRAP 0x1 ;  /* 0x000000040000795c */ /* 0x000fe20000300000 */
.L_x_648:
[----:B------:R-:W-:Y:S02]  /*1c360*/  FMUL.FTZ R0, R184, UR39 ;  /* 0x00000027b8007c20 */ /* 0x000fe40008410000 */
[----:B------:R-:W2:Y:S01]  /*1c370*/  LDL R184, [R1+0x60] ;  /* 0x0000600001b87983 */ /* 0x000ea20000100800 */
        /* <DEDUP_REMOVED lines=20> */
[----:B0-----:R-:W-:Y:S01]  /*1c4c0*/  FMNMX.FTZ R3, R0, R13, !PT ;  /* 0x0000000d00037209 */ /* 0x001fe20007810000 */
[----:B------:R-:W-:Y:S01]  /*1c4d0*/  FMUL.FTZ R156, R156, UR39 ;  /* 0x000000279c9c7c20 */ /* 0x000fe20008410000 */
[----:B------:R-:W-:Y:S01]  /*1c4e0*/  FMUL.FTZ R157, R157, UR39 ;  /* 0x000000279d9d7c20 */ /* 0x000fe20008410000 */
[----:B------:R-:W-:Y:S01]  /*1c4f0*/  FMUL.FTZ R165, R186, UR39 ;  /* 0x00000027baa57c20 */ /* 0x000fe20008410000 */
[----:B------:R-:W-:Y:S01]  /*1c500*/  FMUL.FTZ R187, R187, UR39 ;  /* 0x00000027bbbb7c20 */ /* 0x000fe20008410000 */
[----:B------:R-:W-:Y:S01]  /*1c510*/  FMUL.FTZ R176, R190, UR39 ;  /* 0x00000027beb07c20 */ /* 0x000fe20008410000 */
[----:B------:R-:W-:Y:S01]  /*1c520*/  VIADD R4, R9, 0x38840 ;  /* 0x0003884009047836 */ /* 0x000fe20000000000 */
[----:B------:R-:W0:Y:S01]  /*1c530*/  MUFU.TANH R8, R8 ;  /* 0x0000000800087308 */ /* 0x000e220000002400 */
        /* <DEDUP_REMOVED lines=21> */
[----:B------:R-:W-:-:S02]  /*1c690*/  FMUL.FTZ R154, R159, UR39 ;  /* 0x000000279f9a7c20 */ /* 0x000fc40008410000 */
[----:B------:R-:W0:Y:S01]  /*1c6a0*/  MUFU.TANH R11, R11 ;  /* 0x0000000b000b7308 */ /* 0x000e220000002400 */
[----:B-1----:R-:W-:-:S07]  /*1c6b0*/  FMNMX.FTZ R3, R10, R3, !PT ;  /* 0x000000030a037209 */ /* 0x002fce0007810000 */
[----:B------:R-:W1:Y:S01]  /*1c6c0*/  MUFU.TANH R20, R20 ;  /* 0x0000001400147308 */ /* 0x000e620000002400 */
[----:B---3--:R-:W-:-:S07]  /*1c6d0*/  FMNMX.FTZ R3, R12, R3, !PT ;  /* 0x000000030c037209 */ /* 0x008fce0007810000 */
[----:B------:R-:W3:Y:S01]  /*1c6e0*/  MUFU.TANH R21, R21 ;  /* 0x0000001500157308 */ /* 0x000ee20000002400 */
[----:B0-----:R-:W-:-:S07]  /*1c6f0*/  FMNMX.FTZ R3, R11, R3, !PT ;  /* 0x000000030b037209 */ /* 0x001fce0007810000 */
        /* <DEDUP_REMOVED lines=25> */
[----:B-1----:R-:W-:-:S05]  /*1c890*/  FMNMX.FTZ R5, R157, R3, !PT ;  /* 0x000000039d057209 */ /* 0x002fca0007810000 */
[----:B------:R-:W1:Y:S02]  /*1c8a0*/  SHFL.BFLY PT, R3, R5, 0x2, 0x1f ;  /* 0x0c401f0005037f89 */ /* 0x000e6400000e0000 */
[----:B------:R-:W4:Y:S08]  /*1c8b0*/  MUFU.TANH R176, R176 ;  /* 0x000000b000b07308 */ /* 0x000f300000002400 */
[----:B------:R-:W5:Y:S08]  /*1c8c0*/  MUFU.TANH R177, R177 ;  /* 0x000000b100b17308 */ /* 0x000f700000002400 */
[----:B------:R-:W5:Y:S01]  /*1c8d0*/  MUFU.TANH R178, R178 ;  /* 0x000000b200b27308 */ /* 0x000f620000002400 */
[----:B-1----:R-:W-:-:S07]  /*1c8e0*/  FMNMX.FTZ R5, R5, R3, !PT ;  /* 0x0000000305057209 */ /* 0x002fce0007810000 */
[----:B------:R-:W1:Y:S01]  /*1c8f0*/  MUFU.TANH R179, R179 ;  /* 0x000000b300b37308 */ /* 0x000e620000002400 */
[----:B------:R-:W3:Y:S07]  /*1c900*/  SHFL.BFLY PT, R3, R5, 0x1, 0x1f ;  /* 0x0c201f0005037f89 */ /* 0x000eee00000e0000 */
[----:B------:R-:W1:Y:S08]  /*1c910*/  MUFU.TANH R180, R180 ;  /* 0x000000b400b47308 */ /* 0x000e700000002400 */
[----:B------:R-:W1:Y:S08]  /*1c920*/  MUFU.TANH R181, R181 ;  /* 0x000000b500b57308 */ /* 0x000e700000002400 */
[----:B------:R-:W1:Y:S01]  /*1c930*/  MUFU.TANH R170, R170 ;  /* 0x000000aa00aa7308 */ /* 0x000e620000002400 */
[----:B---3--:R-:W-:-:S02]  /*1c940*/  FMNMX.FTZ R5, R5, R3, !PT ;  /* 0x0000000305057209 */ /* 0x008fc40007810000 */
[----:B------:R-:W-:-:S05]  /*1c950*/  FMNMX.FTZ R3, R165, R14, !PT ;  /* 0x0000000ea5037209 */ /* 0x000fca0007810000 */
[----:B------:R-:W3:Y:S01]  /*1c960*/  MUFU.TANH R171, R171 ;  /* 0x000000ab00ab7308 */ /* 0x000ee20000002400 */
[----:B0-----:R-:W-:Y:S01]  /*1c970*/  FMNMX.FTZ R3, R9, R3, !PT ;  /* 0x0000000309037209 */ /* 0x001fe20007810000 */
[----:B------:R-:W-:-:S03]  /*1c980*/  FADD.FTZ R159, -R5, R13 ;  /* 0x0000000d059f7221 */ /* 0x000fc60000010100 */
[----:B----4-:R-:W-:-:S03]  /*1c990*/  FMNMX.FTZ R3, R176, R3, !PT ;  /* 0x00000003b0037209 */ /* 0x010fc60007810000 */
[----:B------:R-:W0:Y:S01]  /*1c9a0*/  MUFU.TANH R174, R174 ;  /* 0x000000ae00ae7308 */ /* 0x000e220000002400 */
[----:B-----5:R-:W-:-:S04]  /*1c9b0*/  FMNMX.FTZ R3, R177, R3, !PT ;  /* 0x00000003b1037209 */ /* 0x020fc80007810000 */
[----:B------:R-:W-:-:S03]  /*1c9c0*/  FMNMX.FTZ R3, R178, R3, !PT ;  /* 0x00000003b2037209 */ /* 0x000fc60007810000 */
[----:B------:R-:W4:Y:S01]  /*1c9d0*/  MUFU.TANH R175, R175 ;  /* 0x000000af00af7308 */ /* 0x000f220000002400 */
[----:B-1----:R-:W-:-:S04]  /*1c9e0*/  FMNMX.FTZ R3, R179, R3, !PT ;  /* 0x00000003b3037209 */ /* 0x002fc80007810000 */
[----:B------:R-:W-:-:S03]  /*1c9f0*/  FMNMX.FTZ R3, R180, R3, !PT ;  /* 0x00000003b4037209 */ /* 0x000fc60007810000 */
[----:B------:R-:W1:Y:S01]  /*1ca00*/  MUFU.TANH R162, R162 ;  /* 0x000000a200a27308 */ /* 0x000e620000002400 */
[----:B------:R-:W-:-:S04]  /*1ca10*/  FMNMX.FTZ R3, R181, R3, !PT ;  /* 0x00000003b5037209 */ /* 0x000fc80007810000 */
[----:B------:R-:W-:-:S03]  /*1ca20*/  FMNMX.FTZ R3, R170, R3, !PT ;  /* 0x00000003aa037209 */ /* 0x000fc60007810000 */
[----:B------:R-:W5:Y:S01]  /*1ca30*/  MUFU.TANH R197, R197 ;  /* 0x000000c500c57308 */ /* 0x000f620000002400 */
[----:B---3--:R-:W-:-:S04]  /*1ca40*/  FMNMX.FTZ R3, R171, R3, !PT ;  /* 0x00000003ab037209 */ /* 0x008fc80007810000 */
[----:B0-----:R-:W-:-:S03]  /*1ca50*/  FMNMX.FTZ R3, R174, R3, !PT ;  /* 0x00000003ae037209 */ /* 0x001fc60007810000 */
[----:B------:R-:W0:Y:S01]  /*1ca60*/  MUFU.TANH R199, R199 ;  /* 0x000000c700c77308 */ /* 0x000e220000002400 */
[----:B----4-:R-:W-:-:S04]  /*1ca70*/  FMNMX.FTZ R3, R175, R3, !PT ;  /* 0x00000003af037209 */ /* 0x010fc80007810000 */
[----:B-1----:R-:W-:-:S03]  /*1ca80*/  FMNMX.FTZ R3, R162, R3, !PT ;  /* 0x00000003a2037209 */ /* 0x002fc60007810000 */
[----:B------:R-:W1:Y:S01]  /*1ca90*/  MUFU.TANH R166, R166 ;  /* 0x000000a600a67308 */ /* 0x000e620000002400 */
[----:B-----5:R-:W-:-:S07]  /*1caa0*/  FMNMX.FTZ R3, R197, R3, !PT ;  /* 0x00000003c5037209 */ /* 0x020fce0007810000 */
[----:B------:R-:W3:Y:S01]  /*1cab0*/  MUFU.TANH R193, R193 ;  /* 0x000000c100c17308 */ /* 0x000ee20000002400 */
[----:B0-----:R-:W-:-:S07]  /*1cac0*/  FMNMX.FTZ R3, R199, R3, !PT ;  /* 0x00000003c7037209 */ /* 0x001fce0007810000 */
[----:B------:R-:W0:Y:S01]  /*1cad0*/  MUFU.TANH R163, R163 ;  /* 0x000000a300a37308 */ /* 0x000e220000002400 */
[----:B-1----:R-:W-:Y:S02]  /*1cae0*/  FMNMX.FTZ R3, R166, R3, !PT ;  /* 0x00000003a6037209 */ /* 0x002fe40007810000 */
[----:B--2---:R-:W-:-:S04]  /*1caf0*/  PRMT R4, R184, 0x654, R4 ;  /* 0x00000654b8047816 */ /* 0x004fc80000000004 */
[----:B------:R1:W-:Y:S01]  /*1cb00*/  SYNCS.ARRIVE.TRANS64.RED.A1T0 RZ, [R4+URZ], RZ ;  /* 0x000000ff04ff79a7 */ /* 0x0003e2000810043f */
[----:B------:R-:W2:Y:S01]  /*1cb10*/  MUFU.TANH R195, R195 ;  /* 0x000000c300c37308 */ /* 0x000ea20000002400 */
[----:B---3--:R-:W-:-:S07]  /*1cb20*/  FMNMX.FTZ R3, R193, R3, !PT ;  /* 0x00000003c1037209 */ /* 0x008fce0007810000 */
[----:B------:R-:W3:Y:S01]  /*1cb30*/  MUFU.TANH R154, R154 ;  /* 0x0000009a009a7308 */ /* 0x000ee20000002400 */
[----:B0-----:R-:W-:-:S04]  /*1cb40*/  FMNMX.FTZ R3, R163, R3, !PT ;  /* 0x00000003a3037209 */ /* 0x001fc80007810000 */
[----:B--2---:R-:W-:-:S04]  /*1cb50*/  FMNMX.FTZ R3, R195, R3, !PT ;  /* 0x00000003c3037209 */ /* 0x004fc80007810000 */
[----:B---3--:R-:W-:-:S05]  /*1cb60*/  FMNMX.FTZ R3, R154, R3, !PT ;  /* 0x000000039a037209 */ /* 0x008fca0007810000 */
[----:B-1----:R-:W0:Y:S02]  /*1cb70*/  SHFL.BFLY PT, R4, R3, 0x2, 0x1f ;  /* 0x0c401f0003047f89 */ /* 0x002e2400000e0000 */
[----:B0-----:R-:W-:-:S05]  /*1cb80*/  FMNMX.FTZ R4, R3, R4, !PT ;  /* 0x0000000403047209 */ /* 0x001fca0007810000 */
[----:B------:R-:W0:Y:S02]  /*1cb90*/  SHFL.BFLY PT, R3, R4, 0x1, 0x1f ;  /* 0x0c201f0004037f89 */ /* 0x000e2400000e0000 */
[----:B0-----:R-:W-:Y:S02]  /*1cba0*/  FMNMX.FTZ R4, R4, R3, !PT ;  /* 0x0000000304047209 */ /* 0x001fe40007810000 */
[----:B------:R-:W-:-:S03]  /*1cbb0*/  MOV R3, UR38 ;  /* 0x0000002600037c02 */ /* 0x000fc60008000f00 */
[----:B------:R-:W-:Y:S02]  /*1cbc0*/  FADD.FTZ R158, -R4, R14 ;  /* 0x0000000e049e7221 */ /* 0x000fe40000010100 */
[-C--:B------:R-:W-:Y:S01]  /*1cbd0*/  FMUL.FTZ R13, R5, R3.reuse ;  /* 0x00000003050d7220 */ /* 0x080fe20000410000 */
[-C--:B------:R-:W-:Y:S01]  /*1cbe0*/  FMUL.FTZ R159, R159, R3.reuse ;  /* 0x000000039f9f7220 */ /* 0x080fe20000410000 */
[-C--:B------:R-:W-:Y:S02]  /*1cbf0*/  FMUL.FTZ R158, R158, R3.reuse ;  /* 0x000000039e9e7220 */ /* 0x080fe40000410000 */
[-CC-:B------:R-:W-:Y:S01]  /*1cc00*/  FFMA.FTZ R14, R7, R3.reuse, -R13.reuse ;  /* 0x00000003070e7223 */ /* 0x180fe2000001080d */
[-CC-:B------:R-:W-:Y:S01]  /*1cc10*/  FFMA.FTZ R192, R152, R3.reuse, -R13.reuse ;  /* 0x0000000398c07223 */ /* 0x180fe2000001080d */
[-CC-:B------:R-:W-:Y:S01]  /*1cc20*/  FFMA.FTZ R208, R0, R3.reuse, -R13.reuse ;  /* 0x0000000300d07223 */ /* 0x180fe2000001080d */
[-CC-:B------:R-:W-:Y:S01]  /*1cc30*/  FFMA.FTZ R210, R8, R3.reuse, -R13.reuse ;  /* 0x0000000308d27223 */ /* 0x180fe2000001080d */
[----:B------:R0:W-:Y:S01]  /*1cc40*/  MUFU.EX2 R152, R14 ;  /* 0x0000000e00987308 */ /* 0x0001e20000000800 */
[-CC-:B------:R-:W-:Y:S01]  /*1cc50*/  FFMA.FTZ R8, R161, R3.reuse, -R13.reuse ;  /* 0x00000003a1087223 */ /* 0x180fe2000001080d */
[-CC-:B------:R-:W-:Y:S01]  /*1cc60*/  FFMA.FTZ R155, R2, R3.reuse, -R13.reuse ;  /* 0x00000003029b7223 */ /* 0x180fe2000001080d */
[-CC-:B------:R-:W-:Y:S01]  /*1cc70*/  FFMA.FTZ R196, R160, R3.reuse, -R13.reuse ;  /* 0x00000003a0c47223 */ /* 0x180fe2000001080d */
[-CC-:B------:R-:W-:Y:S01]  /*1cc80*/  FFMA.FTZ R204, R12, R3.reuse, -R13.reuse ;  /* 0x000000030ccc7223 */ /* 0x180fe2000001080d */
[-CC-:B------:R-:W-:Y:S01]  /*1cc90*/  FFMA.FTZ R10, R10, R3.reuse, -R13.reuse ;  /* 0x000000030a0a7223 */ /* 0x180fe2000001080d */
[-CC-:B------:R-:W-:Y:S01]  /*1cca0*/  FFMA.FTZ R12, R21, R3.reuse, -R13.reuse ;  /* 0x00000003150c7223 */ /* 0x180fe2000001080d */
[-CC-:B------:R-:W-:Y:S01]  /*1ccb0*/  FFMA.FTZ R21, R157, R3.reuse, -R13.reuse ;  /* 0x000000039d157223 */ /* 0x180fe2000001080d */
[----:B------:R1:W-:Y:S01]  /*1ccc0*/  MUFU.EX2 R0, R159 ;  /* 0x0000009f00007308 */ /* 0x0003e20000000800 */
[-C--:B0-----:R-:W-:Y:S01]  /*1ccd0*/  FMUL.FTZ R14, R4, R3.reuse ;  /* 0x00000003040e7220 */ /* 0x081fe20000410000 */
[-CC-:B------:R-:W-:Y:S01]  /*1cce0*/  FFMA.FTZ R206, R20, R3.reuse, -R13.reuse ;  /* 0x0000000314ce7223 */ /* 0x180fe2000001080d */
[-CC-:B------:R-:W-:Y:S01]  /*1ccf0*/  FFMA.FTZ R7, R153, R3.reuse, -R13.reuse ;  /* 0x0000000399077223 */ /* 0x180fe2000001080d */
[-CC-:B------:R-:W-:Y:S01]  /*1cd00*/  FFMA.FTZ R194, R156, R3.reuse, -R13.reuse ;  /* 0x000000039cc27223 */ /* 0x180fe2000001080d */
[-CC-:B------:R-:W-:Y:S01]  /*1cd10*/  FFMA.FTZ R209, R165, R3.reuse, -R14.reuse ;  /* 0x00000003a5d17223 */ /* 0x180fe2000001080e */
[-CC-:B------:R-:W-:Y:S01]  /*1cd20*/  FFMA.FTZ R161, R9, R3.reuse, -R14.reuse ;  /* 0x0000000309a17223 */ /* 0x180fe2000001080e */
[-CC-:B------:R-:W-:Y:S01]  /*1cd30*/  FFMA.FTZ R211, R176, R3.reuse, -R14.reuse ;  /* 0x00000003b0d37223 */ /* 0x180fe2000001080e */
[----:B------:R0:W-:Y:S01]  /*1cd40*/  MUFU.EX2 R2, R158 ;  /* 0x0000009e00027308 */ /* 0x0001e20000000800 */
[-CC-:B------:R-:W-:Y:S01]  /*1cd50*/  FFMA.FTZ R160, R177, R3.reuse, -R14.reuse ;  /* 0x00000003b1a07223 */ /* 0x180fe2000001080e */
[-CC-:B------:R-:W-:Y:S01]  /*1cd60*/  FFMA.FTZ R205, R178, R3.reuse, -R14.reuse ;  /* 0x00000003b2cd7223 */ /* 0x180fe2000001080e */
[-CC-:B-1----:R-:W-:Y:S01]  /*1cd70*/  FFMA.FTZ R159, R179, R3.reuse, -R14.reuse ;  /* 0x00000003b39f7223 */ /* 0x182fe2000001080e */
[-CC-:B------:R-:W-:Y:S01]  /*1cd80*/  FFMA.FTZ R162, R162, R3.reuse, -R14.reuse ;  /* 0x00000003a2a27223 */ /* 0x180fe2000001080e */
[-CC-:B------:R-:W-:Y:S01]  /*1cd90*/  FFMA.FTZ R207, R180, R3.reuse, -R14.reuse ;  /* 0x00000003b4cf7223 */ /* 0x180fe2000001080e */
[-CC-:B------:R-:W-:Y:S01]  /*1cda0*/  FFMA.FTZ R157, R170, R3.reuse, -R14.reuse ;  /* 0x00000003aa9d7223 */ /* 0x180fe2000001080e */
[-CC-:B------:R-:W-:Y:S01]  /*1cdb0*/  FFMA.FTZ R201, R171, R3.reuse, -R14.reuse ;  /* 0x00000003abc97223 */ /* 0x180fe2000001080e */
[----:B------:R-:W1:Y:S01]  /*1cdc0*/  MUFU.EX2 R208, R208 ;  /* 0x000000d000d07308 */ /* 0x000e620000000800 */
[-CC-:B0-----:R-:W-:Y:S01]  /*1cdd0*/  FFMA.FTZ R158, R181, R3.reuse, -R14.reuse ;  /* 0x00000003b59e7223 */ /* 0x181fe2000001080e */
[-CC-:B------:R-:W-:Y:S01]  /*1cde0*/  FFMA.FTZ R156, R174, R3.reuse, -R14.reuse ;  /* 0x00000003ae9c7223 */ /* 0x180fe2000001080e */
[-CC-:B------:R-:W-:Y:S01]  /*1cdf0*/  FFMA.FTZ R203, R175, R3.reuse, -R14.reuse ;  /* 0x00000003afcb7223 */ /* 0x180fe2000001080e */
[-CC-:B------:R-:W-:Y:S01]  /*1ce00*/  FFMA.FTZ R197, R197, R3.reuse, -R14.reuse ;  /* 0x00000003c5c57223 */ /* 0x180fe2000001080e */
[-CC-:B------:R-:W-:Y:S01]  /*1ce10*/  FFMA.FTZ R199, R199, R3.reuse, -R14.reuse ;  /* 0x00000003c7c77223 */ /* 0x180fe2000001080e */
[-CC-:B------:R-:W-:Y:S01]  /*1ce20*/  FFMA.FTZ R153, R166, R3.reuse, -R14.reuse ;  /* 0x00000003a6997223 */ /* 0x180fe2000001080e */
[-CC-:B------:R-:W-:Y:S01]  /*1ce30*/  FFMA.FTZ R193, R193, R3.reuse, -R14.reuse ;  /* 0x00000003c1c17223 */ /* 0x180fe2000001080e */
[----:B------:R-:W0:Y:S01]  /*1ce40*/  MUFU.EX2 R209, R209 ;  /* 0x000000d100d17308 */ /* 0x000e220000000800 */
[-C--:B------:R-:W-:Y:S01]  /*1ce50*/  FFMA.FTZ R195, R195, R3.reuse, -R14 ;  /* 0x00000003c3c37223 */ /* 0x080fe2000001080e */
[-CC-:B------:R-:W-:Y:S01]  /*1ce60*/  FFMA.FTZ R11, R11, R3.reuse, -R13.reuse ;  /* 0x000000030b0b7223 */ /* 0x180fe2000001080d */
[-CC-:B------:R-:W-:Y:S01]  /*1ce70*/  FFMA.FTZ R200, R168, R3.reuse, -R13.reuse ;  /* 0x00000003a8c87223 */ /* 0x180fe2000001080d */
[-CC-:B------:R-:W-:Y:S01]  /*1ce80*/  FFMA.FTZ R169, R169, R3.reuse, -R13.reuse ;  /* 0x00000003a9a97223 */ /* 0x180fe2000001080d */
[-CC-:B------:R-:W-:Y:S01]  /*1ce90*/  FFMA.FTZ R202, R172, R3.reuse, -R13.reuse ;  /* 0x00000003acca7223 */ /* 0x180fe2000001080d */
[-CC-:B------:R-:W-:Y:S01]  /*1cea0*/  FFMA.FTZ R173, R173, R3.reuse, -R13.reuse ;  /* 0x00000003adad7223 */ /* 0x180fe2000001080d */
[----:B------:R-:W-:Y:S01]  /*1ceb0*/  FFMA.FTZ R198, R164, R3, -R13 ;  /* 0x00000003a4c67223 */ /* 0x000fe2000001080d */
[----:B------:R-:W-:Y:S01]  /*1cec0*/  MUFU.EX2 R155, R155 ;  /* 0x0000009b009b7308 */ /* 0x000fe20000000800 */
[----:B-1----:R-:W-:-:S07]  /*1ced0*/  FFMA.FTZ R228, R0, R228, R208 ;  /* 0x000000e400e47223 */ /* 0x002fce00000100d0 */
[----:B------:R-:W1:Y:S01]  /*1cee0*/  MUFU.EX2 R161, R161 ;  /* 0x000000a100a17308 */ /* 0x000e620000000800 */
[----:B0-----:R-:W-:-:S07]  /*1cef0*/  FFMA.FTZ R227, R2, R227, R209 ;  /* 0x000000e302e37223 */ /* 0x001fce00000100d1 */
[----:B------:R-:W0:Y:S08]  /*1cf00*/  MUFU.EX2 R211, R211 ;  /* 0x000000d300d37308 */ /* 0x000e300000000800 */
[----:B------:R-:W-:Y:S08]  /*1cf10*/  MUFU.EX2 R210, R210 ;  /* 0x000000d200d27308 */ /* 0x000ff00000000800 */
[----:B------:R-:W2:Y:S08]  /*1cf20*/  MUFU.EX2 R160, R160 ;  /* 0x000000a000a07308 */ /* 0x000eb00000000800 */
[----:B------:R-:W-:Y:S08]  /*1cf30*/  MUFU.EX2 R20, R10 ;  /* 0x0000000a00147308 */ /* 0x000ff00000000800 */
[----:B------:R-:W3:Y:S08]  /*1cf40*/  MUFU.EX2 R205, R205 ;  /* 0x000000cd00cd7308 */ /* 0x000ef00000000800 */
[----:B------:R4:W-:Y:S08]  /*1cf50*/  MUFU.EX2 R9, R21 ;  /* 0x0000001500097308 */ /* 0x0009f00000000800 */
[----:B------:R-:W-:Y:S01]  /*1cf60*/  MUFU.EX2 R204, R204 ;  /* 0x000000cc00cc7308 */ /* 0x000fe20000000800 */
[-CC-:B----4-:R-:W-:Y:S01]  /*1cf70*/  FFMA.FTZ R21, R163, R3.reuse, -R14.reuse ;  /* 0x00000003a3157223 */ /* 0x190fe2000001080e */
[----:B------:R-:W-:Y:S01]  /*1cf80*/  FFMA.FTZ R14, R154, R3, -R14 ;  /* 0x000000039a0e7223 */ /* 0x000fe2000001080e */
[----:B-1----:R-:W-:-:S04]  /*1cf90*/  FADD.FTZ R163, R161, R227 ;  /* 0x000000e3a1a37221 */ /* 0x002fc80000010000 */
[----:B0-----:R-:W-:Y:S01]  /*1cfa0*/  FADD.FTZ R163, R211, R163 ;  /* 0x000000a3d3a37221 */ /* 0x001fe20000010000 */
[----:B------:R-:W0:Y:S03]  /*1cfb0*/  MUFU.EX2 R159, R159 ;  /* 0x0000009f009f7308 */ /* 0x000e260000000800 */
[----:B--2---:R-:W-:-:S04]  /*1cfc0*/  FADD.FTZ R163, R160, R163 ;  /* 0x000000a3a0a37221 */ /* 0x004fc80000010000 */
[----:B---3--:R-:W-:Y:S01]  /*1cfd0*/  FADD.FTZ R163, R205, R163 ;  /* 0x000000a3cda37221 */ /* 0x008fe20000010000 */
[----:B------:R1:W-:Y:S08]  /*1cfe0*/  MUFU.EX2 R154, R162 ;  /* 0x000000a2009a7308 */ /* 0x0003f00000000800 */
[----:B------:R-:W2:Y:S01]  /*1cff0*/  MUFU.EX2 R13, R11 ;  /* 0x0000000b000d7308 */ /* 0x000ea20000000800 */
[----:B-1----:R-:W-:Y:S01]  /*1d000*/  FADD.FTZ R162, R155, R228 ;  /* 0x000000e49ba27221 */ /* 0x002fe20000010000 */
[----:B0-----:R-:W-:-:S03]  /*1d010*/  FADD.FTZ R163, R159, R163 ;  /* 0x000000a39fa37221 */ /* 0x001fc60000010000 */
[----:B------:R-:W-:-:S03]  /*1d020*/  FADD.FTZ R162, R152, R162 ;  /* 0x000000a298a27221 */ /* 0x000fc60000010000 */
[----:B------:R-:W0:Y:S01]  /*1d030*/  MUFU.EX2 R207, R207 ;  /* 0x000000cf00cf7308 */ /* 0x000e220000000800 */
[----:B------:R-:W-:-:S04]  /*1d040*/  FADD.FTZ R162, R210, R162 ;  /* 0x000000a2d2a27221 */ /* 0x000fc80000010000 */
[----:B------:R-:W-:-:S03]  /*1d050*/  FADD.FTZ R162, R20, R162 ;  /* 0x000000a214a27221 */ /* 0x000fc60000010000 */
[----:B------:R-:W1:Y:S01]  /*1d060*/  MUFU.EX2 R206, R206 ;  /* 0x000000ce00ce7308 */ /* 0x000e620000000800 */
[----:B------:R-:W-:-:S04]  /*1d070*/  FADD.FTZ R162, R204, R162 ;  /* 0x000000a2cca27221 */ /* 0x000fc80000010000 */
[----:B--2---:R-:W-:-:S03]  /*1d080*/  FADD.FTZ R162, R13, R162 ;  /* 0x000000a20da27221 */ /* 0x004fc60000010000 */
        /* <DEDUP_REMOVED lines=21> */
[----:B-1----:R-:W-:-:S04]  /*1d1e0*/  FADD.FTZ R163, R203, R163 ;  /* 0x000000a3cba37221 */ /* 0x002fc80000010000 */
[----:B------:R-:W-:-:S03]  /*1d1f0*/  FADD.FTZ R163, R154, R163 ;  /* 0x000000a39aa37221 */ /* 0x000fc60000010000 */
        /* <DEDUP_REMOVED lines=24> */
[----:B------:R-:W-:Y:S01]  /*1d380*/  FADD.FTZ R228, R9, R162 ;  /* 0x000000a209e47221 */ /* 0x000fe20000010000 */
[----:B--2---:R-:W-:-:S04]  /*1d390*/  FADD.FTZ R163, R195, R163 ;  /* 0x000000a3c3a37221 */ /* 0x004fc80000010000 */
[----:B0-----:R-:W-:Y:S01]  /*1d3a0*/  FADD.FTZ R227, R14, R163 ;  /* 0x000000a30ee37221 */ /* 0x001fe20000010000 */
[----:B------:R-:W-:Y:S06]  /*1d3b0*/  @!P0 BRA `(.L_x_649) ;  /* 0x0000000000048947 */ /* 0x000fec0003800000 */
[----:B------:R-:W-:Y:S01]  /*1d3c0*/  BPT.TRAP 0x1 ;  /* 0x000000040000795c */ /* 0x000fe20000300000 */
.L_x_649:
[----:B------:R-:W2:Y:S01]  /*1d3d0*/  LDL R162, [R1+0x64] ;  /* 0x0000640001a27983 */ /* 0x000ea20000100800 */
[----:B------:R-:W-:Y:S01]  /*1d3e0*/  VIADD R6, R6, 0x38860 ;  /* 0x0003886006067836 */ /* 0x000fe20000000000 */
[----:B------:R-:W-:Y:S01]  /*1d3f0*/  F2FP.F16.F32.PACK_AB R206, R206, R13 ;  /* 0x0000000dcece723e */ /* 0x000fe200000000ff */
[----:B------:R-:W-:Y:S01]  /*1d400*/  IMAD.MOV.U32 R13, RZ, RZ, R5 ;  /* 0x000000ffff0d7224 */ /* 0x000fe200078e0005 */
[----:B------:R-:W-:Y:S01]  /*1d410*/  F2FP.F16.F32.PACK_AB R200, R200, R12 ;  /* 0x0000000cc8c8723e */ /* 0x000fe200000000ff */
[----:B------:R-:W-:Y:S01]  /*1d420*/  IMAD.MOV.U32 R12, RZ, RZ, R229 ;  /* 0x000000ffff0c7224 */ /* 0x000fe200078e00e5 */
[----:B------:R-:W-:Y:S02]  /*1d430*/  PRMT R6, R184, 0x654, R6 ;  /* 0x00000654b8067816 */ /* 0x000fe40000000006 */
[----:B------:R-:W-:Y:S02]  /*1d440*/  F2FP.F16.F32.PACK_AB R198, R198, R8 ;  /* 0x00000008c6c6723e */ /* 0x000fe400000000ff */
[----:B------:R0:W-:Y:S01]  /*1d450*/  SYNCS.ARRIVE.TRANS64.RED.A1T0 RZ, [R6+URZ], RZ ;  /* 0x000000ff06ff79a7 */ /* 0x0001e2000810043f */
        /* <DEDUP_REMOVED lines=17> */
[----:B------:R-:W-:Y:S02]  /*1d570*/  MOV R14, R4 ;  /* 0x00000004000e7202 */ /* 0x000fe40000000f00 */
[----:B------:R-:W-:-:S02]  /*1d580*/  MOV R8, R226 ;  /* 0x000000e200087202 */ /* 0x000fc40000000f00 */
[C---:B--2---:R-:W-:Y:S01]  /*1d590*/  ISETP.GT.AND P1, PT, R15.reuse, R162, PT ;  /* 0x000000a20f00720c */ /* 0x044fe20003f24270 */
[----:B------:R-:W-:-:S12]  /*1d5a0*/  VIADD R15, R15, 0xffffffff ;  /* 0xffffffff0f0f7836 */ /* 0x000fd80000000000 */
[----:B0-----:R-:W-:Y:S05]  /*1d5b0*/  @P1 BRA `(.L_x_650) ;  /* 0xffffffb0008c1947 */ /* 0x001fea000383ffff */
.L_x_637:
[----:B------:R-:W-:Y:S05]  /*1d5c0*/  BSYNC B0 ;  /* 0x0000000000007941 */ /* 0x000fea0003800000 */
.L_x_636:
        /* <DEDUP_REMOVED lines=131> */
.L_x_651:
[----:B------:R-:W-:Y:S01]  /*1de00*/  IMAD R2, R226, 0x8, R23 ;  /* 0x00000008e2027824 */ /* 0x000fe200078e0217 */
[----:B------:R-:W-:-:S04]  /*1de10*/  SHF.L.U32 R0, R229, 0x1f, RZ ;  /* 0x0000001fe5007819 */ /* 0x000fc800000006ff */
[----:B------:R0:W1:Y:S01]  /*1de20*/  SYNCS.PHASECHK.TRANS64.TRYWAIT P1, [R2+URZ+0x38850], R0 ;  /* 0x03885000020075a7 */ /* 0x000062000802017f */
[----:B------:R-:W-:Y:S05]  /*1de30*/  @!P0 BRA `(.L_x_652) ;  /* 0x0000000000048947 */ /* 0x000fea0003800000 */
[----:B------:R-:W-:Y:S01]  /*1de40*/  BPT.TRAP 0x1 ;  /* 0x000000040000795c */ /* 0x000fe20000300000 */
.L_x_652:
[----:B------:R-:W-:Y:S04]  /*1de50*/  BSSY B0, `(.L_x_653) ;  /* 0x0000004000007945 */ /* 0x000fe80003800000 */
[----:B-1----:R-:W-:Y:S05]  /*1de60*/  @P1 BRA `(.L_x_654) ;  /* 0x0000000000081947 */ /* 0x002fea0003800000 */
[----:B------:R-:W1:Y:S02]  /*1de70*/  SYNCS.PHASECHK.TRANS64.TRYWAIT P1, [R2+URZ+0x38850], R0 ;  /* 0x03885000020075a7 */ /* 0x000e64000802017f */
[----:B-1----:R-:W-:Y:S05]  /*1de80*/  @!P1 BRA `(.L_x_655) ;  /* 0x000000e000189947 */ /* 0x002fea0003800000 */
.L_x_654:
[----:B------:R-:W-:Y:S05]  /*1de90*/  BSYNC B0 ;  /* 0x0000000000007941 */ /* 0x000fea0003800000 */
.L_x_653:
[----:B------:R-:W-:Y:S01]  /*1dea0*/  VIADD R23, R23, 0x400 ;  /* 0x0000040017177836 */ /* 0x000fe20000000000 */
[----:B------:R-:W-:Y:S01]  /*1deb0*/  MOV R7, 0x40000040 ;  /* 0x4000004000077802 */ /* 0x000fe20000000f00 */
[----:B------:R-:W-:Y:S01]  /*1dec0*/  WARPGROUP.ARRIVE ;  /* 0x00000000000079c5 */ /* 0x000fe20000000000 */
[----:B------:R-:W-:Y:S01]  /*1ded0*/  IMAD.MOV.U32 R9, RZ, RZ, 0x40000040 ;  /* 0x40000040ff097424 */ /* 0x000fe200078e00ff */
[----:B01----:R-:W0:Y:S01]  /*1dee0*/  SHFL.BFLY PT, R0, R228, 0x2, 0x1f ;  /* 0x0c401f00e4007f89 */ /* 0x003e2200000e0000 */
[----:B------:R-:W-:Y:S02]  /*1def0*/  SHF.R.U32.HI R23, RZ, 0x4, R23 ;  /* 0x00000004ff177819 */ /* 0x000fe40000011617 */
[----:B------:R-:W-:Y:S01]  /*1df00*/  R2UR UR7, R7 ;  /* 0x00000000070772ca */ /* 0x000fe200000e0000 */
[----:B------:R-:W-:Y:S01]  /*1df10*/  IMAD.MOV.U32 R7, RZ, RZ, 0x40000040 ;  /* 0x40000040ff077424 */ /* 0x000fe200078e00ff */
[----:B------:R-:W-:Y:S02]  /*1df20*/  LOP3.LUT R23, R23, 0x3fff, RZ, 0xc0, !PT ;  /* 0x00003fff17177812 */ /* 0x000fe400078ec0ff */
[----:B------:R-:W-:-:S02]  /*1df30*/  MOV R184, 0xff800000 ;  /* 0xff80000000b87802 */ /* 0x000fc40000000f00 */
[----:B------:R-:W-:Y:S02]  /*1df40*/  LOP3.LUT R23, R23, 0x2800000, RZ, 0xfc, !PT ;  /* 0x0280000017177812 */ /* 0x000fe400078efcff */
[----:B------:R-:W-:-:S03]  /*1df50*/  MOV R185, 0xff800000 ;  /* 0xff80000000b97802 */ /* 0x000fc60000000f00 */
[----:B------:R-:W-:Y:S02]  /*1df60*/  IMAD R6, R226, 0xa00, R23 ;  /* 0x00000a00e2067824 */ /* 0x000fe400078e0217 */
[----:B------:R-:W-:Y:S02]  /*1df70*/  IMAD.MOV.U32 R23, RZ, RZ, RZ ;  /* 0x000000ffff177224 */ /* 0x000fe400078e00ff */
[C---:B------:R-:W-:Y:S01]  /*1df80*/  VIADD R8, R6.reuse, 0x80 ;  /* 0x0000008006087836 */ /* 0x040fe20000000000 */
[----:B------:R-:W-:Y:S01]  /*1df90*/  R2UR UR6, R6 ;  /* 0x00000000060672ca */ /* 0x000fe200000e0000 */
[----:B0-----:R-:W-:-:S12]  /*1dfa0*/  FADD.FTZ R0, R0, R228 ;  /* 0x000000e400007221 */ /* 0x001fd80000010000 */
[----:B------:R-:W-:Y:S01]  /*1dfb0*/  HGMMA.64x256x16.F32 R24, R208, gdesc[UR4].tnspB, R24, gsb0 ;  /* 0x43e00004d0187df0 */ /* 0x000fe20008000818 */
[----:B------:R-:W-:Y:S02]  /*1dfc0*/  R2UR UR6, R8 ;  /* 0x00000000080672ca */ /* 0x000fe400000e0000 */
[----:B------:R-:W-:Y:S01]  /*1dfd0*/  R2UR UR7, R9 ;  /* 0x00000000090772ca */ /* 0x000fe200000e0000 */
[----:B------:R-:W-:Y:S01]  /*1dfe0*/  IMAD.MOV.U32 R9, RZ, RZ, 0x40000040 ;  /* 0x40000040ff097424 */ /* 0x000fe200078e00ff */
[----:B------:R-:W-:Y:S01]  /*1dff0*/  IADD3 R8, R6, 0x100, RZ ;  /* 0x0000010006087810 */ /* 0x000fe20007ffe0ff */
[----:B------:R-:W-:Y:S02]  /*1e000*/  WARPGROUP.DEPBAR.LE gsb0, 0x0 ;  /* 0x00008000000079c5 */ /* 0x000fe40000010000 */
[----:B------:R-:W-:-:S15]  /*1e010*/  WARPGROUP.ARRIVE ;  /* 0x00000000000079c5 */ /* 0x000fde0000000000 */
[----:B------:R-:W-:-:S05]  /*1e020*/  NOP ;  /* 0x0000000000007918 */ /* 0x000fca0000000000 */
[----:B------:R-:W-:Y:S01]  /*1e030*/  HGMMA.64x256x16.F32 R24, R204, gdesc[UR4].tnspB, R24, gsb0 ;  /* 0x43e00004cc187df0 */ /* 0x000fe20008000818 */
[----:B------:R-:W-:Y:S01]  /*1e040*/  R2UR UR6, R8 ;  /* 0x00000000080672ca */ /* 0x000fe200000e0000 */
[C---:B------:R-:W-:Y:S01]  /*1e050*/  VIADD R8, R6.reuse, 0x180 ;  /* 0x0000018006087836 */ /* 0x040fe20000000000 */
[----:B------:R-:W-:Y:S01]  /*1e060*/  R2UR UR7, R9 ;  /* 0x00000000090772ca */ /* 0x000fe200000e0000 */
[----:B------:R-:W-:Y:S01]  /*1e070*/  VIADD R6, R6, 0x200 ;  /* 0x0000020006067836 */ /* 0x000fe20000000000 */
[----:B------:R-:W-:Y:S01]  /*1e080*/  MOV R9, 0x40000040 ;  /* 0x4000004000097802 */ /* 0x000fe20000000f00 */
        /* <DEDUP_REMOVED lines=12> */
[----:B------:R-:W0:Y:S04]  /*1e150*/  SHFL.BFLY PT, R6, R227, 0x2, 0x1f ;  /* 0x0c401f00e3067f89 */ /* 0x000e2800000e0000 */
[----:B------:R-:W1:Y:S01]  /*1e160*/  SHFL.BFLY PT, R7, R0, 0x1, 0x1f ;  /* 0x0c201f0000077f89 */ /* 0x000e6200000e0000 */
[----:B0-----:R-:W-:Y:S01]  /*1e170*/  FADD.FTZ R6, R6, R227 ;  /* 0x000000e306067221 */ /* 0x001fe20000010000 */
[----:B-1----:R-:W-:-:S04]  /*1e180*/  FADD.FTZ R0, R0, R7 ;  /* 0x0000000700007221 */ /* 0x002fc80000010000 */
[----:B------:R-:W0:Y:S01]  /*1e190*/  SHFL.BFLY PT, R8, R6, 0x1, 0x1f ;  /* 0x0c201f0006087f89 */ /* 0x000e2200000e0000 */
[----:B------:R-:W-:-:S13]  /*1e1a0*/  FSETP.NE.FTZ.AND P1, PT, R0, RZ, PT ;  /* 0x000000ff0000720b */ /* 0x000fda0003f35000 */
[----:B------:R-:W1:Y:S01]  /*1e1b0*/  @P1 MUFU.LG2 R7, R0 ;  /* 0x0000000000071308 */ /* 0x000e620000000c00 */
[----:B0-----:R-:W-:Y:S01]  /*1e1c0*/  FADD.FTZ R6, R6, R8 ;  /* 0x0000000806067221 */ /* 0x001fe20000010000 */
[----:B------:R-:W-:-:S06]  /*1e1d0*/  @P1 FMUL.FTZ R8, R3, 0.69314718246459960938 ;  /* 0x3f31721803081820 */ /* 0x000fcc0000410000 */
[----:B------:R0:W-:Y:S01]  /*1e1e0*/  @P1 MUFU.RCP R23, R0 ;  /* 0x0000000000171308 */ /* 0x0001e20000001000 */
[----:B------:R-:W-:Y:S01]  /*1e1f0*/  FSETP.NE.FTZ.AND P2, PT, R6, RZ, PT ;  /* 0x000000ff0600720b */ /* 0x000fe20003f55000 */
[----:B-1----:R-:W-:Y:S01]  /*1e200*/  @P1 FMUL.FTZ R7, R7, 0.69314718246459960938 ;  /* 0x3f31721807071820 */ /* 0x002fe20000410000 */
[----:B0-----:R-:W-:-:S03]  /*1e210*/  IMAD.MOV.U32 R0, RZ, RZ, RZ ;  /* 0x000000ffff007224 */ /* 0x001fc600078e00ff */
        /* <DEDUP_REMOVED lines=12> */
.L_x_656:
[----:B------:R-:W2:Y:S01]  /*1e2e0*/  LDL.LU R3, [R1+0x60] ;  /* 0x0000600001037983 */ /* 0x000ea20000300800 */
[----:B------:R-:W-:-:S03]  /*1e2f0*/  VIADD R2, R2, 0x38860 ;  /* 0x0003886002027836 */ /* 0x000fc60000000000 */
[----:B------:R-:W3:Y:S01]  /*1e300*/  LDL.LU R186, [R1+0x84] ;  /* 0x0000840001ba7983 */ /* 0x000ee20000300800 */
[----:B------:R-:W-:Y:S02]  /*1e310*/  VIADD R226, R226, 0x1 ;  /* 0x00000001e2e27836 */ /* 0x000fe40000000000 */
        /* <DEDUP_REMOVED lines=8> */
[----:B------:R-:W-:Y:S01]  /*1e3a0*/  ISETP.NE.AND P1, PT, R226, 0x2, PT ;  /* 0x00000002e200780c */ /* 0x000fe20003f25270 */
        /* <DEDUP_REMOVED lines=114> */
[----:B------:R-:W-:-:S02]  /*1ead0*/  PLOP3.LUT P0, PT, PT, PT, PT, 0x8, 0x0 ;  /* 0x000000000000781c */ /* 0x000fc40003f0e170 */
[----:B------:R-:W-:Y:S02]  /*1eae0*/  SEL R226, R226, RZ, P1 ;  /* 0x000000ffe2e27207 */ /* 0x000fe40000800000 */
[----:B--2---:R-:W-:Y:S02]  /*1eaf0*/  PRMT R2, R3, 0x654, R2 ;  /* 0x0000065403027816 */ /* 0x004fe40000000002 */
[----:B---3--:R-:W-:Y:S02]  /*1eb00*/  IADD3 R186, R186, 0x1, RZ ;  /* 0x00000001baba7810 */ /* 0x008fe40007ffe0ff */
[----:B------:R0:W-:Y:S03]  /*1eb10*/  SYNCS.ARRIVE.TRANS64.RED.A1T0 RZ, [R2+URZ], RZ ;  /* 0x000000ff02ff79a7 */ /* 0x0001e6000810043f */
[----:B------:R1:W-:Y:S01]  /*1eb20*/  STL [R1+0x84], R186 ;  /* 0x000084ba01007387 */ /* 0x0003e20000100800 */
[-C--:B------:R-:W-:Y:S01]  /*1eb30*/  FMUL.FTZ R3, R89, R23.reuse ;  /* 0x0000001759037220 */ /* 0x080fe20000410000 */
[-C--:B------:R-:W-:Y:S01]  /*1eb40*/  FMUL.FTZ R89, R107, R0.reuse ;  /* 0x000000006b597220 */ /* 0x080fe20000410000 */
[----:B0-----:R-:W-:Y:S01]  /*1eb50*/  FMUL.FTZ R2, R88, R23 ;  /* 0x0000001758027220 */ /* 0x001fe20000410000 */
[-C--:B------:R-:W-:Y:S01]  /*1eb60*/  FMUL.FTZ R88, R106, R0.reuse ;  /* 0x000000006a587220 */ /* 0x080fe20000410000 */
[-C--:B------:R-:W-:Y:S01]  /*1eb70*/  FMUL.FTZ R106, R142, R0.reuse ;  /* 0x000000008e6a7220 */ /* 0x080fe20000410000 */
[----:B------:R-:W-:Y:S01]  /*1eb80*/  FMUL.FTZ R107, R143, R0 ;  /* 0x000000008f6b7220 */ /* 0x000fe20000410000 */
[----:B------:R-:W-:-:S04]  /*1eb90*/  SEL R0, RZ, 0x1, P1 ;  /* 0x00000001ff007807 */ /* 0x000fc80000800000 */
[----:B-1----:R-:W-:-:S07]  /*1eba0*/  LOP3.LUT R229, R229, R0, RZ, 0x3c, !PT ;  /* 0x00000000e5e57212 */ /* 0x002fce00078e3cff */
.L_x_566:
[----:B------:R-:W0:Y:S08]  /*1ebb0*/  S2UR UR4, SR_CgaCtaId ;  /* 0x00000000000479c3 */ /* 0x000e300000008800 */
[----:B------:R-:W-:Y:S01]  /*1ebc0*/  BAR.SYNC.DEFER_BLOCKING 0x5, 0x180 ;  /* 0x0146000000007b1d */ /* 0x000fe20000010000 */
[----:B------:R-:W-:-:S05]  /*1ebd0*/  MOV R23, 0x400 ;  /* 0x0000040000177802 */ /* 0x000fca0000000f00 */
[----:B------:R-:W-:Y:S01]  /*1ebe0*/  BSSY B0, `(.L_x_657) ;  /* 0x0000478000007945 */ /* 0x000fe20003800000 */
[----:B0-----:R-:W-:-:S05]  /*1ebf0*/  IMAD.U32 R0, RZ, RZ, UR4 ;  /* 0x00000004ff007e24 */ /* 0x001fca000f8e00ff */
[----:B------:R0:W-:Y:S01]  /*1ec00*/  STL [R1+0x60], R0 ;  /* 0x0000600001007387 */ /* 0x0001e20000100800 */
[----:B------:R-:W-:-:S05]  /*1ec10*/  LEA R23, R0, R23, 0x18 ;  /* 0x0000001700177211 */ /* 0x000fca00078ec0ff */
[----:B------:R0:W1:Y:S01]  /*1ec20*/  LDS.128 R128, [R23+0x388d0] ;  /* 0x0388d00017807984 */ /* 0x0000620000000c00 */
[----:B------:R-:W-:Y:S06]  /*1ec30*/  BAR.ARV 0x4, 0x180 ;  /* 0x0106000000007b1d */ /* 0x000fec0000002000 */
[----:B------:R-:W-:Y:S05]  /*1ec40*/  @P0 BRA `(.L_x_658) ;  /* 0x00000038001c0947 */ /* 0x000fea0003800000 */
[----:B------:R-:W2:Y:S01]  /*1ec50*/  LDL R56, [R1+0x1c0] ;  /* 0x0001c00001387983 */ /* 0x000ea20000100800 */
[----:B0-----:R-:W0:Y:S01]  /*1ec60*/  S2R R0, SR_SWINHI ;  /* 0x0000000000007919 */ /* 0x001e220000002f00 */
[----:B------:R-:W-:Y:S01]  /*1ec70*/  F2FP.F16.F32.PACK_AB R58, R181, R180 ;  /* 0x000000b4b53a723e */ /* 0x000fe200000000ff */
[----:B------:R-:W-:Y:S01]  /*1ec80*/  ULDC.64 UR6, c[0x0][0xc00] ;  /* 0x0003000000067ab9 */ /* 0x000fe20000000a00 */
[----:B------:R-:W-:Y:S01]  /*1ec90*/  F2FP.F16.F32.PACK_AB R59, R31, R30 ;  /* 0x0000001e1f3b723e */ /* 0x000fe200000000ff */
[----:B------:R-:W3:Y:S01]  /*1eca0*/  LDL.LU R118, [R1+0x7c] ;  /* 0x00007c0001767983 */ /* 0x000ee20000300800 */
[----:B------:R-:W-:Y:S01]  /*1ecb0*/  F2FP.F16.F32.PACK_AB R60, R179, R178 ;  /* 0x000000b2b33c723e */ /* 0x000fe200000000ff */
[----:B------:R-:W-:Y:S01]  /*1ecc0*/  ULDC.64 UR4, c[0x0][0xc08] ;  /* 0x0003020000047ab9 */ /* 0x000fe20000000a00 */
[----:B------:R-:W-:Y:S01]  /*1ecd0*/  F2FP.F16.F32.PACK_AB R61, R35, R34 ;  /* 0x00000022233d723e */ /* 0x000fe200000000ff */
[----:B------:R-:W4:Y:S01]  /*1ece0*/  LDL.LU R117, [R1+0x80] ;  /* 0x0000800001757983 */ /* 0x000f220000300800 */
[----:B------:R-:W-:-:S02]  /*1ecf0*/  F2FP.F16.F32.PACK_AB R62, R177, R176 ;  /* 0x000000b0b13e723e */ /* 0x000fc400000000ff */
[----:B------:R-:W-:Y:S01]  /*1ed00*/  F2FP.F16.F32.PACK_AB R63, R39, R38 ;  /* 0x00000026273f723e */ /* 0x000fe200000000ff */
[----:B------:R-:W4:Y:S01]  /*1ed10*/  LDL.LU R116, [R1+0x74] ;  /* 0x0000740001747983 */ /* 0x000f220000300800 */
[----:B------:R-:W-:Y:S02]  /*1ed20*/  MOV R114, R23 ;  /* 0x0000001700727202 */ /* 0x000fe40000000f00 */
[----:B0-----:R-:W-:Y:S01]  /*1ed30*/  MOV R115, R0 ;  /* 0x0000000000737202 */ /* 0x001fe20000000f00 */
[----:B------:R-:W-:Y:S02]  /*1ed40*/  BAR.SYNC.DEFER_BLOCKING 0x1, 0x100 ;  /* 0x0044000000007b1d */ /* 0x000fe40000010000 */
[----:B--2---:R-:W-:-:S03]  /*1ed50*/  IMAD.WIDE R112, R56, 0x2, R114 ;  /* 0x0000000238707825 */ /* 0x004fc600078e0272 */
[----:B------:R-:W-:Y:S01]  /*1ed60*/  LOP3.LUT R0, R112, 0x380, RZ, 0xc0, !PT ;  /* 0x0000038070007812 */ /* 0x000fe200078ec0ff */
[----:B------:R-:W-:-:S03]  /*1ed70*/  IMAD.MOV.U32 R57, RZ, RZ, R113 ;  /* 0x000000ffff397224 */ /* 0x000fc600078e0071 */
[----:B------:R-:W-:-:S04]  /*1ed80*/  SHF.R.U64 R0, R0, 0x3, RZ ;  /* 0x0000000300007819 */ /* 0x000fc800000012ff */
[----:B------:R-:W-:-:S04]  /*1ed90*/  LOP3.LUT R56, R0, R112, RZ, 0x3c, !PT ;  /* 0x0000007000387212 */ /* 0x000fc800078e3cff */
[----:B------:R-:W-:Y:S02]  /*1eda0*/  MOV R0, R56 ;  /* 0x0000003800007202 */ /* 0x000fe40000000f00 */
[----:B------:R-:W-:Y:S02]  /*1edb0*/  F2FP.F16.F32.PACK_AB R56, R183, R182 ;  /* 0x000000b6b738723e */ /* 0x000fe400000000ff */
[----:B------:R-:W-:-:S05]  /*1edc0*/  F2FP.F16.F32.PACK_AB R57, R27, R26 ;  /* 0x0000001a1b39723e */ /* 0x000fca00000000ff */
[----:B------:R0:W-:Y:S02]  /*1edd0*/  STSM.16.M88.4 [R0], R56 ;  /* 0x0000003800007844 */ /* 0x0001e40000000200 */
[----:B0-----:R-:W-:-:S04]  /*1ede0*/  IADD3 R56, P0, R112, 0x20, RZ ;  /* 0x0000002070387810 */ /* 0x001fc80007f1e0ff */
[----:B------:R-:W-:-:S04]  /*1edf0*/  LOP3.LUT R0, R56, 0x380, RZ, 0xc0, !PT ;  /* 0x0000038038007812 */ /* 0x000fc800078ec0ff */
[----:B------:R-:W-:Y:S02]  /*1ee00*/  SHF.R.U64 R0, R0, 0x3, RZ ;  /* 0x0000000300007819 */ /* 0x000fe400000012ff */
[----:B------:R-:W-:Y:S02]  /*1ee10*/  IADD3.X R57, RZ, R113, RZ, P0, !PT ;  /* 0x00000071ff397210 */ /* 0x000fe400007fe4ff */
[----:B------:R-:W-:-:S04]  /*1ee20*/  LOP3.LUT R56, R0, R56, RZ, 0x3c, !PT ;  /* 0x0000003800387212 */ /* 0x000fc800078e3cff */
[----:B------:R-:W-:-:S05]  /*1ee30*/  MOV R56, R56 ;  /* 0x0000003800387202 */ /* 0x000fca0000000f00 */
[----:B------:R0:W-:Y:S02]  /*1ee40*/  STSM.16.M88.4 [R56], R60 ;  /* 0x0000003c38007844 */ /* 0x0001e40000000200 */
[----:B0-----:R-:W-:-:S04]  /*1ee50*/  IADD3 R56, P0, R112, 0x40, RZ ;  /* 0x0000004070387810 */ /* 0x001fc80007f1e0ff */
[----:B------:R-:W-:Y:S01]  /*1ee60*/  LOP3.LUT R0, R56, 0x380, RZ, 0xc0, !PT ;  /* 0x0000038038007812 */ /* 0x000fe200078ec0ff */
[----:B------:R-:W-:-:S03]  /*1ee70*/  IMAD.X R57, RZ, RZ, R113, P0 ;  /* 0x000000ffff397224 */ /* 0x000fc600000e0671 */
[----:B------:R-:W-:-:S04]  /*1ee80*/  SHF.R.U64 R0, R0, 0x3, RZ ;  /* 0x0000000300007819 */ /* 0x000fc800000012ff */
[----:B------:R-:W-:Y:S02]  /*1ee90*/  LOP3.LUT R56, R0, R56, RZ, 0x3c, !PT ;  /* 0x0000003800387212 */ /* 0x000fe400078e3cff */
[----:B------:R-:W-:Y:S02]  /*1eea0*/  F2FP.F16.F32.PACK_AB R58, R173, R172 ;  /* 0x000000acad3a723e */ /* 0x000fe400000000ff */
[----:B------:R-:W-:Y:S02]  /*1eeb0*/  MOV R0, R56 ;  /* 0x0000003800007202 */ /* 0x000fe40000000f00 */
[----:B------:R-:W-:Y:S02]  /*1eec0*/  F2FP.F16.F32.PACK_AB R56, R175, R174 ;  /* 0x000000aeaf38723e */ /* 0x000fe400000000ff */
[----:B------:R-:W-:Y:S02]  /*1eed0*/  F2FP.F16.F32.PACK_AB R57, R43, R42 ;  /* 0x0000002a2b39723e */ /* 0x000fe400000000ff */
[----:B------:R-:W-:-:S05]  /*1eee0*/  F2FP.F16.F32.PACK_AB R59, R47, R46 ;  /* 0x0000002e2f3b723e */ /* 0x000fca00000000ff */
        /* <DEDUP_REMOVED lines=13> */
[----:B------:R-:W-:-:S04]  /*1efc0*/  LOP3.LUT R0, R56, 0x380, RZ, 0xc0, !PT ;  /* 0x0000038038007812 */ /* 0x000fc800078ec0ff */
[----:B------:R-:W-:Y:S02]  /*1efd0*/  SHF.R.U64 R0, R0, 0x3, RZ ;  /* 0x0000000300007819 */ /* 0x000fe400000012ff */
[----:B------:R-:W-:Y:S02]  /*1efe0*/  IADD3.X R57, RZ, R113, RZ, P0, !PT ;  /* 0x00000071ff397210 */ /* 0x000fe400007fe4ff */
[----:B------:R-:W-:Y:S02]  /*1eff0*/  LOP3.LUT R56, R0, R56, RZ, 0x3c, !PT ;  /* 0x0000003800387212 */ /* 0x000fe400078e3cff */
[----:B------:R-:W-:Y:S02]  /*1f000*/  F2FP.F16.F32.PACK_AB R58, R165, R164 ;  /* 0x000000a4a53a723e */ /* 0x000fe400000000ff */
[----:B------:R-:W-:Y:S02]  /*1f010*/  MOV R0, R56 ;  /* 0x0000003800007202 */ /* 0x000fe40000000f00 */
[----:B------:R-:W-:-:S02]  /*1f020*/  F2FP.F16.F32.PACK_AB R56, R167, R166 ;  /* 0x000000a6a738723e */ /* 0x000fc400000000ff */
        /* <DEDUP_REMOVED lines=123> */
[----:B------:R3:W-:Y:S01]  /*1f7e0*/  STSM.16.M88.4 [R112], R60 ;  /* 0x0000003c70007844 */ /* 0x0007e20000000200 */
[----:B------:R-:W-:Y:S01]  /*1f7f0*/  BAR.SYNC.DEFER_BLOCKING 0x1, 0x100 ;  /* 0x0044000000007b1d */ /* 0x000fe20000010000 */
[----:B---3--:R-:W-:-:S04]  /*1f800*/  IADD3 R62, P0, R118, UR6, RZ ;  /* 0x00000006763e7c10 */ /* 0x008fc8000ff1e0ff */
[----:B----4-:R-:W-:Y:S02]  /*1f810*/  IADD3.X R63, R117, UR7, RZ, P0, !PT ;  /* 0x00000007753f7c10 */ /* 0x010fe400087fe4ff */
[----:B------:R-:W-:-:S04]  /*1f820*/  ISETP.NE.U32.AND P0, PT, RZ, UR4, PT ;  /* 0x00000004ff007c0c */ /* 0x000fc8000bf05070 */
[----:B------:R-:W-:Y:S01]  /*1f830*/  ISETP.NE.AND.EX P0, PT, RZ, UR5, PT, P0 ;  /* 0x00000005ff007c0c */ /* 0x000fe2000bf05300 */
[----:B------:R-:W-:-:S12]  /*1f840*/  IMAD.MOV.U32 R112, RZ, RZ, 0x9b8 ;  /* 0x000009b8ff707424 */ /* 0x000fd800078e00ff */
[----:B------:R-:W-:Y:S01]  /*1f850*/  @P0 IADD3 R58, P2, R118, UR4, RZ ;  /* 0x00000004763a0c10 */ /* 0x000fe2000ff5e0ff */
[----:B------:R-:W-:-:S03]  /*1f860*/  ULDC UR4, c[0x0][0xa88] ;  /* 0x0002a20000047ab9 */ /* 0x000fc60000000800 */
[----:B------:R-:W-:Y:S01]  /*1f870*/  @P0 IADD3.X R59, R117, UR5, RZ, P2, !PT ;  /* 0x00000005753b0c10 */ /* 0x000fe200097fe4ff */
[----:B------:R-:W-:Y:S01]  /*1f880*/  IMAD.U32 R0, RZ, RZ, UR4 ;  /* 0x00000004ff007e24 */ /* 0x000fe2000f8e00ff */
[----:B------:R-:W-:Y:S01]  /*1f890*/  ISETP.NE.AND P2, PT, R116, RZ, PT ;  /* 0x000000ff7400720c */ /* 0x000fe20003f45270 */
[----:B------:R-:W-:-:S03]  /*1f8a0*/  ULDC UR4, c[0x0][0xad4] ;  /* 0x0002b50000047ab9 */ /* 0x000fc60000000800 */
[----:B------:R-:W-:-:S04]  /*1f8b0*/  SEL R56, R116, UR4, P2 ;  /* 0x0000000474387c07 */ /* 0x000fc80009000000 */
[----:B------:R-:W-:Y:S01]  /*1f8c0*/  ISETP.GT.AND P2, PT, R56, 0x1, PT ;  /* 0x000000013800780c */ /* 0x000fe20003f44270 */
[----:B------:R-:W-:Y:S02]  /*1f8d0*/  ULDC.64 UR8, c[0x0][0x208] ;  /* 0x0000820000087ab9 */ /* 0x000fe40000000a00 */
[----:B------:R0:W5:Y:S01]  /*1f8e0*/  @P0 LDG.E R0, desc[UR8][R58.64] ;  /* 0x000000083a000981 */ /* 0x000162000c1e1900 */
[----:B------:R-:W-:-:S04]  /*1f8f0*/  SEL R112, R112, 0x978, P2 ;  /* 0x0000097870707807 */ /* 0x000fc80001000000 */
[----:B------:R2:W3:Y:S08]  /*1f900*/  LDC.64 R60, c[0x0][R112+0x220] ;  /* 0x00008800703c7b82 */ /* 0x0004f00000000a00 */
[----:B0-----:R2:W0:Y:S01]  /*1f910*/  LDC.64 R58, c[0x0][R112+0x218] ;  /* 0x00008600703a7b82 */ /* 0x0014220000000a00 */
[----:B------:R-:W-:-:S04]  /*1f920*/  ISETP.NE.U32.AND P1, PT, RZ, UR6, PT ;  /* 0x00000006ff007c0c */ /* 0x000fc8000bf25070 */
[----:B------:R-:W-:Y:S02]  /*1f930*/  ISETP.NE.AND.EX P1, PT, RZ, UR7, PT, P1 ;  /* 0x00000007ff007c0c */ /* 0x000fe4000bf25310 */
[----:B------:R-:W-:-:S11]  /*1f940*/  MOV R57, RZ ;  /* 0x000000ff00397202 */ /* 0x000fd60000000f00 */
[----:B------:R2:W5:Y:S01]  /*1f950*/  @P1 LDG.E R57, desc[UR8][R62.64] ;  /* 0x000000083e391981 */ /* 0x000562000c1e1900 */
[----:B------:R-:W-:Y:S05]  /*1f960*/  @P0 BRA `(.L_x_659) ;  /* 0x0000000000140947 */ /* 0x000fea0003800000 */
[----:B------:R-:W-:Y:S05]  /*1f970*/  @!P1 BRA `(.L_x_659) ;  /* 0x0000000000109947 */ /* 0x000fea0003800000 */
[----:B------:R-:W-:Y:S02]  /*1f980*/  ULDC.64 UR4, c[0x0][0x208] ;  /* 0x0000820000047ab9 */ /* 0x000fe40000000a00 */
[----:B-----5:R-:W4:Y:S04]  /*1f990*/  LDG.E R0, desc[UR4][R62.64] ;  /* 0x000000043e007981 */ /* 0x020f28000c1e1900 */
[----:B--2---:R-:W4:Y:S02]  /*1f9a0*/  LDG.E R62, desc[UR4][R62.64+0x4] ;  /* 0x000004043e3e7981 */ /* 0x004f24000c1e1900 */
[----:B----4-:R-:W-:-:S07]  /*1f9b0*/  IADD3 R0, -R0, R62, RZ ;  /* 0x0000003e00007210 */ /* 0x010fce0007ffe1ff */
.L_x_659:
[----:B------:R-:W4:Y:S01]  /*1f9c0*/  LDL.LU R56, [R1+0x78] ;  /* 0x0000780001387983 */ /* 0x000f220000300800 */
[----:B------:R-:W1:Y:S03]  /*1f9d0*/  LDC R119, c[0x0][0xbe8] ;  /* 0x0002fa00ff777b82 */ /* 0x000e660000000800 */
[----:B------:R-:W3:Y:S04]  /*1f9e0*/  LDL.LU R113, [R1+0x110] ;  /* 0x0001100001717983 */ /* 0x000ee80000300800 */
[----:B------:R-:W3:Y:S04]  /*1f9f0*/  LDL R120, [R1+0x8c] ;  /* 0x00008c0001787983 */ /* 0x000ee80000100800 */
[----:B------:R-:W3:Y:S04]  /*1fa00*/  LDL R124, [R1+0x1bc] ;  /* 0x0001bc00017c7983 */ /* 0x000ee80000100800 */
[----:B------:R-:W3:Y:S04]  /*1fa10*/  LDL R121, [R1+0x88] ;  /* 0x0000880001797983 */ /* 0x000ee80000100800 */
[----:B------:R-:W3:Y:S04]  /*1fa20*/  LDL R123, [R1+0x1b8] ;  /* 0x0001b800017b7983 */ /* 0x000ee80000100800 */
[----:B------:R-:W3:Y:S01]  /*1fa30*/  LDL R122, [R1+0x120] ;  /* 0x00012000017a7983 */ /* 0x000ee20000100800 */
[----:B--2---:R-:W2:Y:S01]  /*1fa40*/  LDC.64 R62, c[0x0][R112+0x228] ;  /* 0x00008a00703e7b82 */ /* 0x004ea20000000a00 */
[----:B------:R-:W-:-:S02]  /*1fa50*/  ISETP.NE.U32.AND P0, PT, RZ, UR6, PT ;  /* 0x00000006ff007c0c */ /* 0x000fc4000bf05070 */
[----:B-1----:R-:W-:Y:S02]  /*1fa60*/  ISETP.NE.AND P1, PT, R119, 0x1, PT ;  /* 0x000000017700780c */ /* 0x002fe40003f25270 */
[----:B------:R-:W-:Y:S01]  /*1fa70*/  ISETP.NE.AND.EX P0, PT, RZ, UR7, PT, P0 ;  /* 0x00000007ff007c0c */ /* 0x000fe2000bf05300 */
[-C--:B0-----:R-:W-:Y:S02]  /*1fa80*/  IMAD R116, R59, R223.reuse, RZ ;  /* 0x000000df3b747224 */ /* 0x081fe400078e02ff */
[----:B------:R-:W-:-:S08]  /*1fa90*/  IMAD.WIDE.U32 R58, R58, R223, RZ ;  /* 0x000000df3a3a7225 */ /* 0x000fd000078e00ff */
[----:B------:R-:W0:Y:S01]  /*1faa0*/  @P1 LDC R118, c[0x0][0xbec] ;  /* 0x0002fb00ff761b82 */ /* 0x000e220000000800 */
[----:B------:R-:W-:Y:S02]  /*1fab0*/  IMAD.IADD R116, R59, 0x1, R116 ;  /* 0x000000013b747824 */ /* 0x000fe400078e0274 */
[----:B-----5:R-:W-:Y:S01]  /*1fac0*/  IMAD R0, R0, R119, RZ ;  /* 0x0000007700007224 */ /* 0x020fe200078e02ff */
[----:B------:R-:W-:Y:S01]  /*1fad0*/  ULDC.64 UR4, c[0x0][0x208] ;  /* 0x0000820000047ab9 */ /* 0x000fe20000000a00 */
[----:B----4-:R-:W-:Y:S02]  /*1fae0*/  SEL R56, R56, RZ, !P0 ;  /* 0x000000ff38387207 */ /* 0x010fe40004000000 */
[----:B---3--:R-:W-:-:S03]  /*1faf0*/  SEL R113, R113, RZ, !P0 ;  /* 0x000000ff71717207 */ /* 0x008fc60004000000 */
[----:B------:R-:W-:-:S04]  /*1fb00*/  IMAD R61, R61, R56, RZ ;  /* 0x000000383d3d7224 */ /* 0x000fc800078e02ff */
[C---:B------:R-:W-:Y:S02]  /*1fb10*/  IMAD R113, R60.reuse, R113, R61 ;  /* 0x000000713c717224 */ /* 0x040fe400078e023d */
[----:B------:R-:W-:-:S04]  /*1fb20*/  IMAD.WIDE.U32 R60, R60, R56, RZ ;  /* 0x000000383c3c7225 */ /* 0x000fc800078e00ff */
[----:B------:R-:W-:Y:S01]  /*1fb30*/  IMAD.IADD R61, R61, 0x1, R113 ;  /* 0x000000013d3d7824 */ /* 0x000fe200078e0271 */
[----:B------:R-:W-:Y:S02]  /*1fb40*/  IADD3 R113, P0, P3, R60, R58, R57 ;  /* 0x0000003a3c717210 */ /* 0x000fe40007b1e039 */
[----:B------:R-:W1:Y:S01]  /*1fb50*/  @P1 LDC R60, c[0x0][0xbf0] ;  /* 0x0002fc00ff3c1b82 */ /* 0x000e620000000800 */
[----:B------:R-:W-:-:S05]  /*1fb60*/  SEL R58, R120, RZ, P2 ;  /* 0x000000ff783a7207 */ /* 0x000fca0001000000 */
[-C--:B--2---:R-:W-:Y:S02]  /*1fb70*/  IMAD R59, R63, R58.reuse, RZ ;  /* 0x0000003a3f3b7224 */ /* 0x084fe400078e02ff */
[----:B------:R-:W-:Y:S01]  /*1fb80*/  IMAD.WIDE.U32 R62, R62, R58, RZ ;  /* 0x0000003a3e3e7225 */ /* 0x000fe200078e00ff */
[----:B------:R-:W-:-:S04]  /*1fb90*/  SHF.R.S32.HI R58, RZ, 0x1f, R57 ;  /* 0x0000001fff3a7819 */ /* 0x000fc80000011439 */
[----:B------:R-:W-:Y:S02]  /*1fba0*/  IADD3.X R117, R61, R116, R58, P0, P3 ;  /* 0x000000743d757210 */ /* 0x000fe400007e643a */
[----:B------:R-:W-:-:S05]  /*1fbb0*/  LEA R116, R121, R124, 0x7 ;  /* 0x0000007c79747211 */ /* 0x000fca00078e38ff */
[----:B0-----:R-:W-:-:S04]  /*1fbc0*/  @P1 IMAD.HI.U32 R61, R116, R118, RZ ;  /* 0x00000076743d1227 */ /* 0x001fc800078e00ff */
[----:B------:R-:W-:Y:S01]  /*1fbd0*/  IMAD.MOV.U32 R118, RZ, RZ, R116 ;  /* 0x000000ffff767224 */ /* 0x000fe200078e0074 */
[----:B-1----:R-:W-:Y:S02]  /*1fbe0*/  @P1 SHF.R.U32.HI R118, RZ, R60, R61 ;  /* 0x0000003cff761219 */ /* 0x002fe4000001163d */
[----:B------:R0:W1:Y:S02]  /*1fbf0*/  LDC.64 R60, c[0x0][R112+0x210] ;  /* 0x00008400703c7b82 */ /* 0x0000640000000a00 */
[----:B------:R-:W-:-:S06]  /*1fc00*/  IADD3 R62, P0, P3, R118, R113, R62 ;  /* 0x00000071763e7210 */ /* 0x000fcc0007b1e03e */
[----:B0-----:R-:W0:Y:S01]  /*1fc10*/  LDC.64 R112, c[0x0][0xba8] ;  /* 0x0002ea00ff707b82 */ /* 0x001e220000000a00 */
[----:B------:R-:W-:Y:S01]  /*1fc20*/  IMAD.IADD R59, R63, 0x1, R59 ;  /* 0x000000013f3b7824 */ /* 0x000fe200078e023b */
[----:B------:R-:W-:-:S04]  /*1fc30*/  SHF.R.S32.HI R63, RZ, 0x1f, R118 ;  /* 0x0000001fff3f7819 */ /* 0x000fc80000011476 */
[----:B------:R-:W-:Y:S02]  /*1fc40*/  IADD3.X R63, R63, R117, R59, P0, P3 ;  /* 0x000000753f3f7210 */ /* 0x000fe400007e643b */
[----:B------:R-:W-:-:S05]  /*1fc50*/  IADD3 R117, -R118, RZ, RZ ;  /* 0x000000ff76757210 */ /* 0x000fca0007ffe1ff */
[----:B------:R-:W-:Y:S01]  /*1fc60*/  IMAD R117, R119, R117, R116 ;  /* 0x0000007577757224 */ /* 0x000fe200078e0274 */
[----:B0-----:R-:W0:Y:S08]  /*1fc70*/  @!P2 LDC R112, c[0x0][0xb50] ;  /* 0x0002d400ff70ab82 */ /* 0x001e300000000800 */
[----:B------:R-:W2:Y:S01]  /*1fc80*/  @!P2 LDC R113, c[0x0][0xb54] ;  /* 0x0002d500ff71ab82 */ /* 0x000ea20000000800 */
[----:B------:R-:W-:Y:S01]  /*1fc90*/  SHF.R.S32.HI R59, RZ, 0x1f, R117 ;  /* 0x0000001fff3b7819 */ /* 0x000fe20000011475 */
[----:B-1----:R-:W-:-:S02]  /*1fca0*/  IMAD R61, R61, R117, RZ ;  /* 0x000000753d3d7224 */ /* 0x002fc400078e02ff */
[----:B------:R-:W-:-:S04]  /*1fcb0*/  IMAD.WIDE.U32 R62, R60, R117, R62 ;  /* 0x000000753c3e7225 */ /* 0x000fc800078e003e */
[----:B------:R-:W-:Y:S01]  /*1fcc0*/  IMAD R59, R60, R59, R61 ;  /* 0x0000003b3c3b7224 */ /* 0x000fe200078e023d */
[----:B0-----:R-:W-:-:S03]  /*1fcd0*/  LEA R112, P0, R62, R112, 0x2 ;  /* 0x000000703e707211 */ /* 0x001fc600078010ff */
[----:B------:R-:W-:-:S05]  /*1fce0*/  IMAD.IADD R59, R63, 0x1, R59 ;  /* 0x000000013f3b7824 */ /* 0x000fca00078e023b */
[----:B--2---:R-:W-:Y:S01]  /*1fcf0*/  LEA.HI.X R59, R62, R113, R59, 0x2, P0 ;  /* 0x000000713e3b7211 */ /* 0x004fe200000f143b */
[----:B------:R-:W-:Y:S01]  /*1fd00*/  SHFL.IDX PT, R60, R112, RZ, 0x1c1f ;  /* 0x001c1fff703c7589 */ /* 0x000fe200000e0000 */
[----:B------:R-:W-:-:S03]  /*1fd10*/  IMAD R113, R121, 0x80, R123 ;  /* 0x0000008079717824 */ /* 0x000fc600078e027b */
[----:B------:R-:W0:Y:S04]  /*1fd20*/  SHFL.IDX PT, R61, R59, RZ, 0x1c1f ;  /* 0x001c1fff3b3d7589 */ /* 0x000e2800000e0000 */
[----:B------:R1:W-:Y:S04]  /*1fd30*/  SHFL.IDX PT, R62, R112, 0x1, 0x1c1f ;  /* 0x003c1f00703e7f89 */ /* 0x0003e800000e0000 */
[----:B------:R-:W2:Y:S01]  /*1fd40*/  SHFL.IDX PT, R63, R59, 0x1, 0x1c1f ;  /* 0x003c1f003b3f7f89 */ /* 0x000ea200000e0000 */
[----:B------:R-:W-:Y:S02]  /*1fd50*/  LOP3.LUT P0, RZ, R122, 0x3, RZ, 0xc0, !PT ;  /* 0x000000037aff7812 */ /* 0x000fe4000780c0ff */
[----:B-1----:R-:W-:-:S02]  /*1fd60*/  IADD3 R112, R113, 0x8, RZ ;  /* 0x0000000871707810 */ /* 0x002fc40007ffe0ff */
[-C--:B------:R-:W-:Y:S02]  /*1fd70*/  ISETP.GE.OR P3, PT, R113, R0.reuse, P0 ;  /* 0x000000007100720c */ /* 0x080fe40000766670 */
[----:B------:R-:W-:-:S11]  /*1fd80*/  ISETP.GE.OR P0, PT, R112, R0, P0 ;  /* 0x000000007000720c */ /* 0x000fd60000706670 */
[----:B0-----:R0:W-:Y:S04]  /*1fd90*/  @!P3 ST.E desc[UR4][R60.64], R184 ;  /* 0x000000b83c00b985 */ /* 0x0011e8000c101904 */
[----:B--2---:R0:W-:Y:S01]  /*1fda0*/  @!P0 ST.E desc[UR4][R62.64], R185 ;  /* 0x000000b93e008985 */ /* 0x0041e2000c101904 */
[----:B------:R-:W-:Y:S05]  /*1fdb0*/  @P2 BRA `(.L_x_660) ;  /* 0x0000000c00e02947 */ /* 0x000fea0003800000 */
[----:B------:R-:W2:Y:S01]  /*1fdc0*/  LDL R122, [R1+0x70] ;  /* 0x00007000017a7983 */ /* 0x000ea20000100800 */
[----:B------:R-:W1:Y:S01]  /*1fdd0*/  @P1 LDC R59, c[0x0][0xbec] ;  /* 0x0002fb00ff3b1b82 */ /* 0x000e620000000800 */
[----:B------:R-:W-:-:S07]  /*1fde0*/  ULDC.64 UR4, c[0x0][0x208] ;  /* 0x0000820000047ab9 */ /* 0x000fce0000000a00 */
[----:B------:R-:W3:Y:S01]  /*1fdf0*/  @P1 LDC R81, c[0x0][0xbf0] ;  /* 0x0002fc00ff511b82 */ /* 0x000ee20000000800 */
[----:B------:R-:W-:Y:S01]  /*1fe00*/  IMAD R80, R121, 0x80, R224 ;  /* 0x0000008079507824 */ /* 0x000fe200078e02e0 */
[----:B------:R-:W-:Y:S01]  /*1fe10*/  BSSY B1, `(.L_x_661) ;  /* 0x00000aa000017945 */ /* 0x000fe20003800000 */
[----:B--2---:R-:W-:-:S04]  /*1fe20*/  IMAD R3, R224, 0x8, R122 ;  /* 0x00000008e0037824 */ /* 0x004fc800078e027a */
[----:B------:R-:W-:-:S04]  /*1fe30*/  IMAD.SHL.U32 R3, R3, 0x8, RZ ;  /* 0x0000000803037824 */ /* 0x000fc800078e00ff */
[----:B------:R-:W-:-:S03]  /*1fe40*/  IMAD.WIDE R114, R3, 0x2, R114 ;  /* 0x0000000203727825 */ /* 0x000fc600078e0272 */
        /* <DEDUP_REMOVED lines=9> */
[----:B------:R-:W-:Y:S02]  /*1fee0*/  LOP3.LUT R8, R8, R9, RZ, 0x3c, !PT ;  /* 0x0000000908087212 */ /* 0x000fe400078e3cff */
[----:B------:R-:W-:Y:S01]  /*1fef0*/  LOP3.LUT R12, R12, R13, RZ, 0x3c, !PT ;  /* 0x0000000d0c0c7212 */ /* 0x000fe200078e3cff */
[--C-:B------:R-:W-:Y:S01]  /*1ff00*/  IMAD.X R13, RZ, RZ, R115.reuse, P3 ;  /* 0x000000ffff0d7224 */ /* 0x100fe200018e0673 */
[----:B------:R-:W-:Y:S01]  /*1ff10*/  LOP3.LUT R24, R24, R25, RZ, 0x3c, !PT ;  /* 0x0000001918187212 */ /* 0x000fe200078e3cff */
[----:B------:R-:W-:Y:S01]  /*1ff20*/  IMAD.X R25, RZ, RZ, R115, P2 ;  /* 0x000000ffff197224 */ /* 0x000fe200010e0673 */
[----:B------:R-:W-:-:S02]  /*1ff30*/  IADD3.X R9, RZ, R115, RZ, P4, !PT ;  /* 0x00000073ff097210 */ /* 0x000fc400027fe4ff */
[C---:B------:R-:W-:Y:S01]  /*1ff40*/  IADD3 R29, P0, R114.reuse, 0x4000, RZ ;  /* 0x00004000721d7810 */ /* 0x040fe20007f1e0ff */
[----:B------:R-:W5:Y:S01]  /*1ff50*/  LD.E.128 R12, desc[UR4][R12.64] ;  /* 0x000000040c0c7980 */ /* 0x000f62000c101d00 */
[C---:B------:R-:W-:Y:S02]  /*1ff60*/  IADD3 R33, P6, R114.reuse, 0x5000, RZ ;  /* 0x0000500072217810 */ /* 0x040fe40007fde0ff */
[C---:B------:R-:W-:Y:S01]  /*1ff70*/  IADD3 R37, P5, R114.reuse, 0x6000, RZ ;  /* 0x0000600072257810 */ /* 0x040fe20007fbe0ff */
[----:B------:R-:W5:Y:S01]  /*1ff80*/  LD.E.128 R8, desc[UR4][R8.64] ;  /* 0x0000000408087980 */ /* 0x000f62000c101d00 */
[C---:B------:R-:W-:Y:S02]  /*1ff90*/  IADD3 R41, P4, R114.reuse, 0x7000, RZ ;  /* 0x0000700072297810 */ /* 0x040fe40007f9e0ff */
[C---:B------:R-:W-:Y:S01]  /*1ffa0*/  IADD3 R45, P3, R114.reuse, 0x8000, RZ ;  /* 0x00008000722d7810 */ /* 0x040fe20007f7e0ff */
[----:B------:R-:W5:Y:S01]  /*1ffb0*/  LD.E.128 R24, desc[UR4][R24.64] ;  /* 0x0000000418187980 */ /* 0x000f62000c101d00 */
[----:B------:R-:W-:-:S02]  /*1ffc0*/  IADD3 R49, P2, R114, 0x9000, RZ ;  /* 0x0000900072317810 */ /* 0x000fc40007f5e0ff */
[----:B------:R-:W-:Y:S02]  /*1ffd0*/  LOP3.LUT R28, R29, 0x380, RZ, 0xc0, !PT ;  /* 0x000003801d1c7812 */ /* 0x000fe400078ec0ff */
[----:B------:R-:W-:Y:S02]  /*1ffe0*/  LOP3.LUT R32, R33, 0x380, RZ, 0xc0, !PT ;  /* 0x0000038021207812 */ /* 0x000fe400078ec0ff */
[----:B------:R-:W-:Y:S02]  /*1fff0*/  LOP3.LUT R36, R37, 0x380, RZ, 0xc0, !PT ;  /* 0x0000038025247812 */ /* 0x000fe400078ec0ff */
[----:B------:R-:W-:Y:S02]  /*20000*/  LOP3.LUT R40, R41, 0x380, RZ, 0xc0, !PT ;  /* 0x0000038029287812 */ /* 0x000fe400078ec0ff */
[----:B------:R-:W-:Y:S02]  /*20010*/  LOP3.LUT R44, R45, 0x380, RZ, 0xc0, !PT ;  /* 0x000003802d2c7812 */ /* 0x000fe400078ec0ff */
[----:B------:R-:W-:-:S02]  /*20020*/  LOP3.LUT R48, R49, 0x380, RZ, 0xc0, !PT ;  /* 0x0000038031307812 */ /* 0x000fc400078ec0ff */
[----:B------:R-:W-:Y:S02]  /*20030*/  SHF.R.U64 R28, R28, 0x3, RZ ;  /* 0x000000031c1c7819 */ /* 0x000fe400000012ff */
[----:B------:R-:W-:Y:S02]  /*20040*/  SHF.R.U64 R32, R32, 0x3, RZ ;  /* 0x0000000320207819 */ /* 0x000fe400000012ff */
[----:B------:R-:W-:Y:S02]  /*20050*/  SHF.R.U64 R36, R36, 0x3, RZ ;  /* 0x0000000324247819 */ /* 0x000fe400000012ff */
[----:B------:R-:W-:Y:S02]  /*20060*/  SHF.R.U64 R40, R40, 0x3, RZ ;  /* 0x0000000328287819 */ /* 0x000fe400000012ff */
[----:B------:R-:W-:Y:S02]  /*20070*/  SHF.R.U64 R44, R44, 0x3, RZ ;  /* 0x000000032c2c7819 */ /* 0x000fe400000012ff */
[----:B------:R-:W-:-:S02]  /*20080*/  SHF.R.U64 R48, R48, 0x3, RZ ;  /* 0x0000000330307819 */ /* 0x000fc400000012ff */
[----:B------:R-:W-:Y:S02]  /*20090*/  LOP3.LUT R28, R28, R29, RZ, 0x3c, !PT ;  /* 0x0000001d1c1c7212 */ /* 0x000fe400078e3cff */
[----:B------:R-:W-:Y:S01]  /*200a0*/  LOP3.LUT R32, R32, R33, RZ, 0x3c, !PT ;  /* 0x0000002120207212 */ /* 0x000fe200078e3cff */
[--C-:B------:R-:W-:Y:S01]  /*200b0*/  IMAD.X R33, RZ, RZ, R115.reuse, P6 ;  /* 0x000000ffff217224 */ /* 0x100fe200030e0673 */
[----:B------:R-:W-:Y:S01]  /*200c0*/  LOP3.LUT R36, R36, R37, RZ, 0x3c, !PT ;  /* 0x0000002524247212 */ /* 0x000fe200078e3cff */
[--C-:B------:R-:W-:Y:S01]  /*200d0*/  IMAD.X R37, RZ, RZ, R115.reuse, P5 ;  /* 0x000000ffff257224 */ /* 0x100fe200028e0673 */
[----:B------:R-:W-:Y:S02]  /*200e0*/  LOP3.LUT R40, R40, R41, RZ, 0x3c, !PT ;  /* 0x0000002928287212 */ /* 0x000fe400078e3cff */
[----:B------:R-:W-:Y:S01]  /*200f0*/  LOP3.LUT R44, R44, R45, RZ, 0x3c, !PT ;  /* 0x0000002d2c2c7212 */ /* 0x000fe200078e3cff */
[--C-:B------:R-:W-:Y:S01]  /*20100*/  IMAD.X R45, RZ, RZ, R115.reuse, P3 ;  /* 0x000000ffff2d7224 */ /* 0x100fe200018e0673 */
[----:B------:R-:W-:Y:S01]  /*20110*/  IADD3.X R29, RZ, R115, RZ, P0, !PT ;  /* 0x00000073ff1d7210 */ /* 0x000fe200007fe4ff */
[----:B------:R-:W5:Y:S01]  /*20120*/  LD.E.128 R32, desc[UR4][R32.64] ;  /* 0x0000000420207980 */ /* 0x000f62000c101d00 */
[----:B------:R-:W-:Y:S01]  /*20130*/  LOP3.LUT R48, R48, R49, RZ, 0x3c, !PT ;  /* 0x0000003130307212 */ /* 0x000fe200078e3cff */
[----:B------:R-:W-:Y:S01]  /*20140*/  IMAD.X R49, RZ, RZ, R115, P2 ;  /* 0x000000ffff317224 */ /* 0x000fe200010e0673 */
[----:B------:R-:W-:Y:S01]  /*20150*/  IADD3.X R41, RZ, R115, RZ, P4, !PT ;  /* 0x00000073ff297210 */ /* 0x000fe200027fe4ff */
[----:B------:R-:W5:Y:S01]  /*20160*/  LD.E.128 R36, desc[UR4][R36.64] ;  /* 0x0000000424247980 */ /* 0x000f62000c101d00 */
[----:B------:R-:W-:-:S02]  /*20170*/  IADD3 R53, P0, R114, 0xa000, RZ ;  /* 0x0000a00072357810 */ /* 0x000fc40007f1e0ff */
[C---:B0-----:R-:W-:Y:S01]  /*20180*/  IADD3 R61, P6, R114.reuse, 0xb000, RZ ;  /* 0x0000b000723d7810 */ /* 0x041fe20007fde0ff */
[----:B------:R-:W5:Y:S01]  /*20190*/  LD.E.128 R28, desc[UR4][R28.64] ;  /* 0x000000041c1c7980 */ /* 0x000f62000c101d00 */
[C---:B------:R-:W-:Y:S02]  /*201a0*/  IADD3 R65, P5, R114.reuse, 0xc000, RZ ;  /* 0x0000c00072417810 */ /* 0x040fe40007fbe0ff */
[C---:B------:R-:W-:Y:S01]  /*201b0*/  IADD3 R69, P4, R114.reuse, 0xd000, RZ ;  /* 0x0000d00072457810 */ /* 0x040fe20007f9e0ff */
[----:B------:R-:W5:Y:S01]  /*201c0*/  LD.E.128 R40, desc[UR4][R40.64] ;  /* 0x0000000428287980 */ /* 0x000f62000c101d00 */
[C---:B------:R-:W-:Y:S02]  /*201d0*/  IADD3 R73, P3, R114.reuse, 0xe000, RZ ;  /* 0x0000e00072497810 */ /* 0x040fe40007f7e0ff */
[----:B------:R-:W-:Y:S01]  /*201e0*/  IADD3 R3, P2, R114, 0xf000, RZ ;  /* 0x0000f00072037810 */ /* 0x000fe20007f5e0ff */
[----:B------:R-:W5:Y:S01]  /*201f0*/  LD.E.128 R44, desc[UR4][R44.64] ;  /* 0x000000042c2c7980 */ /* 0x000f62000c101d00 */
[----:B------:R-:W-:-:S02]  /*20200*/  LOP3.LUT R52, R53, 0x380, RZ, 0xc0, !PT ;  /* 0x0000038035347812 */ /* 0x000fc400078ec0ff */
[----:B------:R-:W-:Y:S01]  /*20210*/  LOP3.LUT R60, R61, 0x380, RZ, 0xc0, !PT ;  /* 0x000003803d3c7812 */ /* 0x000fe200078ec0ff */
[----:B------:R-:W-:Y:S01]  /*20220*/  IMAD.X R77, RZ, RZ, R115, P2 ;  /* 0x000000ffff4d7224 */ /* 0x000fe200010e0673 */
[----:B------:R-:W-:Y:S01]  /*20230*/  LOP3.LUT R64, R65, 0x380, RZ, 0xc0, !PT ;  /* 0x0000038041407812 */ /* 0x000fe200078ec0ff */
[----:B------:R-:W5:Y:S01]  /*20240*/  LD.E.128 R48, desc[UR4][R48.64] ;  /* 0x0000000430307980 */ /* 0x000f62000c101d00 */
        /* <DEDUP_REMOVED lines=10> */
[----:B------:R-:W-:Y:S02]  /*202f0*/  SHF.R.U64 R2, R2, 0x3, RZ ;  /* 0x0000000302027819 */ /* 0x000fe400000012ff */
[----:B------:R-:W-:Y:S02]  /*20300*/  LOP3.LUT R52, R52, R53, RZ, 0x3c, !PT ;  /* 0x0000003534347212 */ /* 0x000fe400078e3cff */
[----:B------:R-:W-:Y:S01]  /*20310*/  LOP3.LUT R60, R60, R61, RZ, 0x3c, !PT ;  /* 0x0000003d3c3c7212 */ /* 0x000fe200078e3cff */
[--C-:B------:R-:W-:Y:S01]  /*20320*/  IMAD.X R61, RZ, RZ, R115.reuse, P6 ;  /* 0x000000ffff3d7224 */ /* 0x100fe200030e0673 */
[----:B------:R-:W-:Y:S01]  /*20330*/  LOP3.LUT R64, R64, R65, RZ, 0x3c, !PT ;  /* 0x0000004140407212 */ /* 0x000fe200078e3cff */
[--C-:B------:R-:W-:Y:S01]  /*20340*/  IMAD.X R65, RZ, RZ, R115.reuse, P5 ;  /* 0x000000ffff417224 */ /* 0x100fe200028e0673 */
[----:B------:R-:W-:Y:S02]  /*20350*/  LOP3.LUT R68, R68, R69, RZ, 0x3c, !PT ;  /* 0x0000004544447212 */ /* 0x000fe400078e3cff */
[----:B------:R-:W-:Y:S01]  /*20360*/  LOP3.LUT R72, R72, R73, RZ, 0x3c, !PT ;  /* 0x0000004948487212 */ /* 0x000fe200078e3cff */
[----:B------:R-:W-:Y:S01]  /*20370*/  IMAD.X R73, RZ, RZ, R115, P3 ;  /* 0x000000ffff497224 */ /* 0x000fe200018e0673 */
[----:B------:R-:W-:Y:S01]  /*20380*/  LOP3.LUT R4, R5, R114, RZ, 0x3c, !PT ;  /* 0x0000007205047212 */ /* 0x000fe200078e3cff */
[----:B------:R-:W5:Y:S01]  /*20390*/  LD.E.128 R60, desc[UR4][R60.64] ;  /* 0x000000043c3c7980 */ /* 0x000f62000c101d00 */
[----:B------:R-:W-:-:S02]  /*203a0*/  IADD3.X R53, RZ, R115, RZ, P0, !PT ;  /* 0x00000073ff357210 */ /* 0x000fc400007fe4ff */
[-C--:B------:R-:W-:Y:S01]  /*203b0*/  IADD3.X R69, RZ, R115.reuse, RZ, P4, !PT ;  /* 0x00000073ff457210 */ /* 0x080fe200027fe4ff */
[----:B------:R-:W5:Y:S01]  /*203c0*/  LD.E.128 R64, desc[UR4][R64.64] ;  /* 0x0000000440407980 */ /* 0x000f62000c101d00 */
[----:B------:R-:W-:Y:S02]  /*203d0*/  MOV R5, R115 ;  /* 0x0000007300057202 */ /* 0x000fe40000000f00 */
[----:B------:R-:W-:Y:S01]  /*203e0*/  LOP3.LUT R76, R2, R3, RZ, 0x3c, !PT ;  /* 0x00000003024c7212 */ /* 0x000fe200078e3cff */
[----:B------:R-:W5:Y:S04]  /*203f0*/  LD.E.128 R52, desc[UR4][R52.64] ;  /* 0x0000000434347980 */ /* 0x000f68000c101d00 */
[----:B------:R-:W5:Y:S04]  /*20400*/  LD.E.128 R4, desc[UR4][R4.64] ;  /* 0x0000000404047980 */ /* 0x000f68000c101d00 */
[----:B------:R-:W5:Y:S04]  /*20410*/  LD.E.128 R68, desc[UR4][R68.64] ;  /* 0x0000000444447980 */ /* 0x000f68000c101d00 */
[----:B------:R-:W5:Y:S04]  /*20420*/  LD.E.128 R72, desc[UR4][R72.64] ;  /* 0x0000000448487980 */ /* 0x000f68000c101d00 */
[----:B------:R-:W5:Y:S01]  /*20430*/  LD.E.128 R76, desc[UR4][R76.64] ;  /* 0x000000044c4c7980 */ /* 0x000f62000c101d00 */
[----:B------:R-:W-:-:S02]  /*20440*/  ULDC.64 UR4, c[0x0][0xaa0] ;  /* 0x0002a80000047ab9 */ /* 0x000fc40000000a00 */
[----:B------:R-:W-:Y:S01]  /*20450*/  IMAD R58, R58, UR4, RZ ;  /* 0x000000043a3a7c24 */ /* 0x000fe2000f8e02ff */
[----:B------:R-:W-:Y:S01]  /*20460*/  @!PT LDS RZ, [RZ] ;  /* 0x00000000fffff984 */ /* 0x000fe20000000800 */
[----:B------:R-:W-:Y:S01]  /*20470*/  @!PT LDS RZ, [RZ] ;  /* 0x00000000fffff984 */ /* 0x000fe20000000800 */
[----:B------:R-:W-:Y:S01]  /*20480*/  @!PT LDS RZ, [RZ] ;  /* 0x00000000fffff984 */ /* 0x000fe20000000800 */
[----:B------:R-:W-:Y:S01]  /*20490*/  @!PT LDS RZ, [RZ] ;  /* 0x00000000fffff984 */ /* 0x000fe20000000800 */
[----:B------:R0:W-:Y:S06]  /*204a0*/  MEMBAR.ALL.CTA ;  /* 0x0000000000007992 */ /* 0x0001ec0000008000 */
[----:B0-----:R-:W0:Y:S01]  /*204b0*/  FENCE.VIEW.ASYNC.S ;  /* 0x00000000000073c6 */ /* 0x001e220000000000 */
[----:B------:R-:W-:-:S04]  /*204c0*/  IMAD.WIDE.U32 R2, R57, UR4, RZ ;  /* 0x0000000439027c25 */ /* 0x000fc8000f8e00ff */
[----:B------:R-:W-:Y:S01]  /*204d0*/  IMAD R21, R57, UR5, R58 ;  /* 0x0000000539157c24 */ /* 0x000fe2000f8e023a */
[----:B------:R-:W-:Y:S01]  /*204e0*/  ULDC.64 UR4, c[0x0][0xae8] ;  /* 0x0002ba0000047ab9 */ /* 0x000fe20000000a00 */
[----:B------:R-:W-:Y:S02]  /*204f0*/  IMAD R58, R122, 0x20, R224 ;  /* 0x000000207a3a7824 */ /* 0x000fe400078e02e0 */
[----:B------:R-:W-:-:S03]  /*20500*/  IMAD.IADD R3, R3, 0x1, R21 ;  /* 0x0000000103037824 */ /* 0x000fc600078e0215 */
[----:B------:R-:W-:Y:S01]  /*20510*/  LEA R58, R121, R58, 0x7 ;  /* 0x0000003a793a7211 */ /* 0x000fe200078e38ff */
[----:B------:R-:W-:Y:S01]  /*20520*/  IMAD.WIDE.U32 R2, R223, UR4, R2 ;  /* 0x00000004df027c25 */ /* 0x000fe2000f8e0002 */
[----:B------:R-:W-:-:S03]  /*20530*/  SHF.R.S32.HI R57, RZ, 0x1f, R56 ;  /* 0x0000001fff397819 */ /* 0x000fc60000011438 */
[----:B-1----:R-:W-:-:S04]  /*20540*/  @P1 IMAD.HI.U32 R20, R58, R59, RZ ;  /* 0x0000003b3a141227 */ /* 0x002fc800078e00ff */
[----:B------:R-:W-:Y:S01]  /*20550*/  IMAD R3, R223, UR5, R3 ;  /* 0x00000005df037c24 */ /* 0x000fe2000f8e0203 */
[----:B------:R-:W-:Y:S01]  /*20560*/  ULDC.64 UR4, c[0x0][0xaf0] ;  /* 0x0002bc0000047ab9 */ /* 0x000fe20000000a00 */
[----:B------:R-:W-:Y:S01]  /*20570*/  IMAD.MOV.U32 R21, RZ, RZ, R58 ;  /* 0x000000ffff157224 */ /* 0x000fe200078e003a */
[----:B---3--:R-:W-:Y:S01]  /*20580*/  @P1 SHF.R.U32.HI R21, RZ, R81, R20 ;  /* 0x00000051ff151219 */ /* 0x008fe20000011614 */
[----:B------:R-:W-:Y:S02]  /*20590*/  IMAD R57, R57, UR4, RZ ;  /* 0x0000000439397c24 */ /* 0x000fe4000f8e02ff */
[----:B------:R-:W-:Y:S01]  /*205a0*/  IMAD.WIDE.U32 R2, R56, UR4, R2 ;  /* 0x0000000438027c25 */ /* 0x000fe2000f8e0002 */
[----:B------:R-:W-:-:S03]  /*205b0*/  SHF.R.S32.HI R20, RZ, 0x1f, R21 ;  /* 0x0000001fff147819 */ /* 0x000fc60000011415 */
[----:B------:R-:W-:Y:S01]  /*205c0*/  IMAD R57, R56, UR5, R57 ;  /* 0x0000000538397c24 */ /* 0x000fe2000f8e0239 */
[----:B------:R-:W-:Y:S01]  /*205d0*/  ULDC.64 UR4, c[0x0][0xae0] ;  /* 0x0002b80000047ab9 */ /* 0x000fe20000000a00 */
[----:B------:R-:W-:Y:S02]  /*205e0*/  IMAD.MOV R56, RZ, RZ, -R21 ;  /* 0x000000ffff387224 */ /* 0x000fe400078e0a15 */
[----:B------:R-:W-:Y:S01]  /*205f0*/  IMAD R20, R20, UR4, RZ ;  /* 0x0000000414147c24 */ /* 0x000fe2000f8e02ff */
[----:B------:R-:W-:Y:S01]  /*20600*/  IADD3 R3, R3, R57, RZ ;  /* 0x0000003903037210 */ /* 0x000fe20007ffe0ff */
[----:B------:R-:W-:Y:S02]  /*20610*/  IMAD R119, R119, R56, R58 ;  /* 0x0000003877777224 */ /* 0x000fe400078e023a */
[C---:B------:R-:W-:Y:S02]  /*20620*/  IMAD R57, R21.reuse, UR5, R20 ;  /* 0x0000000515397c24 */ /* 0x040fe4000f8e0214 */
[----:B------:R-:W-:Y:S01]  /*20630*/  IMAD.WIDE.U32 R2, R21, UR4, R2 ;  /* 0x0000000415027c25 */ /* 0x000fe2000f8e0002 */
[----:B------:R-:W-:Y:S01]  /*20640*/  SHF.R.S32.HI R20, RZ, 0x1f, R119 ;  /* 0x0000001fff147819 */ /* 0x000fe20000011477 */
[----:B------:R-:W-:-:S02]  /*20650*/  ULDC.64 UR4, c[0x0][0xad8] ;  /* 0x0002b60000047ab9 */ /* 0x000fc40000000a00 */
[----:B------:R-:W-:Y:S02]  /*20660*/  IMAD.IADD R3, R3, 0x1, R57 ;  /* 0x0000000103037824 */ /* 0x000fe400078e0239 */
[----:B------:R-:W-:Y:S02]  /*20670*/  IMAD R20, R20, UR4, RZ ;  /* 0x0000000414147c24 */ /* 0x000fe4000f8e02ff */
[----:B------:R-:W-:Y:S01]  /*20680*/  IMAD.WIDE.U32 R2, R119, UR4, R2 ;  /* 0x0000000477027c25 */ /* 0x000fe2000f8e0002 */
[----:B------:R-:W-:-:S03]  /*20690*/  ISETP.GE.AND P2, PT, R80, R0, PT ;  /* 0x000000005000720c */ /* 0x000fc60003f46270 */
[----:B------:R-:W-:Y:S01]  /*206a0*/  IMAD R57, R119, UR5, R20 ;  /* 0x0000000577397c24 */ /* 0x000fe2000f8e0214 */
[----:B------:R-:W-:Y:S01]  /*206b0*/  ULDC.64 UR4, c[0x0][0xa80] ;  /* 0x0002a00000047ab9 */ /* 0x000fe20000000a00 */
[----:B------:R-:W-:Y:S01]  /*206c0*/  VIADD R20, R23, 0x38820 ;  /* 0x0003882017147836 */ /* 0x000fe20000000000 */
[----:B------:R-:W-:Y:S02]  /*206d0*/  LEA R81, P3, R2, UR4, 0x1 ;  /* 0x0000000402517c11 */ /* 0x000fe4000f8608ff */
[----:B------:R-:W-:Y:S02]  /*206e0*/  IADD3 R3, R3, R57, RZ ;  /* 0x0000003903037210 */ /* 0x000fe40007ffe0ff */
[----:B------:R-:W-:Y:S02]  /*206f0*/  IADD3 R21, R80, 0x20, RZ ;  /* 0x0000002050157810 */ /* 0x000fe40007ffe0ff */
[----:B------:R-:W-:Y:S02]  /*20700*/  LEA.HI.X R82, R2, UR5, R3, 0x1, P3 ;  /* 0x0000000502527c11 */ /* 0x000fe400098f0c03 */
[----:B------:R-:W-:-:S02]  /*20710*/  PRMT R20, RZ, 0x654, R20 ;  /* 0x00000654ff147816 */ /* 0x000fc40000000014 */
[-C--:B------:R-:W-:Y:S01]  /*20720*/  ISETP.GE.AND P1, PT, R21, R0.reuse, PT ;  /* 0x000000001500720c */ /* 0x080fe20003f26270 */
[----:B------:R-:W-:Y:S01]  /*20730*/  VIADD R21, R80, 0x40 ;  /* 0x0000004050157836 */ /* 0x000fe20000000000 */
[----:B0-----:R0:W-:Y:S01]  /*20740*/  SYNCS.ARRIVE.TRANS64.RED.A1T0 RZ, [R20+URZ], RZ ;  /* 0x000000ff14ff79a7 */ /* 0x0011e2000810043f */
[----:B------:R0:W1:Y:S04]  /*20750*/  SHFL.IDX PT, R83, R81, RZ, 0x181f ;  /* 0x00181fff51537589 */ /* 0x00006800000e0000 */
[----:B------:R0:W2:Y:S01]  /*20760*/  SHFL.IDX PT, R59, R82, RZ, 0x181f ;  /* 0x00181fff523b7589 */ /* 0x0000a200000e0000 */
[----:B------:R-:W-:Y:S01]  /*20770*/  ISETP.GE.AND P0, PT, R21, R0, PT ;  /* 0x000000001500720c */ /* 0x000fe20003f06270 */
[----:B------:R-:W-:-:S12]  /*20780*/  @P2 BRA `(.L_x_662) ;  /* 0x0000000000482947 */ /* 0x000fd80003800000 */
[----:B------:R-:W-:Y:S01]  /*20790*/  ULDC UR4, c[0x0][0xac8] ;  /* 0x0002b20000047ab9 */ /* 0x000fe20000000800 */
[----:B------:R-:W-:Y:S01]  /*207a0*/  ULDC.64 UR6, c[0x0][0x208] ;  /* 0x0000820000067ab9 */ /* 0x000fe20000000a00 */
[----:B------:R-:W-:Y:S02]  /*207b0*/  ISETP.GE.AND P5, PT, R16, UR4, PT ;  /* 0x0000000410007c0c */ /* 0x000fe4000bfa6270 */
[----:B------:R-:W-:Y:S02]  /*207c0*/  ISETP.GE.AND P4, PT, R214, UR4, PT ;  /* 0x00000004d6007c0c */ /* 0x000fe4000bf86270 */
[----:B------:R-:W-:Y:S02]  /*207d0*/  ISETP.GE.AND P3, PT, R19, UR4, PT ;  /* 0x0000000413007c0c */ /* 0x000fe4000bf66270 */
[----:B------:R-:W-:-:S07]  /*207e0*/  ISETP.GE.AND P2, PT, R22, UR4, PT ;  /* 0x0000000416007c0c */ /* 0x000fce000bf46270 */
[----:B-1----:R-:W-:-:S04]  /*207f0*/  @!P5 LEA R2, P6, R16, R83, 0x1 ;  /* 0x000000531002d211 */ /* 0x002fc800078c08ff */
[----:B--2---:R-:W-:Y:S02]  /*20800*/  @!P5 LEA.HI.X R3, R16, R59, R17, 0x1, P6 ;  /* 0x0000003b1003d211 */ /* 0x004fe400030f0c11 */
[----:B0-----:R-:W-:-:S03]  /*20810*/  @!P4 LEA R20, P6, R212, R83, 0x1 ;  /* 0x00000053d414c211 */ /* 0x001fc600078c08ff */
        /* <DEDUP_REMOVED lines=9> */
.L_x_662:
[----:B------:R-:W-:Y:S05]  /*208b0*/  BSYNC B1 ;  /* 0x0000000000017941 */ /* 0x000fea0003800000 */
.L_x_661:
[----:B---3--:R3:W4:Y:S01]  /*208c0*/  SHFL.IDX PT, R21, R82, 0x1, 0x181f ;  /* 0x00381f0052157f89 */ /* 0x00872200000e0000 */
[----:B------:R-:W-:Y:S03]  /*208d0*/  BSSY B1, `(.L_x_663) ;  /* 0x0000015000017945 */ /* 0x000fe60003800000 */
[----:B-----5:R3:W0:Y:S01]  /*208e0*/  SHFL.IDX PT, R7, R81, 0x1, 0x181f ;  /* 0x00381f0051077f89 */ /* 0x02062200000e0000 */
[----:B------:R-:W-:Y:S05]  /*208f0*/  @P1 BRA `(.L_x_664) ;  /* 0x0000000000481947 */ /* 0x000fea0003800000 */
[----:B------:R-:W-:Y:S01]  /*20900*/  ULDC UR4, c[0x0][0xac8] ;  /* 0x0002b20000047ab9 */ /* 0x000fe20000000800 */
[----:B------:R-:W-:Y:S01]  /*20910*/  ULDC.64 UR6, c[0x0][0x208] ;  /* 0x0000820000067ab9 */ /* 0x000fe20000000a00 */
[----:B------:R-:W-:Y:S02]  /*20920*/  ISETP.GE.AND P4, PT, R16, UR4, PT ;  /* 0x0000000410007c0c */ /* 0x000fe4000bf86270 */
[----:B------:R-:W-:Y:S02]  /*20930*/  ISETP.GE.AND P3, PT, R214, UR4, PT ;  /* 0x00000004d6007c0c */ /* 0x000fe4000bf66270 */
[----:B------:R-:W-:Y:S02]  /*20940*/  ISETP.GE.AND P2, PT, R19, UR4, PT ;  /* 0x0000000413007c0c */ /* 0x000fe4000bf46270 */
[----:B------:R-:W-:-:S07]  /*20950*/  ISETP.GE.AND P1, PT, R22, UR4, PT ;  /* 0x0000000416007c0c */ /* 0x000fce000bf26270 */
[-C--:B0-----:R-:W-:Y:S02]  /*20960*/  @!P4 LEA R2, P6, R16, R7.reuse, 0x1 ;  /* 0x000000071002c211 */ /* 0x081fe400078c08ff */
[----:B------:R-:W-:Y:S02]  /*20970*/  @!P3 LEA R4, P5, R212, R7, 0x1 ;  /* 0x00000007d404b211 */ /* 0x000fe400078a08ff */
[----:B----4-:R-:W-:Y:S02]  /*20980*/  @!P4 LEA.HI.X R3, R16, R21, R17, 0x1, P6 ;  /* 0x000000151003c211 */ /* 0x010fe400030f0c11 */
        /* <DEDUP_REMOVED lines=9> */
.L_x_664:
[----:B------:R-:W-:Y:S05]  /*20a20*/  BSYNC B1 ;  /* 0x0000000000017941 */ /* 0x000fea0003800000 */
.L_x_663:
[----:B0-----:R0:W0:Y:S01]  /*20a30*/  SHFL.IDX PT, R9, R82, 0x2, 0x181f ;  /* 0x00581f0052097f89 */ /* 0x00102200000e0000 */
[----:B------:R-:W-:Y:S03]  /*20a40*/  BSSY B1, `(.L_x_665) ;  /* 0x0000015000017945 */ /* 0x000fe60003800000 */
[----:B------:R0:W0:Y:S01]  /*20a50*/  SHFL.IDX PT, R5, R81, 0x2, 0x181f ;  /* 0x00581f0051057f89 */ /* 0x00002200000e0000 */
        /* <DEDUP_REMOVED lines=8> */
[-C--:B------:R-:W-:Y:S02]  /*20ae0*/  @!P2 LEA R4, P5, R212, R5.reuse, 0x1 ;  /* 0x00000005d404a211 */ /* 0x080fe400078a08ff */
[C---:B------:R-:W-:Y:S02]  /*20af0*/  @!P1 LEA R6, P4, R19.reuse, R5, 0x1 ;  /* 0x0000000513069211 */ /* 0x040fe400078808ff */
[----:B------:R-:W-:Y:S02]  /*20b00*/  @!P3 LEA.HI.X R3, R16, R9, R17, 0x1, P6 ;  /* 0x000000091003b211 */ /* 0x000fe400030f0c11 */
[----:B------:R-:W-:Y:S02]  /*20b10*/  @!P0 LEA R8, P6, R22, R5, 0x1 ;  /* 0x0000000516088211 */ /* 0x000fe400078c08ff */
[-C--:B------:R-:W-:Y:S01]  /*20b20*/  @!P2 LEA.HI.X R5, R212, R9.reuse, R215, 0x1, P5 ;  /* 0x00000009d405a211 */ /* 0x080fe200028f0cd7 */
[----:B------:R0:W-:Y:S01]  /*20b30*/  @!P3 ST.E.128 desc[UR6][R2.64], R12 ;  /* 0x0000000c0200b985 */ /* 0x0001e2000c101d06 */
[----:B------:R-:W-:-:S02]  /*20b40*/  @!P1 LEA.HI.X R7, R19, R9, R219, 0x1, P4 ;  /* 0x0000000913079211 */ /* 0x000fc400020f0cdb */
[----:B------:R-:W-:Y:S01]  /*20b50*/  @!P0 LEA.HI.X R9, R22, R9, R218, 0x1, P6 ;  /* 0x0000000916098211 */ /* 0x000fe200030f0cda */
[----:B------:R0:W-:Y:S04]  /*20b60*/  @!P2 ST.E.128 desc[UR6][R4.64], R36 ;  /* 0x000000240400a985 */ /* 0x0001e8000c101d06 */
[----:B------:R0:W-:Y:S04]  /*20b70*/  @!P1 ST.E.128 desc[UR6][R6.64], R52 ;  /* 0x0000003406009985 */ /* 0x0001e8000c101d06 */
[----:B------:R0:W-:Y:S02]  /*20b80*/  @!P0 ST.E.128 desc[UR6][R8.64], R72 ;  /* 0x0000004808008985 */ /* 0x0001e4000c101d06 */
.L_x_666:
[----:B------:R-:W-:Y:S05]  /*20b90*/  BSYNC B1 ;  /* 0x0000000000017941 */ /* 0x000fea0003800000 */
.L_x_665:
[----:B0-----:R-:W-:Y:S01]  /*20ba0*/  VIADD R3, R80, 0x60 ;  /* 0x0000006050037836 */ /* 0x001fe20000000000 */
[----:B------:R0:W0:Y:S04]  /*20bb0*/  SHFL.IDX PT, R9, R82, 0x3, 0x181f ;  /* 0x00781f0052097f89 */ /* 0x00002800000e0000 */
[----:B------:R-:W-:Y:S01]  /*20bc0*/  ISETP.GE.AND P0, PT, R3, R0, PT ;  /* 0x000000000300720c */ /* 0x000fe20003f06270 */
[----:B---3--:R-:W3:-:S12]  /*20bd0*/  SHFL.IDX PT, R81, R81, 0x3, 0x181f ;  /* 0x00781f0051517f89 */ /* 0x008ed800000e0000 */
[----:B------:R-:W-:Y:S05]  /*20be0*/  @P0 BRA `(.L_x_667) ;  /* 0x0000002400dc0947 */ /* 0x000fea0003800000 */
[----:B------:R-:W-:Y:S01]  /*20bf0*/  ULDC UR4, c[0x0][0xac8] ;  /* 0x0002b20000047ab9 */ /* 0x000fe20000000800 */
[----:B------:R-:W-:Y:S01]  /*20c00*/  ULDC.64 UR6, c[0x0][0x208] ;  /* 0x0000820000067ab9 */ /* 0x000fe20000000a00 */
[----:B------:R-:W-:Y:S02]  /*20c10*/  ISETP.GE.AND P3, PT, R16, UR4, PT ;  /* 0x0000000410007c0c */ /* 0x000fe4000bf66270 */
[----:B------:R-:W-:Y:S02]  /*20c20*/  ISETP.GE.AND P4, PT, R214, UR4, PT ;  /* 0x00000004d6007c0c */ /* 0x000fe4000bf86270 */
[----:B------:R-:W-:-:S09]  /*20c30*/  ISETP.GE.AND P5, PT, R19, UR4, PT ;  /* 0x0000000413007c0c */ /* 0x000fd2000bfa6270 */
[-C--:B---3--:R-:W-:Y:S02]  /*20c40*/  @!P3 LEA R2, P0, R16, R81.reuse, 0x1 ;  /* 0x000000511002b211 */ /* 0x088fe400078008ff */
[----:B------:R-:W-:Y:S02]  /*20c50*/  @!P4 LEA R4, P1, R212, R81, 0x1 ;  /* 0x00000051d404c211 */ /* 0x000fe400078208ff */
[----:B0-----:R-:W-:Y:S02]  /*20c60*/  @!P3 LEA.HI.X R3, R16, R9, R17, 0x1, P0 ;  /* 0x000000091003b211 */ /* 0x001fe400000f0c11 */
[----:B------:R-:W-:Y:S02]  /*20c70*/  ISETP.GE.AND P0, PT, R22, UR4, PT ;  /* 0x0000000416007c0c */ /* 0x000fe4000bf06270 */
[----:B------:R-:W-:Y:S01]  /*20c80*/  @!P5 LEA R6, P2, R19, R81, 0x1 ;  /* 0x000000511306d211 */ /* 0x000fe200078408ff */
[----:B------:R0:W-:Y:S01]  /*20c90*/  @!P3 ST.E.128 desc[UR6][R2.64], R24 ;  /* 0x000000180200b985 */ /* 0x0001e2000c101d06 */
[----:B------:R-:W-:-:S02]  /*20ca0*/  @!P4 LEA.HI.X R5, R212, R9, R215, 0x1, P1 ;  /* 0x00000009d405c211 */ /* 0x000fc400008f0cd7 */
[----:B------:R-:W-:-:S03]  /*20cb0*/  @!P5 LEA.HI.X R7, R19, R9, R219, 0x1, P2 ;  /* 0x000000091307d211 */ /* 0x000fc600010f0cdb */
[----:B------:R0:W-:Y:S04]  /*20cc0*/  @!P4 ST.E.128 desc[UR6][R4.64], R40 ;  /* 0x000000280400c985 */ /* 0x0001e8000c101d06 */
[----:B------:R0:W-:Y:S01]  /*20cd0*/  @!P5 ST.E.128 desc[UR6][R6.64], R60 ;  /* 0x0000003c0600d985 */ /* 0x0001e2000c101d06 */
[----:B------:R-:W-:Y:S05]  /*20ce0*/  @P0 BRA `(.L_x_667) ;  /* 0x00000024009c0947 */ /* 0x000fea0003800000 */
[----:B0-----:R-:W-:Y:S01]  /*20cf0*/  LEA R2, P0, R22, R81, 0x1 ;  /* 0x0000005116027211 */ /* 0x001fe200078008ff */
[----:B------:R-:W-:-:S03]  /*20d00*/  ULDC.64 UR4, c[0x0][0x208] ;  /* 0x0000820000047ab9 */ /* 0x000fc60000000a00 */
[----:B------:R-:W-:-:S05]  /*20d10*/  LEA.HI.X R3, R22, R9, R218, 0x1, P0 ;  /* 0x0000000916037211 */ /* 0x000fca00000f0cda */
[----:B------:R0:W-:Y:S01]  /*20d20*/  ST.E.128 desc[UR4][R2.64], R76 ;  /* 0x0000004c02007985 */ /* 0x0001e2000c101d04 */
[----:B------:R-:W-:Y:S05]  /*20d30*/  BRA `(.L_x_667) ;  /* 0x0000002400887947 */ /* 0x000fea0003800000 */
.L_x_660:
[----:B0-----:R-:W0:Y:S01]  /*20d40*/  @P1 LDC R61, c[0x0][0xbec] ;  /* 0x0002fb00ff3d1b82 */ /* 0x001e220000000800 */
[----:B------:R-:W-:Y:S01]  /*20d50*/  IMAD.MOV.U32 R60, RZ, RZ, R116 ;  /* 0x000000ffff3c7224 */ /* 0x000fe200078e0074 */
[----:B------:R-:W-:Y:S01]  /*20d60*/  ULDC.64 UR4, c[0x0][0xb08] ;  /* 0x0002c20000047ab9 */ /* 0x000fe20000000a00 */
[----:B------:R1:W5:Y:S04]  /*20d70*/  LDL R227, [R1+0x90] ;  /* 0x0000900001e37983 */ /* 0x0003680000100800 */
[----:B------:R1:W5:Y:S01]  /*20d80*/  LDL R211, [R1+0x10c] ;  /* 0x00010c0001d37983 */ /* 0x0003620000100800 */
[----:B------:R-:W2:Y:S03]  /*20d90*/  @P1 LDC R59, c[0x0][0xbf0] ;  /* 0x0002fc00ff3b1b82 */ /* 0x000ea60000000800 */
[----:B------:R1:W5:Y:S04]  /*20da0*/  LDL R210, [R1+0x198] ;  /* 0x0001980001d27983 */ /* 0x0003680000100800 */
[----:B------:R1:W5:Y:S04]  /*20db0*/  LDL R209, [R1+0x108] ;  /* 0x0001080001d17983 */ /* 0x0003680000100800 */
[----:B------:R1:W5:Y:S04]  /*20dc0*/  LDL R208, [R1+0x194] ;  /* 0x0001940001d07983 */ /* 0x0003680000100800 */
[----:B------:R1:W5:Y:S01]  /*20dd0*/  LDL R207, [R1+0x104] ;  /* 0x0001040001cf7983 */ /* 0x0003620000100800 */
[----:B0-----:R-:W-:-:S03]  /*20de0*/  @P1 IMAD.HI.U32 R61, R116, R61, RZ ;  /* 0x0000003d743d1227 */ /* 0x001fc600078e00ff */
[----:B------:R1:W5:Y:S04]  /*20df0*/  LDL R206, [R1+0x190] ;  /* 0x0001900001ce7983 */ /* 0x0003680000100800 */
[----:B------:R1:W5:Y:S01]  /*20e00*/  LDL R205, [R1+0x100] ;  /* 0x0001000001cd7983 */ /* 0x0003620000100800 */
[----:B--2---:R-:W-:Y:S01]  /*20e10*/  @P1 SHF.R.U32.HI R60, RZ, R59, R61 ;  /* 0x0000003bff3c1219 */ /* 0x004fe2000001163d */
[----:B------:R-:W-:Y:S02]  /*20e20*/  IMAD R61, R58, UR4, RZ ;  /* 0x000000043a3d7c24 */ /* 0x000fe4000f8e02ff */
[C---:B------:R-:W-:Y:S01]  /*20e30*/  IMAD.WIDE.U32 R58, R57.reuse, UR4, RZ ;  /* 0x00000004393a7c25 */ /* 0x040fe2000f8e00ff */
[----:B------:R1:W5:Y:S03]  /*20e40*/  LDL R204, [R1+0x18c] ;  /* 0x00018c0001cc7983 */ /* 0x0003660000100800 */
[----:B------:R-:W-:Y:S01]  /*20e50*/  IMAD R61, R57, UR5, R61 ;  /* 0x00000005393d7c24 */ /* 0x000fe2000f8e023d */
[----:B------:R-:W-:Y:S01]  /*20e60*/  ULDC.64 UR4, c[0x0][0xb38] ;  /* 0x0002ce0000047ab9 */ /* 0x000fe20000000a00 */
[----:B------:R-:W-:Y:S01]  /*20e70*/  SHF.R.S32.HI R57, RZ, 0x1f, R56 ;  /* 0x0000001fff397819 */ /* 0x000fe20000011438 */
[----:B------:R1:W5:Y:S02]  /*20e80*/  LDL R203, [R1+0xfc] ;  /* 0x0000fc0001cb7983 */ /* 0x0003640000100800 */
[----:B------:R-:W-:-:S02]  /*20e90*/  IADD3 R59, R59, R61, RZ ;  /* 0x0000003d3b3b7210 */ /* 0x000fc40007ffe0ff */
[----:B------:R1:W5:Y:S01]  /*20ea0*/  LDL R202, [R1+0x188] ;  /* 0x0001880001ca7983 */ /* 0x0003620000100800 */
[----:B------:R-:W-:-:S03]  /*20eb0*/  IMAD.WIDE.U32 R58, R223, UR4, R58 ;  /* 0x00000004df3a7c25 */ /* 0x000fc6000f8e003a */
[----:B------:R1:W5:Y:S01]  /*20ec0*/  LDL R201, [R1+0xf8] ;  /* 0x0000f80001c97983 */ /* 0x0003620000100800 */
[----:B------:R-:W-:Y:S01]  /*20ed0*/  IMAD R59, R223, UR5, R59 ;  /* 0x00000005df3b7c24 */ /* 0x000fe2000f8e023b */
[----:B------:R-:W-:Y:S02]  /*20ee0*/  ULDC.64 UR4, c[0x0][0xb40] ;  /* 0x0002d00000047ab9 */ /* 0x000fe40000000a00 */
[----:B------:R1:W5:Y:S01]  /*20ef0*/  LDL R223, [R1+0x19c] ;  /* 0x00019c0001df7983 */ /* 0x0003620000100800 */
[----:B------:R-:W-:Y:S02]  /*20f00*/  IMAD R57, R57, UR4, RZ ;  /* 0x0000000439397c24 */ /* 0x000fe4000f8e02ff */
[C---:B------:R-:W-:Y:S01]  /*20f10*/  IMAD.WIDE.U32 R58, R56.reuse, UR4, R58 ;  /* 0x00000004383a7c25 */ /* 0x040fe2000f8e003a */
[----:B------:R1:W5:Y:S03]  /*20f20*/  LDL R200, [R1+0x184] ;  /* 0x0001840001c87983 */ /* 0x0003660000100800 */
[----:B------:R-:W-:Y:S01]  /*20f30*/  IMAD R57, R56, UR5, R57 ;  /* 0x0000000538397c24 */ /* 0x000fe2000f8e0239 */
[----:B------:R-:W-:Y:S01]  /*20f40*/  ULDC.64 UR4, c[0x0][0xb48] ;  /* 0x0002d20000047ab9 */ /* 0x000fe20000000a00 */
[--C-:B------:R-:W-:Y:S01]  /*20f50*/  IMAD.MOV R56, RZ, RZ, -R60.reuse ;  /* 0x000000ffff387224 */ /* 0x100fe200078e0a3c */
[----:B------:R1:W5:Y:S01]  /*20f60*/  LDL R199, [R1+0xf4] ;  /* 0x0000f40001c77983 */ /* 0x0003620000100800 */
[----:B------:R-:W-:Y:S01]  /*20f70*/  IMAD.IADD R59, R59, 0x1, R57 ;  /* 0x000000013b3b7824 */ /* 0x000fe200078e0239 */
[----:B------:R-:W-:Y:S01]  /*20f80*/  SHF.R.S32.HI R57, RZ, 0x1f, R60 ;  /* 0x0000001fff397819 */ /* 0x000fe2000001143c */
[----:B------:R-:W-:Y:S01]  /*20f90*/  IMAD R56, R119, R56, R116 ;  /* 0x0000003877387224 */ /* 0x000fe200078e0274 */
[----:B------:R1:W5:Y:S01]  /*20fa0*/  LDL R198, [R1+0x180] ;  /* 0x0001800001c67983 */ /* 0x0003620000100800 */
[----:B------:R-:W-:-:S03]  /*20fb0*/  IMAD.WIDE.U32 R58, R120, UR4, R58 ;  /* 0x00000004783a7c25 */ /* 0x000fc6000f8e003a */
[----:B------:R1:W5:Y:S01]  /*20fc0*/  LDL R197, [R1+0xf0] ;  /* 0x0000f00001c57983 */ /* 0x0003620000100800 */
[----:B------:R-:W-:Y:S01]  /*20fd0*/  IMAD R59, R120, UR5, R59 ;  /* 0x00000005783b7c24 */ /* 0x000fe2000f8e023b */
[----:B------:R-:W-:Y:S02]  /*20fe0*/  ULDC.64 UR4, c[0x0][0xb30] ;  /* 0x0002cc0000047ab9 */ /* 0x000fe40000000a00 */
[----:B------:R1:W5:Y:S04]  /*20ff0*/  LDL R196, [R1+0x17c] ;  /* 0x00017c0001c47983 */ /* 0x0003680000100800 */
        /* <DEDUP_REMOVED lines=44> */
[----:B------:R1:W5:Y:S01]  /*212c0*/  LDL R116, [R1+0x94] ;  /* 0x0000940001747983 */ /* 0x0003620000100800 */
[----:B------:R-:W-:-:S02]  /*212d0*/  IMAD R57, R57, UR4, RZ ;  /* 0x0000000439397c24 */ /* 0x000fc4000f8e02ff */
        /* <DEDUP_REMOVED lines=11> */
[----:B------:R-:W-:-:S03]  /*21390*/  VIADD R56, R23, 0x38820 ;  /* 0x0003882017387836 */ /* 0x000fc60000000000 */
[----:B------:R-:W-:Y:S02]  /*213a0*/  LEA.HI.X R61, R58, UR5, R61, 0x2, P0 ;  /* 0x000000053a3d7c11 */ /* 0x000fe400080f143d */
[----:B------:R-:W-:Y:S02]  /*213b0*/  ISETP.GE.AND P0, PT, R113, R0, PT ;  /* 0x000000007100720c */ /* 0x000fe40003f06270 */
[----:B------:R-:W-:Y:S01]  /*213c0*/  PRMT R56, RZ, 0x654, R56 ;  /* 0x00000654ff387816 */ /* 0x000fe20000000038 */
[----:B------:R1:W0:Y:S01]  /*213d0*/  SHFL.IDX PT, R57, R61, RZ, 0x1c1f ;  /* 0x001c1fff3d397589 */ /* 0x00022200000e0000 */
[----:B------:R-:W-:Y:S02]  /*213e0*/  BSSY B1, `(.L_x_668) ;  /* 0x0000085000017945 */ /* 0x000fe40003800000 */
[----:B------:R2:W-:Y:S02]  /*213f0*/  SYNCS.ARRIVE.TRANS64.RED.A1T0 RZ, [R56+URZ], RZ ;  /* 0x000000ff38ff79a7 */ /* 0x0005e4000810043f */
[----:B--2---:R1:W2:Y:S05]  /*21400*/  SHFL.IDX PT, R56, R60, RZ, 0x1c1f ;  /* 0x001c1fff3c387589 */ /* 0x0042aa00000e0000 */
[----:B------:R-:W-:Y:S05]  /*21410*/  @P0 BRA `(.L_x_669) ;  /* 0x0000000800040947 */ /* 0x000fea0003800000 */
[----:B------:R-:W-:Y:S01]  /*21420*/  ULDC UR4, c[0x0][0xac8] ;  /* 0x0002b20000047ab9 */ /* 0x000fe20000000800 */
[----:B------:R-:W-:Y:S01]  /*21430*/  ULDC.64 UR6, c[0x0][0x208] ;  /* 0x0000820000067ab9 */ /* 0x000fe20000000a00 */
[----:B-----5:R-:W-:Y:S02]  /*21440*/  ISETP.GE.AND P0, PT, R227, UR4, PT ;  /* 0x00000004e3007c0c */ /* 0x020fe4000bf06270 */
[----:B------:R-:W-:Y:S02]  /*21450*/  ISETP.GE.AND P5, PT, R191, UR4, PT ;  /* 0x00000004bf007c0c */ /* 0x000fe4000bfa6270 */
[----:B------:R-:W-:Y:S02]  /*21460*/  ISETP.GE.AND P4, PT, R189, UR4, PT ;  /* 0x00000004bd007c0c */ /* 0x000fe4000bf86270 */
[----:B------:R-:W-:-:S07]  /*21470*/  ISETP.GE.AND P3, PT, R187, UR4, PT ;  /* 0x00000004bb007c0c */ /* 0x000fce000bf66270 */
[----:B0-2---:R-:W-:-:S05]  /*21480*/  @!P0 IMAD.WIDE R58, R227, 0x4, R56 ;  /* 0x00000004e33a8825 */ /* 0x005fca00078e0238 */
[----:B------:R0:W-:Y:S01]  /*21490*/  @!P0 ST.E.64 desc[UR6][R58.64], R182 ;  /* 0x000000b63a008985 */ /* 0x0001e2000c101b06 */
[----:B------:R-:W-:-:S13]  /*214a0*/  ISETP.GE.AND P0, PT, R211, UR4, PT ;  /* 0x00000004d3007c0c */ /* 0x000fda000bf06270 */
[----:B0-----:R-:W-:-:S04]  /*214b0*/  @!P0 LEA R58, P1, R211, R56, 0x2 ;  /* 0x00000038d33a8211 */ /* 0x001fc800078210ff */
[----:B------:R-:W-:Y:S02]  /*214c0*/  @!P0 LEA.HI.X R59, R211, R57, R223, 0x2, P1 ;  /* 0x00000039d33b8211 */ /* 0x000fe400008f14df */
[----:B------:R-:W-:-:S03]  /*214d0*/  ISETP.GE.AND P1, PT, R207, UR4, PT ;  /* 0x00000004cf007c0c */ /* 0x000fc6000bf26270 */
[----:B------:R0:W-:Y:S01]  /*214e0*/  @!P0 ST.E.64 desc[UR6][R58.64], R180 ;  /* 0x000000b43a008985 */ /* 0x0001e2000c101b06 */
[----:B------:R-:W-:-:S13]  /*214f0*/  ISETP.GE.AND P0, PT, R209, UR4, PT ;  /* 0x00000004d1007c0c */ /* 0x000fda000bf06270 */
[----:B0-----:R-:W-:-:S04]  /*21500*/  @!P0 LEA R58, P2, R209, R56, 0x2 ;  /* 0x00000038d13a8211 */ /* 0x001fc800078410ff */
[----:B------:R-:W-:-:S05]  /*21510*/  @!P0 LEA.HI.X R59, R209, R57, R210, 0x2, P2 ;  /* 0x00000039d13b8211 */ /* 0x000fca00010f14d2 */
[----:B------:R0:W-:Y:S01]  /*21520*/  @!P0 ST.E.64 desc[UR6][R58.64], R178 ;  /* 0x000000b23a008985 */ /* 0x0001e2000c101b06 */
[----:B------:R-:W-:Y:S02]  /*21530*/  ISETP.GE.AND P0, PT, R205, UR4, PT ;  /* 0x00000004cd007c0c */ /* 0x000fe4000bf06270 */
        /* <DEDUP_REMOVED lines=25> */
[----:B------:R-:W-:Y:S02]  /*216d0*/  @!P1 LEA.HI.X R59, R195, R57, R196, 0x2, P2 ;  /* 0x00000039c33b9211 */ /* 0x000fe400010f14c4 */
[----:B------:R-:W-:-:S03]  /*216e0*/  @!P4 LEA R62, P2, R189, R56, 0x2 ;  /* 0x00000038bd3ec211 */ /* 0x000fc600078410ff */
[----:B------:R0:W-:Y:S01]  /*216f0*/  @!P1 ST.E.64 desc[UR6][R58.64], R164 ;  /* 0x000000a43a009985 */ /* 0x0001e2000c101b06 */
[----:B------:R-:W-:Y:S02]  /*21700*/  @!P4 LEA.HI.X R63, R189, R57, R190, 0x2, P2 ;  /* 0x00000039bd3fc211 */ /* 0x000fe400010f14be */
[----:B------:R-:W-:Y:S02]  /*21710*/  ISETP.GE.AND P2, PT, R149, UR4, PT ;  /* 0x0000000495007c0c */ /* 0x000fe4000bf46270 */
[----:B0-----:R-:W-:-:S04]  /*21720*/  @!P0 LEA R58, P1, R193, R56, 0x2 ;  /* 0x00000038c13a8211 */ /* 0x001fc800078210ff */
[----:B------:R-:W-:Y:S02]  /*21730*/  @!P0 LEA.HI.X R59, R193, R57, R194, 0x2, P1 ;  /* 0x00000039c13b8211 */ /* 0x000fe400008f14c2 */
[----:B------:R-:W-:-:S03]  /*21740*/  ISETP.GE.AND P1, PT, R151, UR4, PT ;  /* 0x0000000497007c0c */ /* 0x000fc6000bf26270 */
[----:B------:R0:W-:Y:S01]  /*21750*/  @!P0 ST.E.64 desc[UR6][R58.64], R162 ;  /* 0x000000a23a008985 */ /* 0x0001e2000c101b06 */
[----:B------:R-:W-:Y:S02]  /*21760*/  ISETP.GE.AND P0, PT, R185, UR4, PT ;  /* 0x00000004b9007c0c */ /* 0x000fe4000bf06270 */
[----:B0-----:R-:W-:-:S04]  /*21770*/  @!P5 LEA R58, P6, R191, R56, 0x2 ;  /* 0x00000038bf3ad211 */ /* 0x001fc800078c10ff */
[----:B------:R-:W-:Y:S02]  /*21780*/  @!P5 LEA.HI.X R59, R191, R57, R192, 0x2, P6 ;  /* 0x00000039bf3bd211 */ /* 0x000fe400030f14c0 */
[----:B------:R-:W-:-:S03]  /*21790*/  @!P3 LEA R114, P6, R187, R56, 0x2 ;  /* 0x00000038bb72b211 */ /* 0x000fc600078c10ff */
[----:B------:R0:W-:Y:S01]  /*217a0*/  @!P5 ST.E.64 desc[UR6][R58.64], R160 ;  /* 0x000000a03a00d985 */ /* 0x0001e2000c101b06 */
[----:B------:R-:W-:-:S03]  /*217b0*/  @!P3 LEA.HI.X R115, R187, R57, R188, 0x2, P6 ;  /* 0x00000039bb73b211 */ /* 0x000fc600030f14bc */
[----:B------:R2:W-:Y:S04]  /*217c0*/  @!P4 ST.E.64 desc[UR6][R62.64], R158 ;  /* 0x0000009e3e00c985 */ /* 0x0005e8000c101b06 */
[----:B------:R3:W-:Y:S01]  /*217d0*/  @!P3 ST.E.64 desc[UR6][R114.64], R156 ;  /* 0x0000009c7200b985 */ /* 0x0007e2000c101b06 */
[----:B------:R-:W-:Y:S02]  /*217e0*/  ISETP.GE.AND P3, PT, R147, UR4, PT ;  /* 0x0000000493007c0c */ /* 0x000fe4000bf66270 */
[----:B0-----:R-:W-:-:S04]  /*217f0*/  @!P0 LEA R58, P4, R185, R56, 0x2 ;  /* 0x00000038b93a8211 */ /* 0x001fc800078810ff */
[-C--:B------:R-:W-:Y:S02]  /*21800*/  @!P0 LEA.HI.X R59, R185, R57.reuse, R186, 0x2, P4 ;  /* 0x00000039b93b8211 */ /* 0x080fe400020f14ba */
[----:B------:R-:W-:Y:S02]  /*21810*/  ISETP.GE.AND P4, PT, R145, UR4, PT ;  /* 0x0000000491007c0c */ /* 0x000fe4000bf86270 */
[-C--:B--2---:R-:W-:Y:S01]  /*21820*/  @!P1 LEA R62, P5, R151, R56.reuse, 0x2 ;  /* 0x00000038973e9211 */ /* 0x084fe200078a10ff */
[----:B------:R0:W-:Y:S01]  /*21830*/  @!P0 ST.E.64 desc[UR6][R58.64], R154 ;  /* 0x0000009a3a008985 */ /* 0x0001e2000c101b06 */
[----:B---3--:R-:W-:Y:S02]  /*21840*/  @!P2 LEA R114, P6, R149, R56, 0x2 ;  /* 0x000000389572a211 */ /* 0x008fe400078c10ff */
[----:B------:R-:W-:Y:S02]  /*21850*/  @!P1 LEA.HI.X R63, R151, R57, R184, 0x2, P5 ;  /* 0x00000039973f9211 */ /* 0x000fe400028f14b8 */
[----:B------:R-:W-:-:S02]  /*21860*/  ISETP.GE.AND P5, PT, R143, UR4, PT ;  /* 0x000000048f007c0c */ /* 0x000fc4000bfa6270 */
[----:B------:R-:W-:Y:S01]  /*21870*/  @!P2 LEA.HI.X R115, R149, R57, R150, 0x2, P6 ;  /* 0x000000399573a211 */ /* 0x000fe200030f1496 */
[----:B------:R-:W-:Y:S01]  /*21880*/  @!P1 ST.E.64 desc[UR6][R62.64], R152 ;  /* 0x000000983e009985 */ /* 0x000fe2000c101b06 */
[----:B------:R-:W-:-:S03]  /*21890*/  ISETP.GE.AND P1, PT, R139, UR4, PT ;  /* 0x000000048b007c0c */ /* 0x000fc6000bf26270 */
[----:B------:R2:W-:Y:S01]  /*218a0*/  @!P2 ST.E.64 desc[UR6][R114.64], R2 ;  /* 0x000000027200a985 */ /* 0x0005e2000c101b06 */
[----:B------:R-:W-:Y:S02]  /*218b0*/  ISETP.GE.AND P2, PT, R141, UR4, PT ;  /* 0x000000048d007c0c */ /* 0x000fe4000bf46270 */
[----:B0-----:R-:W-:-:S04]  /*218c0*/  @!P4 LEA R58, P0, R145, R56, 0x2 ;  /* 0x00000038913ac211 */ /* 0x001fc800078010ff */
[----:B------:R-:W-:Y:S02]  /*218d0*/  @!P4 LEA.HI.X R59, R145, R57, R146, 0x2, P0 ;  /* 0x00000039913bc211 */ /* 0x000fe400000f1492 */
[----:B------:R-:W-:Y:S02]  /*218e0*/  ISETP.GE.AND P0, PT, R137, UR4, PT ;  /* 0x0000000489007c0c */ /* 0x000fe4000bf06270 */
[----:B--2---:R-:W-:-:S04]  /*218f0*/  @!P3 LEA R2, P6, R147, R56, 0x2 ;  /* 0x000000389302b211 */ /* 0x004fc800078c10ff */
[----:B------:R-:W-:Y:S02]  /*21900*/  @!P3 LEA.HI.X R3, R147, R57, R148, 0x2, P6 ;  /* 0x000000399303b211 */ /* 0x000fe400030f1494 */
[----:B------:R-:W-:-:S03]  /*21910*/  @!P5 LEA R62, P6, R143, R56, 0x2 ;  /* 0x000000388f3ed211 */ /* 0x000fc600078c10ff */
[----:B------:R0:W-:Y:S01]  /*21920*/  @!P3 ST.E.64 desc[UR6][R2.64], R4 ;  /* 0x000000040200b985 */ /* 0x0001e2000c101b06 */
[----:B------:R-:W-:-:S03]  /*21930*/  @!P5 LEA.HI.X R63, R143, R57, R144, 0x2, P6 ;  /* 0x000000398f3fd211 */ /* 0x000fc600030f1490 */
[----:B------:R2:W-:Y:S01]  /*21940*/  @!P4 ST.E.64 desc[UR6][R58.64], R6 ;  /* 0x000000063a00c985 */ /* 0x0005e2000c101b06 */
[----:B------:R-:W-:-:S03]  /*21950*/  ISETP.GE.AND P4, PT, R133, UR4, PT ;  /* 0x0000000485007c0c */ /* 0x000fc6000bf86270 */
[----:B------:R-:W-:Y:S01]  /*21960*/  @!P5 ST.E.64 desc[UR6][R62.64], R8 ;  /* 0x000000083e00d985 */ /* 0x000fe2000c101b06 */
[----:B------:R-:W-:Y:S02]  /*21970*/  ISETP.GE.AND P5, PT, R135, UR4, PT ;  /* 0x0000000487007c0c */ /* 0x000fe4000bfa6270 */
[-C--:B0-----:R-:W-:Y:S02]  /*21980*/  @!P2 LEA R2, P6, R141, R56.reuse, 0x2 ;  /* 0x000000388d02a211 */ /* 0x081fe400078c10ff */
[-C--:B------:R-:W-:Y:S02]  /*21990*/  @!P1 LEA R4, P3, R139, R56.reuse, 0x2 ;  /* 0x000000388b049211 */ /* 0x080fe400078610ff */
[-C--:B------:R-:W-:Y:S02]  /*219a0*/  @!P2 LEA.HI.X R3, R141, R57.reuse, R142, 0x2, P6 ;  /* 0x000000398d03a211 */ /* 0x080fe400030f148e */
[----:B--2---:R-:W-:Y:S02]  /*219b0*/  @!P0 LEA R6, P6, R137, R56, 0x2 ;  /* 0x0000003889068211 */ /* 0x004fe400078c10ff */
[----:B------:R-:W-:Y:S01]  /*219c0*/  @!P1 LEA.HI.X R5, R139, R57, R140, 0x2, P3 ;  /* 0x000000398b059211 */ /* 0x000fe200018f148c */
[----:B------:R0:W-:Y:S01]  /*219d0*/  @!P2 ST.E.64 desc[UR6][R2.64], R10 ;  /* 0x0000000a0200a985 */ /* 0x0001e2000c101b06 */
[----:B------:R-:W-:-:S02]  /*219e0*/  ISETP.GE.AND P3, PT, R128, UR4, PT ;  /* 0x0000000480007c0c */ /* 0x000fc4000bf66270 */
[----:B------:R-:W-:Y:S01]  /*219f0*/  @!P0 LEA.HI.X R7, R137, R57, R138, 0x2, P6 ;  /* 0x0000003989078211 */ /* 0x000fe200030f148a */
[----:B------:R2:W-:Y:S04]  /*21a00*/  @!P1 ST.E.64 desc[UR6][R4.64], R12 ;  /* 0x0000000c04009985 */ /* 0x0005e8000c101b06 */
[----:B------:R3:W-:Y:S01]  /*21a10*/  @!P0 ST.E.64 desc[UR6][R6.64], R14 ;  /* 0x0000000e06008985 */ /* 0x0007e2000c101b06 */
[----:B------:R-:W-:Y:S02]  /*21a20*/  ISETP.GE.AND P0, PT, R126, UR4, PT ;  /* 0x000000047e007c0c */ /* 0x000fe4000bf06270 */
[-C--:B0-----:R-:W-:Y:S02]  /*21a30*/  @!P5 LEA R2, P1, R135, R56.reuse, 0x2 ;  /* 0x000000388702d211 */ /* 0x081fe400078210ff */
[----:B--2---:R-:W-:-:S02]  /*21a40*/  @!P4 LEA R4, P2, R133, R56, 0x2 ;  /* 0x000000388504c211 */ /* 0x004fc400078410ff */
[-C--:B------:R-:W-:Y:S02]  /*21a50*/  @!P5 LEA.HI.X R3, R135, R57.reuse, R136, 0x2, P1 ;  /* 0x000000398703d211 */ /* 0x080fe400008f1488 */
[----:B---3--:R-:W-:Y:S02]  /*21a60*/  @!P3 LEA R6, P6, R128, R56, 0x2 ;  /* 0x000000388006b211 */ /* 0x008fe400078c10ff */
[----:B------:R-:W-:Y:S01]  /*21a70*/  ISETP.GE.AND P1, PT, R124, UR4, PT ;  /* 0x000000047c007c0c */ /* 0x000fe2000bf26270 */
[----:B------:R0:W-:Y:S01]  /*21a80*/  @!P5 ST.E.64 desc[UR6][R2.64], R20 ;  /* 0x000000140200d985 */ /* 0x0001e2000c101b06 */
[-C--:B------:R-:W-:Y:S02]  /*21a90*/  @!P4 LEA.HI.X R5, R133, R57.reuse, R134, 0x2, P2 ;  /* 0x000000398505c211 */ /* 0x080fe400010f1486 */
[----:B------:R-:W-:Y:S02]  /*21aa0*/  @!P3 LEA.HI.X R7, R128, R57, R132, 0x2, P6 ;  /* 0x000000398007b211 */ /* 0x000fe400030f1484 */
[----:B------:R-:W-:Y:S01]  /*21ab0*/  ISETP.GE.AND P2, PT, R118, UR4, PT ;  /* 0x0000000476007c0c */ /* 0x000fe2000bf46270 */
[----:B------:R2:W-:Y:S01]  /*21ac0*/  @!P4 ST.E.64 desc[UR6][R4.64], R24 ;  /* 0x000000180400c985 */ /* 0x0005e2000c101b06 */
[----:B------:R-:W-:-:S03]  /*21ad0*/  ISETP.GE.AND P4, PT, R122, UR4, PT ;  /* 0x000000047a007c0c */ /* 0x000fc6000bf86270 */
[----:B------:R3:W-:Y:S01]  /*21ae0*/  @!P3 ST.E.64 desc[UR6][R6.64], R28 ;  /* 0x0000001c0600b985 */ /* 0x0007e2000c101b06 */
[----:B------:R-:W-:Y:S02]  /*21af0*/  ISETP.GE.AND P3, PT, R120, UR4, PT ;  /* 0x0000000478007c0c */ /* 0x000fe4000bf66270 */
[----:B0-----:R-:W-:-:S04]  /*21b00*/  @!P0 LEA R2, P5, R126, R56, 0x2 ;  /* 0x000000387e028211 */ /* 0x001fc800078a10ff */
[-C--:B------:R-:W-:Y:S02]  /*21b10*/  @!P0 LEA.HI.X R3, R126, R57.reuse, R127, 0x2, P5 ;  /* 0x000000397e038211 */ /* 0x080fe400028f147f */
[----:B------:R-:W-:Y:S02]  /*21b20*/  ISETP.GE.AND P5, PT, R116, UR4, PT ;  /* 0x0000000474007c0c */ /* 0x000fe4000bfa6270 */
[CC--:B--2---:R-:W-:Y:S01]  /*21b30*/  @!P1 LEA R4, P6, R124.reuse, R56.reuse, 0x2 ;  /* 0x000000387c049211 */ /* 0x0c4fe200078c10ff */
[----:B------:R0:W-:Y:S03]  /*21b40*/  @!P0 ST.E.64 desc[UR6][R2.64], R32 ;  /* 0x0000002002008985 */ /* 0x0001e6000c101b06 */
[----:B------:R-:W-:Y:S02]  /*21b50*/  @!P1 LEA.HI.X R5, R124, R57, R125, 0x2, P6 ;  /* 0x000000397c059211 */ /* 0x000fe400030f147d */
[----:B---3--:R-:W-:-:S03]  /*21b60*/  @!P3 LEA R6, P6, R120, R56, 0x2 ;  /* 0x000000387806b211 */ /* 0x008fc600078c10ff */
[----:B------:R2:W-:Y:S01]  /*21b70*/  @!P1 ST.E.64 desc[UR6][R4.64], R36 ;  /* 0x0000002404009985 */ /* 0x0005e2000c101b06 */
[----:B------:R-:W-:Y:S02]  /*21b80*/  @!P3 LEA.HI.X R7, R120, R57, R121, 0x2, P6 ;  /* 0x000000397807b211 */ /* 0x000fe400030f1479 */
[----:B0-----:R-:W-:-:S04]  /*21b90*/  @!P4 LEA R2, P0, R122, R56, 0x2 ;  /* 0x000000387a02c211 */ /* 0x001fc800078010ff */
[-C--:B------:R-:W-:Y:S02]  /*21ba0*/  @!P4 LEA.HI.X R3, R122, R57.reuse, R123, 0x2, P0 ;  /* 0x000000397a03c211 */ /* 0x080fe400000f147b */
[-C--:B------:R-:W-:Y:S02]  /*21bb0*/  @!P5 LEA R8, P0, R116, R56.reuse, 0x2 ;  /* 0x000000387408d211 */ /* 0x080fe400078010ff */
[----:B--2---:R-:W-:Y:S01]  /*21bc0*/  @!P2 LEA R4, P1, R118, R56, 0x2 ;  /* 0x000000387604a211 */ /* 0x004fe200078210ff */
[----:B------:R3:W-:Y:S01]  /*21bd0*/  @!P4 ST.E.64 desc[UR6][R2.64], R40 ;  /* 0x000000280200c985 */ /* 0x0007e2000c101b06 */
[-C--:B------:R-:W-:Y:S02]  /*21be0*/  @!P5 LEA.HI.X R9, R116, R57.reuse, R117, 0x2, P0 ;  /* 0x000000397409d211 */ /* 0x080fe400000f1475 */
[----:B------:R-:W-:Y:S01]  /*21bf0*/  @!P2 LEA.HI.X R5, R118, R57, R119, 0x2, P1 ;  /* 0x000000397605a211 */ /* 0x000fe200008f1477 */
[----:B------:R3:W-:Y:S04]  /*21c00*/  @!P3 ST.E.64 desc[UR6][R6.64], R44 ;  /* 0x0000002c0600b985 */ /* 0x0007e8000c101b06 */
[----:B------:R3:W-:Y:S04]  /*21c10*/  @!P2 ST.E.64 desc[UR6][R4.64], R48 ;  /* 0x000000300400a985 */ /* 0x0007e8000c101b06 */
[----:B------:R3:W-:Y:S02]  /*21c20*/  @!P5 ST.E.64 desc[UR6][R8.64], R52 ;  /* 0x000000340800d985 */ /* 0x0007e4000c101b06 */
.L_x_669:
[----:B------:R-:W-:Y:S05]  /*21c30*/  BSYNC B1 ;  /* 0x0000000000017941 */ /* 0x000fea0003800000 */
.L_x_668:
[----:B------:R-:W-:Y:S01]  /*21c40*/  ISETP.GE.AND P0, PT, R112, R0, PT ;  /* 0x000000007000720c */ /* 0x000fe20003f06270 */
[----:B---3--:R3:W4:Y:S04]  /*21c50*/  SHFL.IDX PT, R3, R61, 0x1, 0x1c1f ;  /* 0x003c1f003d037f89 */ /* 0x00872800000e0000 */
[----:B------:R3:W0:Y:S08]  /*21c60*/  SHFL.IDX PT, R2, R60, 0x1, 0x1c1f ;  /* 0x003c1f003c027f89 */ /* 0x00063000000e0000 */
[----:B---3--:R-:W-:Y:S05]  /*21c70*/  @P0 BRA `(.L_x_667) ;  /* 0x0000001400b80947 */ /* 0x008fea0003800000 */
[----:B------:R-:W-:Y:S01]  /*21c80*/  ULDC UR4, c[0x0][0xac8] ;  /* 0x0002b20000047ab9 */ /* 0x000fe20000000800 */
[----:B------:R-:W-:Y:S01]  /*21c90*/  ULDC.64 UR6, c[0x0][0x208] ;  /* 0x0000820000067ab9 */ /* 0x000fe20000000a00 */
[----:B-----5:R-:W-:Y:S02]  /*21ca0*/  ISETP.GE.AND P3, PT, R227, UR4, PT ;  /* 0x00000004e3007c0c */ /* 0x020fe4000bf66270 */
[----:B------:R-:W-:Y:S02]  /*21cb0*/  ISETP.GE.AND P2, PT, R211, UR4, PT ;  /* 0x00000004d3007c0c */ /* 0x000fe4000bf46270 */
[----:B------:R-:W-:Y:S02]  /*21cc0*/  ISETP.GE.AND P1, PT, R209, UR4, PT ;  /* 0x00000004d1007c0c */ /* 0x000fe4000bf26270 */
[----:B------:R-:W-:Y:S02]  /*21cd0*/  ISETP.GE.AND P0, PT, R207, UR4, PT ;  /* 0x00000004cf007c0c */ /* 0x000fe4000bf06270 */
[----:B------:R-:W-:-:S05]  /*21ce0*/  ISETP.GE.AND P4, PT, R203, UR4, PT ;  /* 0x00000004cb007c0c */ /* 0x000fca000bf86270 */
[----:B0---4-:R-:W-:-:S04]  /*21cf0*/  @!P3 IMAD.WIDE R4, R227, 0x4, R2 ;  /* 0x00000004e304b825 */ /* 0x011fc800078e0202 */
[-C--:B------:R-:W-:Y:S01]  /*21d00*/  @!P1 LEA R6, P5, R209, R2.reuse, 0x2 ;  /* 0x00000002d1069211 */ /* 0x080fe200078a10ff */
[----:B------:R0:W-:Y:S01]  /*21d10*/  @!P3 ST.E.64 desc[UR6][R4.64], R26 ;  /* 0x0000001a0400b985 */ /* 0x0001e2000c101b06 */
[----:B------:R-:W-:Y:S02]  /*21d20*/  ISETP.GE.AND P3, PT, R205, UR4, PT ;  /* 0x00000004cd007c0c */ /* 0x000fe4000bf66270 */
[----:B------:R-:W-:Y:S02]  /*21d30*/  @!P1 LEA.HI.X R7, R209, R3, R210, 0x2, P5 ;  /* 0x00000003d1079211 */ /* 0x000fe400028f14d2 */
        /* <DEDUP_REMOVED lines=9> */
[-C--:B0-----:R-:W-:Y:S02]  /*21dd0*/  @!P3 LEA R4, P1, R205, R2.reuse, 0x2 ;  /* 0x00000002cd04b211 */ /* 0x081fe400078210ff */
[----:B---3--:R-:W-:Y:S02]  /*21de0*/  @!P4 LEA R6, P2, R203, R2, 0x2 ;  /* 0x00000002cb06c211 */ /* 0x008fe400078410ff */
[----:B------:R-:W-:-:S02]  /*21df0*/  @!P3 LEA.HI.X R5, R205, R3, R206, 0x2, P1 ;  /* 0x00000003cd05b211 */ /* 0x000fc400008f14ce */
[----:B------:R-:W-:Y:S02]  /*21e00*/  ISETP.GE.AND P1, PT, R197, UR4, PT ;  /* 0x00000004c5007c0c */ /* 0x000fe4000bf26270 */
[-C--:B------:R-:W-:Y:S01]  /*21e10*/  @!P4 LEA.HI.X R7, R203, R3.reuse, R204, 0x2, P2 ;  /* 0x00000003cb07c211 */ /* 0x080fe200010f14cc */
[----:B------:R0:W-:Y:S01]  /*21e20*/  @!P3 ST.E.64 desc[UR6][R4.64], R42 ;  /* 0x0000002a0400b985 */ /* 0x0001e2000c101b06 */
[----:B------:R-:W-:Y:S02]  /*21e30*/  ISETP.GE.AND P2, PT, R195, UR4, PT ;  /* 0x00000004c3007c0c */ /* 0x000fe4000bf46270 */
[----:B----4-:R-:W-:Y:S01]  /*21e40*/  @!P5 LEA R8, P6, R201, R2, 0x2 ;  /* 0x00000002c908d211 */ /* 0x010fe200078c10ff */
[----:B------:R3:W-:Y:S01]  /*21e50*/  @!P4 ST.E.64 desc[UR6][R6.64], R46 ;  /* 0x0000002e0600c985 */ /* 0x0007e2000c101b06 */
[----:B------:R-:W-:Y:S02]  /*21e60*/  ISETP.GE.AND P3, PT, R193, UR4, PT ;  /* 0x00000004c1007c0c */ /* 0x000fe4000bf66270 */
[----:B------:R-:W-:-:S02]  /*21e70*/  @!P5 LEA.HI.X R9, R201, R3, R202, 0x2, P6 ;  /* 0x00000003c909d211 */ /* 0x000fc400030f14ca */
[----:B------:R-:W-:-:S03]  /*21e80*/  ISETP.GE.AND P4, PT, R191, UR4, PT ;  /* 0x00000004bf007c0c */ /* 0x000fc6000bf86270 */
[----:B------:R4:W-:Y:S01]  /*21e90*/  @!P5 ST.E.64 desc[UR6][R8.64], R50 ;  /* 0x000000320800d985 */ /* 0x0009e2000c101b06 */
[-C--:B0-----:R-:W-:Y:S02]  /*21ea0*/  @!P0 LEA R4, P6, R199, R2.reuse, 0x2 ;  /* 0x00000002c7048211 */ /* 0x081fe400078c10ff */
[-C--:B---3--:R-:W-:Y:S02]  /*21eb0*/  @!P1 LEA R6, P5, R197, R2.reuse, 0x2 ;  /* 0x00000002c5069211 */ /* 0x088fe400078a10ff */
[-C--:B------:R-:W-:Y:S02]  /*21ec0*/  @!P0 LEA.HI.X R5, R199, R3.reuse, R200, 0x2, P6 ;  /* 0x00000003c7058211 */ /* 0x080fe400030f14c8 */
[----:B------:R-:W-:Y:S02]  /*21ed0*/  @!P1 LEA.HI.X R7, R197, R3, R198, 0x2, P5 ;  /* 0x00000003c5079211 */ /* 0x000fe400028f14c6 */
[----:B------:R-:W-:Y:S01]  /*21ee0*/  ISETP.GE.AND P5, PT, R189, UR4, PT ;  /* 0x00000004bd007c0c */ /* 0x000fe2000bfa6270 */
[----:B------:R0:W-:Y:S01]  /*21ef0*/  @!P0 ST.E.64 desc[UR6][R4.64], R54 ;  /* 0x0000003604008985 */ /* 0x0001e2000c101b06 */
[----:B----4-:R-:W-:-:S02]  /*21f00*/  @!P2 LEA R8, P6, R195, R2, 0x2 ;  /* 0x00000002c308a211 */ /* 0x010fc400078c10ff */
[----:B------:R-:W-:Y:S01]  /*21f10*/  ISETP.GE.AND P0, PT, R187, UR4, PT ;  /* 0x00000004bb007c0c */ /* 0x000fe2000bf06270 */
[----:B------:R3:W-:Y:S01]  /*21f20*/  @!P1 ST.E.64 desc[UR6][R6.64], R64 ;  /* 0x0000004006009985 */ /* 0x0007e2000c101b06 */
[----:B------:R-:W-:Y:S02]  /*21f30*/  @!P2 LEA.HI.X R9, R195, R3, R196, 0x2, P6 ;  /* 0x00000003c309a211 */ /* 0x000fe400030f14c4 */
        /* <DEDUP_REMOVED lines=8> */
[----:B----4-:R-:W-:-:S03]  /*21fc0*/  @!P5 LEA R8, P6, R189, R2, 0x2 ;  /* 0x00000002bd08d211 */ /* 0x010fc600078c10ff */
[----:B------:R3:W-:Y:S01]  /*21fd0*/  @!P4 ST.E.64 desc[UR6][R6.64], R70 ;  /* 0x000000460600c985 */ /* 0x0007e2000c101b06 */
[----:B------:R-:W-:-:S05]  /*21fe0*/  @!P5 LEA.HI.X R9, R189, R3, R190, 0x2, P6 ;  /* 0x00000003bd09d211 */ /* 0x000fca00030f14be */
[----:B------:R4:W-:Y:S01]  /*21ff0*/  @!P5 ST.E.64 desc[UR6][R8.64], R74 ;  /* 0x0000004a0800d985 */ /* 0x0009e2000c101b06 */
[----:B------:R-:W-:Y:S02]  /*22000*/  ISETP.GE.AND P5, PT, R149, UR4, PT ;  /* 0x0000000495007c0c */ /* 0x000fe4000bfa6270 */
[----:B0-----:R-:W-:-:S04]  /*22010*/  @!P0 LEA R4, P4, R187, R2, 0x2 ;  /* 0x00000002bb048211 */ /* 0x001fc800078810ff */
[-C--:B------:R-:W-:Y:S02]  /*22020*/  @!P0 LEA.HI.X R5, R187, R3.reuse, R188, 0x2, P4 ;  /* 0x00000003bb058211 */ /* 0x080fe400020f14bc */
[----:B------:R-:W-:Y:S02]  /*22030*/  ISETP.GE.AND P4, PT, R147, UR4, PT ;  /* 0x0000000493007c0c */ /* 0x000fe4000bf86270 */
[-C--:B---3--:R-:W-:Y:S01]  /*22040*/  @!P1 LEA R6, P3, R185, R2.reuse, 0x2 ;  /* 0x00000002b9069211 */ /* 0x088fe200078610ff */
[----:B------:R0:W-:Y:S01]  /*22050*/  @!P0 ST.E.64 desc[UR6][R4.64], R72 ;  /* 0x0000004804008985 */ /* 0x0001e2000c101b06 */
[----:B----4-:R-:W-:Y:S02]  /*22060*/  @!P2 LEA R8, P6, R151, R2, 0x2 ;  /* 0x000000029708a211 */ /* 0x010fe400078c10ff */
[----:B------:R-:W-:Y:S02]  /*22070*/  @!P1 LEA.HI.X R7, R185, R3, R186, 0x2, P3 ;  /* 0x00000003b9079211 */ /* 0x000fe400018f14ba */
[----:B------:R-:W-:-:S02]  /*22080*/  ISETP.GE.AND P3, PT, R145, UR4, PT ;  /* 0x0000000491007c0c */ /* 0x000fc4000bf66270 */
[----:B------:R-:W-:Y:S01]  /*22090*/  @!P2 LEA.HI.X R9, R151, R3, R184, 0x2, P6 ;  /* 0x000000039709a211 */ /* 0x000fe200030f14b8 */
[----:B------:R3:W-:Y:S01]  /*220a0*/  @!P1 ST.E.64 desc[UR6][R6.64], R76 ;  /* 0x0000004c06009985 */ /* 0x0007e2000c101b06 */
[----:B------:R-:W-:-:S03]  /*220b0*/  ISETP.GE.AND P1, PT, R141, UR4, PT ;  /* 0x000000048d007c0c */ /* 0x000fc6000bf26270 */
[----:B------:R4:W-:Y:S01]  /*220c0*/  @!P2 ST.E.64 desc[UR6][R8.64], R78 ;  /* 0x0000004e0800a985 */ /* 0x0009e2000c101b06 */
[----:B------:R-:W-:Y:S02]  /*220d0*/  ISETP.GE.AND P2, PT, R143, UR4, PT ;  /* 0x000000048f007c0c */ /* 0x000fe4000bf46270 */
[----:B0-----:R-:W-:-:S04]  /*220e0*/  @!P5 LEA R4, P6, R149, R2, 0x2 ;  /* 0x000000029504d211 */ /* 0x001fc800078c10ff */
[----:B------:R-:W-:Y:S02]  /*220f0*/  @!P5 LEA.HI.X R5, R149, R3, R150, 0x2, P6 ;  /* 0x000000039505d211 */ /* 0x000fe400030f1496 */
[----:B---3--:R-:W-:-:S03]  /*22100*/  @!P4 LEA R6, P0, R147, R2, 0x2 ;  /* 0x000000029306c211 */ /* 0x008fc600078010ff */
[----:B------:R0:W-:Y:S01]  /*22110*/  @!P5 ST.E.64 desc[UR6][R4.64], R80 ;  /* 0x000000500400d985 */ /* 0x0001e2000c101b06 */
[----:B------:R-:W-:Y:S02]  /*22120*/  ISETP.GE.AND P5, PT, R137, UR4, PT ;  /* 0x0000000489007c0c */ /* 0x000fe4000bfa6270 */
[-C--:B------:R-:W-:Y:S02]  /*22130*/  @!P4 LEA.HI.X R7, R147, R3.reuse, R148, 0x2, P0 ;  /* 0x000000039307c211 */ /* 0x080fe400000f1494 */
[----:B------:R-:W-:Y:S02]  /*22140*/  ISETP.GE.AND P0, PT, R139, UR4, PT ;  /* 0x000000048b007c0c */ /* 0x000fe4000bf06270 */
[----:B----4-:R-:W-:Y:S01]  /*22150*/  @!P3 LEA R8, P6, R145, R2, 0x2 ;  /* 0x000000029108b211 */ /* 0x010fe200078c10ff */
[----:B------:R3:W-:Y:S01]  /*22160*/  @!P4 ST.E.64 desc[UR6][R6.64], R82 ;  /* 0x000000520600c985 */ /* 0x0007e2000c101b06 */
[----:B------:R-:W-:Y:S02]  /*22170*/  ISETP.GE.AND P4, PT, R135, UR4, PT ;  /* 0x0000000487007c0c */ /* 0x000fe4000bf86270 */
[----:B------:R-:W-:-:S02]  /*22180*/  @!P3 LEA.HI.X R9, R145, R3, R146, 0x2, P6 ;  /* 0x000000039109b211 */ /* 0x000fc400030f1492 */
[----:B0-----:R-:W-:-:S03]  /*22190*/  @!P2 LEA R4, P6, R143, R2, 0x2 ;  /* 0x000000028f04a211 */ /* 0x001fc600078c10ff */
[----:B------:R0:W-:Y:S01]  /*221a0*/  @!P3 ST.E.64 desc[UR6][R8.64], R84 ;  /* 0x000000540800b985 */ /* 0x0001e2000c101b06 */
[----:B------:R-:W-:Y:S02]  /*221b0*/  @!P2 LEA.HI.X R5, R143, R3, R144, 0x2, P6 ;  /* 0x000000038f05a211 */ /* 0x000fe400030f1490 */
[----:B---3--:R-:W-:-:S03]  /*221c0*/  @!P1 LEA R6, P3, R141, R2, 0x2 ;  /* 0x000000028d069211 */ /* 0x008fc600078610ff */
[----:B------:R3:W-:Y:S01]  /*221d0*/  @!P2 ST.E.64 desc[UR6][R4.64], R86 ;  /* 0x000000560400a985 */ /* 0x0007e2000c101b06 */
[-C--:B------:R-:W-:Y:S02]  /*221e0*/  @!P1 LEA.HI.X R7, R141, R3.reuse, R142, 0x2, P3 ;  /* 0x000000038d079211 */ /* 0x080fe400018f148e */
[----:B------:R-:W-:Y:S02]  /*221f0*/  ISETP.GE.AND P3, PT, R133, UR4, PT ;  /* 0x0000000485007c0c */ /* 0x000fe4000bf66270 */
[CC--:B0-----:R-:W-:Y:S01]  /*22200*/  @!P0 LEA R8, P6, R139.reuse, R2.reuse, 0x2 ;  /* 0x000000028b088211 */ /* 0x0c1fe200078c10ff */
[----:B------:R0:W-:Y:S03]  /*22210*/  @!P1 ST.E.64 desc[UR6][R6.64], R88 ;  /* 0x0000005806009985 */ /* 0x0001e6000c101b06 */
[----:B------:R-:W-:Y:S02]  /*22220*/  @!P0 LEA.HI.X R9, R139, R3, R140, 0x2, P6 ;  /* 0x000000038b098211 */ /* 0x000fe400030f148c */
[----:B---3--:R-:W-:-:S03]  /*22230*/  @!P5 LEA R4, P1, R137, R2, 0x2 ;  /* 0x000000028904d211 */ /* 0x008fc600078210ff */
[----:B------:R3:W-:Y:S01]  /*22240*/  @!P0 ST.E.64 desc[UR6][R8.64], R90 ;  /* 0x0000005a08008985 */ /* 0x0007e2000c101b06 */
[----:B------:R-:W-:Y:S02]  /*22250*/  ISETP.GE.AND P0, PT, R128, UR4, PT ;  /* 0x0000000480007c0c */ /* 0x000fe4000bf06270 */
[-C--:B------:R-:W-:Y:S02]  /*22260*/  @!P5 LEA.HI.X R5, R137, R3.reuse, R138, 0x2, P1 ;  /* 0x000000038905d211 */ /* 0x080fe400008f148a */
[----:B------:R-:W-:Y:S02]  /*22270*/  ISETP.GE.AND P1, PT, R126, UR4, PT ;  /* 0x000000047e007c0c */ /* 0x000fe4000bf26270 */
[C---:B0-----:R-:W-:Y:S01]  /*22280*/  @!P4 LEA R6, P2, R135.reuse, R2, 0x2 ;  /* 0x000000028706c211 */ /* 0x041fe200078410ff */
[----:B------:R0:W-:Y:S03]  /*22290*/  @!P5 ST.E.64 desc[UR6][R4.64], R92 ;  /* 0x0000005c0400d985 */ /* 0x0001e6000c101b06 */
[----:B------:R-:W-:-:S02]  /*222a0*/  @!P4 LEA.HI.X R7, R135, R3, R136, 0x2, P2 ;  /* 0x000000038707c211 */ /* 0x000fc400010f1488 */
[----:B------:R-:W-:Y:S02]  /*222b0*/  ISETP.GE.AND P2, PT, R120, UR4, PT ;  /* 0x0000000478007c0c */ /* 0x000fe4000bf46270 */
[CC--:B---3--:R-:W-:Y:S01]  /*222c0*/  @!P3 LEA R8, P6, R133.reuse, R2.reuse, 0x2 ;  /* 0x000000028508b211 */ /* 0x0c8fe200078c10ff */
[----:B------:R3:W-:Y:S01]  /*222d0*/  @!P4 ST.E.64 desc[UR6][R6.64], R94 ;  /* 0x0000005e0600c985 */ /* 0x0007e2000c101b06 */
[----:B------:R-:W-:Y:S02]  /*222e0*/  ISETP.GE.AND P4, PT, R124, UR4, PT ;  /* 0x000000047c007c0c */ /* 0x000fe4000bf86270 */
[----:B------:R-:W-:Y:S02]  /*222f0*/  @!P3 LEA.HI.X R9, R133, R3, R134, 0x2, P6 ;  /* 0x000000038509b211 */ /* 0x000fe400030f1486 */
[----:B0-----:R-:W-:-:S03]  /*22300*/  @!P1 LEA R4, P6, R126, R2, 0x2 ;  /* 0x000000027e049211 */ /* 0x001fc600078c10ff */
[----:B------:R0:W-:Y:S01]  /*22310*/  @!P3 ST.E.64 desc[UR6][R8.64], R96 ;  /* 0x000000600800b985 */ /* 0x0001e2000c101b06 */
[----:B------:R-:W-:Y:S02]  /*22320*/  ISETP.GE.AND P3, PT, R122, UR4, PT ;  /* 0x000000047a007c0c */ /* 0x000fe4000bf66270 */
[----:B------:R-:W-:Y:S02]  /*22330*/  @!P1 LEA.HI.X R5, R126, R3, R127, 0x2, P6 ;  /* 0x000000037e059211 */ /* 0x000fe400030f147f */
[----:B---3--:R-:W-:-:S04]  /*22340*/  @!P0 LEA R6, P5, R128, R2, 0x2 ;  /* 0x0000000280068211 */ /* 0x008fc800078a10ff */
[----:B------:R-:W-:Y:S02]  /*22350*/  @!P0 LEA.HI.X R7, R128, R3, R132, 0x2, P5 ;  /* 0x0000000380078211 */ /* 0x000fe400028f1484 */
[----:B------:R-:W-:-:S03]  /*22360*/  ISETP.GE.AND P5, PT, R118, UR4, PT ;  /* 0x0000000476007c0c */ /* 0x000fc6000bfa6270 */
[----:B------:R3:W-:Y:S04]  /*22370*/  @!P0 ST.E.64 desc[UR6][R6.64], R98 ;  /* 0x0000006206008985 */ /* 0x0007e8000c101b06 */
[----:B------:R4:W-:Y:S01]  /*22380*/  @!P1 ST.E.64 desc[UR6][R4.64], R100 ;  /* 0x0000006404009985 */ /* 0x0009e2000c101b06 */
[----:B0-----:R-:W-:-:S04]  /*22390*/  @!P2 LEA R8, P1, R120, R2, 0x2 ;  /* 0x000000027808a211 */ /* 0x001fc800078210ff */
[----:B------:R-:W-:Y:S02]  /*223a0*/  @!P2 LEA.HI.X R9, R120, R3, R121, 0x2, P1 ;  /* 0x000000037809a211 */ /* 0x000fe400008f1479 */
[----:B---3--:R-:W-:-:S04]  /*223b0*/  @!P4 LEA R6, P0, R124, R2, 0x2 ;  /* 0x000000027c06c211 */ /* 0x008fc800078010ff */
[-C--:B------:R-:W-:Y:S02]  /*223c0*/  @!P4 LEA.HI.X R7, R124, R3.reuse, R125, 0x2, P0 ;  /* 0x000000037c07c211 */ /* 0x080fe400000f147d */
[-C--:B------:R-:W-:Y:S02]  /*223d0*/  @!P5 LEA R10, P0, R118, R2.reuse, 0x2 ;  /* 0x00000002760ad211 */ /* 0x080fe400078010ff */
[----:B----4-:R-:W-:Y:S01]  /*223e0*/  @!P3 LEA R4, P6, R122, R2, 0x2 ;  /* 0x000000027a04b211 */ /* 0x010fe200078c10ff */
[----:B------:R0:W-:Y:S01]  /*223f0*/  @!P4 ST.E.64 desc[UR6][R6.64], R102 ;  /* 0x000000660600c985 */ /* 0x0001e2000c101b06 */
[-C--:B------:R-:W-:Y:S02]  /*22400*/  @!P5 LEA.HI.X R11, R118, R3.reuse, R119, 0x2, P0 ;  /* 0x00000003760bd211 */ /* 0x080fe400000f1477 */
[----:B------:R-:W-:Y:S02]  /*22410*/  ISETP.GE.AND P0, PT, R116, UR4, PT ;  /* 0x0000000474007c0c */ /* 0x000fe4000bf06270 */
[----:B------:R-:W-:-:S05]  /*22420*/  @!P3 LEA.HI.X R5, R122, R3, R123, 0x2, P6 ;  /* 0x000000037a05b211 */ /* 0x000fca00030f147b */
[----:B------:R0:W-:Y:S04]  /*22430*/  @!P3 ST.E.64 desc[UR6][R4.64], R104 ;  /* 0x000000680400b985 */ /* 0x0001e8000c101b06 */
[----:B------:R0:W-:Y:S04]  /*22440*/  @!P2 ST.E.64 desc[UR6][R8.64], R106 ;  /* 0x0000006a0800a985 */ /* 0x0001e8000c101b06 */
[----:B------:R0:W-:Y:S01]  /*22450*/  @!P5 ST.E.64 desc[UR6][R10.64], R108 ;  /* 0x0000006c0a00d985 */ /* 0x0001e2000c101b06 */
[----:B------:R-:W-:Y:S05]  /*22460*/  @P0 BRA `(.L_x_667) ;  /* 0x0000000c00bc0947 */ /* 0x000fea0003800000 */
[----:B------:R-:W-:Y:S01]  /*22470*/  LEA R2, P0, R116, R2, 0x2 ;  /* 0x0000000274027211 */ /* 0x000fe200078010ff */
[----:B------:R-:W-:-:S03]  /*22480*/  ULDC.64 UR4, c[0x0][0x208] ;  /* 0x0000820000047ab9 */ /* 0x000fc60000000a00 */
[----:B------:R-:W-:-:S05]  /*22490*/  LEA.HI.X R3, R116, R3, R117, 0x2, P0 ;  /* 0x0000000374037211 */ /* 0x000fca00000f1475 */
[----:B------:R3:W-:Y:S01]  /*224a0*/  ST.E.64 desc[UR4][R2.64], R110 ;  /* 0x0000006e02007985 */ /* 0x0007e2000c101b04 */
[----:B------:R-:W-:Y:S05]  /*224b0*/  BRA `(.L_x_667) ;  /* 0x0000000c00a87947 */ /* 0x000fea0003800000 */
.L_x_658:
[----:B------:R-:W2:Y:S01]  /*224c0*/  LDL.LU R4, [R1+0x7c] ;  /* 0x00007c0001047983 */ /* 0x000ea20000300800 */
[----:B------:R-:W-:Y:S01]  /*224d0*/  ULDC.64 UR6, c[0x0][0xc08] ;  /* 0x0003020000067ab9 */ /* 0x000fe20000000a00 */
[----:B------:R-:W-:Y:S02]  /*224e0*/  ULDC.64 UR4, c[0x0][0xc00] ;  /* 0x0003000000047ab9 */ /* 0x000fe40000000a00 */
[----:B0-----:R-:W3:Y:S04]  /*224f0*/  LDL.LU R0, [R1+0x80] ;  /* 0x0000800001007983 */ /* 0x001ee80000300800 */
[----:B------:R-:W4:Y:S01]  /*22500*/  LDL R8, [R1+0x74] ;  /* 0x0000740001087983 */ /* 0x000f220000100800 */
[----:B------:R-:W-:Y:S01]  /*22510*/  ISETP.NE.U32.AND P1, PT, RZ, UR6, PT ;  /* 0x00000006ff007c0c */ /* 0x000fe2000bf25070 */
[----:B------:R-:W-:Y:S01]  /*22520*/  ULDC.64 UR8, c[0x0][0x208] ;  /* 0x0000820000087ab9 */ /* 0x000fe20000000a00 */
[----:B------:R-:W-:-:S02]  /*22530*/  ISETP.NE.U32.AND P0, PT, RZ, UR4, PT ;  /* 0x00000004ff007c0c */ /* 0x000fc4000bf05070 */
[----:B------:R-:W-:Y:S01]  /*22540*/  ISETP.NE.AND.EX P1, PT, RZ, UR7, PT, P1 ;  /* 0x00000007ff007c0c */ /* 0x000fe2000bf25310 */
[----:B------:R-:W0:Y:S01]  /*22550*/  S2R R6, SR_TID.X ;  /* 0x0000000000067919 */ /* 0x000e220000002100 */
[----:B------:R-:W-:Y:S02]  /*22560*/  ISETP.NE.AND.EX P0, PT, RZ, UR5, PT, P0 ;  /* 0x00000005ff007c0c */ /* 0x000fe4000bf05300 */
[----:B------:R-:W-:Y:S01]  /*22570*/  MOV R15, RZ ;  /* 0x000000ff000f7202 */ /* 0x000fe20000000f00 */
[----:B0-----:R-:W-:-:S05]  /*22580*/  VIADD R7, R6, 0xffffff80 ;  /* 0xffffff8006077836 */ /* 0x001fca0000000000 */
[----:B------:R-:W-:Y:S02]  /*22590*/  ISETP.GT.AND P3, PT, R7, 0x7f, PT ;  /* 0x0000007f0700780c */ /* 0x000fe40003f64270 */
[----:B--2---:R-:W-:-:S04]  /*225a0*/  IADD3 R2, P2, R4, UR4, RZ ;  /* 0x0000000404027c10 */ /* 0x004fc8000ff5e0ff */
[----:B---3--:R-:W-:Y:S02]  /*225b0*/  IADD3.X R3, R0, UR5, RZ, P2, !PT ;  /* 0x0000000500037c10 */ /* 0x008fe400097fe4ff */
[----:B------:R-:W-:Y:S01]  /*225c0*/  @P1 IADD3 R4, P2, R4, UR6, RZ ;  /* 0x0000000604041c10 */ /* 0x000fe2000ff5e0ff */
[----:B------:R-:W-:Y:S02]  /*225d0*/  ULDC UR4, c[0x0][0xa88] ;  /* 0x0002a20000047ab9 */ /* 0x000fe40000000800 */
[----:B------:R0:W5:Y:S01]  /*225e0*/  @P0 LDG.E R15, desc[UR8][R2.64] ;  /* 0x00000008020f0981 */ /* 0x000162000c1e1900 */
[----:B------:R-:W-:Y:S01]  /*225f0*/  @P1 IADD3.X R5, R0, UR7, RZ, P2, !PT ;  /* 0x0000000700051c10 */ /* 0x000fe200097fe4ff */
[----:B------:R-:W-:Y:S01]  /*22600*/  IMAD.U32 R0, RZ, RZ, UR4 ;  /* 0x00000004ff007e24 */ /* 0x000fe2000f8e00ff */
[----:B----4-:R-:W-:-:S05]  /*22610*/  ISETP.NE.AND P2, PT, R8, RZ, PT ;  /* 0x000000ff0800720c */ /* 0x010fca0003f45270 */
[----:B------:R0:W5:Y:S08]  /*22620*/  @P1 LDG.E R0, desc[UR8][R4.64] ;  /* 0x0000000804001981 */ /* 0x000170000c1e1900 */
[----:B------:R-:W2:Y:S02]  /*22630*/  @!P2 LDC R8, c[0x0][0xad4] ;  /* 0x0002b500ff08ab82 */ /* 0x000ea40000000800 */
[----:B--2---:R0:W-:Y:S01]  /*22640*/  @!P2 STL [R1+0x74], R8 ;  /* 0x000074080100a387 */ /* 0x0041e20000100800 */
[----:B------:R-:W-:Y:S01]  /*22650*/  ISETP.GT.AND P2, PT, R8, 0x1, PT ;  /* 0x000000010800780c */ /* 0x000fe20003f44270 */
[----:B------:R-:W-:-:S12]  /*22660*/  @P1 BRA `(.L_x_670) ;  /* 0x0000000000141947 */ /* 0x000fd80003800000 */
[----:B------:R-:W-:Y:S05]  /*22670*/  @!P0 BRA `(.L_x_670) ;  /* 0x0000000000108947 */ /* 0x000fea0003800000 */
[----:B------:R-:W-:Y:S02]  /*22680*/  ULDC.64 UR4, c[0x0][0x208] ;  /* 0x0000820000047ab9 */ /* 0x000fe40000000a00 */
[----:B0-----:R-:W2:Y:S04]  /*22690*/  LDG.E R5, desc[UR4][R2.64] ;  /* 0x0000000402057981 */ /* 0x001ea8000c1e1900 */
[----:B-----5:R-:W2:Y:S02]  /*226a0*/  LDG.E R0, desc[UR4][R2.64+0x4] ;  /* 0x0000040402007981 */ /* 0x020ea4000c1e1900 */
[----:B--2---:R-:W-:-:S07]  /*226b0*/  IADD3 R0, -R5, R0, RZ ;  /* 0x0000000005007210 */ /* 0x004fce0007ffe1ff */
.L_x_670:
[----:B0-----:R-:W2:Y:S04]  /*226c0*/  LDL.LU R3, [R1+0x78] ;  /* 0x0000780001037983 */ /* 0x001ea80000300800 */
[----:B------:R-:W3:Y:S01]  /*226d0*/  LDL.LU R2, [R1+0x110] ;  /* 0x0001100001027983 */ /* 0x000ee20000300800 */
[----:B------:R-:W-:Y:S01]  /*226e0*/  BSSY B1, `(.L_x_671) ;  /* 0x0000039000017945 */ /* 0x000fe20003800000 */
[----:B-----5:R-:W-:Y:S02]  /*226f0*/  SHF.R.S32.HI R24, RZ, 0x1f, R15 ;  /* 0x0000001fff187819 */ /* 0x020fe4000001140f */
[----:B--2---:R-:W-:Y:S02]  /*22700*/  SEL R29, R3, RZ, !P0 ;  /* 0x000000ff031d7207 */ /* 0x004fe40004000000 */
[----:B---3--:R-:W-:Y:S01]  /*22710*/  SEL R26, R2, RZ, !P0 ;  /* 0x000000ff021a7207 */ /* 0x008fe20004000000 */
[----:B------:R-:W-:Y:S06]  /*22720*/  @P3 BRA `(.L_x_672) ;  /* 0x0000000000d03947 */ /* 0x000fec0003800000 */
[----:B------:R-:W2:Y:S01]  /*22730*/  LDL R2, [R1+0x88] ;  /* 0x0000880001027983 */ /* 0x000ea20000100800 */
[----:B------:R-:W0:Y:S02]  /*22740*/  LDC R31, c[0x0][0xbe8] ;  /* 0x0002fa00ff1f7b82 */ /* 0x000e240000000800 */
[----:B0-----:R-:W-:Y:S02]  /*22750*/  IMAD R3, R0, R31, RZ ;  /* 0x0000001f00037224 */ /* 0x001fe400078e02ff */
[----:B--2---:R-:W-:-:S04]  /*22760*/  IMAD R2, R2, 0x80, R6 ;  /* 0x0000008002027824 */ /* 0x004fc800078e0206 */
[----:B------:R-:W-:-:S05]  /*22770*/  VIADD R28, R2, 0xffffff80 ;  /* 0xffffff80021c7836 */ /* 0x000fca0000000000 */
[----:B------:R-:W-:-:S13]  /*22780*/  ISETP.GE.AND P0, PT, R28, R3, PT ;  /* 0x000000031c00720c */ /* 0x000fda0003f06270 */
[----:B------:R-:W-:Y:S05]  /*22790*/  @P0 BRA `(.L_x_672) ;  /* 0x0000000000b40947 */ /* 0x000fea0003800000 */
[----:B------:R-:W2:Y:S01]  /*227a0*/  LDL.LU R30, [R1+0x8c] ;  /* 0x00008c00011e7983 */ /* 0x000ea20000300800 */
[----:B------:R-:W-:Y:S01]  /*227b0*/  ISETP.GT.AND P0, PT, R8, 0x1, PT ;  /* 0x000000010800780c */ /* 0x000fe20003f04270 */
[----:B------:R-:W-:Y:S01]  /*227c0*/  IMAD.MOV.U32 R21, RZ, RZ, R28 ;  /* 0x000000ffff157224 */ /* 0x000fe200078e001c */
[----:B------:R-:W-:Y:S01]  /*227d0*/  MOV R20, 0x9b8 ;  /* 0x000009b800147802 */ /* 0x000fe20000000f00 */
[----:B------:R-:W0:Y:S01]  /*227e0*/  LDC.64 R8, c[0x0][0xba8] ;  /* 0x0002ea00ff087b82 */ /* 0x000e220000000a00 */
[----:B------:R-:W-:Y:S01]  /*227f0*/  ISETP.NE.AND P1, PT, R31, 0x1, PT ;  /* 0x000000011f00780c */ /* 0x000fe20003f25270 */
[----:B------:R-:W-:Y:S01]  /*22800*/  ULDC.64 UR4, c[0x0][0x208] ;  /* 0x0000820000047ab9 */ /* 0x000fe20000000a00 */
[----:B------:R-:W-:-:S05]  /*22810*/  SEL R20, R20, 0x978, P0 ;  /* 0x0000097814147807 */ /* 0x000fca0000000000 */
[----:B------:R-:W3:Y:S08]  /*22820*/  LDC.64 R2, c[0x0][R20+0x220] ;  /* 0x0000880014027b82 */ /* 0x000ef00000000a00 */
[----:B------:R-:W4:Y:S08]  /*22830*/  LDC.64 R10, c[0x0][R20+0x218] ;  /* 0x00008600140a7b82 */ /* 0x000f300000000a00 */
[----:B------:R-:W5:Y:S08]  /*22840*/  LDC.64 R4, c[0x0][R20+0x228] ;  /* 0x00008a0014047b82 */ /* 0x000f700000000a00 */
[----:B------:R-:W1:Y:S08]  /*22850*/  @P1 LDC R13, c[0x0][0xbec] ;  /* 0x0002fb00ff0d1b82 */ /* 0x000e700000000800 */
[----:B------:R-:W5:Y:S08]  /*22860*/  LDC.64 R6, c[0x0][R20+0x210] ;  /* 0x0000840014067b82 */ /* 0x000f700000000a00 */
[----:B------:R-:W5:Y:S01]  /*22870*/  @P1 LDC R27, c[0x0][0xbf0] ;  /* 0x0002fc00ff1b1b82 */ /* 0x000f620000000800 */
[----:B-1----:R-:W-:-:S07]  /*22880*/  @P1 IMAD.HI.U32 R14, R28, R13, RZ ;  /* 0x0000000d1c0e1227 */ /* 0x002fce00078e00ff */
[----:B0-----:R-:W0:Y:S01]  /*22890*/  @!P0 LDC R8, c[0x0][0xb50] ;  /* 0x0002d400ff088b82 */ /* 0x001e220000000800 */
[-C--:B---3--:R-:W-:Y:S02]  /*228a0*/  IMAD R3, R3, R29.reuse, RZ ;  /* 0x0000001d03037224 */ /* 0x088fe400078e02ff */
[----:B------:R-:W-:-:S05]  /*228b0*/  IMAD.WIDE.U32 R12, R2, R29, RZ ;  /* 0x0000001d020c7225 */ /* 0x000fca00078e00ff */
[----:B------:R-:W1:Y:S01]  /*228c0*/  @!P0 LDC R9, c[0x0][0xb54] ;  /* 0x0002d500ff098b82 */ /* 0x000e620000000800 */
[-C--:B----4-:R-:W-:Y:S02]  /*228d0*/  IMAD R25, R11, R223.reuse, RZ ;  /* 0x000000df0b197224 */ /* 0x090fe400078e02ff */
[----:B------:R-:W-:Y:S01]  /*228e0*/  IMAD.WIDE.U32 R10, R10, R223, RZ ;  /* 0x000000df0a0a7225 */ /* 0x000fe200078e00ff */
[----:B-----5:R-:W-:-:S03]  /*228f0*/  @P1 SHF.R.U32.HI R21, RZ, R27, R14 ;  /* 0x0000001bff151219 */ /* 0x020fc6000001160e */
[----:B------:R-:W-:Y:S01]  /*22900*/  IMAD R27, R2, R26, R3 ;  /* 0x0000001a021b7224 */ /* 0x000fe200078e0203 */
[----:B------:R-:W-:Y:S01]  /*22910*/  IADD3 R10, P1, P3, R12, R10, R15 ;  /* 0x0000000a0c0a7210 */ /* 0x000fe20007b3e00f */
[----:B------:R-:W-:Y:S01]  /*22920*/  IMAD.IADD R25, R11, 0x1, R25 ;  /* 0x000000010b197824 */ /* 0x000fe200078e0219 */
[----:B------:R-:W-:Y:S01]  /*22930*/  IADD3 R2, -R21, RZ, RZ ;  /* 0x000000ff15027210 */ /* 0x000fe20007ffe1ff */
[----:B------:R-:W-:Y:S01]  /*22940*/  IMAD.IADD R27, R13, 0x1, R27 ;  /* 0x000000010d1b7824 */ /* 0x000fe200078e021b */
[----:B--2---:R-:W-:-:S05]  /*22950*/  SEL R3, R30, RZ, P0 ;  /* 0x000000ff1e037207 */ /* 0x004fca0000000000 */
[-C--:B------:R-:W-:Y:S02]  /*22960*/  IMAD R11, R5, R3.reuse, RZ ;  /* 0x00000003050b7224 */ /* 0x080fe400078e02ff */
[----:B------:R-:W-:-:S04]  /*22970*/  IMAD.WIDE.U32 R4, R4, R3, RZ ;  /* 0x0000000304047225 */ /* 0x000fc800078e00ff */
[----:B------:R-:W-:Y:S01]  /*22980*/  IMAD R3, R31, R2, R28 ;  /* 0x000000021f037224 */ /* 0x000fe200078e021c */
[----:B------:R-:W-:Y:S01]  /*22990*/  IADD3.X R2, R27, R25, R24, P1, P3 ;  /* 0x000000191b027210 */ /* 0x000fe20000fe6418 */
[----:B------:R-:W-:Y:S01]  /*229a0*/  IMAD.IADD R11, R5, 0x1, R11 ;  /* 0x00000001050b7824 */ /* 0x000fe200078e020b */
[----:B------:R-:W-:Y:S02]  /*229b0*/  IADD3 R4, P0, P1, R21, R10, R4 ;  /* 0x0000000a15047210 */ /* 0x000fe4000791e004 */
[----:B------:R-:W-:-:S04]  /*229c0*/  SHF.R.S32.HI R21, RZ, 0x1f, R21 ;  /* 0x0000001fff157819 */ /* 0x000fc80000011415 */
[----:B------:R-:W-:Y:S01]  /*229d0*/  IADD3.X R5, R21, R2, R11, P0, P1 ;  /* 0x0000000215057210 */ /* 0x000fe200007e240b */
[-C--:B------:R-:W-:Y:S01]  /*229e0*/  IMAD R2, R7, R3.reuse, RZ ;  /* 0x0000000307027224 */ /* 0x080fe200078e02ff */
[----:B------:R-:W-:Y:S01]  /*229f0*/  SHF.R.S32.HI R11, RZ, 0x1f, R3 ;  /* 0x0000001fff0b7819 */ /* 0x000fe20000011403 */
[----:B------:R-:W-:-:S04]  /*22a00*/  IMAD.WIDE.U32 R4, R6, R3, R4 ;  /* 0x0000000306047225 */ /* 0x000fc800078e0004 */
[----:B------:R-:W-:Y:S01]  /*22a10*/  IMAD R11, R6, R11, R2 ;  /* 0x0000000b060b7224 */ /* 0x000fe200078e0202 */
[----:B0-----:R-:W-:Y:S01]  /*22a20*/  LEA R8, P0, R4, R8, 0x2 ;  /* 0x0000000804087211 */ /* 0x001fe200078010ff */
[----:B------:R-:W-:-:S03]  /*22a30*/  IMAD.MOV.U32 R3, RZ, RZ, -0x800000 ;  /* 0xff800000ff037424 */ /* 0x000fc600078e00ff */
[----:B------:R-:W-:-:S04]  /*22a40*/  IADD3 R2, R5, R11, RZ ;  /* 0x0000000b05027210 */ /* 0x000fc80007ffe0ff */
[----:B-1----:R-:W-:-:S05]  /*22a50*/  LEA.HI.X R9, R4, R9, R2, 0x2, P0 ;  /* 0x0000000904097211 */ /* 0x002fca00000f1402 */
[----:B------:R0:W-:Y:S02]  /*22a60*/  STG.E desc[UR4][R8.64], R3 ;  /* 0x0000000308007986 */ /* 0x0001e4000c101904 */
.L_x_672:
[----:B------:R-:W-:Y:S05]  /*22a70*/  BSYNC B1 ;  /* 0x0000000000017941 */ /* 0x000fea0003800000 */
.L_x_671:
[----:B------:R-:W-:Y:S05]  /*22a80*/  @P2 BRA `(.L_x_667) ;  /* 0x0000000800342947 */ /* 0x000fea0003800000 */
[----:B------:R-:W0:Y:S01]  /*22a90*/  LDL.LU R2, [R1+0x88] ;  /* 0x0000880001027983 */ /* 0x000e220000300800 */
[----:B------:R-:W2:Y:S01]  /*22aa0*/  LDC R11, c[0x0][0xbe8] ;  /* 0x0002fa00ff0b7b82 */ /* 0x000ea20000000800 */
[----:B------:R-:W-:Y:S01]  /*22ab0*/  ULDC.64 UR4, c[0x0][0xaa0] ;  /* 0x0002a80000047ab9 */ /* 0x000fe20000000a00 */
[----:B------:R-:W-:Y:S01]  /*22ac0*/  ULDC.64 UR6, c[0x0][0xaf0] ;  /* 0x0002bc0000067ab9 */ /* 0x000fe20000000a00 */
[----:B------:R-:W3:Y:S01]  /*22ad0*/  LDL R4, [R1+0x70] ;  /* 0x0000700001047983 */ /* 0x000ee20000100800 */
[----:B------:R-:W-:Y:S01]  /*22ae0*/  BSSY B1, `(.L_x_673) ;  /* 0x0000042000017945 */ /* 0x000fe20003800000 */
[----:B--2---:R-:W-:-:S13]  /*22af0*/  ISETP.NE.AND P0, PT, R11, 0x1, PT ;  /* 0x000000010b00780c */ /* 0x004fda0003f05270 */
[----:B------:R-:W2:Y:S08]  /*22b00*/  @P0 LDC R6, c[0x0][0xbec] ;  /* 0x0002fb00ff060b82 */ /* 0x000eb00000000800 */
[----:B------:R-:W4:Y:S01]  /*22b10*/  @P0 LDC R7, c[0x0][0xbf0] ;  /* 0x0002fc00ff070b82 */ /* 0x000f220000000800 */
[----:B0-----:R-:W-:Y:S02]  /*22b20*/  IMAD.MOV.U32 R8, RZ, RZ, R2 ;  /* 0x000000ffff087224 */ /* 0x001fe400078e0002 */
[----:B------:R-:W-:Y:S01]  /*22b30*/  IMAD R2, R24, UR4, RZ ;  /* 0x0000000418027c24 */ /* 0x000fe2000f8e02ff */
[----:B---3--:R-:W-:Y:S01]  /*22b40*/  LEA R4, R4, R224, 0x5 ;  /* 0x000000e004047211 */ /* 0x008fe200078e28ff */
[----:B------:R-:W-:-:S02]  /*22b50*/  IMAD R12, R8, 0x80, R224 ;  /* 0x00000080080c7824 */ /* 0x000fc400078e02e0 */
[C---:B------:R-:W-:Y:S02]  /*22b60*/  IMAD R5, R15.reuse, UR5, R2 ;  /* 0x000000050f057c24 */ /* 0x040fe4000f8e0202 */
[----:B------:R-:W-:Y:S01]  /*22b70*/  IMAD.WIDE.U32 R2, R15, UR4, RZ ;  /* 0x000000040f027c25 */ /* 0x000fe2000f8e00ff */
[----:B------:R-:W-:-:S03]  /*22b80*/  ULDC.64 UR4, c[0x0][0xae8] ;  /* 0x0002ba0000047ab9 */ /* 0x000fc60000000a00 */
[----:B------:R-:W-:Y:S02]  /*22b90*/  IMAD R9, R8, 0x80, R4 ;  /* 0x0000008008097824 */ /* 0x000fe400078e0204 */
[----:B------:R-:W-:Y:S02]  /*22ba0*/  IMAD.IADD R3, R3, 0x1, R5 ;  /* 0x0000000103037824 */ /* 0x000fe400078e0205 */
[----:B--2---:R-:W-:Y:S01]  /*22bb0*/  @P0 IMAD.HI.U32 R4, R9, R6, RZ ;  /* 0x0000000609040227 */ /* 0x004fe200078e00ff */
[----:B------:R-:W-:-:S03]  /*22bc0*/  MOV R5, R9 ;  /* 0x0000000900057202 */ /* 0x000fc60000000f00 */
[----:B------:R-:W-:Y:S01]  /*22bd0*/  IMAD.WIDE.U32 R2, R223, UR4, R2 ;  /* 0x00000004df027c25 */ /* 0x000fe2000f8e0002 */
[----:B----4-:R-:W-:-:S03]  /*22be0*/  @P0 SHF.R.U32.HI R5, RZ, R7, R4 ;  /* 0x00000007ff050219 */ /* 0x010fc60000011604 */
[----:B------:R-:W-:Y:S01]  /*22bf0*/  IMAD R6, R26, UR6, RZ ;  /* 0x000000061a067c24 */ /* 0x000fe2000f8e02ff */
[----:B------:R-:W-:Y:S01]  /*22c00*/  SHF.R.S32.HI R4, RZ, 0x1f, R5 ;  /* 0x0000001fff047819 */ /* 0x000fe20000011405 */
[----:B------:R-:W-:Y:S01]  /*22c10*/  IMAD R3, R223, UR5, R3 ;  /* 0x00000005df037c24 */ /* 0x000fe2000f8e0203 */
[----:B------:R-:W-:Y:S01]  /*22c20*/  ULDC.64 UR4, c[0x0][0xae0] ;  /* 0x0002b80000047ab9 */ /* 0x000fe20000000a00 */
[C---:B------:R-:W-:Y:S02]  /*22c30*/  IMAD R7, R29.reuse, UR7, R6 ;  /* 0x000000071d077c24 */ /* 0x040fe4000f8e0206 */
[----:B------:R-:W-:-:S04]  /*22c40*/  IMAD.WIDE.U32 R2, R29, UR6, R2 ;  /* 0x000000061d027c25 */ /* 0x000fc8000f8e0002 */
[----:B------:R-:W-:Y:S02]  /*22c50*/  IMAD.MOV R6, RZ, RZ, -R5 ;  /* 0x000000ffff067224 */ /* 0x000fe400078e0a05 */
[----:B------:R-:W-:Y:S02]  /*22c60*/  IMAD.IADD R3, R3, 0x1, R7 ;  /* 0x0000000103037824 */ /* 0x000fe400078e0207 */
[----:B------:R-:W-:Y:S02]  /*22c70*/  IMAD R4, R4, UR4, RZ ;  /* 0x0000000404047c24 */ /* 0x000fe4000f8e02ff */
[----:B------:R-:W-:Y:S02]  /*22c80*/  IMAD R7, R11, R6, R9 ;  /* 0x000000060b077224 */ /* 0x000fe400078e0209 */
[C---:B------:R-:W-:Y:S02]  /*22c90*/  IMAD R9, R5.reuse, UR5, R4 ;  /* 0x0000000505097c24 */ /* 0x040fe4000f8e0204 */
[----:B------:R-:W-:Y:S01]  /*22ca0*/  IMAD.WIDE.U32 R2, R5, UR4, R2 ;  /* 0x0000000405027c25 */ /* 0x000fe2000f8e0002 */
[----:B------:R-:W-:Y:S01]  /*22cb0*/  SHF.R.S32.HI R4, RZ, 0x1f, R7 ;  /* 0x0000001fff047819 */ /* 0x000fe20000011407 */
[----:B------:R-:W-:-:S02]  /*22cc0*/  ULDC.64 UR4, c[0x0][0xad8] ;  /* 0x0002b60000047ab9 */ /* 0x000fc40000000a00 */
[----:B------:R-:W-:Y:S01]  /*22cd0*/  IMAD R15, R0, R11, RZ ;  /* 0x0000000b000f7224 */ /* 0x000fe200078e02ff */
[----:B------:R-:W-:Y:S01]  /*22ce0*/  IADD3 R3, R3, R9, RZ ;  /* 0x0000000903037210 */ /* 0x000fe20007ffe0ff */
[----:B------:R-:W-:Y:S02]  /*22cf0*/  IMAD R4, R4, UR4, RZ ;  /* 0x0000000404047c24 */ /* 0x000fe4000f8e02ff */
[C---:B------:R-:W-:Y:S01]  /*22d00*/  VIADD R0, R12.reuse, 0x20 ;  /* 0x000000200c007836 */ /* 0x040fe20000000000 */
[-C--:B------:R-:W-:Y:S01]  /*22d10*/  ISETP.GE.AND P2, PT, R12, R15.reuse, PT ;  /* 0x0000000f0c00720c */ /* 0x080fe20003f46270 */
[C---:B------:R-:W-:Y:S02]  /*22d20*/  IMAD R5, R7.reuse, UR5, R4 ;  /* 0x0000000507057c24 */ /* 0x040fe4000f8e0204 */
[----:B------:R-:W-:Y:S01]  /*22d30*/  IMAD.WIDE.U32 R2, R7, UR4, R2 ;  /* 0x0000000407027c25 */ /* 0x000fe2000f8e0002 */
[----:B------:R-:W-:Y:S01]  /*22d40*/  ULDC.64 UR4, c[0x0][0xa80] ;  /* 0x0002a00000047ab9 */ /* 0x000fe20000000a00 */
[----:B------:R-:W-:-:S02]  /*22d50*/  ISETP.GE.AND P1, PT, R0, R15, PT ;  /* 0x0000000f0000720c */ /* 0x000fc40003f26270 */
[----:B------:R-:W-:Y:S01]  /*22d60*/  IMAD.IADD R3, R3, 0x1, R5 ;  /* 0x0000000103037824 */ /* 0x000fe200078e0205 */
[----:B------:R-:W-:Y:S02]  /*22d70*/  LEA R10, P3, R2, UR4, 0x1 ;  /* 0x00000004020a7c11 */ /* 0x000fe4000f8608ff */
[----:B------:R-:W-:Y:S02]  /*22d80*/  IADD3 R0, R12, 0x40, RZ ;  /* 0x000000400c007810 */ /* 0x000fe40007ffe0ff */
[----:B------:R-:W-:Y:S01]  /*22d90*/  LEA.HI.X R11, R2, UR5, R3, 0x1, P3 ;  /* 0x00000005020b7c11 */ /* 0x000fe200098f0c03 */
[----:B------:R0:W2:Y:S01]  /*22da0*/  SHFL.IDX PT, R13, R10, RZ, 0x181f ;  /* 0x00181fff0a0d7589 */ /* 0x0000a200000e0000 */
[----:B------:R-:W-:-:S03]  /*22db0*/  ISETP.GE.AND P0, PT, R0, R15, PT ;  /* 0x0000000f0000720c */ /* 0x000fc60003f06270 */
[----:B------:R0:W3:Y:S01]  /*22dc0*/  SHFL.IDX PT, R9, R11, RZ, 0x181f ;  /* 0x00181fff0b097589 */ /* 0x0000e200000e0000 */
[----:B------:R-:W-:Y:S09]  /*22dd0*/  @P2 BRA `(.L_x_674) ;  /* 0x0000000000482947 */ /* 0x000ff20003800000 */
[----:B------:R-:W-:Y:S01]  /*22de0*/  ULDC UR4, c[0x0][0xac8] ;  /* 0x0002b20000047ab9 */ /* 0x000fe20000000800 */
[----:B------:R-:W-:Y:S01]  /*22df0*/  ULDC.64 UR6, c[0x0][0x208] ;  /* 0x0000820000067ab9 */ /* 0x000fe20000000a00 */
[----:B------:R-:W-:Y:S02]  /*22e00*/  ISETP.GE.AND P5, PT, R16, UR4, PT ;  /* 0x0000000410007c0c */ /* 0x000fe4000bfa6270 */
[----:B------:R-:W-:Y:S02]  /*22e10*/  ISETP.GE.AND P4, PT, R214, UR4, PT ;  /* 0x00000004d6007c0c */ /* 0x000fe4000bf86270 */
[----:B------:R-:W-:Y:S02]  /*22e20*/  ISETP.GE.AND P3, PT, R19, UR4, PT ;  /* 0x0000000413007c0c */ /* 0x000fe4000bf66270 */
[----:B------:R-:W-:-:S07]  /*22e30*/  ISETP.GE.AND P2, PT, R22, UR4, PT ;  /* 0x0000000416007c0c */ /* 0x000fce000bf46270 */
[----:B--2---:R-:W-:-:S04]  /*22e40*/  @!P5 LEA R2, P6, R16, R13, 0x1 ;  /* 0x0000000d1002d211 */ /* 0x004fc800078c08ff */
[----:B---3--:R-:W-:Y:S02]  /*22e50*/  @!P5 LEA.HI.X R3, R16, R9, R17, 0x1, P6 ;  /* 0x000000091003d211 */ /* 0x008fe400030f0c11 */
        /* <DEDUP_REMOVED lines=10> */
.L_x_674:
[----:B------:R-:W-:Y:S05]  /*22f00*/  BSYNC B1 ;  /* 0x0000000000017941 */ /* 0x000fea0003800000 */
.L_x_673:
[----:B---34-:R3:W4:Y:S01]  /*22f10*/  SHFL.IDX PT, R9, R11, 0x1, 0x181f ;  /* 0x00381f000b097f89 */ /* 0x01872200000e0000 */
        /* <DEDUP_REMOVED lines=21> */
.L_x_676:
[----:B------:R-:W-:Y:S05]  /*23070*/  BSYNC B1 ;  /* 0x0000000000017941 */ /* 0x000fea0003800000 */
.L_x_675:
[----:B0---4-:R0:W4:Y:S01]  /*23080*/  SHFL.IDX PT, R9, R11, 0x2, 0x181f ;  /* 0x00581f000b097f89 */ /* 0x01112200000e0000 */
        /* <DEDUP_REMOVED lines=12> */
[----:B----4-:R-:W-:Y:S02]  /*23150*/  @!P3 LEA.HI.X R3, R16, R9, R17, 0x1, P6 ;  /* 0x000000091003b211 */ /* 0x010fe400030f0c11 */
        /* <DEDUP_REMOVED lines=8> */
.L_x_678:
[----:B------:R-:W-:Y:S05]  /*231e0*/  BSYNC B1 ;  /* 0x0000000000017941 */ /* 0x000fea0003800000 */
.L_x_677:
[----:B------:R-:W-:Y:S01]  /*231f0*/  VIADD R0, R12, 0x60 ;  /* 0x000000600c007836 */ /* 0x000fe20000000000 */
[----:B0--3--:R-:W0:Y:S04]  /*23200*/  SHFL.IDX PT, R11, R11, 0x3, 0x181f ;  /* 0x00781f000b0b7f89 */ /* 0x009e2800000e0000 */
[----:B------:R-:W-:Y:S01]  /*23210*/  ISETP.GE.AND P0, PT, R0, R15, PT ;  /* 0x0000000f0000720c */ /* 0x000fe20003f06270 */
[----:B----4-:R3:W4:-:S12]  /*23220*/  SHFL.IDX PT, R9, R10, 0x3, 0x181f ;  /* 0x00781f000a097f89 */ /* 0x01071800000e0000 */
[----:B---3--:R-:W-:Y:S05]  /*23230*/  @P0 BRA `(.L_x_667) ;  /* 0x0000000000480947 */ /* 0x008fea0003800000 */
[----:B------:R-:W-:Y:S01]  /*23240*/  ULDC UR4, c[0x0][0xac8] ;  /* 0x0002b20000047ab9 */ /* 0x000fe20000000800 */
[----:B------:R-:W-:Y:S01]  /*23250*/  ULDC.64 UR6, c[0x0][0x208] ;  /* 0x0000820000067ab9 */ /* 0x000fe20000000a00 */
[----:B------:R-:W-:Y:S02]  /*23260*/  ISETP.GE.AND P3, PT, R16, UR4, PT ;  /* 0x0000000410007c0c */ /* 0x000fe4000bf66270 */
[----:B------:R-:W-:Y:S02]  /*23270*/  ISETP.GE.AND P2, PT, R214, UR4, PT ;  /* 0x00000004d6007c0c */ /* 0x000fe4000bf46270 */
[----:B------:R-:W-:Y:S02]  /*23280*/  ISETP.GE.AND P1, PT, R19, UR4, PT ;  /* 0x0000000413007c0c */ /* 0x000fe4000bf26270 */
[----:B------:R-:W-:-:S07]  /*23290*/  ISETP.GE.AND P0, PT, R22, UR4, PT ;  /* 0x0000000416007c0c */ /* 0x000fce000bf06270 */
[-C--:B----4-:R-:W-:Y:S02]  /*232a0*/  @!P3 LEA R2, P6, R16, R9.reuse, 0x1 ;  /* 0x000000091002b211 */ /* 0x090fe400078c08ff */
[-C--:B------:R-:W-:Y:S02]  /*232b0*/  @!P2 LEA R4, P5, R212, R9.reuse, 0x1 ;  /* 0x00000009d404a211 */ /* 0x080fe400078a08ff */
[C---:B------:R-:W-:Y:S02]  /*232c0*/  @!P1 LEA R6, P4, R19.reuse, R9, 0x1 ;  /* 0x0000000913069211 */ /* 0x040fe400078808ff */
        /* <DEDUP_REMOVED lines=9> */
.L_x_667:
[----:B------:R-:W-:Y:S05]  /*23360*/  BSYNC B0 ;  /* 0x0000000000007941 */ /* 0x000fea0003800000 */
.L_x_657:
[----:B------:R-:W-:Y:S02]  /*23370*/  ULDC UR4, c[0x0][0xc3c] ;  /* 0x00030f0000047ab9 */ /* 0x000fe40000000800 */
[----:B-1----:R-:W-:-:S13]  /*23380*/  ISETP.GE.AND P0, PT, R131, UR4, PT ;  /* 0x0000000483007c0c */ /* 0x002fda000bf06270 */
[----:B------:R-:W-:Y:S05]  /*23390*/  @!P0 BRA `(.L_x_679) ;  /* 0xfffffde400f88947 */ /* 0x000fea000383ffff */
[----:B------:R-:W-:Y:S05]  /*233a0*/  BRA `(.L_x_434) ;  /* 0x0000007800807947 */ /* 0x000fea0003800000 */
.L_x_432:
[----:B------:R-:W-:-:S08]  /*233b0*/  NOP ;  /* 0x0000000000007918 */ /* 0x000fd00000000000 */
[----:B------:R-:W0:-:S00]  /*233c0*/  USETMAXREG.DEALLOC.CTAPOOL 0x28 ;  /* 0x00000028000079c8 */ /* 0x000e0000080e0500 */
[----:B0-----:R-:W-:Y:S02]  /*233d0*/  LOP3.LUT R2, R2, 0x3, RZ, 0xc0, !PT ;  /* 0x0000000302027812 */ /* 0x001fe400078ec0ff */
[----:B------:R-:W-:Y:S02]  /*233e0*/  LOP3.LUT R18, R18, 0xffffffbf, RZ, 0xc0, !PT ;  /* 0xffffffbf12127812 */ /* 0x000fe400078ec0ff */
[----:B------:R-:W-:Y:S02]  /*233f0*/  MOV R6, RZ ;  /* 0x000000ff00067202 */ /* 0x000fe40000000f00 */
        /* <DEDUP_REMOVED lines=11> */
.L_x_680:
[----:B------:R-:W-:Y:S01]  /*234b0*/  LOP3.LUT R7, R0, 0x1f, RZ, 0xc0, !PT ;  /* 0x0000001f00077812 */ /* 0x000fe200078ec0ff */
[----:B------:R-:W-:Y:S01]  /*234c0*/  ULDC UR4, c[0x0][0xc3c] ;  /* 0x00030f0000047ab9 */ /* 0x000fe20000000800 */
[----:B------:R-:W-:Y:S01]  /*234d0*/  IMAD.MOV.U32 R9, RZ, RZ, RZ ;  /* 0x000000ffff097224 */ /* 0x000fe200078e00ff */
[----:B------:R-:W-:Y:S01]  /*234e0*/  ULDC.64 UR6, c[0x0][0x208] ;  /* 0x0000820000067ab9 */ /* 0x000fe20000000a00 */
[----:B------:R-:W-:Y:S01]  /*234f0*/  ISETP.NE.AND P0, PT, R7, 0x1f, PT ;  /* 0x0000001f0700780c */ /* 0x000fe20003f05270 */
[----:B------:R-:W-:-:S03]  /*23500*/  ULDC UR5, c[0x0][0xc38] ;  /* 0x00030e0000057ab9 */ /* 0x000fc60000000800 */
[----:B------:R-:W-:-:S13]  /*23510*/  ISETP.GE.OR P1, PT, R7, UR4, !P0 ;  /* 0x0000000407007c0c */ /* 0x000fda000c726670 */
[----:B------:R-:W0:Y:S08]  /*23520*/  @!P1 LDC.64 R4, c[0x0][0xc80] ;  /* 0x00032000ff049b82 */ /* 0x000e300000000a00 */
[----:B------:R-:W1:Y:S01]  /*23530*/  @!P1 LDC.64 R2, c[0x0][0xc78] ;  /* 0x00031e00ff029b82 */ /* 0x000e620000000a00 */
[----:B0-----:R-:W-:-:S05]  /*23540*/  @!P1 IMAD.WIDE.U32 R4, R7, 0x4, R4 ;  /* 0x0000000407049825 */ /* 0x001fca00078e0004 */
[----:B------:R-:W2:Y:S01]  /*23550*/  @!P1 LDG.E R6, desc[UR6][R4.64] ;  /* 0x0000000604069981 */ /* 0x000ea2000c1e1900 */
[----:B-1----:R-:W-:-:S05]  /*23560*/  @!P1 IMAD.WIDE.U32 R2, R7, 0x4, R2 ;  /* 0x0000000407029825 */ /* 0x002fca00078e0002 */
[----:B------:R-:W2:Y:S01]  /*23570*/  @!P1 LDG.E R9, desc[UR6][R2.64] ;  /* 0x0000000602099981 */ /* 0x000ea2000c1e1900 */
[C---:B------:R-:W-:Y:S02]  /*23580*/  ISETP.NE.AND P1, PT, R7.reuse, RZ, PT ;  /* 0x000000ff0700720c */ /* 0x040fe40003f25270 */
[C---:B------:R-:W-:Y:S02]  /*23590*/  ISETP.GE.U32.AND P2, PT, R7.reuse, 0x2, PT ;  /* 0x000000020700780c */ /* 0x040fe40003f46070 */
[C---:B------:R-:W-:Y:S02]  /*235a0*/  ISETP.GE.U32.AND P3, PT, R7.reuse, 0x4, PT ;  /* 0x000000040700780c */ /* 0x040fe40003f66070 */
[C---:B------:R-:W-:Y:S02]  /*235b0*/  ISETP.GE.U32.AND P4, PT, R7.reuse, 0x8, PT ;  /* 0x000000080700780c */ /* 0x040fe40003f86070 */
[----:B------:R-:W-:Y:S01]  /*235c0*/  ISETP.GE.U32.AND P5, PT, R7, 0x10, PT ;  /* 0x000000100700780c */ /* 0x000fe20003fa6070 */
[----:B------:R-:W0:Y:S01]  /*235d0*/  S2UR UR6, SR_CTAID.X ;  /* 0x00000000000679c3 */ /* 0x000e220000002500 */
[----:B------:R-:W-:Y:S01]  /*235e0*/  UMOV UR4, URZ ;  /* 0x0000003f00047c82 */ /* 0x000fe20008000000 */
[----:B--2---:R-:W-:-:S05]  /*235f0*/  IMAD R8, R6, R9, RZ ;  /* 0x0000000906087224 */ /* 0x004fca00078e02ff */
[----:B------:R-:W1:Y:S02]  /*23600*/  SHFL.UP PT, R10, R8, 0x1, RZ ;  /* 0x04200000080a7989 */ /* 0x000e6400000e00ff */
[----:B-1----:R-:W-:-:S05]  /*23610*/  SEL R11, R10, RZ, P1 ;  /* 0x000000ff0a0b7207 */ /* 0x002fca0000800000 */
[----:B------:R-:W-:-:S05]  /*23620*/  IMAD.IADD R11, R8, 0x1, R11 ;  /* 0x00000001080b7824 */ /* 0x000fca00078e020b */
[----:B------:R-:W1:Y:S02]  /*23630*/  SHFL.UP PT, R10, R11, 0x2, RZ ;  /* 0x044000000b0a7989 */ /* 0x000e6400000e00ff */
[----:B-1----:R-:W-:-:S04]  /*23640*/  SEL R10, R10, RZ, P2 ;  /* 0x000000ff0a0a7207 */ /* 0x002fc80001000000 */
[----:B------:R-:W-:-:S05]  /*23650*/  IADD3 R10, R11, R10, RZ ;  /* 0x0000000a0b0a7210 */ /* 0x000fca0007ffe0ff */
        /* <DEDUP_REMOVED lines=17> */
.L_x_684:
[----:B------:R-:W0:Y:S01]  /*23770*/  LDC R2, c[0x0][0xc3c] ;  /* 0x00030f00ff027b82 */ /* 0x000e220000000800 */
[----:B------:R-:W-:Y:S01]  /*23780*/  UIADD3 UR4, UR4, 0x1f, URZ ;  /* 0x0000001f04047890 */ /* 0x000fe2000fffe03f */
[----:B------:R-:W-:Y:S02]  /*23790*/  ULDC UR7, c[0x0][0xc3c] ;  /* 0x00030f0000077ab9 */ /* 0x000fe40000000800 */
[----:B------:R-:W-:-:S03]  /*237a0*/  MOV R27, UR7 ;  /* 0x00000007001b7c02 */ /* 0x000fc60008000f00 */
[----:B0-----:R-:W-:-:S13]  /*237b0*/  ISETP.LE.AND P6, PT, R2, UR4, PT ;  /* 0x0000000402007c0c */ /* 0x001fda000bfc3270 */
[----:B------:R-:W-:Y:S05]  /*237c0*/  @P6 BRA `(.L_x_683) ;  /* 0x0000000400b06947 */ /* 0x000fea0003800000 */
[----:B------:R-:W-:Y:S01]  /*237d0*/  VIADD R9, R7, UR4 ;  /* 0x0000000407097c36 */ /* 0x000fe20008000000 */
[----:B------:R-:W-:Y:S01]  /*237e0*/  ULDC.64 UR8, c[0x0][0x208] ;  /* 0x0000820000087ab9 */ /* 0x000fe20000000a00 */
[----:B------:R-:W-:-:S03]  /*237f0*/  IMAD.MOV.U32 R6, RZ, RZ, RZ ;  /* 0x000000ffff067224 */ /* 0x000fc600078e00ff */
[----:B------:R-:W-:-:S13]  /*23800*/  ISETP.GE.OR P6, PT, R9, R2, !P0 ;  /* 0x000000020900720c */ /* 0x000fda00047c6670 */
[----:B------:R-:W0:Y:S08]  /*23810*/  @!P6 LDC.64 R4, c[0x0][0xc80] ;  /* 0x00032000ff04eb82 */ /* 0x000e300000000a00 */
[----:B------:R-:W1:Y:S01]  /*23820*/  @!P6 LDC.64 R2, c[0x0][0xc78] ;  /* 0x00031e00ff02eb82 */ /* 0x000e620000000a00 */
[----:B0-----:R-:W-:-:S05]  /*23830*/  @!P6 IMAD.WIDE R4, R9, 0x4, R4 ;  /* 0x000000040904e825 */ /* 0x001fca00078e0204 */
[----:B------:R-:W2:Y:S01]  /*23840*/  @!P6 LDG.E R6, desc[UR8][R4.64] ;  /* 0x000000080406e981 */ /* 0x000ea2000c1e1900 */
[----:B-1----:R-:W-:Y:S01]  /*23850*/  @!P6 IMAD.WIDE R2, R9, 0x4, R2 ;  /* 0x000000040902e825 */ /* 0x002fe200078e0202 */
[----:B------:R-:W-:-:S06]  /*23860*/  MOV R9, RZ ;  /* 0x000000ff00097202 */ /* 0x000fcc0000000f00 */
        /* <DEDUP_REMOVED lines=9> */
[----:B0-----:R-:W-:-:S04]  /*23900*/  SEL R12, R12, RZ, P3 ;  /* 0x000000ff0c0c7207 */ /* 0x001fc80001800000 */
[----:B------:R-:W-:-:S05]  /*23910*/  IADD3 R12, R11, R12, RZ ;  /* 0x0000000c0b0c7210 */ /* 0x000fca0007ffe0ff */
[----:B------:R-:W0:Y:S02]  /*23920*/  SHFL.UP PT, R2, R12, 0x8, RZ ;  /* 0x050000000c027989 */ /* 0x000e2400000e00ff */
[----:B0-----:R-:W-:-:S05]  /*23930*/  SEL R3, R2, RZ, P4 ;  /* 0x000000ff02037207 */ /* 0x001fca0002000000 */
[----:B------:R-:W-:-:S05]  /*23940*/  IMAD.IADD R3, R12, 0x1, R3 ;  /* 0x000000010c037824 */ /* 0x000fca00078e0203 */
[----:B------:R-:W0:Y:S02]  /*23950*/  SHFL.UP PT, R2, R3, 0x10, RZ ;  /* 0x0600000003027989 */ /* 0x000e2400000e00ff */
[----:B0-----:R-:W-:-:S05]  /*23960*/  SEL R2, R2, RZ, P5 ;  /* 0x000000ff02027207 */ /* 0x001fca0002800000 */
[----:B------:R-:W-:-:S05]  /*23970*/  IMAD.IADD R5, R3, 0x1, R2 ;  /* 0x0000000103057824 */ /* 0x000fca00078e0202 */
[----:B------:R-:W0:Y:S02]  /*23980*/  SHFL.IDX PT, R2, R5, 0x1f, 0x1f ;  /* 0x03e01f0005027f89 */ /* 0x000e2400000e0000 */
[----:B0-----:R-:W-:-:S05]  /*23990*/  IMAD R3, R2, UR5, RZ ;  /* 0x0000000502037c24 */ /* 0x001fca000f8e02ff */
[----:B------:R-:W-:-:S04]  /*239a0*/  IADD3 R8, R3, R8, RZ ;  /* 0x0000000803087210 */ /* 0x000fc80007ffe0ff */
[----:B------:R-:W-:-:S13]  /*239b0*/  ISETP.GT.AND P6, PT, R8, UR6, PT ;  /* 0x0000000608007c0c */ /* 0x000fda000bfc4270 */
[----:B------:R-:W-:Y:S05]  /*239c0*/  @!P6 BRA `(.L_x_684) ;  /* 0xfffffffc0068e947 */ /* 0x000fea000383ffff */
.L_x_682:
        /* <DEDUP_REMOVED lines=14> */
[----:B0-----:R-:W-:Y:S01]  /*23ab0*/  IADD3 R12, RZ, -R3, RZ ;  /* 0x80000003ff0c7210 */ /* 0x001fe20007ffe0ff */
[----:B-12---:R-:W-:Y:S06]  /*23ac0*/  @!P0 BRA `(.L_x_685) ;  /* 0x0000000000088947 */ /* 0x006fec0003800000 */
[----:B------:R-:W-:-:S06]  /*23ad0*/  VIADD R24, R27, 0xffffffff ;  /* 0xffffffff1b187836 */ /* 0x000fcc0000000000 */
[----:B------:R0:W1:Y:S02]  /*23ae0*/  SHFL.IDX PT, R24, R5, R24, 0x1f ;  /* 0x00001f1805187589 */ /* 0x00006400000e0000 */
.L_x_685:
[----:B-1----:R-:W-:Y:S01]  /*23af0*/  IMAD R24, R24, UR5, R11 ;  /* 0x0000000518187c24 */ /* 0x002fe2000f8e020b */
[----:B------:R-:W-:Y:S01]  /*23b00*/  MOV R11, R12 ;  /* 0x0000000c000b7202 */ /* 0x000fe20000000f00 */
[----:B------:R-:W-:Y:S01]  /*23b10*/  IMAD.MOV.U32 R2, RZ, RZ, RZ ;  /* 0x000000ffff027224 */ /* 0x000fe200078e00ff */
[----:B------:R-:W-:Y:S01]  /*23b20*/  IABS R12, R6 ;  /* 0x00000006000c7213 */ /* 0x000fe20000000000 */
[----:B------:R-:W-:Y:S01]  /*23b30*/  VIADD R27, R27, UR4 ;  /* 0x000000041b1b7c36 */ /* 0x000fe20008000000 */
[----:B------:R-:W-:Y:S01]  /*23b40*/  IADD3 R25, -R24, UR6, RZ ;  /* 0x0000000618197c10 */ /* 0x000fe2000fffe1ff */
[----:B------:R-:W-:Y:S01]  /*23b50*/  IMAD R11, R11, R4, RZ ;  /* 0x000000040b0b7224 */ /* 0x000fe200078e02ff */
[----:B0-----:R-:W-:Y:S01]  /*23b60*/  IABS R5, R9 ;  /* 0x0000000900057213 */ /* 0x001fe20000000000 */
[----:B------:R-:W-:Y:S01]  /*23b70*/  IMAD.MOV R12, RZ, RZ, -R12 ;  /* 0x000000ffff0c7224 */ /* 0x000fe200078e0a0c */
[----:B------:R-:W-:Y:S01]  /*23b80*/  IABS R10, R25 ;  /* 0x00000019000a7213 */ /* 0x000fe20000000000 */
[----:B------:R-:W-:Y:S01]  /*23b90*/  IMAD.HI.U32 R2, R3, R11, R2 ;  /* 0x0000000b03027227 */ /* 0x000fe200078e0002 */
[----:B------:R-:W0:Y:S02]  /*23ba0*/  I2F.RP R8, R5 ;  /* 0x0000000500087306 */ /* 0x000e240000209400 */
[----:B------:R-:W-:Y:S01]  /*23bb0*/  MOV R3, R10 ;  /* 0x0000000a00037202 */ /* 0x000fe20000000f00 */
[----:B------:R-:W-:-:S04]  /*23bc0*/  IMAD.MOV.U32 R10, RZ, RZ, R12 ;  /* 0x000000ffff0a7224 */ /* 0x000fc800078e000c */
[----:B------:R-:W-:-:S04]  /*23bd0*/  IMAD.HI.U32 R2, R2, R3, RZ ;  /* 0x0000000302027227 */ /* 0x000fc800078e00ff */
[----:B------:R-:W-:Y:S01]  /*23be0*/  IMAD R3, R2, R10, R3 ;  /* 0x0000000a02037224 */ /* 0x000fe200078e0203 */
[----:B0-----:R-:W0:Y:S04]  /*23bf0*/  MUFU.RCP R8, R8 ;  /* 0x0000000800087308 */ /* 0x001e280000001000 */
[----:B------:R-:W-:-:S13]  /*23c00*/  ISETP.GT.U32.AND P1, PT, R4, R3, PT ;  /* 0x000000030400720c */ /* 0x000fda0003f24070 */
[----:B------:R-:W-:Y:S02]  /*23c10*/  @!P1 IMAD.IADD R3, R3, 0x1, -R4 ;  /* 0x0000000103039824 */ /* 0x000fe400078e0a04 */
[----:B------:R-:W-:Y:S01]  /*23c20*/  @!P1 VIADD R2, R2, 0x1 ;  /* 0x0000000102029836 */ /* 0x000fe20000000000 */
[----:B0-----:R-:W-:Y:S02]  /*23c30*/  IADD3 R10, R8, 0xffffffe, RZ ;  /* 0x0ffffffe080a7810 */ /* 0x001fe40007ffe0ff */
[----:B------:R-:W-:Y:S02]  /*23c40*/  ISETP.GE.U32.AND P0, PT, R3, R4, PT ;  /* 0x000000040300720c */ /* 0x000fe40003f06070 */
[----:B------:R-:W-:Y:S01]  /*23c50*/  LOP3.LUT R4, R25, R6, RZ, 0x3c, !PT ;  /* 0x0000000619047212 */ /* 0x000fe200078e3cff */
[----:B------:R0:W1:Y:S01]  /*23c60*/  F2I.FTZ.U32.TRUNC.NTZ R3, R10 ;  /* 0x0000000a00037305 */ /* 0x000062000021f000 */
[----:B------:R-:W-:Y:S02]  /*23c70*/  ISETP.NE.AND P1, PT, R6, RZ, PT ;  /* 0x000000ff0600720c */ /* 0x000fe40003f25270 */
[----:B------:R-:W-:-:S02]  /*23c80*/  ISETP.GE.AND P2, PT, R4, RZ, PT ;  /* 0x000000ff0400720c */ /* 0x000fc40003f46270 */
[----:B0-----:R-:W-:-:S05]  /*23c90*/  IABS R10, R9 ;  /* 0x00000009000a7213 */ /* 0x001fca0000000000 */
[----:B------:R-:W-:Y:S01]  /*23ca0*/  @P0 VIADD R2, R2, 0x1 ;  /* 0x0000000102020836 */ /* 0x000fe20000000000 */
[----:B------:R-:W-:-:S04]  /*23cb0*/  IADD3 R10, RZ, -R10, RZ ;  /* 0x8000000aff0a7210 */ /* 0x000fc80007ffe0ff */
[----:B------:R-:W-:Y:S01]  /*23cc0*/  MOV R8, R2 ;  /* 0x0000000200087202 */ /* 0x000fe20000000f00 */
[----:B-1----:R-:W-:-:S04]  /*23cd0*/  IMAD.MOV R2, RZ, RZ, -R3 ;  /* 0x000000ffff027224 */ /* 0x002fc800078e0a03 */
[----:B------:R-:W-:Y:S01]  /*23ce0*/  @!P2 IMAD.MOV R8, RZ, RZ, -R8 ;  /* 0x000000ffff08a224 */ /* 0x000fe200078e0a08 */
[----:B------:R-:W-:Y:S01]  /*23cf0*/  @!P1 LOP3.LUT R8, RZ, R6, RZ, 0x33, !PT ;  /* 0x00000006ff089212 */ /* 0x000fe200078e33ff */
[----:B------:R-:W-:Y:S02]  /*23d00*/  IMAD R11, R2, R5, RZ ;  /* 0x00000005020b7224 */ /* 0x000fe400078e02ff */
[----:B------:R-:W-:Y:S01]  /*23d10*/  IMAD.MOV.U32 R2, RZ, RZ, RZ ;  /* 0x000000ffff027224 */ /* 0x000fe200078e00ff */
[-C--:B------:R-:W-:Y:S01]  /*23d20*/  IABS R4, R8.reuse ;  /* 0x0000000800047213 */ /* 0x080fe20000000000 */
[----:B------:R-:W-:Y:S02]  /*23d30*/  IMAD R6, R6, R8, RZ ;  /* 0x0000000806067224 */ /* 0x000fe400078e02ff */
[----:B------:R-:W-:-:S04]  /*23d40*/  IMAD.HI.U32 R2, R3, R11, R2 ;  /* 0x0000000b03027227 */ /* 0x000fc800078e0002 */
[----:B------:R-:W-:Y:S01]  /*23d50*/  IMAD.MOV.U32 R3, RZ, RZ, R4 ;  /* 0x000000ffff037224 */ /* 0x000fe200078e0004 */
[----:B------:R-:W-:Y:S01]  /*23d60*/  MOV R4, R10 ;  /* 0x0000000a00047202 */ /* 0x000fe20000000f00 */
[----:B------:R-:W-:Y:S02]  /*23d70*/  IMAD.IADD R25, R25, 0x1, -R6 ;  /* 0x0000000119197824 */ /* 0x000fe400078e0a06 */
[----:B------:R-:W-:-:S04]  /*23d80*/  IMAD.HI.U32 R2, R2, R3, RZ ;  /* 0x0000000302027227 */ /* 0x000fc800078e00ff */
[----:B------:R-:W-:Y:S01]  /*23d90*/  IMAD R4, R2, R4, R3 ;  /* 0x0000000402047224 */ /* 0x000fe200078e0203 */
[----:B------:R-:W-:-:S04]  /*23da0*/  LOP3.LUT R3, R8, R9, RZ, 0x3c, !PT ;  /* 0x0000000908037212 */ /* 0x000fc800078e3cff */
[----:B------:R-:W-:Y:S02]  /*23db0*/  ISETP.GT.U32.AND P1, PT, R5, R4, PT ;  /* 0x000000040500720c */ /* 0x000fe40003f24070 */
[----:B------:R-:W-:-:S11]  /*23dc0*/  ISETP.GE.AND P2, PT, R3, RZ, PT ;  /* 0x000000ff0300720c */ /* 0x000fd60003f46270 */
[----:B------:R-:W-:Y:S02]  /*23dd0*/  @!P1 IMAD.IADD R4, R4, 0x1, -R5 ;  /* 0x0000000104049824 */ /* 0x000fe400078e0a05 */
[----:B------:R-:W-:Y:S01]  /*23de0*/  @!P1 VIADD R2, R2, 0x1 ;  /* 0x0000000102029836 */ /* 0x000fe20000000000 */
[----:B------:R-:W-:Y:S02]  /*23df0*/  ISETP.NE.AND P1, PT, R9, RZ, PT ;  /* 0x000000ff0900720c */ /* 0x000fe40003f25270 */
[----:B------:R-:W-:-:S13]  /*23e00*/  ISETP.GE.U32.AND P0, PT, R4, R5, PT ;  /* 0x000000050400720c */ /* 0x000fda0003f06070 */
[----:B------:R-:W-:-:S05]  /*23e10*/  @P0 IADD3 R2, R2, 0x1, RZ ;  /* 0x0000000102020810 */ /* 0x000fca0007ffe0ff */
[----:B------:R-:W-:Y:S01]  /*23e20*/  @!P2 IMAD.MOV R2, RZ, RZ, -R2 ;  /* 0x000000ffff02a224 */ /* 0x000fe200078e0a02 */
[----:B------:R-:W-:-:S05]  /*23e30*/  @!P1 LOP3.LUT R2, RZ, R9, RZ, 0x33, !PT ;  /* 0x00000009ff029212 */ /* 0x000fca00078e33ff */
[----:B------:R-:W-:-:S04]  /*23e40*/  IMAD.MOV R26, RZ, RZ, -R2 ;  /* 0x000000ffff1a7224 */ /* 0x000fc800078e0a02 */
[C---:B------:R-:W-:Y:S01]  /*23e50*/  IMAD R26, R9.reuse, R26, R8 ;  /* 0x0000001a091a7224 */ /* 0x040fe200078e0208 */
[----:B------:R-:W-:-:S04]  /*23e60*/  LEA R9, R9, R2, 0x18 ;  /* 0x0000000209097211 */ /* 0x000fc800078ec0ff */
[----:B------:R-:W-:Y:S01]  /*23e70*/  LEA R26, R26, R9, 0x10 ;  /* 0x000000091a1a7211 */ /* 0x000fe200078e80ff */
[----:B------:R-:W-:Y:S06]  /*23e80*/  BRA `(.L_x_686) ;  /* 0x00000000000c7947 */ /* 0x000fec0003800000 */
.L_x_683:
[----:B------:R-:W-:Y:S01]  /*23e90*/  IMAD.MOV.U32 R25, RZ, RZ, RZ ;  /* 0x000000ffff197224 */ /* 0x000fe200078e00ff */
[----:B------:R-:W-:Y:S01]  /*23ea0*/  MOV R26, RZ ;  /* 0x000000ff001a7202 */ /* 0x000fe20000000f00 */
[----:B------:R-:W-:-:S07]  /*23eb0*/  IMAD.U32 R24, RZ, RZ, UR6 ;  /* 0x00000006ff187e24 */ /* 0x000fce000f8e00ff */
.L_x_686:
[----:B------:R-:W-:-:S13]  /*23ec0*/  ISETP.NE.AND P0, PT, R7, RZ, PT ;  /* 0x000000ff0700720c */ /* 0x000fda0003f05270 */
[----:B------:R-:W0:Y:S01]  /*23ed0*/  @!P0 S2R R3, SR_CgaCtaId ;  /* 0x0000000000038919 */ /* 0x000e220000008800 */
[----:B------:R-:W-:-:S04]  /*23ee0*/  @!P0 MOV R2, 0x400 ;  /* 0x0000040000028802 */ /* 0x000fc80000000f00 */
[----:B0-----:R-:W-:-:S05]  /*23ef0*/  @!P0 LEA R2, R3, R2, 0x18 ;  /* 0x0000000203028211 */ /* 0x001fca00078ec0ff */
[----:B------:R1:W-:Y:S01]  /*23f00*/  @!P0 STS.128 [R2+0x388d0], R24 ;  /* 0x0388d01802008388 */ /* 0x0003e20000000c00 */
[----:B------:R-:W-:Y:S06]  /*23f10*/  BAR.ARV 0x5, 0x180 ;  /* 0x0146000000007b1d */ /* 0x000fec0000002000 */
.L_x_681:
[----:B------:R2:W-:Y:S01]  /*23f20*/  STL [R1+0x2c], RZ ;  /* 0x00002cff01007387 */ /* 0x0005e20000100800 */
[----:B------:R-:W-:Y:S01]  /*23f30*/  ULDC UR4, c[0x0][0xc3c] ;  /* 0x00030f0000047ab9 */ /* 0x000fe20000000800 */
[----:B------:R-:W-:Y:S01]  /*23f40*/  IMAD.MOV.U32 R29, RZ, RZ, 0x1 ;  /* 0x00000001ff1d7424 */ /* 0x000fe200078e00ff */
[----:B0-----:R-:W-:Y:S01]  /*23f50*/  ISETP.GE.AND P0, PT, R27, UR4, PT ;  /* 0x000000041b007c0c */ /* 0x001fe2000bf06270 */
[----:B------:R-:W-:-:S12]  /*23f60*/  IMAD.MOV.U32 R23, RZ, RZ, RZ ;  /* 0x000000ffff177224 */ /* 0x000fd800078e00ff */
[----:B--2---:R-:W-:Y:S05]  /*23f70*/  @P0 BRA `(.L_x_687) ;  /* 0x0000006800b00947 */ /* 0x004fea0003800000 */
[----:B------:R-:W0:Y:S01]  /*23f80*/  S2UR UR5, SR_CgaCtaId ;  /* 0x00000000000579c3 */ /* 0x000e220000008800 */
[----:B------:R2:W-:Y:S01]  /*23f90*/  STL [R1+0x2c], RZ ;  /* 0x00002cff01007387 */ /* 0x0005e20000100800 */
[C---:B------:R-:W-:Y:S01]  /*23fa0*/  SHF.L.U32 R34, R0.reuse, 0x3, RZ ;  /* 0x0000000300227819 */ /* 0x040fe200000006ff */
[----:B------:R-:W-:Y:S01]  /*23fb0*/  UMOV UR4, 0x400 ;  /* 0x0000040000047882 */ /* 0x000fe20000000000 */
[----:B------:R-:W-:Y:S01]  /*23fc0*/  LOP3.LUT R4, R0, 0x7f, RZ, 0xc0, !PT ;  /* 0x0000007f00047812 */ /* 0x000fe200078ec0ff */
[----:B------:R-:W-:Y:S01]  /*23fd0*/  BSSY B8, `(.L_x_687) ;  /* 0x00006a6000087945 */ /* 0x000fe20003800000 */
[C---:B------:R-:W-:Y:S01]  /*23fe0*/  LOP3.LUT R3, R34.reuse, 0x1f8, RZ, 0xc0, !PT ;  /* 0x000001f822037812 */ /* 0x040fe200078ec0ff */
[----:B------:R-:W-:Y:S01]  /*23ff0*/  IMAD.MOV.U32 R28, RZ, RZ, RZ ;  /* 0x000000ffff1c7224 */ /* 0x000fe200078e00ff */
[----:B------:R-:W-:Y:S01]  /*24000*/  LOP3.LUT R34, R34, 0x38, RZ, 0xc0, !PT ;  /* 0x0000003822227812 */ /* 0x000fe200078ec0ff */
[----:B------:R-:W-:Y:S01]  /*24010*/  IMAD.SHL.U32 R33, R4, 0x8, RZ ;  /* 0x0000000804217824 */ /* 0x000fe200078e00ff */
[----:B-1----:R-:W-:Y:S01]  /*24020*/  LOP3.LUT R2, R3, 0x38, R0, 0x78, !PT ;  /* 0x0000003803027812 */ /* 0x002fe200078e7800 */
[----:B------:R-:W-:Y:S01]  /*24030*/  IMAD.SHL.U32 R0, R0, 0x10, RZ ;  /* 0x0000001000007824 */ /* 0x000fe200078e00ff */
[----:B------:R-:W-:Y:S01]  /*24040*/  MOV R30, 0x1 ;  /* 0x00000001001e7802 */ /* 0x000fe20000000f00 */
[----:B------:R-:W-:Y:S01]  /*24050*/  IMAD.MOV.U32 R23, RZ, RZ, RZ ;  /* 0x000000ffff177224 */ /* 0x000fe200078e00ff */
[----:B------:R-:W-:Y:S01]  /*24060*/  LOP3.LUT R33, R2, 0x200, R33, 0xf8, !PT ;  /* 0x0000020002217812 */ /* 0x000fe200078ef821 */
[----:B------:R-:W-:Y:S01]  /*24070*/  ULDC.64 UR38, c[0x0][0x198] ;  /* 0x0000660000267ab9 */ /* 0x000fe20000000a00 */
[----:B------:R-:W-:Y:S01]  /*24080*/  SHF.R.U32.HI R2, RZ, 0x3, R4 ;  /* 0x00000003ff027819 */ /* 0x000fe20000011604 */
[----:B------:R-:W-:Y:S01]  /*24090*/  ULOP3.LUT UR37, UR60, 0x2, URZ, 0xfc, !UPT ;  /* 0x000000023c257892 */ /* 0x000fe2000f8efc3f */
[----:B------:R-:W-:Y:S01]  /*240a0*/  MOV R29, 0x1 ;  /* 0x00000001001d7802 */ /* 0x000fe20000000f00 */
[----:B------:R-:W-:Y:S01]  /*240b0*/  ULDC UR36, c[0x0][0xc] ;  /* 0x0000030000247ab9 */ /* 0x000fe20000000800 */
[----:B------:R-:W-:-:S02]  /*240c0*/  LOP3.LUT R0, R2, 0x70, R0, 0xf8, !PT ;  /* 0x0000007002007812 */ /* 0x000fc400078ef800 */
[C---:B------:R-:W-:Y:S01]  /*240d0*/  LOP3.LUT R2, R34.reuse, 0x40, RZ, 0xfc, !PT ;  /* 0x0000004022027812 */ /* 0x040fe200078efcff */
[----:B0-----:R-:W-:Y:S01]  /*240e0*/  ULEA UR4, UR5, UR4, 0x18 ;  /* 0x0000000405047291 */ /* 0x001fe2000f8ec03f */
[C---:B------:R-:W-:Y:S02]  /*240f0*/  LOP3.LUT R0, R34.reuse, 0x80, RZ, 0xfc, !PT ;  /* 0x0000008022007812 */ /* 0x040fe400078efcff */
[----:B------:R-:W-:-:S03]  /*24100*/  LOP3.LUT R37, R34, 0xc0, RZ, 0xfc, !PT ;  /* 0x000000c022257812 */ /* 0x000fc600078efcff */
[----:B------:R-:W-:-:S04]  /*24110*/  IMAD.U32 R16, RZ, RZ, UR4 ;  /* 0x00000004ff107e24 */ /* 0x000fc8000f8e00ff */
[----:B--2---:R-:W-:-:S07]  /*24120*/  IMAD R36, R33, 0x2, R16 ;  /* 0x0000000221247824 */ /* 0x004fce00078e0210 */
.L_x_798:
[----:B0-----:R-:W0:Y:S01]  /*24130*/  LDC.64 R2, c[0x0][0xc88] ;  /* 0x00032200ff027b82 */ /* 0x001e220000000a00 */
[----:B------:R-:W-:Y:S01]  /*24140*/  ULDC.64 UR4, c[0x0][0x208] ;  /* 0x0000820000047ab9 */ /* 0x000fe20000000a00 */
[----:B0-----:R-:W-:-:S05]  /*24150*/  IMAD.WIDE R2, R27, 0x4, R2 ;  /* 0x000000041b027825 */ /* 0x001fca00078e0202 */
[----:B--2---:R-:W2:Y:S01]  /*24160*/  LDG.E R31, desc[UR4][R2.64] ;  /* 0x00000004021f7981 */ /* 0x004ea2000c1e1900 */
[----:B------:R-:W-:Y:S05]  /*24170*/  YIELD ;  /* 0x0000000000007946 */ /* 0x000fea0003800000 */
[----:B------:R-:W-:Y:S01]  /*24180*/  ULDC.64 UR4, c[0x0][0xa28] ;  /* 0x00028a0000047ab9 */ /* 0x000fe20000000a00 */
[----:B------:R-:W-:Y:S01]  /*24190*/  ULDC.64 UR8, c[0x0][0xa18] ;  /* 0x0002860000087ab9 */ /* 0x000fe20000000a00 */
[----:B------:R-:W-:Y:S01]  /*241a0*/  ISETP.NE.U32.AND P0, PT, RZ, UR4, PT ;  /* 0x00000004ff007c0c */ /* 0x000fe2000bf05070 */
[----:B------:R-:W-:Y:S01]  /*241b0*/  ULDC.64 UR10, c[0x0][0x208] ;  /* 0x00008200000a7ab9 */ /* 0x000fe20000000a00 */
[----:B------:R-:W-:Y:S01]  /*241c0*/  MOV R11, RZ ;  /* 0x000000ff000b7202 */ /* 0x000fe20000000f00 */
[----:B------:R-:W-:Y:S01]  /*241d0*/  ULDC.64 UR6, c[0x0][0xa10] ;  /* 0x0002840000067ab9 */ /* 0x000fe20000000a00 */
[----:B------:R-:W-:-:S02]  /*241e0*/  ISETP.NE.AND.EX P0, PT, RZ, UR5, PT, P0 ;  /* 0x00000005ff007c0c */ /* 0x000fc4000bf05300 */
[----:B--2---:R-:W-:-:S11]  /*241f0*/  SHF.R.S32.HI R0, RZ, 0x1f, R31 ;  /* 0x0000001fff007819 */ /* 0x004fd6000001141f */
[C---:B------:R-:W-:Y:S01]  /*24200*/  @P0 LEA R2, P1, R31.reuse, UR4, 0x2 ;  /* 0x000000041f020c11 */ /* 0x040fe2000f8210ff */
[C---:B------:R-:W-:Y:S01]  /*24210*/  IMAD.SHL.U32 R17, R31.reuse, 0x4, RZ ;  /* 0x000000041f117824 */ /* 0x040fe200078e00ff */
[C-C-:B------:R-:W-:Y:S01]  /*24220*/  SHF.L.U64.HI R19, R31.reuse, 0x2, R0.reuse ;  /* 0x000000021f137819 */ /* 0x140fe20000010200 */
[----:B------:R0:W-:Y:S01]  /*24230*/  STL [R1+0x20], R0 ;  /* 0x0000200001007387 */ /* 0x0001e20000100800 */
[----:B------:R-:W-:Y:S01]  /*24240*/  @P0 LEA.HI.X R3, R31, UR5, R0, 0x2, P1 ;  /* 0x000000051f030c11 */ /* 0x000fe200088f1400 */
[----:B------:R-:W-:Y:S01]  /*24250*/  ULDC.64 UR4, c[0x0][0xa00] ;  /* 0x0002800000047ab9 */ /* 0x000fe20000000a00 */
[----:B------:R-:W-:-:S03]  /*24260*/  ISETP.NE.U32.AND P1, PT, RZ, UR8, PT ;  /* 0x00000008ff007c0c */ /* 0x000fc6000bf25070 */
[----:B------:R1:W2:Y:S01]  /*24270*/  @P0 LDG.E R11, desc[UR10][R2.64] ;  /* 0x0000000a020b0981 */ /* 0x0002a2000c1e1900 */
[----:B------:R-:W-:Y:S01]  /*24280*/  ISETP.NE.AND.EX P1, PT, RZ, UR9, PT, P1 ;  /* 0x00000009ff007c0c */ /* 0x000fe2000bf25310 */
[----:B------:R-:W-:Y:S01]  /*24290*/  IMAD.MOV.U32 R35, RZ, RZ, RZ ;  /* 0x000000ffff237224 */ /* 0x000fe200078e00ff */
[----:B------:R-:W-:Y:S02]  /*242a0*/  ISETP.NE.U32.AND P0, PT, RZ, UR4, PT ;  /* 0x00000004ff007c0c */ /* 0x000fe4000bf05070 */
[----:B------:R-:W-:Y:S02]  /*242b0*/  ISETP.NE.U32.AND P2, PT, RZ, UR6, PT ;  /* 0x00000006ff007c0c */ /* 0x000fe4000bf45070 */
[----:B------:R-:W-:Y:S02]  /*242c0*/  ISETP.NE.AND.EX P0, PT, RZ, UR5, PT, P0 ;  /* 0x00000005ff007c0c */ /* 0x000fe4000bf05300 */
[----:B------:R-:W-:Y:S02]  /*242d0*/  ISETP.NE.AND.EX P2, PT, RZ, UR7, PT, P2 ;  /* 0x00000007ff007c0c */ /* 0x000fe4000bf45320 */
[C---:B-1----:R-:W-:Y:S01]  /*242e0*/  IADD3 R2, P3, R17.reuse, UR4, RZ ;  /* 0x0000000411027c10 */ /* 0x042fe2000ff7e0ff */
[----:B------:R-:W-:Y:S01]  /*242f0*/  ULDC UR4, c[0x0][0x288] ;  /* 0x0000a20000047ab9 */ /* 0x000fe20000000800 */
[----:B------:R-:W-:-:S02]  /*24300*/  IADD3 R4, P4, R17, UR6, RZ ;  /* 0x0000000611047c10 */ /* 0x000fc4000ff9e0ff */
[----:B------:R-:W-:Y:S02]  /*24310*/  IADD3.X R3, R19, UR5, RZ, P3, !PT ;  /* 0x0000000513037c10 */ /* 0x000fe40009ffe4ff */
[----:B------:R-:W-:Y:S01]  /*24320*/  @P1 IADD3 R6, P3, R17, UR8, RZ ;  /* 0x0000000811061c10 */ /* 0x000fe2000ff7e0ff */
[----:B------:R-:W-:Y:S01]  /*24330*/  IMAD.U32 R8, RZ, RZ, UR4 ;  /* 0x00000004ff087e24 */ /* 0x000fe2000f8e00ff */
[----:B------:R-:W-:Y:S01]  /*24340*/  ULDC.64 UR4, c[0x0][0x418] ;  /* 0x0001060000047ab9 */ /* 0x000fe20000000a00 */
[----:B0-----:R-:W-:Y:S01]  /*24350*/  MOV R0, RZ ;  /* 0x000000ff00007202 */ /* 0x001fe20000000f00 */
[----:B------:R-:W5:Y:S01]  /*24360*/  @P0 LDG.E R35, desc[UR10][R2.64] ;  /* 0x0000000a02230981 */ /* 0x000f62000c1e1900 */
[C---:B------:R-:W-:Y:S02]  /*24370*/  @P1 IADD3.X R7, R19.reuse, UR9, RZ, P3, !PT ;  /* 0x0000000913071c10 */ /* 0x040fe40009ffe4ff */
[----:B------:R-:W-:-:S03]  /*24380*/  IADD3.X R5, R19, UR7, RZ, P4, !PT ;  /* 0x0000000713057c10 */ /* 0x000fc6000a7fe4ff */
[----:B------:R0:W3:Y:S01]  /*24390*/  @P1 LDG.E R8, desc[UR10][R6.64] ;  /* 0x0000000a06081981 */ /* 0x0000e2000c1e1900 */
[----:B------:R-:W-:-:S03]  /*243a0*/  UISETP.NE.U32.AND UP0, UPT, UR4, URZ, UPT ;  /* 0x0000003f0400728c */ /* 0x000fc6000bf05070 */
[----:B------:R-:W-:Y:S01]  /*243b0*/  ULDC UR4, c[0x0][0x424] ;  /* 0x0001090000047ab9 */ /* 0x000fe20000000800 */
[----:B------:R-:W-:Y:S01]  /*243c0*/  UISETP.NE.AND.EX UP0, UPT, UR5, URZ, UPT, UP0 ;  /* 0x0000003f0500728c */ /* 0x000fe2000bf05300 */
[----:B------:R1:W5:Y:S02]  /*243d0*/  @P2 LDG.E R0, desc[UR10][R4.64] ;  /* 0x0000000a04002981 */ /* 0x000364000c1e1900 */
[----:B------:R-:W-:Y:S01]  /*243e0*/  ULDC UR5, c[0x0][0x2f0] ;  /* 0x0000bc0000057ab9 */ /* 0x000fe20000000800 */
[----:B------:R-:W-:-:S04]  /*243f0*/  USEL UR4, UR4, 0x1, UP0 ;  /* 0x0000000104047887 */ /* 0x000fc80008000000 */
[----:B------:R-:W-:-:S03]  /*24400*/  UIMAD UR4, UR4, UR5, URZ ;  /* 0x00000005040472a4 */ /* 0x000fc6000f8e023f */
[----:B------:R-:W-:Y:S02]  /*24410*/  ULDC UR5, c[0x0][0x348] ;  /* 0x0000d20000057ab9 */ /* 0x000fe40000000800 */
[----:B0-----:R-:W-:Y:S01]  /*24420*/  IMAD.U32 R6, RZ, RZ, UR5 ;  /* 0x00000005ff067e24 */ /* 0x001fe2000f8e00ff */
[----:B------:R-:W-:Y:S01]  /*24430*/  MOV R9, UR4 ;  /* 0x0000000400097c02 */ /* 0x000fe20008000f00 */
[----:B--2---:R1:W-:Y:S04]  /*24440*/  STL [R1+0x10], R11 ;  /* 0x0000100b01007387 */ /* 0x0043e80000100800 */
[----:B---3--:R1:W-:Y:S01]  /*24450*/  STL [R1+0x28], R8 ;  /* 0x0000280801007387 */ /* 0x0083e20000100800 */
[----:B------:R-:W-:Y:S05]  /*24460*/  @P1 BRA `(.L_x_688) ;  /* 0x0000000000181947 */ /* 0x000fea0003800000 */
[----:B------:R-:W-:Y:S05]  /*24470*/  @!P0 BRA `(.L_x_688) ;  /* 0x0000000000148947 */ /* 0x000fea0003800000 */
[----:B------:R-:W-:Y:S02]  /*24480*/  ULDC.64 UR4, c[0x0][0x208] ;  /* 0x0000820000047ab9 */ /* 0x000fe40000000a00 */
[----:B-1----:R-:W2:Y:S04]  /*24490*/  LDG.E R8, desc[UR4][R2.64] ;  /* 0x0000000402087981 */ /* 0x002ea8000c1e1900 */
[----:B------:R-:W2:Y:S02]  /*244a0*/  LDG.E R7, desc[UR4][R2.64+0x4] ;  /* 0x0000040402077981 */ /* 0x000ea4000c1e1900 */
[----:B--2---:R-:W-:-:S05]  /*244b0*/  IMAD.IADD R2, R7, 0x1, -R8 ;  /* 0x0000000107027824 */ /* 0x004fca00078e0a08 */
[----:B------:R0:W-:Y:S02]  /*244c0*/  STL [R1+0x28], R2 ;  /* 0x0000280201007387 */ /* 0x0001e40000100800 */
.L_x_688:
[----:B------:R-:W-:Y:S01]  /*244d0*/  ULDC.64 UR4, c[0x0][0xa20] ;  /* 0x0002880000047ab9 */ /* 0x000fe20000000a00 */
[C---:B0-----:R-:W-:Y:S01]  /*244e0*/  LOP3.LUT R2, R26.reuse, 0xff000000, RZ, 0xc0, !PT ;  /* 0xff0000001a027812 */ /* 0x041fe200078ec0ff */
[----:B------:R-:W-:Y:S01]  /*244f0*/  IMAD.MOV.U32 R32, RZ, RZ, R31 ;  /* 0x000000ffff207224 */ /* 0x000fe200078e001f */
[----:B------:R-:W-:Y:S02]  /*24500*/  ISETP.NE.U32.AND P0, PT, RZ, UR4, PT ;  /* 0x00000004ff007c0c */ /* 0x000fe4000bf05070 */
[----:B------:R-:W-:Y:S02]  /*24510*/  SHF.R.U32.HI R3, RZ, 0x8, R2 ;  /* 0x00000008ff037819 */ /* 0x000fe40000011602 */
[----:B------:R-:W-:Y:S02]  /*24520*/  ISETP.NE.AND.EX P0, PT, RZ, UR5, PT, P0 ;  /* 0x00000005ff007c0c */ /* 0x000fe4000bf05300 */
[C---:B-1----:R-:W-:Y:S02]  /*24530*/  LOP3.LUT R8, R26.reuse, 0xff0000, RZ, 0xc0, !PT ;  /* 0x00ff00001a087812 */ /* 0x042fe400078ec0ff */
[----:B------:R-:W-:-:S02]  /*24540*/  LOP3.LUT R26, R26, 0xffff, RZ, 0xc0, !PT ;  /* 0x0000ffff1a1a7812 */ /* 0x000fc400078ec0ff */
[----:B------:R-:W-:-:S07]  /*24550*/  LEA.HI R8, R8, R3, RZ, 0x10 ;  /* 0x0000000308087211 */ /* 0x000fce00078f80ff */
[----:B------:R-:W-:Y:S05]  /*24560*/  @!P0 BRA `(.L_x_689) ;  /* 0x0000000000148947 */ /* 0x000fea0003800000 */
[----:B------:R-:W-:Y:S01]  /*24570*/  IADD3 R2, P0, R17, UR4, RZ ;  /* 0x0000000411027c10 */ /* 0x000fe2000ff1e0ff */
[----:B------:R-:W-:-:S03]  /*24580*/  ULDC.64 UR6, c[0x0][0x208] ;  /* 0x0000820000067ab9 */ /* 0x000fc60000000a00 */
[----:B------:R-:W-:-:S05]  /*24590*/  IADD3.X R3, R19, UR5, RZ, P0, !PT ;  /* 0x0000000513037c10 */ /* 0x000fca00087fe4ff */
[----:B------:R0:W5:Y:S01]  /*245a0*/  LDG.E R9, desc[UR6][R2.64] ;  /* 0x0000000602097981 */ /* 0x000162000c1e1900 */
[----:B------:R-:W-:Y:S05]  /*245b0*/  BRA `(.L_x_690) ;  /* 0x0000000000287947 */ /* 0x000fea0003800000 */
.L_x_689:
[----:B------:R-:W-:Y:S02]  /*245c0*/  ULDC.64 UR4, c[0x0][0xa08] ;  /* 0x0002820000047ab9 */ /* 0x000fe40000000a00 */
[----:B------:R-:W-:-:S04]  /*245d0*/  ISETP.NE.U32.AND P0, PT, RZ, UR4, PT ;  /* 0x00000004ff007c0c */ /* 0x000fc8000bf05070 */
[----:B------:R-:W-:-:S13]  /*245e0*/  ISETP.NE.AND.EX P0, PT, RZ, UR5, PT, P0 ;  /* 0x00000005ff007c0c */ /* 0x000fda000bf05300 */
[----:B------:R-:W-:Y:S05]  /*245f0*/  @!P0 BRA `(.L_x_690) ;  /* 0x0000000000188947 */ /* 0x000fea0003800000 */
[----:B------:R-:W0:Y:S01]  /*24600*/  LDC.64 R2, c[0x0][0xa08] ;  /* 0x00028200ff027b82 */ /* 0x000e220000000a00 */
[----:B------:R-:W-:Y:S01]  /*24610*/  ULDC.64 UR4, c[0x0][0x208] ;  /* 0x0000820000047ab9 */ /* 0x000fe20000000a00 */
[----:B0-----:R-:W-:-:S05]  /*24620*/  IMAD.WIDE R2, R32, 0x4, R2 ;  /* 0x0000000420027825 */ /* 0x001fca00078e0202 */
[----:B------:R-:W2:Y:S04]  /*24630*/  LDG.E R9, desc[UR4][R2.64] ;  /* 0x0000000402097981 */ /* 0x000ea8000c1e1900 */
[----:B------:R-:W2:Y:S02]  /*24640*/  LDG.E R10, desc[UR4][R2.64+0x4] ;  /* 0x00000404020a7981 */ /* 0x000ea4000c1e1900 */
[----:B--2---:R-:W-:-:S07]  /*24650*/  IADD3 R9, -R9, R10, RZ ;  /* 0x0000000a09097210 */ /* 0x004fce0007ffe1ff */
.L_x_690:
[----:B------:R-:W-:Y:S02]  /*24660*/  ULDC.64 UR4, c[0x0][0x208] ;  /* 0x0000820000047ab9 */ /* 0x000fe40000000a00 */
[----:B0-----:R-:W2:Y:S04]  /*24670*/  @P2 LDG.E R2, desc[UR4][R4.64] ;  /* 0x0000000404022981 */ /* 0x001ea8000c1e1900 */
[----:B------:R0:W2:Y:S01]  /*24680*/  @P2 LDG.E R3, desc[UR4][R4.64+0x4] ;  /* 0x0000040404032981 */ /* 0x0000a2000c1e1900 */
[----:B-----5:R-:W-:Y:S01]  /*24690*/  IMAD.IADD R9, R9, 0x1, -R11 ;  /* 0x0000000109097824 */ /* 0x020fe200078e0a0b */
[----:B------:R-:W-:Y:S01]  /*246a0*/  BSSY B0, `(.L_x_691) ;  /* 0x000002a000007945 */ /* 0x000fe20003800000 */
[----:B------:R-:W-:Y:S02]  /*246b0*/  LOP3.LUT R7, R8, 0xff, RZ, 0xc0, !PT ;  /* 0x000000ff08077812 */ /* 0x000fe400078ec0ff */
[----:B0-----:R-:W-:Y:S01]  /*246c0*/  SHF.R.U32.HI R5, RZ, 0x10, R8 ;  /* 0x00000010ff057819 */ /* 0x001fe20000011608 */
[----:B--2---:R-:W-:-:S05]  /*246d0*/  @P2 IMAD.IADD R6, R3, 0x1, -R2 ;  /* 0x0000000103062824 */ /* 0x004fca00078e0a02 */
[----:B------:R-:W-:-:S04]  /*246e0*/  IADD3 R3, R9, R6, RZ ;  /* 0x0000000609037210 */ /* 0x000fc80007ffe0ff */
[C---:B------:R-:W-:Y:S01]  /*246f0*/  ISETP.GE.AND P1, PT, R3.reuse, 0x1, PT ;  /* 0x000000010300780c */ /* 0x040fe20003f26270 */
[----:B------:R-:W-:Y:S01]  /*24700*/  VIADD R2, R3, 0x4f ;  /* 0x0000004f03027836 */ /* 0x000fe20000000000 */
[----:B------:R0:W-:Y:S03]  /*24710*/  STL [R1+0x8], R3 ;  /* 0x0000080301007387 */ /* 0x0001e60000100800 */
[----:B------:R-:W-:-:S05]  /*24720*/  IMAD.HI R2, R2, 0x66666667, RZ ;  /* 0x6666666702027827 */ /* 0x000fca00078e02ff */
[----:B0-----:R-:W-:-:S04]  /*24730*/  SHF.R.U32.HI R3, RZ, 0x1f, R2 ;  /* 0x0000001fff037819 */ /* 0x001fc80000011602 */
[----:B------:R-:W-:Y:S01]  /*24740*/  LEA.HI.SX32 R4, R2, R3, 0x1b ;  /* 0x0000000302047211 */ /* 0x000fe200078fdaff */
[----:B------:R-:W-:Y:S01]  /*24750*/  IMAD.MOV.U32 R3, RZ, RZ, RZ ;  /* 0x000000ffff037224 */ /* 0x000fe200078e00ff */
[----:B------:R-:W-:Y:S06]  /*24760*/  @!P1 BRA `(.L_x_692) ;  /* 0x0000000000749947 */ /* 0x000fec0003800000 */
[----:B------:R-:W-:Y:S01]  /*24770*/  ISETP.NE.AND P0, PT, R5, RZ, PT ;  /* 0x000000ff0500720c */ /* 0x000fe20003f05270 */
[----:B------:R-:W-:-:S03]  /*24780*/  ULDC UR4, c[0x0][0x9f0] ;  /* 0x00027c0000047ab9 */ /* 0x000fc60000000800 */
[----:B------:R-:W-:-:S04]  /*24790*/  SEL R8, R5, UR4, P0 ;  /* 0x0000000405087c07 */ /* 0x000fc80008000000 */
[----:B------:R-:W-:Y:S02]  /*247a0*/  IABS R10, R8 ;  /* 0x00000008000a7213 */ /* 0x000fe40000000000 */
[----:B------:R-:W-:Y:S02]  /*247b0*/  IADD3 R11, R8, -0x1, R4 ;  /* 0xffffffff080b7810 */ /* 0x000fe40007ffe004 */
[----:B------:R-:W0:Y:S08]  /*247c0*/  I2F.RP R2, R10 ;  /* 0x0000000a00027306 */ /* 0x000e300000209400 */
[----:B0-----:R-:W0:Y:S02]  /*247d0*/  MUFU.RCP R2, R2 ;  /* 0x0000000200027308 */ /* 0x001e240000001000 */
[----:B0-----:R-:W-:-:S06]  /*247e0*/  IADD3 R2, R2, 0xffffffe, RZ ;  /* 0x0ffffffe02027810 */ /* 0x001fcc0007ffe0ff */
[----:B------:R0:W1:Y:S02]  /*247f0*/  F2I.FTZ.U32.TRUNC.NTZ R3, R2 ;  /* 0x0000000200037305 */ /* 0x000064000021f000 */
[----:B0-----:R-:W-:-:S04]  /*24800*/  LOP3.LUT R2, R11, R8, RZ, 0x3c, !PT ;  /* 0x000000080b027212 */ /* 0x001fc800078e3cff */
[----:B------:R-:W-:Y:S01]  /*24810*/  ISETP.GE.AND P4, PT, R2, RZ, PT ;  /* 0x000000ff0200720c */ /* 0x000fe20003f86270 */
[----:B-1----:R-:W-:-:S04]  /*24820*/  IMAD.MOV R2, RZ, RZ, -R3 ;  /* 0x000000ffff027224 */ /* 0x002fc800078e0a03 */
[----:B------:R-:W-:Y:S02]  /*24830*/  IMAD R12, R2, R10, RZ ;  /* 0x0000000a020c7224 */ /* 0x000fe400078e02ff */
[----:B------:R-:W-:-:S04]  /*24840*/  IMAD.MOV.U32 R2, RZ, RZ, RZ ;  /* 0x000000ffff027224 */ /* 0x000fc800078e00ff */
[----:B------:R-:W-:Y:S01]  /*24850*/  IMAD.HI.U32 R2, R3, R12, R2 ;  /* 0x0000000c03027227 */ /* 0x000fe200078e0002 */
[----:B------:R-:W-:Y:S02]  /*24860*/  IABS R3, R11 ;  /* 0x0000000b00037213 */ /* 0x000fe40000000000 */
[----:B------:R-:W-:-:S03]  /*24870*/  IABS R11, R8 ;  /* 0x00000008000b7213 */ /* 0x000fc60000000000 */
[----:B------:R-:W-:Y:S01]  /*24880*/  IMAD.HI.U32 R2, R2, R3, RZ ;  /* 0x0000000302027227 */ /* 0x000fe200078e00ff */
[----:B------:R-:W-:-:S05]  /*24890*/  IADD3 R11, RZ, -R11, RZ ;  /* 0x8000000bff0b7210 */ /* 0x000fca0007ffe0ff */
        /* <DEDUP_REMOVED lines=8> */
[----:B------:R-:W-:-:S05]  /*24920*/  @!P3 LOP3.LUT R2, RZ, R8, RZ, 0x33, !PT ;  /* 0x00000008ff02b212 */ /* 0x000fca00078e33ff */
[----:B------:R-:W-:-:S07]  /*24930*/  IMAD.MOV.U32 R3, RZ, RZ, R2 ;  /* 0x000000ffff037224 */ /* 0x000fce00078e0002 */
.L_x_692:
[----:B------:R-:W-:Y:S05]  /*24940*/  BSYNC B0 ;  /* 0x0000000000007941 */ /* 0x000fea0003800000 */
.L_x_691:
[-C--:B------:R-:W-:Y:S01]  /*24950*/  IMAD R2, R7, R3.reuse, RZ ;  /* 0x0000000307027224 */ /* 0x080fe200078e02ff */
[----:B------:R-:W-:Y:S04]  /*24960*/  BSSY B0, `(.L_x_693) ;  /* 0x0000191000007945 */ /* 0x000fe80003800000 */
[C---:B------:R-:W-:Y:S01]  /*24970*/  VIADDMNMX R3, R2.reuse, R3, R4, PT ;  /* 0x0000000302037246 */ /* 0x040fe20003800104 */
[----:B------:R-:W-:-:S04]  /*24980*/  IMAD R2, R2, 0x50, -R9 ;  /* 0x0000005002027824 */ /* 0x000fc800078e0a09 */
[----:B------:R-:W-:Y:S01]  /*24990*/  IMAD R3, R3, 0x50, -R9 ;  /* 0x0000005003037824 */ /* 0x000fe200078e0a09 */
[----:B------:R-:W-:-:S04]  /*249a0*/  VIMNMX R2, RZ, R2, !PT ;  /* 0x00000002ff027248 */ /* 0x000fc80007fe0100 */
[----:B------:R-:W-:-:S04]  /*249b0*/  VIMNMX R3, R3, R6, PT ;  /* 0x0000000603037248 */ /* 0x000fc80003fe0100 */
[----:B------:R-:W-:-:S13]  /*249c0*/  ISETP.GT.AND P0, PT, R3, R2, PT ;  /* 0x000000020300720c */ /* 0x000fda0003f04270 */
[----:B------:R-:W-:Y:S01]  /*249d0*/  @P0 IADD3 R8, R3, 0x4f, RZ ;  /* 0x0000004f03080810 */ /* 0x000fe20007ffe0ff */
[----:B------:R-:W-:-:S04]  /*249e0*/  IMAD.WIDE.U32 R2, R2, -0x33333333, RZ ;  /* 0xcccccccd02027825 */ /* 0x000fc800078e00ff */
[----:B------:R-:W-:Y:S01]  /*249f0*/  @P0 IMAD.HI R8, R8, 0x66666667, RZ ;  /* 0x6666666708080827 */ /* 0x000fe200078e02ff */
[----:B------:R-:W-:-:S04]  /*24a00*/  SHF.R.U32.HI R6, RZ, 0x6, R3 ;  /* 0x00000006ff067819 */ /* 0x000fc80000011603 */
[----:B------:R-:W-:Y:S01]  /*24a10*/  @P0 SHF.R.U32.HI R2, RZ, 0x1f, R8 ;  /* 0x0000001fff020819 */ /* 0x000fe20000011608 */
[----:B------:R-:W-:-:S03]  /*24a20*/  IMAD.MOV.U32 R3, RZ, RZ, R6 ;  /* 0x000000ffff037224 */ /* 0x000fc600078e0006 */
[----:B------:R-:W-:Y:S02]  /*24a30*/  @P0 LEA.HI.SX32 R3, R8, R2, 0x1b ;  /* 0x0000000208030211 */ /* 0x000fe400078fdaff */
[----:B------:R-:W-:Y:S02]  /*24a40*/  PLOP3.LUT P0, PT, PT, PT, PT, 0x80, 0x0 ;  /* 0x000000000000781c */ /* 0x000fe40003f0f070 */
[----:B------:R-:W-:-:S13]  /*24a50*/  ISETP.GT.AND P3, PT, R3, R6, PT ;  /* 0x000000060300720c */ /* 0x000fda0003f64270 */
[----:B------:R-:W-:Y:S05]  /*24a60*/  @!P3 BRA `(.L_x_694) ;  /* 0x000000180000b947 */ /* 0x000fea0003800000 */
[----:B------:R-:W-:Y:S01]  /*24a70*/  UMOV UR4, 0xffffffff ;  /* 0xffffffff00047882 */ /* 0x000fe20000000000 */
[----:B------:R-:W-:Y:S02]  /*24a80*/  SEL R2, R32, RZ, !P2 ;  /* 0x000000ff20027207 */ /* 0x000fe40005000000 */
[----:B------:R-:W-:Y:S05]  /*24a90*/  BRA.DIV UR4, `(.L_x_695) ;  /* 0x0000007604287947 */ /* 0x000fea000b800000 */
[----:B------:R-:W0:Y:S02]  /*24aa0*/  S2R R8, SR_TID.X ;  /* 0x0000000000087919 */ /* 0x000e240000002100 */
[----:B0-----:R-:W-:-:S04]  /*24ab0*/  SHF.R.U32.HI R8, RZ, 0x5, R8 ;  /* 0x00000005ff087819 */ /* 0x001fc80000011608 */
[----:B------:R-:W-:-:S05]  /*24ac0*/  LOP3.LUT R8, R8, 0x3, RZ, 0xc0, !PT ;  /* 0x0000000308087812 */ /* 0x000fca00078ec0ff */
[----:B------:R0:W1:Y:S02]  /*24ad0*/  SHFL.IDX PT, R14, R8, RZ, 0x1f ;  /* 0x00001fff080e7589 */ /* 0x00006400000e0000 */
.L_x_866:
[----:B-1----:R-:W-:Y:S02]  /*24ae0*/  ISETP.NE.AND P0, PT, R14, RZ, PT ;  /* 0x000000ff0e00720c */ /* 0x002fe40003f05270 */
[----:B------:R-:W-:-:S11]  /*24af0*/  PLOP3.LUT P6, PT, PT, PT, PT, 0x8, 0x0 ;  /* 0x000000000000781c */ /* 0x000fd60003fce170 */
[----:B------:R-:W-:Y:S05]  /*24b00*/  @P0 BRA `(.L_x_696) ;  /* 0x00000000000c0947 */ /* 0x000fea0003800000 */
[----:B------:R-:W-:-:S03]  /*24b10*/  UMOV UR4, 0xffffffff ;  /* 0xffffffff00047882 */ /* 0x000fc60000000000 */
[----:B------:R-:W-:Y:S05]  /*24b20*/  BRA.DIV UR4, `(.L_x_697) ;  /* 0x0000007604387947 */ /* 0x000fea000b800000 */
[----:B------:R-:W-:-:S13]  /*24b30*/  ELECT P6, URZ, PT ;  /* 0x00000000003f782f */ /* 0x000fda00038c0000 */
.L_x_696:
[----:B0-----:R-:W2:Y:S01]  /*24b40*/  LDL R8, [R1+0x2c] ;  /* 0x00002c0001087983 */ /* 0x001ea20000100800 */
[----:B------:R-:W-:Y:S01]  /*24b50*/  BSSY B1, `(.L_x_698) ;  /* 0x0000008000017945 */ /* 0x000fe20003800000 */
[----:B--2---:R-:W-:-:S05]  /*24b60*/  VIADD R8, R8, 0x1 ;  /* 0x0000000108087836 */ /* 0x004fca0000000000 */
[----:B------:R-:W-:-:S04]  /*24b70*/  LEA.HI R9, R8, R8, RZ, 0x1 ;  /* 0x0000000808097211 */ /* 0x000fc800078f08ff */
[----:B------:R-:W-:-:S04]  /*24b80*/  LOP3.LUT R9, R9, 0xfffffffe, RZ, 0xc0, !PT ;  /* 0xfffffffe09097812 */ /* 0x000fc800078ec0ff */
[----:B------:R-:W-:-:S04]  /*24b90*/  IADD3 R8, R8, -R9, RZ ;  /* 0x8000000908087210 */ /* 0x000fc80007ffe0ff */
[----:B------:R-:W-:-:S04]  /*24ba0*/  SHF.L.U32 R8, R8, 0x1f, RZ ;  /* 0x0000001f08087819 */ /* 0x000fc800000006ff */
[----:B------:R-:W0:Y:S02]  /*24bb0*/  SYNCS.PHASECHK.TRANS64.TRYWAIT P0, [R16+URZ+0x38820], R8 ;  /* 0x03882008100075a7 */ /* 0x000e24000800017f */
[----:B0-----:R-:W-:Y:S05]  /*24bc0*/  @!P0 BRA `(.L_x_699) ;  /* 0x0000007400308947 */ /* 0x001fea0003800000 */
.L_x_869:
[----:B------:R-:W-:Y:S05]  /*24bd0*/  BSYNC B1 ;  /* 0x0000000000017941 */ /* 0x000fea0003800000 */
.L_x_698:
[----:B------:R-:W-:Y:S04]  /*24be0*/  BSSY B1, `(.L_x_700) ;  /* 0x00000ab000017945 */ /* 0x000fe80003800000 */
[----:B------:R-:W-:Y:S05]  /*24bf0*/  @!P6 BRA `(.L_x_701) ;  /* 0x0000000800a4e947 */ /* 0x000fea0003800000 */
[----:B------:R-:W-:Y:S01]  /*24c00*/  IMAD R12, R28, 0x8, R16 ;  /* 0x000000081c0c7824 */ /* 0x000fe200078e0210 */
[----:B------:R-:W-:Y:S01]  /*24c10*/  SHF.L.U32 R11, R30, 0x1f, RZ ;  /* 0x0000001f1e0b7819 */ /* 0x000fe200000006ff */
[----:B------:R-:W1:Y:S01]  /*24c20*/  S2R R9, SR_TID.X ;  /* 0x0000000000097919 */ /* 0x000e620000002100 */
[----:B------:R-:W-:Y:S02]  /*24c30*/  BSSY B2, `(.L_x_702) ;  /* 0x0000005000027945 */ /* 0x000fe40003800000 */
[----:B------:R-:W2:Y:S01]  /*24c40*/  SYNCS.PHASECHK.TRANS64.TRYWAIT P0, [R12+URZ+0x388a0], R11 ;  /* 0x0388a00b0c0075a7 */ /* 0x000ea2000800017f */
[----:B-1----:R-:W-:-:S04]  /*24c50*/  LOP3.LUT R9, R9, 0x7f, RZ, 0xc0, !PT ;  /* 0x0000007f09097812 */ /* 0x002fc800078ec0ff */
[----:B------:R-:W-:Y:S01]  /*24c60*/  ISETP.NE.AND P2, PT, R9, RZ, PT ;  /* 0x000000ff0900720c */ /* 0x000fe20003f45270 */
[----:B--2---:R-:W-:-:S12]  /*24c70*/  @!P0 BRA `(.L_x_703) ;  /* 0x0000007400188947 */ /* 0x004fd80003800000 */
.L_x_870:
[----:B------:R-:W-:Y:S05]  /*24c80*/  BSYNC B2 ;  /* 0x0000000000027941 */ /* 0x000fea0003800000 */
.L_x_702:
[----:B------:R-:W-:Y:S04]  /*24c90*/  BSSY B2, `(.L_x_704) ;  /* 0x0000009000027945 */ /* 0x000fe80003800000 */
[----:B------:R-:W-:Y:S05]  /*24ca0*/  @P2 BRA `(.L_x_705) ;  /* 0x00000000001c2947 */ /* 0x000fea0003800000 */
[----:B------:R-:W2:Y:S01]  /*24cb0*/  S2R R9, SR_TID.X ;  /* 0x0000000000097919 */ /* 0x000ea20000002100 */
[----:B0-----:R-:W-:-:S04]  /*24cc0*/  IMAD.MOV.U32 R8, RZ, RZ, 0xa000 ;  /* 0x0000a000ff087424 */ /* 0x001fc800078e00ff */
[----:B------:R3:W-:Y:S01]  /*24cd0*/  SYNCS.ARRIVE.TRANS64 RZ, [R12+URZ+0x38890], R8 ;  /* 0x038890080cff79a7 */ /* 0x0007e2000800003f */
[----:B--2---:R-:W-:-:S04]  /*24ce0*/  LOP3.LUT R9, R9, 0x1f, RZ, 0xc0, !PT ;  /* 0x0000001f09097812 */ /* 0x004fc800078ec0ff */
[----:B------:R-:W-:-:S13]  /*24cf0*/  ISETP.NE.AND P0, PT, R9, RZ, PT ;  /* 0x000000ff0900720c */ /* 0x000fda0003f05270 */
[----:B---3--:R-:W-:Y:S05]  /*24d00*/  @!P0 BRA `(.L_x_705) ;  /* 0x0000000000048947 */ /* 0x008fea0003800000 */
[----:B------:R-:W-:Y:S01]  /*24d10*/  BPT.TRAP 0x1 ;  /* 0x000000040000795c */ /* 0x000fe20000300000 */
.L_x_705:
[----:B------:R-:W-:Y:S05]  /*24d20*/  BSYNC B2 ;  /* 0x0000000000027941 */ /* 0x000fea0003800000 */
.L_x_704:
[----:B0-----:R-:W-:Y:S01]  /*24d30*/  MOV R8, RZ ;  /* 0x000000ff00087202 */ /* 0x001fe20000000f00 */
[----:B------:R-:W-:Y:S01]  /*24d40*/  IMAD R10, R28, 0xa000, R16 ;  /* 0x0000a0001c0a7824 */ /* 0x000fe200078e0210 */
[----:B------:R-:W-:Y:S01]  /*24d50*/  UIADD3 UR4, UP0, UR38, 0x570, URZ ;  /* 0x0000057026047890 */ /* 0x000fe2000ff1e03f */
[----:B------:R-:W-:Y:S01]  /*24d60*/  IMAD R9, R3, 0x50, R0 ;  /* 0x0000005003097824 */ /* 0x000fe200078e0200 */
[----:B------:R-:W-:Y:S01]  /*24d70*/  R2UR UR10, R8 ;  /* 0x00000000080a72ca */ /* 0x000fe200000e0000 */
[----:B------:R-:W-:Y:S01]  /*24d80*/  VIADD R8, R12, 0x38890 ;  /* 0x000388900c087836 */ /* 0x000fe20000000000 */
[----:B------:R-:W-:Y:S01]  /*24d90*/  PLOP3.LUT P0, PT, PT, PT, PT, 0x80, 0x0 ;  /* 0x000000000000781c */ /* 0x000fe20003f0f070 */
[----:B------:R-:W-:Y:S01]  /*24da0*/  VIADD R9, R9, 0xffffffb0 ;  /* 0xffffffb009097836 */ /* 0x000fe20000000000 */
[----:B------:R-:W-:Y:S01]  /*24db0*/  IADD3 R13, R10, 0x24400, RZ ;  /* 0x000244000a0d7810 */ /* 0x000fe20007ffe0ff */
[----:B------:R-:W-:Y:S01]  /*24dc0*/  UIADD3.X UR5, URZ, UR39, URZ, UP0, !UPT ;  /* 0x000000273f057290 */ /* 0x000fe200087fe43f */
[----:B------:R-:W-:Y:S01]  /*24dd0*/  UMOV UR6, 0x0 ;  /* 0x0000000000067882 */ /* 0x000fe20000000000 */
[----:B------:R-:W-:-:S10]  /*24de0*/  UMOV UR7, 0x12f00000 ;  /* 0x12f0000000077882 */ /* 0x000fd40000000000 */
.L_x_706:
[----:B------:R-:W-:-:S13]  /*24df0*/  @P0 ELECT P3, URZ, PT ;  /* 0x00000000003f082f */ /* 0x000fda0003860000 */
[----:B------:R-:W-:Y:S02]  /*24e00*/  @P3 R2UR UR13, R2 ;  /* 0x00000000020d32ca */ /* 0x000fe400000e0000 */
[----:B------:R-:W-:Y:S02]  /*24e10*/  @P3 R2UR UR12, R26 ;  /* 0x000000001a0c32ca */ /* 0x000fe400000e0000 */
[----:B------:R-:W-:Y:S02]  /*24e20*/  @P3 R2UR UR11, R9 ;  /* 0x00000000090b32ca */ /* 0x000fe400000e0000 */
[----:B------:R-:W-:Y:S02]  /*24e30*/  @P3 R2UR UR9, R8 ;  /* 0x00000000080932ca */ /* 0x000fe400000e0000 */
[----:B------:R-:W-:Y:S02]  /*24e40*/  @P3 R2UR UR8, R13 ;  /* 0x000000000d0832ca */ /* 0x000fe400000e0000 */
[----:B------:R-:W-:-:S02]  /*24e50*/  @P3 PLOP3.LUT P0, PT, P3, PT, PT, 0x8, 0x0 ;  /* 0x000000000000381c */ /* 0x000fc40001f0e170 */
[----:B------:R-:W-:-:S09]  /*24e60*/  PLOP3.LUT P3, PT, PT, PT, PT, 0x8, 0x0 ;  /* 0x000000000000781c */ /* 0x000fd20003f6e170 */
[----:B------:R0:W-:Y:S02]  /*24e70*/  UTMALDG.4D [UR8], [UR4], desc[UR6] ;  /* 0x00000608040075b4 */ /* 0x0001e40008019000 */
[----:B0-----:R-:W-:Y:S05]  /*24e80*/  @P0 BRA.U.ANY `(.L_x_706) ;  /* 0xfffffffd00d80947 */ /* 0x001fea000393ffff */
[----:B------:R-:W-:Y:S01]  /*24e90*/  IMAD.MOV.U32 R22, RZ, RZ, 0x40 ;  /* 0x00000040ff167424 */ /* 0x000fe200078e00ff */
[----:B------:R-:W-:Y:S01]  /*24ea0*/  PLOP3.LUT P0, PT, PT, PT, PT, 0x80, 0x0 ;  /* 0x000000000000781c */ /* 0x000fe20003f0f070 */
[----:B------:R-:W-:Y:S01]  /*24eb0*/  VIADD R13, R10, 0x26c00 ;  /* 0x00026c000a0d7836 */ /* 0x000fe20000000000 */
[----:B------:R-:W-:Y:S01]  /*24ec0*/  UMOV UR6, 0x0 ;  /* 0x0000000000067882 */ /* 0x000fe20000000000 */
[----:B------:R-:W-:Y:S01]  /*24ed0*/  UMOV UR7, 0x12f00000 ;  /* 0x12f0000000077882 */ /* 0x000fe20000000000 */
[----:B------:R-:W-:-:S15]  /*24ee0*/  R2UR UR10, R22 ;  /* 0x00000000160a72ca */ /* 0x000fde00000e0000 */
.L_x_707:
        /* <DEDUP_REMOVED lines=10> */
[----:B------:R-:W-:Y:S01]  /*24f90*/  MOV R21, 0x80 ;  /* 0x0000008000157802 */ /* 0x000fe20000000f00 */
[----:B------:R-:W-:Y:S01]  /*24fa0*/  VIADD R13, R10, 0x29400 ;  /* 0x000294000a0d7836 */ /* 0x000fe20000000000 */
[----:B------:R-:W-:Y:S01]  /*24fb0*/  PLOP3.LUT P0, PT, PT, PT, PT, 0x80, 0x0 ;  /* 0x000000000000781c */ /* 0x000fe20003f0f070 */
[----:B------:R-:W-:Y:S01]  /*24fc0*/  UMOV UR6, 0x0 ;  /* 0x0000000000067882 */ /* 0x000fe20000000000 */
[----:B------:R-:W-:Y:S01]  /*24fd0*/  R2UR UR10, R21 ;  /* 0x00000000150a72ca */ /* 0x000fe200000e0000 */
[----:B------:R-:W-:-:S14]  /*24fe0*/  UMOV UR7, 0x12f00000 ;  /* 0x12f0000000077882 */ /* 0x000fdc0000000000 */
.L_x_708:
        /* <DEDUP_REMOVED lines=12> */
[----:B------:R-:W-:Y:S01]  /*250b0*/  UMOV UR6, 0x0 ;  /* 0x0000000000067882 */ /* 0x000fe20000000000 */
[----:B------:R-:W-:Y:S01]  /*250c0*/  IADD3 R13, R10, 0x2bc00, RZ ;  /* 0x0002bc000a0d7810 */ /* 0x000fe20007ffe0ff */
[----:B------:R-:W-:Y:S01]  /*250d0*/  UMOV UR7, 0x12f00000 ;  /* 0x12f0000000077882 */ /* 0x000fe20000000000 */
[----:B------:R-:W-:-:S15]  /*250e0*/  R2UR UR10, R20 ;  /* 0x00000000140a72ca */ /* 0x000fde00000e0000 */
.L_x_709:
        /* <DEDUP_REMOVED lines=10> */
[----:B------:R-:W0:Y:S01]  /*25190*/  SYNCS.PHASECHK.TRANS64.TRYWAIT P0, [R12+URZ+0x388c0], R11 ;  /* 0x0388c00b0c0075a7 */ /* 0x000e22000800017f */
[----:B------:R-:W-:Y:S04]  /*251a0*/  BSSY B2, `(.L_x_710) ;  /* 0x0000002000027945 */ /* 0x000fe80003800000 */
[----:B0-----:R-:W-:Y:S05]  /*251b0*/  @!P0 BRA `(.L_x_711) ;  /* 0x0000006c00dc8947 */ /* 0x001fea0003800000 */
.L_x_871:
[----:B------:R-:W-:Y:S05]  /*251c0*/  BSYNC B2 ;  /* 0x0000000000027941 */ /* 0x000fea0003800000 */
.L_x_710:
[----:B------:R-:W-:Y:S01]  /*251d0*/  BSSY B2, `(.L_x_712) ;  /* 0x000000b000027945 */ /* 0x000fe20003800000 */
[----:B------:R-:W-:Y:S02]  /*251e0*/  IMAD.MOV.U32 R14, RZ, RZ, 0x0 ;  /* 0x00000000ff0e7424 */ /* 0x000fe400078e00ff */
[----:B------:R-:W-:Y:S01]  /*251f0*/  IMAD.MOV.U32 R15, RZ, RZ, 0x12f00000 ;  /* 0x12f00000ff0f7424 */ /* 0x000fe200078e00ff */
[----:B------:R-:W-:Y:S06]  /*25200*/  @P2 BRA `(.L_x_713) ;  /* 0x00000000001c2947 */ /* 0x000fec0003800000 */
[----:B------:R-:W2:Y:S01]  /*25210*/  S2R R13, SR_TID.X ;  /* 0x00000000000d7919 */ /* 0x000ea20000002100 */
[----:B------:R-:W-:-:S04]  /*25220*/  MOV R8, 0xa000 ;  /* 0x0000a00000087802 */ /* 0x000fc80000000f00 */
[----:B------:R3:W-:Y:S01]  /*25230*/  SYNCS.ARRIVE.TRANS64 RZ, [R12+URZ+0x388b0], R8 ;  /* 0x0388b0080cff79a7 */ /* 0x0007e2000800003f */
[----:B--2---:R-:W-:-:S04]  /*25240*/  LOP3.LUT R13, R13, 0x1f, RZ, 0xc0, !PT ;  /* 0x0000001f0d0d7812 */ /* 0x004fc800078ec0ff */
[----:B------:R-:W-:-:S13]  /*25250*/  ISETP.NE.AND P0, PT, R13, RZ, PT ;  /* 0x000000ff0d00720c */ /* 0x000fda0003f05270 */
[----:B---3--:R-:W-:Y:S05]  /*25260*/  @!P0 BRA `(.L_x_713) ;  /* 0x0000000000048947 */ /* 0x008fea0003800000 */
[----:B------:R-:W-:Y:S01]  /*25270*/  BPT.TRAP 0x1 ;  /* 0x000000040000795c */ /* 0x000fe20000300000 */
.L_x_713:
[----:B------:R-:W-:Y:S05]  /*25280*/  BSYNC B2 ;  /* 0x0000000000027941 */ /* 0x000fea0003800000 */
.L_x_712:
[----:B------:R-:W-:Y:S01]  /*25290*/  R2UR UR6, R14 ;  /* 0x000000000e0672ca */ /* 0x000fe200000e0000 */
[----:B------:R-:W-:Y:S01]  /*252a0*/  IMAD.MOV.U32 R8, RZ, RZ, RZ ;  /* 0x000000ffff087224 */ /* 0x000fe200078e00ff */
[----:B------:R-:W-:Y:S01]  /*252b0*/  R2UR UR7, R15 ;  /* 0x000000000f0772ca */ /* 0x000fe200000e0000 */
[----:B------:R-:W-:Y:S01]  /*252c0*/  UIADD3 UR4, UP0, UR38, 0x670, URZ ;  /* 0x0000067026047890 */ /* 0x000fe2000ff1e03f */
[----:B------:R-:W-:Y:S01]  /*252d0*/  PLOP3.LUT P0, PT, PT, PT, PT, 0x80, 0x0 ;  /* 0x000000000000781c */ /* 0x000fe20003f0f070 */
[----:B01----:R-:W-:Y:S01]  /*252e0*/  VIADD R12, R12, 0x388b0 ;  /* 0x000388b00c0c7836 */ /* 0x003fe20000000000 */
[----:B------:R-:W-:Y:S01]  /*252f0*/  R2UR UR10, R8 ;  /* 0x00000000080a72ca */ /* 0x000fe200000e0000 */
[----:B------:R-:W-:Y:S01]  /*25300*/  UIADD3.X UR5, URZ, UR39, URZ, UP0, !UPT ;  /* 0x000000273f057290 */ /* 0x000fe200087fe43f */
[----:B------:R-:W-:-:S13]  /*25310*/  IADD3 R8, R10, 0x400, RZ ;  /* 0x000004000a087810 */ /* 0x000fda0007ffe0ff */
.L_x_714:
        /* <DEDUP_REMOVED lines=10> */
[----:B------:R-:W-:Y:S01]  /*253c0*/  R2UR UR10, R22 ;  /* 0x00000000160a72ca */ /* 0x000fe200000e0000 */
[----:B------:R-:W-:Y:S01]  /*253d0*/  VIADD R8, R10, 0x2c00 ;  /* 0x00002c000a087836 */ /* 0x000fe20000000000 */
[----:B------:R-:W-:Y:S02]  /*253e0*/  R2UR UR6, R14 ;  /* 0x000000000e0672ca */ /* 0x000fe400000e0000 */
[----:B------:R-:W-:Y:S02]  /*253f0*/  R2UR UR7, R15 ;  /* 0x000000000f0772ca */ /* 0x000fe400000e0000 */
[----:B------:R-:W-:-:S13]  /*25400*/  PLOP3.LUT P0, PT, PT, PT, PT, 0x80, 0x0 ;  /* 0x000000000000781c */ /* 0x000fda0003f0f070 */
.L_x_715:
        /* <DEDUP_REMOVED lines=15> */
.L_x_716:
        /* <DEDUP_REMOVED lines=10> */
[----:B------:R-:W-:Y:S02]  /*255a0*/  R2UR UR10, R20 ;  /* 0x00000000140a72ca */ /* 0x000fe400000e0000 */
[----:B------:R-:W-:Y:S02]  /*255b0*/  R2UR UR6, R14 ;  /* 0x000000000e0672ca */ /* 0x000fe400000e0000 */
[----:B------:R-:W-:Y:S02]  /*255c0*/  R2UR UR7, R15 ;  /* 0x000000000f0772ca */ /* 0x000fe400000e0000 */
[----:B------:R-:W-:Y:S02]  /*255d0*/  PLOP3.LUT P0, PT, PT, PT, PT, 0x80, 0x0 ;  /* 0x000000000000781c */ /* 0x000fe40003f0f070 */
[----:B------:R-:W-:-:S11]  /*255e0*/  IADD3 R10, R10, 0x7c00, RZ ;  /* 0x00007c000a0a7810 */ /* 0x000fd60007ffe0ff */
.L_x_717:
        /* <DEDUP_REMOVED lines=9> */
[----:B-1----:R-:W-:Y:S05]  /*25680*/  @P0 BRA.U.ANY `(.L_x_717) ;  /* 0xfffffffd00d80947 */ /* 0x002fea000393ffff */
.L_x_701:
[----:B------:R-:W-:Y:S05]  /*25690*/  BSYNC B1 ;  /* 0x0000000000017941 */ /* 0x000fea0003800000 */
.L_x_700:
[----:B------:R-:W-:Y:S01]  /*256a0*/  VIADD R12, R3, 0xfffffffe ;  /* 0xfffffffe030c7836 */ /* 0x000fe20000000000 */
[----:B------:R-:W-:Y:S01]  /*256b0*/  PLOP3.LUT P0, PT, PT, PT, PT, 0x8, 0x0 ;  /* 0x000000000000781c */ /* 0x000fe20003f0e170 */
[----:B------:R-:W-:-:S03]  /*256c0*/  VIADD R28, R28, 0x1 ;  /* 0x000000011c1c7836 */ /* 0x000fc60000000000 */
[----:B------:R-:W-:Y:S02]  /*256d0*/  ISETP.GE.AND P3, PT, R12, R6, PT ;  /* 0x000000060c00720c */ /* 0x000fe40003f66270 */
[----:B------:R-:W-:-:S04]  /*256e0*/  ISETP.NE.AND P2, PT, R28, 0x2, PT ;  /* 0x000000021c00780c */ /* 0x000fc80003f45270 */
[----:B------:R-:W-:Y:S02]  /*256f0*/  SEL R3, RZ, 0x1, P2 ;  /* 0x00000001ff037807 */ /* 0x000fe40001000000 */
[----:B------:R-:W-:Y:S02]  /*25700*/  SEL R28, R28, RZ, P2 ;  /* 0x000000ff1c1c7207 */ /* 0x000fe40001000000 */
[----:B------:R-:W-:-:S03]  /*25710*/  LOP3.LUT R30, R30, R3, RZ, 0x3c, !PT ;  /* 0x000000031e1e7212 */ /* 0x000fc600078e3cff */
[----:B------:R-:W-:Y:S05]  /*25720*/  @!P3 BRA `(.L_x_694) ;  /* 0x0000000800d0b947 */ /* 0x000fea0003800000 */
.L_x_736:
[----:B------:R-:W-:Y:S05]  /*25730*/  YIELD ;  /* 0x0000000000007946 */ /* 0x000fea0003800000 */
[----:B------:R-:W-:Y:S04]  /*25740*/  BSSY B1, `(.L_x_718) ;  /* 0x00000aa000017945 */ /* 0x000fe80003800000 */
[----:B------:R-:W-:Y:S05]  /*25750*/  @!P6 BRA `(.L_x_719) ;  /* 0x0000000800a0e947 */ /* 0x000fea0003800000 */
[----:B------:R-:W-:Y:S01]  /*25760*/  LEA R11, R28, R16, 0x3 ;  /* 0x000000101c0b7211 */ /* 0x000fe200078e18ff */
[----:B------:R-:W1:Y:S01]  /*25770*/  S2R R3, SR_TID.X ;  /* 0x0000000000037919 */ /* 0x000e620000002100 */
[----:B------:R-:W-:Y:S01]  /*25780*/  SHF.L.U32 R10, R30, 0x1f, RZ ;  /* 0x0000001f1e0a7819 */ /* 0x000fe200000006ff */
[----:B------:R-:W-:Y:S03]  /*25790*/  BSSY B2, `(.L_x_720) ;  /* 0x0000005000027945 */ /* 0x000fe60003800000 */
[----:B------:R-:W2:Y:S01]  /*257a0*/  SYNCS.PHASECHK.TRANS64.TRYWAIT P2, [R11+URZ+0x388a0], R10 ;  /* 0x0388a00a0b0075a7 */ /* 0x000ea2000804017f */
[----:B-1----:R-:W-:-:S04]  /*257b0*/  LOP3.LUT R3, R3, 0x7f, RZ, 0xc0, !PT ;  /* 0x0000007f03037812 */ /* 0x002fc800078ec0ff */
[----:B------:R-:W-:Y:S01]  /*257c0*/  ISETP.NE.AND P3, PT, R3, RZ, PT ;  /* 0x000000ff0300720c */ /* 0x000fe20003f65270 */
[----:B--2---:R-:W-:-:S12]  /*257d0*/  @!P2 BRA `(.L_x_721) ;  /* 0x000000680068a947 */ /* 0x004fd80003800000 */
.L_x_872:
[----:B------:R-:W-:Y:S05]  /*257e0*/  BSYNC B2 ;  /* 0x0000000000027941 */ /* 0x000fea0003800000 */
.L_x_720:
[----:B------:R-:W-:Y:S04]  /*257f0*/  BSSY B2, `(.L_x_722) ;  /* 0x0000009000027945 */ /* 0x000fe80003800000 */
[----:B------:R-:W-:Y:S05]  /*25800*/  @P3 BRA `(.L_x_723) ;  /* 0x00000000001c3947 */ /* 0x000fea0003800000 */
[----:B0-----:R-:W0:Y:S01]  /*25810*/  S2R R8, SR_TID.X ;  /* 0x0000000000087919 */ /* 0x001e220000002100 */
[----:B------:R-:W-:-:S04]  /*25820*/  IMAD.MOV.U32 R3, RZ, RZ, 0xa000 ;  /* 0x0000a000ff037424 */ /* 0x000fc800078e00ff */
[----:B------:R2:W-:Y:S01]  /*25830*/  SYNCS.ARRIVE.TRANS64 RZ, [R11+URZ+0x38890], R3 ;  /* 0x038890030bff79a7 */ /* 0x0005e2000800003f */
[----:B0-----:R-:W-:-:S04]  /*25840*/  LOP3.LUT R8, R8, 0x1f, RZ, 0xc0, !PT ;  /* 0x0000001f08087812 */ /* 0x001fc800078ec0ff */
[----:B------:R-:W-:-:S13]  /*25850*/  ISETP.NE.AND P2, PT, R8, RZ, PT ;  /* 0x000000ff0800720c */ /* 0x000fda0003f45270 */
[----:B--2---:R-:W-:Y:S05]  /*25860*/  @!P2 BRA `(.L_x_723) ;  /* 0x000000000004a947 */ /* 0x004fea0003800000 */
[----:B------:R-:W-:Y:S01]  /*25870*/  BPT.TRAP 0x1 ;  /* 0x000000040000795c */ /* 0x000fe20000300000 */
.L_x_723:
[----:B------:R-:W-:Y:S05]  /*25880*/  BSYNC B2 ;  /* 0x0000000000027941 */ /* 0x000fea0003800000 */
.L_x_722:
[----:B------:R-:W-:Y:S01]  /*25890*/  IMAD.MOV.U32 R20, RZ, RZ, RZ ;  /* 0x000000ffff147224 */ /* 0x000fe200078e00ff */
[----:B------:R-:W-:Y:S01]  /*258a0*/  UIADD3 UR4, UP0, UR38, 0x570, URZ ;  /* 0x0000057026047890 */ /* 0x000fe2000ff1e03f */
[----:B------:R-:W-:Y:S01]  /*258b0*/  IMAD R9, R28, 0xa000, R16 ;  /* 0x0000a0001c097824 */ /* 0x000fe200078e0210 */
[----:B------:R-:W-:Y:S01]  /*258c0*/  PLOP3.LUT P2, PT, PT, PT, PT, 0x80, 0x0 ;  /* 0x000000000000781c */ /* 0x000fe20003f4f070 */
[----:B0-----:R-:W-:Y:S01]  /*258d0*/  IMAD R8, R12, 0x50, R0 ;  /* 0x000000500c087824 */ /* 0x001fe200078e0200 */
[----:B------:R-:W-:Y:S01]  /*258e0*/  R2UR UR10, R20 ;  /* 0x00000000140a72ca */ /* 0x000fe200000e0000 */
[----:B------:R-:W-:Y:S01]  /*258f0*/  VIADD R13, R9, 0x24400 ;  /* 0x00024400090d7836 */ /* 0x000fe20000000000 */
[----:B------:R-:W-:Y:S01]  /*25900*/  IADD3 R3, R11, 0x38890, RZ ;  /* 0x000388900b037810 */ /* 0x000fe20007ffe0ff */
[----:B------:R-:W-:Y:S01]  /*25910*/  UIADD3.X UR5, URZ, UR39, URZ, UP0, !UPT ;  /* 0x000000273f057290 */ /* 0x000fe200087fe43f */
[----:B------:R-:W-:Y:S01]  /*25920*/  UMOV UR6, 0x0 ;  /* 0x0000000000067882 */ /* 0x000fe20000000000 */
[----:B------:R-:W-:-:S10]  /*25930*/  UMOV UR7, 0x12f00000 ;  /* 0x12f0000000077882 */ /* 0x000fd40000000000 */
.L_x_724:
        /* <DEDUP_REMOVED lines=13> */
[----:B------:R-:W-:Y:S02]  /*25a10*/  UMOV UR7, 0x12f00000 ;  /* 0x12f0000000077882 */ /* 0x000fe40000000000 */
[----:B------:R-:W-:Y:S02]  /*25a20*/  R2UR UR10, R13 ;  /* 0x000000000d0a72ca */ /* 0x000fe400000e0000 */
[----:B------:R-:W-:-:S13]  /*25a30*/  IADD3 R13, R9, 0x26c00, RZ ;  /* 0x00026c00090d7810 */ /* 0x000fda0007ffe0ff */
.L_x_725:
        /* <DEDUP_REMOVED lines=16> */
.L_x_726:
        /* <DEDUP_REMOVED lines=16> */
.L_x_727:
        /* <DEDUP_REMOVED lines=13> */
.L_x_873:
[----:B------:R-:W-:Y:S05]  /*25d10*/  BSYNC B2 ;  /* 0x0000000000027941 */ /* 0x000fea0003800000 */
.L_x_728:
[----:B------:R-:W-:Y:S01]  /*25d20*/  BSSY B2, `(.L_x_730) ;  /* 0x000000b000027945 */ /* 0x000fe20003800000 */
[----:B------:R-:W-:Y:S01]  /*25d30*/  IMAD.MOV.U32 R14, RZ, RZ, 0x0 ;  /* 0x00000000ff0e7424 */ /* 0x000fe200078e00ff */
[----:B------:R-:W-:Y:S02]  /*25d40*/  MOV R15, 0x12f00000 ;  /* 0x12f00000000f7802 */ /* 0x000fe40000000f00 */
[----:B------:R-:W-:Y:S05]  /*25d50*/  @P3 BRA `(.L_x_731) ;  /* 0x00000000001c3947 */ /* 0x000fea0003800000 */
[----:B------:R-:W2:Y:S01]  /*25d60*/  S2R R13, SR_TID.X ;  /* 0x00000000000d7919 */ /* 0x000ea20000002100 */
[----:B------:R-:W-:-:S04]  /*25d70*/  IMAD.MOV.U32 R3, RZ, RZ, 0xa000 ;  /* 0x0000a000ff037424 */ /* 0x000fc800078e00ff */
[----:B------:R3:W-:Y:S01]  /*25d80*/  SYNCS.ARRIVE.TRANS64 RZ, [R11+URZ+0x388b0], R3 ;  /* 0x0388b0030bff79a7 */ /* 0x0007e2000800003f */
[----:B--2---:R-:W-:-:S04]  /*25d90*/  LOP3.LUT R13, R13, 0x1f, RZ, 0xc0, !PT ;  /* 0x0000001f0d0d7812 */ /* 0x004fc800078ec0ff */
[----:B------:R-:W-:-:S13]  /*25da0*/  ISETP.NE.AND P2, PT, R13, RZ, PT ;  /* 0x000000ff0d00720c */ /* 0x000fda0003f45270 */
[----:B---3--:R-:W-:Y:S05]  /*25db0*/  @!P2 BRA `(.L_x_731) ;  /* 0x000000000004a947 */ /* 0x008fea0003800000 */
[----:B------:R-:W-:Y:S01]  /*25dc0*/  BPT.TRAP 0x1 ;  /* 0x000000040000795c */ /* 0x000fe20000300000 */
.L_x_731:
[----:B------:R-:W-:Y:S05]  /*25dd0*/  BSYNC B2 ;  /* 0x0000000000027941 */ /* 0x000fea0003800000 */
.L_x_730:
[----:B------:R-:W-:Y:S01]  /*25de0*/  R2UR UR10, R20 ;  /* 0x00000000140a72ca */ /* 0x000fe200000e0000 */
[----:B------:R-:W-:Y:S01]  /*25df0*/  UIADD3 UR4, UP0, UR38, 0x670, URZ ;  /* 0x0000067026047890 */ /* 0x000fe2000ff1e03f */
[----:B------:R-:W-:Y:S01]  /*25e00*/  R2UR UR6, R14 ;  /* 0x000000000e0672ca */ /* 0x000fe200000e0000 */
[----:B01----:R-:W-:Y:S01]  /*25e10*/  VIADD R11, R11, 0x388b0 ;  /* 0x000388b00b0b7836 */ /* 0x003fe20000000000 */
[----:B------:R-:W-:Y:S01]  /*25e20*/  R2UR UR7, R15 ;  /* 0x000000000f0772ca */ /* 0x000fe200000e0000 */
[----:B------:R-:W-:Y:S01]  /*25e30*/  UIADD3.X UR5, URZ, UR39, URZ, UP0, !UPT ;  /* 0x000000273f057290 */ /* 0x000fe200087fe43f */
[----:B------:R-:W-:Y:S02]  /*25e40*/  PLOP3.LUT P2, PT, PT, PT, PT, 0x80, 0x0 ;  /* 0x000000000000781c */ /* 0x000fe40003f4f070 */
[----:B------:R-:W-:-:S11]  /*25e50*/  IADD3 R3, R9, 0x400, RZ ;  /* 0x0000040009037810 */ /* 0x000fd60007ffe0ff */
.L_x_732:
        /* <DEDUP_REMOVED lines=11> */
[----:B------:R-:W-:Y:S01]  /*25f10*/  R2UR UR6, R14 ;  /* 0x000000000e0672ca */ /* 0x000fe200000e0000 */
[----:B------:R-:W-:Y:S01]  /*25f20*/  VIADD R3, R9, 0x2c00 ;  /* 0x00002c0009037836 */ /* 0x000fe20000000000 */
[----:B------:R-:W-:Y:S02]  /*25f30*/  R2UR UR7, R15 ;  /* 0x000000000f0772ca */ /* 0x000fe400000e0000 */
[----:B------:R-:W-:Y:S02]  /*25f40*/  R2UR UR10, R10 ;  /* 0x000000000a0a72ca */ /* 0x000fe400000e0000 */
[----:B------:R-:W-:-:S13]  /*25f50*/  PLOP3.LUT P2, PT, PT, PT, PT, 0x80, 0x0 ;  /* 0x000000000000781c */ /* 0x000fda0003f4f070 */
.L_x_733:
        /* <DEDUP_REMOVED lines=15> */
.L_x_734:
        /* <DEDUP_REMOVED lines=15> */
.L_x_735:
        /* <DEDUP_REMOVED lines=10> */
.L_x_719:
[----:B------:R-:W-:Y:S05]  /*261e0*/  BSYNC B1 ;  /* 0x0000000000017941 */ /* 0x000fea0003800000 */
.L_x_718:
[----:B------:R-:W-:Y:S01]  /*261f0*/  ISETP.GT.AND P3, PT, R12, R6, PT ;  /* 0x000000060c00720c */ /* 0x000fe20003f64270 */
[----:B------:R-:W-:Y:S01]  /*26200*/  VIADD R28, R28, 0x1 ;  /* 0x000000011c1c7836 */ /* 0x000fe20000000000 */
[----:B------:R-:W-:-:S04]  /*26210*/  IADD3 R12, R12, -0x1, RZ ;  /* 0xffffffff0c0c7810 */ /* 0x000fc80007ffe0ff */
[----:B------:R-:W-:-:S04]  /*26220*/  ISETP.NE.AND P2, PT, R28, 0x2, PT ;  /* 0x000000021c00780c */ /* 0x000fc80003f45270 */
[----:B------:R-:W-:Y:S02]  /*26230*/  SEL R3, RZ, 0x1, P2 ;  /* 0x00000001ff037807 */ /* 0x000fe40001000000 */
[----:B------:R-:W-:Y:S02]  /*26240*/  SEL R28, R28, RZ, P2 ;  /* 0x000000ff1c1c7207 */ /* 0x000fe40001000000 */
[----:B------:R-:W-:Y:S01]  /*26250*/  LOP3.LUT R30, R30, R3, RZ, 0x3c, !PT ;  /* 0x000000031e1e7212 */ /* 0x000fe200078e3cff */
[----:B------:R-:W-:Y:S06]  /*26260*/  @P3 BRA `(.L_x_736) ;  /* 0xfffffff400303947 */ /* 0x000fec000383ffff */
.L_x_694:
[----:B------:R-:W-:Y:S05]  /*26270*/  BSYNC B0 ;  /* 0x0000000000007941 */ /* 0x000fea0003800000 */
.L_x_693:
[----:B------:R-:W-:Y:S05]  /*26280*/  @!P0 WARPSYNC.ALL ;  /* 0x0000000000008948 */ /* 0x000fea0003800000 */
[----:B------:R-:W-:Y:S01]  /*26290*/  @!P0 BAR.SYNC.DEFER_BLOCKING 0xc, 0x180 ;  /* 0x0306000000008b1d */ /* 0x000fe20000010000 */
[----:B------:R-:W-:-:S05]  /*262a0*/  IMAD.MOV.U32 R0, RZ, RZ, RZ ;  /* 0x000000ffff007224 */ /* 0x000fca00078e00ff */
[----:B------:R-:W-:Y:S04]  /*262b0*/  BSSY B0, `(.L_x_737) ;  /* 0x000001e000007945 */ /* 0x000fe80003800000 */
[----:B------:R-:W-:Y:S05]  /*262c0*/  @!P1 BRA `(.L_x_738) ;  /* 0x0000000000709947 */ /* 0x000fea0003800000 */
[----:B------:R-:W-:-:S13]  /*262d0*/  ISETP.NE.AND P0, PT, R5, RZ, PT ;  /* 0x000000ff0500720c */ /* 0x000fda0003f05270 */
[----:B------:R-:W1:Y:S02]  /*262e0*/  @!P0 LDC R5, c[0x0][0x9f0] ;  /* 0x00027c00ff058b82 */ /* 0x000e640000000800 */
[-C--:B-1----:R-:W-:Y:S02]  /*262f0*/  IABS R0, R5.reuse ;  /* 0x0000000500007213 */ /* 0x082fe40000000000 */
[----:B0-----:R-:W-:Y:S02]  /*26300*/  IABS R8, R5 ;  /* 0x0000000500087213 */ /* 0x001fe40000000000 */
[----:B------:R-:W0:Y:S03]  /*26310*/  I2F.RP R9, R0 ;  /* 0x0000000000097306 */ /* 0x000e260000209400 */
[----:B------:R-:W-:-:S05]  /*26320*/  IMAD.MOV R8, RZ, RZ, -R8 ;  /* 0x000000ffff087224 */ /* 0x000fca00078e0a08 */
[----:B0-----:R-:W0:Y:S02]  /*26330*/  MUFU.RCP R9, R9 ;  /* 0x0000000900097308 */ /* 0x001e240000001000 */
[----:B0-----:R-:W-:-:S06]  /*26340*/  VIADD R10, R9, 0xffffffe ;  /* 0x0ffffffe090a7836 */ /* 0x001fcc0000000000 */
[----:B------:R-:W0:Y:S02]  /*26350*/  F2I.FTZ.U32.TRUNC.NTZ R3, R10 ;  /* 0x0000000a00037305 */ /* 0x000e24000021f000 */
[----:B0-----:R-:W-:-:S05]  /*26360*/  IADD3 R2, RZ, -R3, RZ ;  /* 0x80000003ff027210 */ /* 0x001fca0007ffe0ff */
[----:B------:R-:W-:Y:S02]  /*26370*/  IMAD R6, R2, R0, RZ ;  /* 0x0000000002067224 */ /* 0x000fe400078e02ff */
[----:B------:R-:W-:-:S04]  /*26380*/  IMAD.MOV.U32 R2, RZ, RZ, RZ ;  /* 0x000000ffff027224 */ /* 0x000fc800078e00ff */
[----:B------:R-:W-:Y:S01]  /*26390*/  IMAD.HI.U32 R6, R3, R6, R2 ;  /* 0x0000000603067227 */ /* 0x000fe200078e0002 */
[----:B------:R-:W-:-:S04]  /*263a0*/  IADD3 R3, R4, -0x1, R5 ;  /* 0xffffffff04037810 */ /* 0x000fc80007ffe005 */
[----:B------:R-:W-:Y:S02]  /*263b0*/  IABS R2, R3 ;  /* 0x0000000300027213 */ /* 0x000fe40000000000 */
[----:B------:R-:W-:-:S03]  /*263c0*/  LOP3.LUT R3, R3, R5, RZ, 0x3c, !PT ;  /* 0x0000000503037212 */ /* 0x000fc600078e3cff */
[----:B------:R-:W-:Y:S01]  /*263d0*/  IMAD.HI.U32 R6, R6, R2, RZ ;  /* 0x0000000206067227 */ /* 0x000fe200078e00ff */
[----:B------:R-:W-:-:S03]  /*263e0*/  ISETP.GE.AND P2, PT, R3, RZ, PT ;  /* 0x000000ff0300720c */ /* 0x000fc60003f46270 */
[----:B------:R-:W-:-:S05]  /*263f0*/  IMAD R2, R6, R8, R2 ;  /* 0x0000000806027224 */ /* 0x000fca00078e0202 */
[----:B------:R-:W-:-:S13]  /*26400*/  ISETP.GT.U32.AND P1, PT, R0, R2, PT ;  /* 0x000000020000720c */ /* 0x000fda0003f24070 */
[-C--:B------:R-:W-:Y:S01]  /*26410*/  @!P1 IADD3 R2, R2, -R0.reuse, RZ ;  /* 0x8000000002029210 */ /* 0x080fe20007ffe0ff */
[----:B------:R-:W-:Y:S01]  /*26420*/  @!P1 VIADD R6, R6, 0x1 ;  /* 0x0000000106069836 */ /* 0x000fe20000000000 */
[----:B------:R-:W-:Y:S02]  /*26430*/  ISETP.NE.AND P1, PT, R5, RZ, PT ;  /* 0x000000ff0500720c */ /* 0x000fe40003f25270 */
[----:B------:R-:W-:-:S13]  /*26440*/  ISETP.GE.U32.AND P0, PT, R2, R0, PT ;  /* 0x000000000200720c */ /* 0x000fda0003f06070 */
[----:B------:R-:W-:-:S05]  /*26450*/  @P0 VIADD R6, R6, 0x1 ;  /* 0x0000000106060836 */ /* 0x000fca0000000000 */
[----:B------:R-:W-:-:S05]  /*26460*/  MOV R0, R6 ;  /* 0x0000000600007202 */ /* 0x000fca0000000f00 */
[----:B------:R-:W-:Y:S01]  /*26470*/  @!P2 IMAD.MOV R0, RZ, RZ, -R0 ;  /* 0x000000ffff00a224 */ /* 0x000fe200078e0a00 */
[----:B------:R-:W-:-:S07]  /*26480*/  @!P1 LOP3.LUT R0, RZ, R5, RZ, 0x33, !PT ;  /* 0x00000005ff009212 */ /* 0x000fce00078e33ff */
.L_x_738:
[----:B------:R-:W-:Y:S05]  /*26490*/  BSYNC B0 ;  /* 0x0000000000007941 */ /* 0x000fea0003800000 */
.L_x_737:
[-C--:B------:R-:W-:Y:S01]  /*264a0*/  IMAD R3, R7, R0.reuse, RZ ;  /* 0x0000000007037224 */ /* 0x080fe200078e02ff */
[----:B------:R-:W-:Y:S04]  /*264b0*/  BSSY B7, `(.L_x_739) ;  /* 0x0000393000077945 */ /* 0x000fe80003800000 */
[----:B------:R-:W-:Y:S01]  /*264c0*/  VIADDMNMX R2, R3, R0, R4, PT ;  /* 0x0000000003027246 */ /* 0x000fe20003800104 */
[----:B------:R1:W-:Y:S03]  /*264d0*/  STL [R1+0xc], R3 ;  /* 0x00000c0301007387 */ /* 0x0003e60000100800 */
[----:B------:R-:W-:Y:S01]  /*264e0*/  ISETP.GT.AND P0, PT, R2, R3, PT ;  /* 0x000000030200720c */ /* 0x000fe20003f04270 */
[----:B------:R1:W-:-:S12]  /*264f0*/  STL [R1+0x1c], R2 ;  /* 0x00001c0201007387 */ /* 0x0003d80000100800 */
[----:B-1----:R-:W-:Y:S05]  /*26500*/  @P0 BRA `(.L_x_740) ;  /* 0x0000000000480947 */ /* 0x002fea0003800000 */
[----:B------:R-:W1:Y:S02]  /*26510*/  S2R R2, SR_TID.X ;  /* 0x0000000000027919 */ /* 0x000e640000002100 */
[----:B-1----:R-:W-:-:S04]  /*26520*/  LOP3.LUT R2, R2, 0x7f, RZ, 0xc0, !PT ;  /* 0x0000007f02027812 */ /* 0x002fc800078ec0ff */
[----:B------:R-:W-:-:S13]  /*26530*/  ISETP.NE.AND P0, PT, R2, RZ, PT ;  /* 0x000000ff0200720c */ /* 0x000fda0003f05270 */
[----:B------:R-:W-:Y:S05]  /*26540*/  @P0 BRA `(.L_x_741) ;  /* 0x0000003800240947 */ /* 0x000fea0003800000 */
[----:B------:R-:W1:Y:S01]  /*26550*/  S2R R5, SR_LANEID ;  /* 0x0000000000057919 */ /* 0x000e620000000000 */
[----:B------:R-:W-:Y:S01]  /*26560*/  VOTEU.ANY UR4, UPT, PT ;  /* 0x0000000000047886 */ /* 0x000fe200038e0100 */
[----:B------:R-:W2:Y:S01]  /*26570*/  LDC.64 R2, c[0x0][0xc60] ;  /* 0x00031800ff027b82 */ /* 0x000ea20000000a00 */
[----:B------:R-:W1:Y:S01]  /*26580*/  FLO.U32 R0, UR4 ;  /* 0x0000000400007d00 */ /* 0x000e6200080e0000 */
[----:B------:R-:W-:Y:S01]  /*26590*/  ULDC.64 UR6, c[0x0][0x208] ;  /* 0x0000820000067ab9 */ /* 0x000fe20000000a00 */
[----:B-1----:R-:W-:-:S06]  /*265a0*/  ISETP.EQ.U32.AND P0, PT, R0, R5, PT ;  /* 0x000000050000720c */ /* 0x002fcc0003f02070 */
[----:B------:R-:W2:Y:S07]  /*265b0*/  POPC R5, UR4 ;  /* 0x0000000400057d09 */ /* 0x000eae0008000000 */
[----:B--2---:R-:W2:Y:S01]  /*265c0*/  @P0 ATOMG.E.ADD.STRONG.GPU PT, R3, desc[UR6][R2.64], R5 ;  /* 0x00000005020309a8 */ /* 0x004ea200081ee1c6 */
[----:B------:R-:W1:Y:S02]  /*265d0*/  S2R R4, SR_LTMASK ;  /* 0x0000000000047919 */ /* 0x000e640000003900 */
[----:B-1----:R-:W-:-:S04]  /*265e0*/  LOP3.LUT R4, R4, UR4, RZ, 0xc0, !PT ;  /* 0x0000000404047c12 */ /* 0x002fc8000f8ec0ff */
[----:B------:R-:W1:Y:S01]  /*265f0*/  POPC R7, R4 ;  /* 0x0000000400077309 */ /* 0x000e620000000000 */
[----:B--2---:R-:W1:Y:S02]  /*26600*/  SHFL.IDX PT, R0, R3, R0, 0x1f ;  /* 0x00001f0003007589 */ /* 0x004e6400000e0000 */
[----:B-1----:R-:W-:Y:S01]  /*26610*/  IADD3 R24, R0, UR36, R7 ;  /* 0x0000002400187c10 */ /* 0x002fe2000fffe007 */
[----:B------:R-:W-:Y:S06]  /*26620*/  BRA `(.L_x_741) ;  /* 0x0000003400ec7947 */ /* 0x000fec0003800000 */
.L_x_740:
        /* <DEDUP_REMOVED lines=8> */
[----:B------:R-:W-:Y:S01]  /*266b0*/  MOV R4, UR6 ;  /* 0x0000000600047c02 */ /* 0x000fe20008000f00 */
[----:B------:R-:W-:Y:S01]  /*266c0*/  IMAD.U32 R5, RZ, RZ, UR7 ;  /* 0x00000007ff057e24 */ /* 0x000fe2000f8e00ff */
[----:B------:R-:W1:Y:S01]  /*266d0*/  LDC.64 R2, c[0x4][R2] ;  /* 0x0100000002027b82 */ /* 0x000e620000000a00 */
[----:B------:R-:W-:Y:S01]  /*266e0*/  IMAD.U32 R6, RZ, RZ, UR8 ;  /* 0x00000008ff067e24 */ /* 0x000fe2000f8e00ff */
[----:B------:R-:W-:Y:S01]  /*266f0*/  MOV R7, UR9 ;  /* 0x0000000900077c02 */ /* 0x000fe20008000f00 */
[----:B------:R-:W-:Y:S01]  /*26700*/  IMAD.U32 R10, RZ, RZ, UR4 ;  /* 0x00000004ff0a7e24 */ /* 0x000fe2000f8e00ff */
[----:B0-----:R-:W-:Y:S01]  /*26710*/  MOV R8, 0x70 ;  /* 0x0000007000087802 */ /* 0x001fe20000000f00 */
[----:B------:R-:W-:-:S02]  /*26720*/  IMAD.U32 R11, RZ, RZ, UR5 ;  /* 0x00000005ff0b7e24 */ /* 0x000fc4000f8e00ff */
[----:B------:R-:W-:Y:S02]  /*26730*/  IMAD.MOV.U32 R12, RZ, RZ, 0x1 ;  /* 0x00000001ff0c7424 */ /* 0x000fe400078e00ff */
[----:B------:R-:W-:-:S07]  /*26740*/  IMAD.MOV.U32 R13, RZ, RZ, RZ ;  /* 0x000000ffff0d7224 */ /* 0x000fce00078e00ff */
[----:B------:R-:W-:-:S07]  /*26750*/  LEPC R20, `(.L_x_743) ;  /* 0x000000001014794e */ /* 0x000fce0000000000 */
[----:B-1----:R-:W-:Y:S05]  /*26760*/  CALL.ABS.NOINC R2 ;  /* 0x0000000002007343 */ /* 0x002fea0003c00000 */
.L_x_743:
[----:B------:R-:W-:Y:S05]  /*26770*/  BSYNC B6 ;  /* 0x0000000000067941 */ /* 0x000fea0003800000 */
.L_x_742:
[----:B------:R-:W-:Y:S01]  /*26780*/  IADD3 R0, R16, 0x400, RZ ;  /* 0x0000040010007810 */ /* 0x000fe20007ffe0ff */
[----:B------:R-:W-:Y:S03]  /*26790*/  BSSY B6, `(.L_x_744) ;  /* 0x0000022000067945 */ /* 0x000fe60003800000 */
[----:B------:R-:W-:-:S13]  /*267a0*/  LOP3.LUT P0, RZ, R0, 0x3ff, RZ, 0xc0, !PT ;  /* 0x000003ff00ff7812 */ /* 0x000fda000780c0ff */
[----:B------:R-:W-:Y:S05]  /*267b0*/  @!P0 BRA `(.L_x_745) ;  /* 0x00000000007c8947 */ /* 0x000fea0003800000 */
[----:B------:R-:W-:Y:S01]  /*267c0*/  MOV R22, 0x0 ;  /* 0x0000000000167802 */ /* 0x000fe20000000f00 */
[----:B------:R-:W-:Y:S01]  /*267d0*/  ULDC.64 UR6, c[0x4][0xa8] ;  /* 0x01002a0000067ab9 */ /* 0x000fe20000000a00 */
[----:B------:R-:W-:Y:S01]  /*267e0*/  ULDC.64 UR8, c[0x4][0xb0] ;  /* 0x01002c0000087ab9 */ /* 0x000fe20000000a00 */
[----:B------:R-:W-:Y:S01]  /*267f0*/  ULDC.64 UR4, c[0x4][0x10] ;  /* 0x0100040000047ab9 */ /* 0x000fe20000000a00 */
[----:B------:R1:W2:Y:S01]  /*26800*/  LDC.64 R2, c[0x4][R22] ;  /* 0x0100000016027b82 */ /* 0x0002a20000000a00 */
[----:B------:R-:W-:Y:S01]  /*26810*/  IMAD.U32 R4, RZ, RZ, UR6 ;  /* 0x00000006ff047e24 */ /* 0x000fe2000f8e00ff */
[----:B------:R-:W-:Y:S01]  /*26820*/  MOV R6, UR8 ;  /* 0x0000000800067c02 */ /* 0x000fe20008000f00 */
[----:B------:R-:W-:Y:S01]  /*26830*/  IMAD.U32 R5, RZ, RZ, UR7 ;  /* 0x00000007ff057e24 */ /* 0x000fe2000f8e00ff */
[----:B------:R-:W-:Y:S01]  /*26840*/  MOV R11, UR5 ;  /* 0x00000005000b7c02 */ /* 0x000fe20008000f00 */
[----:B------:R-:W-:Y:S01]  /*26850*/  IMAD.U32 R7, RZ, RZ, UR9 ;  /* 0x00000009ff077e24 */ /* 0x000fe2000f8e00ff */
[----:B------:R-:W-:Y:S01]  /*26860*/  MOV R13, RZ ;  /* 0x000000ff000d7202 */ /* 0x000fe20000000f00 */
[----:B------:R-:W-:-:S02]  /*26870*/  IMAD.U32 R10, RZ, RZ, UR4 ;  /* 0x00000004ff0a7e24 */ /* 0x000fc4000f8e00ff */
[----:B0-----:R-:W-:Y:S02]  /*26880*/  IMAD.MOV.U32 R8, RZ, RZ, 0x70 ;  /* 0x00000070ff087424 */ /* 0x001fe400078e00ff */
[----:B-1----:R-:W-:-:S07]  /*26890*/  IMAD.MOV.U32 R12, RZ, RZ, 0x1 ;  /* 0x00000001ff0c7424 */ /* 0x002fce00078e00ff */
[----:B------:R-:W-:-:S07]  /*268a0*/  LEPC R20, `(.L_x_746) ;  /* 0x000000001014794e */ /* 0x000fce0000000000 */
[----:B--2---:R-:W-:Y:S05]  /*268b0*/  CALL.ABS.NOINC R2 ;  /* 0x0000000002007343 */ /* 0x004fea0003c00000 */
.L_x_746:
[----:B------:R0:W1:Y:S01]  /*268c0*/  LDC.64 R2, c[0x4][R22] ;  /* 0x0100000016027b82 */ /* 0x0000620000000a00 */
[----:B------:R-:W-:Y:S01]  /*268d0*/  ULDC.64 UR4, c[0x4][0xa8] ;  /* 0x01002a0000047ab9 */ /* 0x000fe20000000a00 */
[----:B------:R-:W-:Y:S01]  /*268e0*/  ULDC.64 UR6, c[0x4][0xb0] ;  /* 0x01002c0000067ab9 */ /* 0x000fe20000000a00 */
[----:B------:R-:W-:Y:S01]  /*268f0*/  ULDC.64 UR8, c[0x4][0x18] ;  /* 0x0100060000087ab9 */ /* 0x000fe20000000a00 */
[----:B------:R-:W-:Y:S01]  /*26900*/  IMAD.U32 R4, RZ, RZ, UR4 ;  /* 0x00000004ff047e24 */ /* 0x000fe2000f8e00ff */
[----:B------:R-:W-:Y:S01]  /*26910*/  MOV R6, UR6 ;  /* 0x0000000600067c02 */ /* 0x000fe20008000f00 */
[----:B------:R-:W-:Y:S01]  /*26920*/  IMAD.U32 R5, RZ, RZ, UR5 ;  /* 0x00000005ff057e24 */ /* 0x000fe2000f8e00ff */
[----:B------:R-:W-:Y:S01]  /*26930*/  MOV R11, UR9 ;  /* 0x00000009000b7c02 */ /* 0x000fe20008000f00 */
[----:B------:R-:W-:Y:S01]  /*26940*/  IMAD.U32 R7, RZ, RZ, UR7 ;  /* 0x00000007ff077e24 */ /* 0x000fe2000f8e00ff */
[----:B------:R-:W-:Y:S01]  /*26950*/  MOV R13, RZ ;  /* 0x000000ff000d7202 */ /* 0x000fe20000000f00 */
[----:B------:R-:W-:-:S02]  /*26960*/  IMAD.U32 R10, RZ, RZ, UR8 ;  /* 0x00000008ff0a7e24 */ /* 0x000fc4000f8e00ff */
[----:B------:R-:W-:Y:S02]  /*26970*/  IMAD.MOV.U32 R8, RZ, RZ, 0x70 ;  /* 0x00000070ff087424 */ /* 0x000fe400078e00ff */
[----:B0-----:R-:W-:-:S07]  /*26980*/  IMAD.MOV.U32 R12, RZ, RZ, 0x1 ;  /* 0x00000001ff0c7424 */ /* 0x001fce00078e00ff */
[----:B------:R-:W-:-:S07]  /*26990*/  LEPC R20, `(.L_x_745) ;  /* 0x000000001014794e */ /* 0x000fce0000000000 */
[----:B-1----:R-:W-:Y:S05]  /*269a0*/  CALL.ABS.NOINC R2 ;  /* 0x0000000002007343 */ /* 0x002fea0003c00000 */
.L_x_745:
[----:B------:R-:W-:Y:S05]  /*269b0*/  BSYNC B6 ;  /* 0x0000000000067941 */ /* 0x000fea0003800000 */
.L_x_744:
[----:B------:R-:W2:Y:S01]  /*269c0*/  LDL R22, [R1+0x1c] ;  /* 0x00001c0001167983 */ /* 0x000ea20000100800 */
[----:B------:R-:W-:-:S03]  /*269d0*/  ULDC.64 UR4, c[0x0][0x9f8] ;  /* 0x00027e0000047ab9 */ /* 0x000fc60000000a00 */
[----:B------:R-:W3:Y:S01]  /*269e0*/  LDL R7, [R1+0x8] ;  /* 0x0000080001077983 */ /* 0x000ee20000100800 */
[----:B------:R-:W-:-:S03]  /*269f0*/  ISETP.NE.U32.AND P0, PT, RZ, UR4, PT ;  /* 0x00000004ff007c0c */ /* 0x000fc6000bf05070 */
[----:B------:R-:W4:Y:S01]  /*26a00*/  LDL R21, [R1+0x10] ;  /* 0x0000100001157983 */ /* 0x000f220000100800 */
[----:B------:R-:W-:Y:S01]  /*26a10*/  ISETP.NE.AND.EX P0, PT, RZ, UR5, PT, P0 ;  /* 0x00000005ff007c0c */ /* 0x000fe2000bf05300 */
[----:B------:R-:W-:Y:S01]  /*26a20*/  ULDC.64 UR6, c[0x0][0x208] ;  /* 0x0000820000067ab9 */ /* 0x000fe20000000a00 */
[----:B------:R-:W1:Y:S01]  /*26a30*/  LDC R0, c[0x0][0x430] ;  /* 0x00010c00ff007b82 */ /* 0x000e620000000800 */
[----:B------:R-:W0:Y:S10]  /*26a40*/  S2R R20, SR_TID.X ;  /* 0x0000000000147919 */ /* 0x000e340000002100 */
[----:B------:R-:W-:Y:S01]  /*26a50*/  @P0 IADD3 R2, P1, R17, UR4, RZ ;  /* 0x0000000411020c10 */ /* 0x000fe2000ff3e0ff */
[----:B------:R-:W-:-:S03]  /*26a60*/  ULDC UR4, c[0x0][0x2f4] ;  /* 0x0000bd0000047ab9 */ /* 0x000fc60000000800 */
[----:B------:R-:W-:-:S05]  /*26a70*/  @P0 IADD3.X R3, R19, UR5, RZ, P1, !PT ;  /* 0x0000000513030c10 */ /* 0x000fca0008ffe4ff */
[----:B------:R4:W4:Y:S01]  /*26a80*/  @P0 LDG.E R32, desc[UR6][R2.64] ;  /* 0x0000000602200981 */ /* 0x000922000c1e1900 */
[----:B0-----:R-:W-:-:S04]  /*26a90*/  LOP3.LUT R20, R20, 0x7f, RZ, 0xc0, !PT ;  /* 0x0000007f14147812 */ /* 0x001fc800078ec0ff */
[----:B------:R-:W-:Y:S02]  /*26aa0*/  SHF.R.U32.HI R4, RZ, 0x3, R20 ;  /* 0x00000003ff047819 */ /* 0x000fe40000011614 */
[----:B------:R-:W0:Y:S01]  /*26ab0*/  S2R R20, SR_TID.X ;  /* 0x0000000000147919 */ /* 0x000e220000002100 */
[----:B-1----:R-:W-:-:S13]  /*26ac0*/  ISETP.NE.AND P1, PT, R0, 0x1, PT ;  /* 0x000000010000780c */ /* 0x002fda0003f25270 */
[----:B------:R-:W1:Y:S01]  /*26ad0*/  @P1 LDC R6, c[0x0][0x438] ;  /* 0x00010e00ff061b82 */ /* 0x000e620000000800 */
[----:B0-----:R-:W-:-:S05]  /*26ae0*/  IMAD.SHL.U32 R20, R20, 0x10, RZ ;  /* 0x0000001014147824 */ /* 0x001fca00078e00ff */
[----:B------:R-:W-:Y:S02]  /*26af0*/  LOP3.LUT R20, R4, 0x70, R20, 0xf8, !PT ;  /* 0x0000007004147812 */ /* 0x000fe400078ef814 */
[----:B------:R-:W0:Y:S01]  /*26b00*/  @P1 LDC R4, c[0x0][0x434] ;  /* 0x00010d00ff041b82 */ /* 0x000e220000000800 */
[----:B------:R-:W-:Y:S02]  /*26b10*/  LOP3.LUT R18, R18, 0xfffffffe, RZ, 0xc0, !PT ;  /* 0xfffffffe12127812 */ /* 0x000fe400078ec0ff */
[----:B------:R-:W-:-:S04]  /*26b20*/  LOP3.LUT R9, R34, 0x40, RZ, 0xfc, !PT ;  /* 0x0000004022097812 */ /* 0x000fc800078efcff */
[----:B------:R-:W-:Y:S01]  /*26b30*/  ISETP.GE.AND P3, PT, R9, UR4, PT ;  /* 0x0000000409007c0c */ /* 0x000fe2000bf66270 */
[----:B------:R-:W-:Y:S01]  /*26b40*/  UMOV UR5, 0xffffffff ;  /* 0xffffffff00057882 */ /* 0x000fe20000000000 */
[----:B--2---:R-:W-:-:S04]  /*26b50*/  VIADD R22, R22, 0xffffffff ;  /* 0xffffffff16167836 */ /* 0x004fc80000000000 */
[----:B------:R-:W-:-:S05]  /*26b60*/  IMAD R5, R22, 0x50, R20 ;  /* 0x0000005016057824 */ /* 0x000fca00078e0214 */
[----:B---3--:R-:W-:-:S04]  /*26b70*/  ISETP.GE.AND P0, PT, R5, R7, PT ;  /* 0x000000070500720c */ /* 0x008fc80003f06270 */
[----:B------:R-:W-:Y:S02]  /*26b80*/  ISETP.GT.U32.OR P0, PT, R20, 0x4f, P0 ;  /* 0x0000004f1400780c */ /* 0x000fe40000704470 */
[----:B----4-:R-:W-:-:S11]  /*26b90*/  IADD3 R5, R5, R21, RZ ;  /* 0x0000001505057210 */ /* 0x010fd60007ffe0ff */
[----:B------:R-:W2:Y:S01]  /*26ba0*/  @!P0 LDC.64 R2, c[0x0][0x428] ;  /* 0x00010a00ff028b82 */ /* 0x000ea20000000a00 */
[----:B0-----:R-:W-:-:S04]  /*26bb0*/  @P1 IMAD.HI.U32 R7, R5, R4, RZ ;  /* 0x0000000405071227 */ /* 0x001fc800078e00ff */
[----:B------:R-:W-:Y:S01]  /*26bc0*/  IMAD.MOV.U32 R4, RZ, RZ, R5 ;  /* 0x000000ffff047224 */ /* 0x000fe200078e0005 */
[----:B-1----:R-:W-:Y:S02]  /*26bd0*/  @P1 SHF.R.U32.HI R4, RZ, R6, R7 ;  /* 0x00000006ff041219 */ /* 0x002fe40000011607 */
[----:B------:R-:W-:-:S03]  /*26be0*/  SHF.R.S32.HI R8, RZ, 0x1f, R32 ;  /* 0x0000001fff087819 */ /* 0x000fc60000011420 */
[----:B------:R-:W-:-:S04]  /*26bf0*/  IMAD.MOV R6, RZ, RZ, -R4 ;  /* 0x000000ffff067224 */ /* 0x000fc800078e0a04 */
[----:B------:R-:W-:Y:S01]  /*26c00*/  IMAD R0, R0, R6, R5 ;  /* 0x0000000600007224 */ /* 0x000fe200078e0205 */
[--C-:B------:R-:W-:Y:S01]  /*26c10*/  @!P0 SHF.R.S32.HI R5, RZ, 0x1f, R4.reuse ;  /* 0x0000001fff058819 */ /* 0x100fe20000011404 */
[-C--:B--2---:R-:W-:Y:S02]  /*26c20*/  @!P0 IMAD R6, R8, R2.reuse, RZ ;  /* 0x0000000208068224 */ /* 0x084fe400078e02ff */
[----:B------:R-:W-:-:S04]  /*26c30*/  @!P0 IMAD.WIDE.U32 R4, R32, R2, R4 ;  /* 0x0000000220048225 */ /* 0x000fc800078e0004 */
[----:B------:R-:W-:Y:S02]  /*26c40*/  @!P0 IMAD R6, R32, R3, R6 ;  /* 0x0000000320068224 */ /* 0x000fe400078e0206 */
[----:B------:R-:W0:Y:S03]  /*26c50*/  @!P0 LDC.64 R2, c[0x0][0x418] ;  /* 0x00010600ff028b82 */ /* 0x000e260000000a00 */
[----:B------:R-:W-:Y:S01]  /*26c60*/  @!P0 IADD3 R6, R5, R6, RZ ;  /* 0x0000000605068210 */ /* 0x000fe20007ffe0ff */
[----:B------:R-:W-:Y:S01]  /*26c70*/  IMAD.U32 R7, RZ, RZ, UR37 ;  /* 0x00000025ff077e24 */ /* 0x000fe2000f8e00ff */
[----:B0-----:R-:W-:-:S04]  /*26c80*/  @!P0 LEA R2, P1, R4, R2, 0x2 ;  /* 0x0000000204028211 */ /* 0x001fc800078210ff */
[----:B------:R-:W-:Y:S01]  /*26c90*/  @!P0 LEA.HI.X R3, R4, R3, R6, 0x2, P1 ;  /* 0x0000000304038211 */ /* 0x000fe200008f1406 */
[----:B------:R-:W-:-:S06]  /*26ca0*/  IMAD.MOV.U32 R4, RZ, RZ, RZ ;  /* 0x000000ffff047224 */ /* 0x000fcc00078e00ff */
[----:B------:R0:W5:Y:S01]  /*26cb0*/  @!P0 LDG.E R4, desc[UR6][R2.64] ;  /* 0x0000000602048981 */ /* 0x000162000c1e1900 */
[----:B------:R-:W-:Y:S02]  /*26cc0*/  ISETP.GT.U32.AND P0, PT, R20, 0x4f, PT ;  /* 0x0000004f1400780c */ /* 0x000fe40003f04070 */
[----:B------:R-:W-:-:S11]  /*26cd0*/  ISETP.NE.AND P2, PT, R7, 0x3, PT ;  /* 0x000000030700780c */ /* 0x000fd60003f45270 */
[----:B------:R-:W-:Y:S02]  /*26ce0*/  @P0 LOP3.LUT R18, R18, 0x1, RZ, 0xfc, !PT ;  /* 0x0000000112120812 */ /* 0x000fe400078efcff */
[----:B------:R-:W-:Y:S02]  /*26cf0*/  ISETP.GE.AND P0, PT, R34, UR4, PT ;  /* 0x0000000422007c0c */ /* 0x000fe4000bf06270 */
[----:B------:R-:W-:-:S04]  /*26d00*/  LOP3.LUT R18, R18, 0xffffffdf, RZ, 0xc0, !PT ;  /* 0xffffffdf12127812 */ /* 0x000fc800078ec0ff */
[----:B------:R-:W-:-:S04]  /*26d10*/  @P2 LOP3.LUT R18, R18, 0x20, RZ, 0xfc, !PT ;  /* 0x0000002012122812 */ /* 0x000fc800078efcff */
[----:B------:R-:W-:Y:S01]  /*26d20*/  LOP3.LUT R18, R18, 0xffffffef, RZ, 0xc0, !PT ;  /* 0xffffffef12127812 */ /* 0x000fe200078ec0ff */
[----:B------:R1:W-:Y:S03]  /*26d30*/  STL [R1+0x14], R8 ;  /* 0x0000140801007387 */ /* 0x0003e60000100800 */
[----:B------:R-:W-:-:S04]  /*26d40*/  @P0 LOP3.LUT R18, R18, 0x10, RZ, 0xfc, !PT ;  /* 0x0000001012120812 */ /* 0x000fc800078efcff */
[----:B------:R-:W-:Y:S02]  /*26d50*/  LOP3.LUT R18, R18, 0xfffffff7, RZ, 0xc0, !PT ;  /* 0xfffffff712127812 */ /* 0x000fe400078ec0ff */
[----:B-1----:R-:W-:Y:S02]  /*26d60*/  LOP3.LUT R8, R34, 0x80, RZ, 0xfc, !PT ;  /* 0x0000008022087812 */ /* 0x002fe400078efcff */
[----:B------:R-:W-:Y:S02]  /*26d70*/  @P3 LOP3.LUT R18, R18, 0x8, RZ, 0xfc, !PT ;  /* 0x0000000812123812 */ /* 0x000fe400078efcff */
[----:B------:R-:W-:Y:S02]  /*26d80*/  ISETP.GE.AND P1, PT, R8, UR4, PT ;  /* 0x0000000408007c0c */ /* 0x000fe4000bf26270 */
[----:B------:R-:W-:Y:S02]  /*26d90*/  ISETP.GE.AND P0, PT, R37, UR4, PT ;  /* 0x0000000425007c0c */ /* 0x000fe4000bf06270 */
[----:B------:R-:W-:-:S04]  /*26da0*/  LOP3.LUT R18, R18, 0xfffffffd, RZ, 0xc0, !PT ;  /* 0xfffffffd12127812 */ /* 0x000fc800078ec0ff */
[----:B------:R-:W-:-:S05]  /*26db0*/  LOP3.LUT R18, R18, 0xfffffffb, RZ, 0xc0, !PT ;  /* 0xfffffffb12127812 */ /* 0x000fca00078ec0ff */
[----:B------:R-:W-:-:S04]  /*26dc0*/  @P1 LOP3.LUT R18, R18, 0x4, RZ, 0xfc, !PT ;  /* 0x0000000412121812 */ /* 0x000fc800078efcff */
[----:B------:R-:W-:Y:S01]  /*26dd0*/  @P0 LOP3.LUT R18, R18, 0x2, RZ, 0xfc, !PT ;  /* 0x0000000212120812 */ /* 0x000fe200078efcff */
[----:B0-----:R-:W-:Y:S06]  /*26de0*/  BRA.DIV UR5, `(.L_x_747) ;  /* 0x00000056050c7947 */ /* 0x001fec000b800000 */
.L_x_876:
[----:B------:R-:W-:Y:S05]  /*26df0*/  @!P2 BRA `(.L_x_748) ;  /* 0x000000000004a947 */ /* 0x000fea0003800000 */
[----:B------:R-:W-:Y:S01]  /*26e00*/  BPT.TRAP 0x1 ;  /* 0x000000040000795c */ /* 0x000fe20000300000 */
.L_x_748:
        /* <DEDUP_REMOVED lines=8> */
[----:B------:R-:W-:-:S04]  /*26e90*/  ULDC.64 UR4, c[0x0][0x338] ;  /* 0x0000ce0000047ab9 */ /* 0x000fc80000000a00 */
[----:B------:R-:W-:Y:S01]  /*26ea0*/  IADD3 R3, R3, R5, RZ ;  /* 0x0000000503037210 */ /* 0x000fe20007ffe0ff */
[----:B------:R-:W-:-:S04]  /*26eb0*/  IMAD R5, R7, UR4, RZ ;  /* 0x0000000407057c24 */ /* 0x000fc8000f8e02ff */
[C---:B------:R-:W-:Y:S02]  /*26ec0*/  IMAD R5, R4.reuse, UR5, R5 ;  /* 0x0000000504057c24 */ /* 0x040fe4000f8e0205 */
[----:B------:R-:W-:Y:S01]  /*26ed0*/  IMAD.WIDE.U32 R2, R4, UR4, R2 ;  /* 0x0000000404027c25 */ /* 0x000fe2000f8e0002 */
[----:B------:R-:W-:-:S03]  /*26ee0*/  ULDC.64 UR4, c[0x0][0x330] ;  /* 0x0000cc0000047ab9 */ /* 0x000fc60000000a00 */
[----:B------:R-:W-:Y:S02]  /*26ef0*/  IMAD.IADD R3, R3, 0x1, R5 ;  /* 0x0000000103037824 */ /* 0x000fe400078e0205 */
[----:B------:R-:W-:Y:S02]  /*26f00*/  IMAD R5, R23, 0x8, R16 ;  /* 0x0000000817057824 */ /* 0x000fe400078e0210 */
[----:B------:R-:W-:-:S04]  /*26f10*/  IMAD.WIDE.U32 R2, R26, UR4, R2 ;  /* 0x000000041a027c25 */ /* 0x000fc8000f8e0002 */
[----:B------:R-:W-:Y:S01]  /*26f20*/  IMAD R19, R26, UR5, R3 ;  /* 0x000000051a137c24 */ /* 0x000fe2000f8e0203 */
[----:B------:R-:W-:-:S04]  /*26f30*/  LEA R17, P0, R2, UR6, 0x1 ;  /* 0x0000000602117c11 */ /* 0x000fc8000f8008ff */
[----:B------:R-:W-:Y:S02]  /*26f40*/  LEA.HI.X R19, R2, UR7, R19, 0x1, P0 ;  /* 0x0000000702137c11 */ /* 0x000fe400080f0c13 */
[----:B------:R-:W-:-:S06]  /*26f50*/  SHF.L.U32 R2, R29, 0x1f, RZ ;  /* 0x0000001f1d027819 */ /* 0x000fcc00000006ff */
[----:B------:R-:W0:Y:S02]  /*26f60*/  SYNCS.PHASECHK.TRANS64.TRYWAIT P0, [R5+URZ+0x38840], R2 ;  /* 0x03884002050075a7 */ /* 0x000e24000800017f */
[----:B0-----:R-:W-:Y:S05]  /*26f70*/  @!P0 BRA `(.L_x_750) ;  /* 0x0000005000dc8947 */ /* 0x001fea0003800000 */
.L_x_877:
[----:B------:R-:W-:Y:S05]  /*26f80*/  BSYNC B0 ;  /* 0x0000000000007941 */ /* 0x000fea0003800000 */
.L_x_749:
[----:B------:R-:W2:Y:S01]  /*26f90*/  LDL R9, [R1+0x8] ;  /* 0x0000080001097983 */ /* 0x000ea20000100800 */
        /* <DEDUP_REMOVED lines=8> */
[----:B------:R-:W-:Y:S02]  /*27020*/  IADD3 R3, R3, R6, RZ ;  /* 0x0000000603037210 */ /* 0x000fe40007ffe0ff */
        /* <DEDUP_REMOVED lines=8> */
[----:B------:R-:W-:Y:S02]  /*270b0*/  LEA R0, P0, R2, UR6, 0x1 ;  /* 0x0000000602007c11 */ /* 0x000fe4000f8008ff */
[----:B-1----:R-:W-:Y:S02]  /*270c0*/  LOP3.LUT R8, R8, 0x7f, RZ, 0xc0, !PT ;  /* 0x0000007f08087812 */ /* 0x002fe400078ec0ff */
[----:B------:R-:W-:Y:S02]  /*270d0*/  LEA.HI.X R6, R2, UR7, R6, 0x1, P0 ;  /* 0x0000000702067c11 */ /* 0x000fe400080f0c06 */
[----:B------:R-:W-:Y:S01]  /*270e0*/  SHF.R.U32.HI R8, RZ, 0x3, R8 ;  /* 0x00000003ff087819 */ /* 0x000fe20000011608 */
[----:B--2---:R-:W-:-:S04]  /*270f0*/  IMAD R4, R22, -0x50, R9 ;  /* 0xffffffb016047824 */ /* 0x004fc800078e0209 */
[----:B------:R-:W-:-:S05]  /*27100*/  IMAD.IADD R4, R4, 0x1, -R8 ;  /* 0x0000000104047824 */ /* 0x000fca00078e0a08 */
[----:B------:R-:W-:Y:S01]  /*27110*/  ISETP.GE.AND P0, PT, R4, 0x1, PT ;  /* 0x000000010400780c */ /* 0x000fe20003f06270 */
[----:B------:R-:W-:-:S12]  /*27120*/  BRA.DIV UR4, `(.L_x_751) ;  /* 0x0000005204847947 */ /* 0x000fd8000b800000 */
[----:B------:R-:W0:Y:S01]  /*27130*/  SHFL.IDX PT, R3, R0, RZ, 0x181f ;  /* 0x00181fff00037589 */ /* 0x000e2200000e0000 */
[C---:B------:R-:W-:Y:S01]  /*27140*/  LOP3.LUT P5, RZ, R18.reuse, 0x10, RZ, 0xc0, !PT ;  /* 0x0000001012ff7812 */ /* 0x040fe200078ac0ff */
[----:B------:R-:W-:Y:S01]  /*27150*/  @P0 IMAD R9, R7, 0x2, R16 ;  /* 0x0000000207090824 */ /* 0x000fe200078e0210 */
[C---:B------:R-:W-:Y:S01]  /*27160*/  LOP3.LUT P4, RZ, R18.reuse, 0x8, RZ, 0xc0, !PT ;  /* 0x0000000812ff7812 */ /* 0x040fe2000788c0ff */
[----:B------:R-:W1:Y:S01]  /*27170*/  SHFL.IDX PT, R2, R6, RZ, 0x181f ;  /* 0x00181fff06027589 */ /* 0x000e6200000e0000 */
[C---:B------:R-:W-:Y:S01]  /*27180*/  LOP3.LUT P3, RZ, R18.reuse, 0x4, RZ, 0xc0, !PT ;  /* 0x0000000412ff7812 */ /* 0x040fe2000786c0ff */
[----:B------:R-:W-:Y:S01]  /*27190*/  ULDC.64 UR4, c[0x0][0x208] ;  /* 0x0000820000047ab9 */ /* 0x000fe20000000a00 */
[----:B------:R-:W-:Y:S01]  /*271a0*/  LOP3.LUT P2, RZ, R18, 0x2, RZ, 0xc0, !PT ;  /* 0x0000000212ff7812 */ /* 0x000fe2000784c0ff */
[----:B------:R-:W-:Y:S01]  /*271b0*/  SHFL.IDX PT, R8, R6, 0x1, 0x181f ;  /* 0x00381f0006087f89 */ /* 0x000fe200000e0000 */
[----:B0-----:R-:W-:-:S04]  /*271c0*/  @P0 LEA R3, P1, R34, R3, 0x1 ;  /* 0x0000000322030211 */ /* 0x001fc800078208ff */
[----:B-1----:R-:W-:Y:S02]  /*271d0*/  @P0 IADD3.X R2, RZ, R2, RZ, P1, !PT ;  /* 0x00000002ff020210 */ /* 0x002fe40000ffe4ff */
[----:B------:R-:W-:Y:S02]  /*271e0*/  ISETP.GE.AND P1, PT, R4, 0x11, PT ;  /* 0x000000110400780c */ /* 0x000fe40003f26270 */
[----:B------:R-:W-:-:S04]  /*271f0*/  @P0 LOP3.LUT R3, R3, R2, RZ, 0x3c, !PT ;  /* 0x0000000203030212 */ /* 0x000fc800078e3cff */
[----:B------:R-:W-:-:S04]  /*27200*/  @P0 LOP3.LUT R2, R3, R2, RZ, 0x3c, !PT ;  /* 0x0000000203020212 */ /* 0x000fc800078e3cff */
[----:B------:R-:W-:-:S03]  /*27210*/  @P0 LOP3.LUT R3, R3, R2, RZ, 0x3c, !PT ;  /* 0x0000000203030212 */ /* 0x000fc600078e3cff */
[----:B------:R-:W-:Y:S02]  /*27220*/  @P1 LEA R21, R7, R16, 0x1 ;  /* 0x0000001007151211 */ /* 0x000fe400078e08ff */
[----:B------:R-:W-:Y:S04]  /*27230*/  @P0 LDGSTS.E.BYPASS.LTC128B.128 [R9+0x24400], desc[UR4][R2.64], !P5 ;  /* 0x2440000002090fae */ /* 0x000fe8000e901d44 */
[----:B------:R-:W-:Y:S04]  /*27240*/  @P0 LDGSTS.E.BYPASS.LTC128B.128 [R9+0x26c00], desc[UR4][R2.64+0x80], !P4 ;  /* 0x26c0008002090fae */ /* 0x000fe8000e101d44 */
[----:B------:R-:W-:Y:S04]  /*27250*/  @P0 LDGSTS.E.BYPASS.LTC128B.128 [R9+0x29400], desc[UR4][R2.64+0x100], !P3 ;  /* 0x2940010002090fae */ /* 0x000fe8000d901d44 */
[----:B------:R0:W-:Y:S04]  /*27260*/  @P0 LDGSTS.E.BYPASS.LTC128B.128 [R9+0x2bc00], desc[UR4][R2.64+0x180], !P2 ;  /* 0x2bc0018002090fae */ /* 0x0001e8000d101d44 */
[----:B0-----:R-:W0:Y:S02]  /*27270*/  SHFL.IDX PT, R2, R0, 0x1, 0x181f ;  /* 0x00381f0000027f89 */ /* 0x001e2400000e0000 */
        /* <DEDUP_REMOVED lines=21> */
[----:B0-----:R-:W-:-:S04]  /*273d0*/  @P1 LEA R2, P0, R34, R2, 0x1 ;  /* 0x0000000222021211 */ /* 0x001fc800078008ff */
[----:B------:R-:W-:Y:S02]  /*273e0*/  @P1 IADD3.X R3, RZ, R8, RZ, P0, !PT ;  /* 0x00000008ff031210 */ /* 0x000fe400007fe4ff */
[----:B------:R0:W2:Y:S04]  /*273f0*/  SHFL.IDX PT, R8, R6, 0x4, 0x181f ;  /* 0x00981f0006087f89 */ /* 0x0000a800000e0000 */
[----:B------:R0:W-:Y:S04]  /*27400*/  @P1 LDGSTS.E.BYPASS.LTC128B.128 [R21+0x25c00], desc[UR4][R2.64], !P5 ;  /* 0x25c0000002151fae */ /* 0x0001e8000e901d44 */
[----:B------:R0:W-:Y:S04]  /*27410*/  @P1 LDGSTS.E.BYPASS.LTC128B.128 [R21+0x28400], desc[UR4][R2.64+0x80], !P4 ;  /* 0x2840008002151fae */ /* 0x0001e8000e101d44 */
[----:B------:R0:W-:Y:S04]  /*27420*/  @P1 LDGSTS.E.BYPASS.LTC128B.128 [R21+0x2ac00], desc[UR4][R2.64+0x100], !P3 ;  /* 0x2ac0010002151fae */ /* 0x0001e8000d901d44 */
[----:B-1----:R0:W-:Y:S02]  /*27430*/  @P1 LDGSTS.E.BYPASS.LTC128B.128 [R21+0x2d400], desc[UR4][R2.64+0x180], !P2 ;  /* 0x2d40018002151fae */ /* 0x0021e4000d101d44 */
.L_x_889:
[----:B------:R-:W-:Y:S01]  /*27440*/  ISETP.GE.AND P0, PT, R4, 0x41, PT ;  /* 0x000000410400780c */ /* 0x000fe20003f06270 */
[----:B------:R-:W-:-:S12]  /*27450*/  BSSY B0, `(.L_x_752) ;  /* 0x0000011000007945 */ /* 0x000fd80003800000 */
[----:B------:R-:W-:Y:S05]  /*27460*/  @!P0 BRA `(.L_x_753) ;  /* 0x00000000003c8947 */ /* 0x000fea0003800000 */
[C---:B------:R-:W-:Y:S01]  /*27470*/  LOP3.LUT P4, RZ, R18.reuse, 0x10, RZ, 0xc0, !PT ;  /* 0x0000001012ff7812 */ /* 0x040fe2000788c0ff */
[----:B------:R-:W-:Y:S01]  /*27480*/  ULDC.64 UR4, c[0x0][0x208] ;  /* 0x0000820000047ab9 */ /* 0x000fe20000000a00 */
[C---:B------:R-:W-:Y:S02]  /*27490*/  LOP3.LUT P3, RZ, R18.reuse, 0x8, RZ, 0xc0, !PT ;  /* 0x0000000812ff7812 */ /* 0x040fe4000786c0ff */
[C---:B------:R-:W-:Y:S02]  /*274a0*/  LOP3.LUT P2, RZ, R18.reuse, 0x4, RZ, 0xc0, !PT ;  /* 0x0000000412ff7812 */ /* 0x040fe4000784c0ff */
[----:B------:R-:W-:Y:S02]  /*274b0*/  LOP3.LUT P1, RZ, R18, 0x2, RZ, 0xc0, !PT ;  /* 0x0000000212ff7812 */ /* 0x000fe4000782c0ff */
[----:B0-----:R-:W-:Y:S02]  /*274c0*/  LEA R2, P0, R34, R0, 0x1 ;  /* 0x0000000022027211 */ /* 0x001fe400078008ff */
[----:B------:R-:W-:-:S03]  /*274d0*/  LEA R7, R7, R16, 0x1 ;  /* 0x0000001007077211 */ /* 0x000fc600078e08ff */
        /* <DEDUP_REMOVED lines=8> */
.L_x_753:
[----:B------:R-:W-:Y:S05]  /*27560*/  BSYNC B0 ;  /* 0x0000000000007941 */ /* 0x000fea0003800000 */
.L_x_752:
[----:B------:R-:W-:Y:S01]  /*27570*/  NOP ;  /* 0x0000000000007918 */ /* 0x000fe20000000000 */
[----:B------:R-:W-:-:S13]  /*27580*/  PLOP3.LUT P0, PT, PT, PT, PT, 0x80, 0x0 ;  /* 0x000000000000781c */ /* 0x000fda0003f0f070 */
.L_x_754:
[----:B------:R-:W-:Y:S02]  /*27590*/  PLOP3.LUT P1, PT, P1, P0, PT, 0xa2, 0x0 ;  /* 0x000000000000781c */ /* 0x000fe40000f21472 */
[----:B------:R-:W-:-:S08]  /*275a0*/  @P0 R2UR P1, UR4, R5 ;  /* 0x00000000050402ca */ /* 0x000fd00000020000 */
[----:B------:R-:W-:-:S05]  /*275b0*/  @P0 PLOP3.LUT P0, PT, P1, PT, PT, 0x80, 0x0 ;  /* 0x000000000000081c */ /* 0x000fca0000f0f070 */
[----:B------:R-:W-:Y:S01]  /*275c0*/  @!P1 SYNCS.ARRIVE.TRANS64.RED.A0T1 RZ, [UR4+0x38830], RZ ;  /* 0x038830ffffff99a7 */ /* 0x000fe20008200404 */
[----:B------:R-:W-:Y:S07]  /*275d0*/  @!P1 ARRIVES.LDGSTSBAR.64.TRANSCNT [UR4+0x38830] ;  /* 0x03883000ff0099b0 */ /* 0x000fee0008000a84 */
[----:B------:R-:W-:Y:S05]  /*275e0*/  @P0 BRA.U.ANY `(.L_x_754) ;  /* 0xfffffffd00e80947 */ /* 0x000fea000393ffff */
[----:B------:R-:W-:Y:S01]  /*275f0*/  NOP ;  /* 0x0000000000007918 */ /* 0x000fe20000000000 */
[----:B------:R-:W-:-:S05]  /*27600*/  IMAD.U32 R0, RZ, RZ, UR37 ;  /* 0x00000025ff007e24 */ /* 0x000fca000f8e00ff */
[----:B------:R-:W-:-:S13]  /*27610*/  ISETP.NE.AND P2, PT, R0, 0x3, PT ;  /* 0x000000030000780c */ /* 0x000fda0003f45270 */
[----:B------:R-:W-:Y:S05]  /*27620*/  @!P2 BRA `(.L_x_755) ;  /* 0x000000000004a947 */ /* 0x000fea0003800000 */
[----:B------:R-:W-:Y:S01]  /*27630*/  BPT.TRAP 0x1 ;  /* 0x000000040000795c */ /* 0x000fe20000300000 */
.L_x_755:
[----:B------:R3:W5:Y:S01]  /*27640*/  LDL.LU R0, [R1+0x20] ;  /* 0x0000200001007983 */ /* 0x0007620000300800 */
[----:B------:R3:W-:Y:S02]  /*27650*/  SYNCS.ARRIVE.TRANS64.A1T0 RZ, [R5+URZ+0x38830], RZ ;  /* 0x038830ff05ff79a7 */ /* 0x0007e4000810003f */
[----:B------:R-:W-:Y:S05]  /*27660*/  WARPSYNC.ALL ;  /* 0x0000000000007948 */ /* 0x000fea0003800000 */
[----:B------:R-:W-:Y:S01]  /*27670*/  ULDC.64 UR4, c[0x0][0xa00] ;  /* 0x0002800000047ab9 */ /* 0x000fe20000000a00 */
[----:B------:R-:W-:Y:S01]  /*27680*/  BSSY B6, `(.L_x_756) ;  /* 0x0000021000067945 */ /* 0x000fe20003800000 */
[----:B------:R-:W-:Y:S01]  /*27690*/  BAR.SYNC.DEFER_BLOCKING 0x8, 0x180 ;  /* 0x0206000000007b1d */ /* 0x000fe20000010000 */
[----:B------:R-:W-:-:S04]  /*276a0*/  ISETP.NE.U32.AND P0, PT, RZ, UR4, PT ;  /* 0x00000004ff007c0c */ /* 0x000fc8000bf05070 */
[----:B------:R-:W-:Y:S01]  /*276b0*/  ISETP.NE.AND.EX P0, PT, RZ, UR5, PT, P0 ;  /* 0x00000005ff007c0c */ /* 0x000fe2000bf05300 */
[----:B------:R-:W-:Y:S02]  /*276c0*/  ULDC.64 UR4, c[0x0][0x298] ;  /* 0x0000a60000047ab9 */ /* 0x000fe40000000a00 */
[----:B---3--:R-:W-:Y:S01]  /*276d0*/  IMAD.WIDE.U32 R4, R35, UR4, RZ ;  /* 0x0000000423047c25 */ /* 0x008fe2000f8e00ff */
[----:B------:R-:W-:Y:S02]  /*276e0*/  SEL R31, R31, RZ, !P0 ;  /* 0x000000ff1f1f7207 */ /* 0x000fe40004000000 */
[----:B01---5:R-:W-:Y:S02]  /*276f0*/  SEL R2, R0, RZ, !P0 ;  /* 0x000000ff00027207 */ /* 0x023fe40004000000 */
[----:B------:R-:W-:-:S03]  /*27700*/  SHF.R.S32.HI R0, RZ, 0x1f, R35 ;  /* 0x0000001fff007819 */ /* 0x000fc60000011423 */
[----:B------:R0:W-:Y:S02]  /*27710*/  STL [R1+0x30], R2 ;  /* 0x0000300201007387 */ /* 0x0001e40000100800 */
[----:B------:R-:W-:Y:S02]  /*27720*/  IMAD R0, R0, UR4, RZ ;  /* 0x0000000400007c24 */ /* 0x000fe4000f8e02ff */
[----:B------:R1:W-:Y:S02]  /*27730*/  STL.64 [R1+0x20], R4 ;  /* 0x0000200401007387 */ /* 0x0003e40000100a00 */
[----:B------:R-:W-:Y:S02]  /*27740*/  IMAD R0, R35, UR5, R0 ;  /* 0x0000000523007c24 */ /* 0x000fe4000f8e0200 */
[----:B0-----:R-:W-:-:S03]  /*27750*/  VIADD R2, R16, 0x14400 ;  /* 0x0001440010027836 */ /* 0x001fc60000000000 */
[----:B------:R-:W-:Y:S02]  /*27760*/  IADD3 R35, R5, R0, RZ ;  /* 0x0000000005237210 */ /* 0x000fe40007ffe0ff */
[----:B------:R-:W-:-:S13]  /*27770*/  LOP3.LUT P0, RZ, R2, 0x3ff, RZ, 0xc0, !PT ;  /* 0x000003ff02ff7812 */ /* 0x000fda000780c0ff */
[----:B-1----:R-:W-:Y:S05]  /*27780*/  @!P0 BRA `(.L_x_757) ;  /* 0x0000000000408947 */ /* 0x002fea0003800000 */
[----:B------:R-:W-:Y:S01]  /*27790*/  MOV R2, 0x0 ;  /* 0x0000000000027802 */ /* 0x000fe20000000f00 */
        /* <DEDUP_REMOVED lines=11> */
[----:B--2---:R-:W-:Y:S02]  /*27850*/  IMAD.MOV.U32 R8, RZ, RZ, 0x70 ;  /* 0x00000070ff087424 */ /* 0x004fe400078e00ff */
[----:B------:R-:W-:-:S07]  /*27860*/  IMAD.MOV.U32 R12, RZ, RZ, 0x1 ;  /* 0x00000001ff0c7424 */ /* 0x000fce00078e00ff */
[----:B------:R-:W-:-:S07]  /*27870*/  LEPC R20, `(.L_x_757) ;  /* 0x000000001014794e */ /* 0x000fce0000000000 */
[----:B0-----:R-:W-:Y:S05]  /*27880*/  CALL.ABS.NOINC R2 ;  /* 0x0000000002007343 */ /* 0x001fea0003c00000 */
.L_x_757:
[----:B------:R-:W-:Y:S05]  /*27890*/  BSYNC B6 ;  /* 0x0000000000067941 */ /* 0x000fea0003800000 */
.L_x_756:
[----:B------:R-:W3:Y:S01]  /*278a0*/  LDL.LU R20, [R1+0x30] ;  /* 0x0000300001147983 */ /* 0x000ee20000300800 */
[----:B------:R-:W-:Y:S01]  /*278b0*/  ULDC.64 UR4, c[0x0][0x2d8] ;  /* 0x0000b60000047ab9 */ /* 0x000fe20000000a00 */
[----:B--2---:R-:W0:Y:S02]  /*278c0*/  LDC R8, c[0x0][0x448] ;  /* 0x00011200ff087b82 */ /* 0x004e240000000800 */
[----:B------:R-:W2:Y:S04]  /*278d0*/  LDL.LU.64 R2, [R1+0x20] ;  /* 0x0000200001027983 */ /* 0x000ea80000300a00 */
[----:B------:R1:W5:Y:S01]  /*278e0*/  LDL R10, [R1+0x28] ;  /* 0x00002800010a7983 */ /* 0x0003620000100800 */
[----:B0-----:R-:W-:-:S13]  /*278f0*/  ISETP.NE.AND P0, PT, R8, 0x1, PT ;  /* 0x000000010800780c */ /* 0x001fda0003f05270 */
[----:B------:R-:W0:Y:S08]  /*27900*/  @P0 LDC R5, c[0x0][0x44c] ;  /* 0x00011300ff050b82 */ /* 0x000e300000000800 */
[----:B------:R-:W4:Y:S01]  /*27910*/  @P0 LDC R4, c[0x0][0x450] ;  /* 0x00011400ff040b82 */ /* 0x000f220000000800 */
[C---:B------:R-:W-:Y:S02]  /*27920*/  LOP3.LUT R11, R34.reuse, 0x40, RZ, 0xfc, !PT ;  /* 0x00000040220b7812 */ /* 0x040fe400078efcff */
[----:B------:R-:W-:Y:S01]  /*27930*/  LOP3.LUT R9, R34, 0x80, RZ, 0xfc, !PT ;  /* 0x0000008022097812 */ /* 0x000fe200078efcff */
[----:B--2---:R-:W-:-:S02]  /*27940*/  IMAD.MOV.U32 R3, RZ, RZ, R35 ;  /* 0x000000ffff037224 */ /* 0x004fc400078e0023 */
[----:B------:R-:W-:-:S04]  /*27950*/  IMAD.WIDE.U32 R2, R26, UR4, R2 ;  /* 0x000000041a027c25 */ /* 0x000fc8000f8e0002 */
[----:B------:R-:W-:Y:S01]  /*27960*/  IMAD R3, R26, UR5, R3 ;  /* 0x000000051a037c24 */ /* 0x000fe2000f8e0203 */
[----:B------:R-:W-:Y:S02]  /*27970*/  ULDC.64 UR4, c[0x0][0x2e0] ;  /* 0x0000b80000047ab9 */ /* 0x000fe40000000a00 */
[----:B---3--:R-:W-:Y:S02]  /*27980*/  IMAD R0, R20, UR4, RZ ;  /* 0x0000000414007c24 */ /* 0x008fe4000f8e02ff */
        /* <DEDUP_REMOVED lines=9> */
[----:B--2---:R-:W-:-:S04]  /*27a20*/  SHF.L.U32 R20, R20, 0x4, RZ ;  /* 0x0000000414147819 */ /* 0x004fc800000006ff */
[----:B------:R-:W-:-:S04]  /*27a30*/  LOP3.LUT R20, R21, 0x70, R20, 0xf8, !PT ;  /* 0x0000007015147812 */ /* 0x000fc800078ef814 */
[----:B------:R-:W-:-:S05]  /*27a40*/  LOP3.LUT R6, R20, R0, RZ, 0xfc, !PT ;  /* 0x0000000014067212 */ /* 0x000fca00078efcff */
[----:B0-----:R-:W-:-:S04]  /*27a50*/  @P0 IMAD.HI.U32 R7, R6, R5, RZ ;  /* 0x0000000506070227 */ /* 0x001fc800078e00ff */
[----:B------:R-:W-:Y:S01]  /*27a60*/  IMAD.MOV.U32 R5, RZ, RZ, R6 ;  /* 0x000000ffff057224 */ /* 0x000fe200078e0006 */
[----:B----4-:R-:W-:-:S04]  /*27a70*/  @P0 SHF.R.U32.HI R5, RZ, R4, R7 ;  /* 0x00000004ff050219 */ /* 0x010fc80000011607 */
[C---:B------:R-:W-:Y:S01]  /*27a80*/  IADD3 R4, -R5.reuse, RZ, RZ ;  /* 0x000000ff05047210 */ /* 0x040fe20007ffe1ff */
[----:B------:R-:W0:Y:S04]  /*27a90*/  S2R R20, SR_TID.X ;  /* 0x0000000000147919 */ /* 0x000e280000002100 */
        /* <DEDUP_REMOVED lines=14> */
[----:B------:R-:W-:Y:S01]  /*27b80*/  ULDC UR4, c[0x0][0x2b8] ;  /* 0x0000ae0000047ab9 */ /* 0x000fe20000000800 */
[----:B0-----:R-:W-:Y:S02]  /*27b90*/  LOP3.LUT R20, R20, 0x7f, RZ, 0xc0, !PT ;  /* 0x0000007f14147812 */ /* 0x001fe400078ec0ff */
[----:B------:R-:W-:Y:S01]  /*27ba0*/  LEA.HI.X R4, R2, UR5, R4, 0x1, P0 ;  /* 0x0000000502047c11 */ /* 0x000fe200080f0c04 */
[----:B------:R-:W-:Y:S01]  /*27bb0*/  UMOV UR5, 0xffffffff ;  /* 0xffffffff00057882 */ /* 0x000fe20000000000 */
[----:B------:R-:W-:Y:S02]  /*27bc0*/  ISETP.GE.AND P4, PT, R34, UR4, PT ;  /* 0x0000000422007c0c */ /* 0x000fe4000bf86270 */
[----:B------:R-:W-:Y:S02]  /*27bd0*/  ISETP.GE.AND P3, PT, R11, UR4, PT ;  /* 0x000000040b007c0c */ /* 0x000fe4000bf66270 */
[----:B------:R-:W-:-:S02]  /*27be0*/  ISETP.GE.AND P2, PT, R9, UR4, PT ;  /* 0x0000000409007c0c */ /* 0x000fc4000bf46270 */
[----:B------:R-:W-:Y:S02]  /*27bf0*/  ISETP.GE.AND P0, PT, R37, UR4, PT ;  /* 0x0000000425007c0c */ /* 0x000fe4000bf06270 */
[----:B------:R-:W-:Y:S01]  /*27c00*/  SHF.R.U32.HI R9, RZ, 0x3, R20 ;  /* 0x00000003ff097819 */ /* 0x000fe20000011614 */
[----:B-1----:R-:W-:Y:S10]  /*27c10*/  BRA.DIV UR5, `(.L_x_758) ;  /* 0x0000004e059c7947 */ /* 0x002ff4000b800000 */
[----:B------:R-:W0:Y:S01]  /*27c20*/  SHFL.IDX PT, R3, R5, RZ, 0x181f ;  /* 0x00181fff05037589 */ /* 0x000e2200000e0000 */
[----:B-----5:R-:W-:Y:S01]  /*27c30*/  IMAD R6, R10, R8, RZ ;  /* 0x000000080a067224 */ /* 0x020fe200078e02ff */
[----:B------:R-:W-:Y:S01]  /*27c40*/  IADD3 R0, R9, R0, RZ ;  /* 0x0000000009007210 */ /* 0x000fe20007ffe0ff */
[----:B------:R-:W-:Y:S01]  /*27c50*/  ULDC.64 UR4, c[0x0][0x208] ;  /* 0x0000820000047ab9 */ /* 0x000fe20000000a00 */
[----:B------:R-:W1:Y:S02]  /*27c60*/  SHFL.IDX PT, R2, R4, RZ, 0x181f ;  /* 0x00181fff04027589 */ /* 0x000e6400000e0000 */
[----:B------:R-:W-:Y:S02]  /*27c70*/  ISETP.GE.AND P1, PT, R0, R6, PT ;  /* 0x000000060000720c */ /* 0x000fe40003f26270 */
[----:B------:R-:W-:Y:S11]  /*27c80*/  SHFL.IDX PT, R14, R5, 0x7, 0x181f ;  /* 0x00f81f00050e7f89 */ /* 0x000ff600000e0000 */
[----:B0-----:R-:W-:-:S05]  /*27c90*/  @!P1 LEA R7, P5, R34, R3, 0x1 ;  /* 0x0000000322079211 */ /* 0x001fca00078a08ff */
[----:B-1----:R-:W-:Y:S02]  /*27ca0*/  @!P1 IMAD.X R3, RZ, RZ, R2, P5 ;  /* 0x000000ffff039224 */ /* 0x002fe400028e0602 */
[----:B------:R-:W-:Y:S01]  /*27cb0*/  @!P1 IMAD.MOV.U32 R2, RZ, RZ, R7 ;  /* 0x000000ffff029224 */ /* 0x000fe200078e0007 */
[----:B------:R-:W-:-:S04]  /*27cc0*/  IADD3 R7, R0, 0x10, RZ ;  /* 0x0000001000077810 */ /* 0x000fc80007ffe0ff */
[----:B------:R-:W-:Y:S04]  /*27cd0*/  @!P1 LDGSTS.E.BYPASS.LTC128B.128 [R36+0x14400], desc[UR4][R2.64], !P4 ;  /* 0x1440000002249fae */ /* 0x000fe8000e101d44 */
[----:B------:R-:W-:Y:S04]  /*27ce0*/  @!P1 LDGSTS.E.BYPASS.LTC128B.128 [R36+0x18400], desc[UR4][R2.64+0x80], !P3 ;  /* 0x1840008002249fae */ /* 0x000fe8000d901d44 */
[----:B------:R-:W-:Y:S04]  /*27cf0*/  @!P1 LDGSTS.E.BYPASS.LTC128B.128 [R36+0x1c400], desc[UR4][R2.64+0x100], !P2 ;  /* 0x1c40010002249fae */ /* 0x000fe8000d101d44 */
[----:B------:R0:W-:Y:S01]  /*27d00*/  @!P1 LDGSTS.E.BYPASS.LTC128B.128 [R36+0x20400], desc[UR4][R2.64+0x180], !P0 ;  /* 0x2040018002249fae */ /* 0x0001e2000c101d44 */
[----:B------:R-:W-:-:S03]  /*27d10*/  ISETP.GE.AND P1, PT, R7, R6, PT ;  /* 0x000000060700720c */ /* 0x000fc60003f26270 */
[----:B0-----:R-:W0:Y:S04]  /*27d20*/  SHFL.IDX PT, R3, R5, 0x1, 0x181f ;  /* 0x00381f0005037f89 */ /* 0x001e2800000e0000 */
[----:B------:R-:W1:Y:S06]  /*27d30*/  SHFL.IDX PT, R2, R4, 0x1, 0x181f ;  /* 0x00381f0004027f89 */ /* 0x000e6c00000e0000 */
[----:B0-----:R-:W-:-:S05]  /*27d40*/  @!P1 LEA R7, P5, R34, R3, 0x1 ;  /* 0x0000000322079211 */ /* 0x001fca00078a08ff */
[----:B-1----:R-:W-:Y:S02]  /*27d50*/  @!P1 IMAD.X R8, RZ, RZ, R2, P5 ;  /* 0x000000ffff089224 */ /* 0x002fe400028e0602 */
[----:B------:R-:W-:Y:S02]  /*27d60*/  @!P1 IMAD.MOV.U32 R2, RZ, RZ, R7 ;  /* 0x000000ffff029224 */ /* 0x000fe400078e0007 */
[----:B------:R-:W-:Y:S01]  /*27d70*/  VIADD R7, R0, 0x20 ;  /* 0x0000002000077836 */ /* 0x000fe20000000000 */
[----:B------:R-:W-:-:S05]  /*27d80*/  @!P1 MOV R3, R8 ;  /* 0x0000000800039202 */ /* 0x000fca0000000f00 */
        /* <DEDUP_REMOVED lines=8> */
[----:B-1----:R-:W-:Y:S01]  /*27e10*/  @!P1 IMAD.X R8, RZ, RZ, R2, P5 ;  /* 0x000000ffff089224 */ /* 0x002fe200028e0602 */
[----:B------:R-:W-:Y:S01]  /*27e20*/  @!P1 MOV R2, R7 ;  /* 0x0000000700029202 */ /* 0x000fe20000000f00 */
[----:B------:R-:W-:Y:S02]  /*27e30*/  VIADD R7, R0, 0x30 ;  /* 0x0000003000077836 */ /* 0x000fe40000000000 */
[----:B------:R-:W-:-:S05]  /*27e40*/  @!P1 IMAD.MOV.U32 R3, RZ, RZ, R8 ;  /* 0x000000ffff039224 */ /* 0x000fca00078e0008 */
[----:B------:R-:W-:Y:S04]  /*27e50*/  @!P1 LDGSTS.E.BYPASS.LTC128B.128 [R36+0x15400], desc[UR4][R2.64], !P4 ;  /* 0x1540000002249fae */ /* 0x000fe8000e101d44 */
[----:B------:R-:W-:Y:S04]  /*27e60*/  @!P1 LDGSTS.E.BYPASS.LTC128B.128 [R36+0x19400], desc[UR4][R2.64+0x80], !P3 ;  /* 0x1940008002249fae */ /* 0x000fe8000d901d44 */
[----:B------:R-:W-:Y:S04]  /*27e70*/  @!P1 LDGSTS.E.BYPASS.LTC128B.128 [R36+0x1d400], desc[UR4][R2.64+0x100], !P2 ;  /* 0x1d40010002249fae */ /* 0x000fe8000d101d44 */
[----:B------:R0:W-:Y:S01]  /*27e80*/  @!P1 LDGSTS.E.BYPASS.LTC128B.128 [R36+0x21400], desc[UR4][R2.64+0x180], !P0 ;  /* 0x2140018002249fae */ /* 0x0001e2000c101d44 */
[----:B------:R-:W-:-:S03]  /*27e90*/  ISETP.GE.AND P1, PT, R7, R6, PT ;  /* 0x000000060700720c */ /* 0x000fc60003f26270 */
[----:B0-----:R-:W0:Y:S04]  /*27ea0*/  SHFL.IDX PT, R3, R5, 0x3, 0x181f ;  /* 0x00781f0005037f89 */ /* 0x001e2800000e0000 */
[----:B------:R-:W1:Y:S06]  /*27eb0*/  SHFL.IDX PT, R2, R4, 0x3, 0x181f ;  /* 0x00781f0004027f89 */ /* 0x000e6c00000e0000 */
[----:B0-----:R-:W-:-:S04]  /*27ec0*/  @!P1 LEA R7, P5, R34, R3, 0x1 ;  /* 0x0000000322079211 */ /* 0x001fc800078a08ff */
[----:B-1----:R-:W-:Y:S01]  /*27ed0*/  @!P1 IADD3.X R8, RZ, R2, RZ, P5, !PT ;  /* 0x00000002ff089210 */ /* 0x002fe20002ffe4ff */
[----:B------:R-:W-:Y:S01]  /*27ee0*/  @!P1 IMAD.MOV.U32 R2, RZ, RZ, R7 ;  /* 0x000000ffff029224 */ /* 0x000fe200078e0007 */
[----:B------:R-:W-:-:S03]  /*27ef0*/  IADD3 R7, R0, 0x40, RZ ;  /* 0x0000004000077810 */ /* 0x000fc60007ffe0ff */
        /* <DEDUP_REMOVED lines=34> */
[----:B------:R-:W-:Y:S02]  /*28120*/  @!P1 IMAD.MOV.U32 R2, RZ, RZ, R7 ;  /* 0x000000ffff029224 */ /* 0x000fe400078e0007 */
[----:B------:R0:W1:Y:S02]  /*28130*/  SHFL.IDX PT, R7, R4, 0x7, 0x181f ;  /* 0x00f81f0004077f89 */ /* 0x00006400000e0000 */
[----:B------:R-:W-:-:S05]  /*28140*/  @!P1 IMAD.MOV.U32 R3, RZ, RZ, R8 ;  /* 0x000000ffff039224 */ /* 0x000fca00078e0008 */
[----:B------:R0:W-:Y:S04]  /*28150*/  @!P1 LDGSTS.E.BYPASS.LTC128B.128 [R36+0x17400], desc[UR4][R2.64], !P4 ;  /* 0x1740000002249fae */ /* 0x0001e8000e101d44 */
[----:B------:R0:W-:Y:S04]  /*28160*/  @!P1 LDGSTS.E.BYPASS.LTC128B.128 [R36+0x1b400], desc[UR4][R2.64+0x80], !P3 ;  /* 0x1b40008002249fae */ /* 0x0001e8000d901d44 */
[----:B------:R0:W-:Y:S04]  /*28170*/  @!P1 LDGSTS.E.BYPASS.LTC128B.128 [R36+0x1f400], desc[UR4][R2.64+0x100], !P2 ;  /* 0x1f40010002249fae */ /* 0x0001e8000d101d44 */
[----:B------:R0:W-:Y:S02]  /*28180*/  @!P1 LDGSTS.E.BYPASS.LTC128B.128 [R36+0x23400], desc[UR4][R2.64+0x180], !P0 ;  /* 0x2340018002249fae */ /* 0x0001e4000c101d44 */
.L_x_906:
[----:B0-----:R-:W-:Y:S01]  /*28190*/  IADD3 R3, R0, 0x70, RZ ;  /* 0x0000007000037810 */ /* 0x001fe20007ffe0ff */
[----:B------:R-:W-:Y:S03]  /*281a0*/  BSSY B0, `(.L_x_759) ;  /* 0x000000d000007945 */ /* 0x000fe60003800000 */
[----:B------:R-:W-:-:S13]  /*281b0*/  ISETP.GE.AND P1, PT, R3, R6, PT ;  /* 0x000000060300720c */ /* 0x000fda0003f26270 */
[----:B------:R-:W-:Y:S05]  /*281c0*/  @P1 BRA `(.L_x_760) ;  /* 0x0000000000281947 */ /* 0x000fea0003800000 */
[----:B------:R-:W-:Y:S01]  /*281d0*/  LEA R2, P1, R34, R14, 0x1 ;  /* 0x0000000e22027211 */ /* 0x000fe200078208ff */
[----:B------:R-:W-:-:S04]  /*281e0*/  ULDC.64 UR4, c[0x0][0x208] ;  /* 0x0000820000047ab9 */ /* 0x000fc80000000a00 */
[----:B-1----:R-:W-:-:S05]  /*281f0*/  IMAD.X R3, RZ, RZ, R7, P1 ;  /* 0x000000ffff037224 */ /* 0x002fca00008e0607 */
[----:B------:R-:W-:Y:S01]  /*28200*/  @!PT LDS RZ, [RZ] ;  /* 0x00000000fffff984 */ /* 0x000fe20000000800 */
[----:B------:R-:W-:Y:S01]  /*28210*/  @!PT LDS RZ, [RZ] ;  /* 0x00000000fffff984 */ /* 0x000fe20000000800 */
[----:B------:R-:W-:Y:S01]  /*28220*/  @!PT LDS RZ, [RZ] ;  /* 0x00000000fffff984 */ /* 0x000fe20000000800 */
[----:B------:R0:W-:Y:S04]  /*28230*/  LDGSTS.E.BYPASS.LTC128B.128 [R36+0x17c00], desc[UR4][R2.64], !P4 ;  /* 0x17c0000002247fae */ /* 0x0001e8000e101d44 */
[----:B------:R0:W-:Y:S04]  /*28240*/  LDGSTS.E.BYPASS.LTC128B.128 [R36+0x1bc00], desc[UR4][R2.64+0x80], !P3 ;  /* 0x1bc0008002247fae */ /* 0x0001e8000d901d44 */
[----:B------:R0:W-:Y:S04]  /*28250*/  LDGSTS.E.BYPASS.LTC128B.128 [R36+0x1fc00], desc[UR4][R2.64+0x100], !P2 ;  /* 0x1fc0010002247fae */ /* 0x0001e8000d101d44 */
[----:B------:R0:W-:Y:S02]  /*28260*/  LDGSTS.E.BYPASS.LTC128B.128 [R36+0x23c00], desc[UR4][R2.64+0x180], !P0 ;  /* 0x23c0018002247fae */ /* 0x0001e4000c101d44 */
.L_x_760:
[----:B------:R-:W-:Y:S05]  /*28270*/  BSYNC B0 ;  /* 0x0000000000007941 */ /* 0x000fea0003800000 */
.L_x_759:
[----:B------:R-:W-:Y:S01]  /*28280*/  NOP ;  /* 0x0000000000007918 */ /* 0x000fe20000000000 */
[----:B------:R-:W-:-:S13]  /*28290*/  PLOP3.LUT P0, PT, PT, PT, PT, 0x80, 0x0 ;  /* 0x000000000000781c */ /* 0x000fda0003f0f070 */
.L_x_761:
[----:B------:R-:W-:Y:S02]  /*282a0*/  PLOP3.LUT P1, PT, P1, P0, PT, 0xa2, 0x0 ;  /* 0x000000000000781c */ /* 0x000fe40000f21472 */
[----:B------:R-:W-:-:S08]  /*282b0*/  @P0 R2UR P1, UR4, R16 ;  /* 0x00000000100402ca */ /* 0x000fd00000020000 */
[----:B------:R-:W-:-:S05]  /*282c0*/  @P0 PLOP3.LUT P0, PT, P1, PT, PT, 0x80, 0x0 ;  /* 0x000000000000081c */ /* 0x000fca0000f0f070 */
[----:B------:R-:W-:Y:S01]  /*282d0*/  @!P1 SYNCS.ARRIVE.TRANS64.RED.A0T1 RZ, [UR4+0x38800], RZ ;  /* 0x038800ffffff99a7 */ /* 0x000fe20008200404 */
[----:B------:R-:W-:Y:S07]  /*282e0*/  @!P1 ARRIVES.LDGSTSBAR.64.TRANSCNT [UR4+0x38800] ;  /* 0x03880000ff0099b0 */ /* 0x000fee0008000a84 */
[----:B------:R-:W-:Y:S05]  /*282f0*/  @P0 BRA.U.ANY `(.L_x_761) ;  /* 0xfffffffd00e80947 */ /* 0x000fea000393ffff */
[----:B0-----:R-:W2:Y:S04]  /*28300*/  LDL.LU R3, [R1+0x2c] ;  /* 0x00002c0001037983 */ /* 0x001ea80000300800 */
[----:B------:R-:W3:Y:S01]  /*28310*/  LDL.LU R2, [R1+0x1c] ;  /* 0x00001c0001027983 */ /* 0x000ee20000300800 */
[----:B--2---:R-:W-:-:S05]  /*28320*/  VIADD R3, R3, 0x1 ;  /* 0x0000000103037836 */ /* 0x004fca0000000000 */
[----:B------:R-:W-:Y:S01]  /*28330*/  LEA.HI R0, R3, R3, RZ, 0x1 ;  /* 0x0000000303007211 */ /* 0x000fe200078f08ff */
[----:B------:R0:W-:Y:S03]  /*28340*/  STL [R1+0x2c], R3 ;  /* 0x00002c0301007387 */ /* 0x0001e60000100800 */
[----:B------:R-:W-:-:S04]  /*28350*/  LOP3.LUT R0, R0, 0xfffffffe, RZ, 0xc0, !PT ;  /* 0xfffffffe00007812 */ /* 0x000fc800078ec0ff */
[----:B0-----:R-:W-:Y:S01]  /*28360*/  IADD3 R3, R3, -R0, RZ ;  /* 0x8000000003037210 */ /* 0x001fe20007ffe0ff */
[----:B---3--:R-:W-:-:S03]  /*28370*/  VIADD R0, R2, 0xfffffffe ;  /* 0xfffffffe02007836 */ /* 0x008fc60000000000 */
[----:B------:R-:W-:Y:S01]  /*28380*/  SHF.L.U32 R3, R3, 0x1f, RZ ;  /* 0x0000001f03037819 */ /* 0x000fe200000006ff */
[----:B------:R-:W-:Y:S01]  /*28390*/  NOP ;  /* 0x0000000000007918 */ /* 0x000fe20000000000 */
[----:B------:R0:W-:Y:S01]  /*283a0*/  SYNCS.ARRIVE.TRANS64.A1T0 RZ, [R16+URZ+0x38800], RZ ;  /* 0x038800ff10ff79a7 */ /* 0x0001e2000810003f */
[----:B------:R-:W-:Y:S01]  /*283b0*/  BSSY B0, `(.L_x_762) ;  /* 0x0000003000007945 */ /* 0x000fe20003800000 */
[----:B------:R-:W2:Y:S03]  /*283c0*/  SYNCS.PHASECHK.TRANS64.TRYWAIT P0, [R16+URZ+0x38820], R3 ;  /* 0x03882003100075a7 */ /* 0x000ea6000800017f */
[----:B0-2---:R-:W-:Y:S05]  /*283d0*/  @!P0 BRA `(.L_x_763) ;  /* 0x00000050009c8947 */ /* 0x005fea0003800000 */
.L_x_907:
[----:B------:R-:W-:Y:S05]  /*283e0*/  BSYNC B0 ;  /* 0x0000000000007941 */ /* 0x000fea0003800000 */
.L_x_762:
[----:B------:R-:W2:Y:S01]  /*283f0*/  LDL R2, [R1+0xc] ;  /* 0x00000c0001027983 */ /* 0x000ea20000100800 */
[----:B------:R-:W-:Y:S01]  /*28400*/  BSSY B0, `(.L_x_764) ;  /* 0x000011a000007945 */ /* 0x000fe20003800000 */
[----:B--2---:R-:W-:-:S13]  /*28410*/  ISETP.GE.AND P0, PT, R0, R2, PT ;  /* 0x000000020000720c */ /* 0x004fda0003f06270 */
[----:B------:R-:W-:Y:S05]  /*28420*/  @!P0 BRA `(.L_x_765) ;  /* 0x00000010005c8947 */ /* 0x000fea0003800000 */
[C---:B------:R-:W-:Y:S01]  /*28430*/  LOP3.LUT R4, R34.reuse, 0x40, RZ, 0xfc, !PT ;  /* 0x0000004022047812 */ /* 0x040fe200078efcff */
[----:B------:R-:W-:Y:S01]  /*28440*/  ULDC UR4, c[0x0][0x2f4] ;  /* 0x0000bd0000047ab9 */ /* 0x000fe20000000800 */
[C---:B------:R-:W-:Y:S01]  /*28450*/  LOP3.LUT R2, R34.reuse, 0x80, RZ, 0xfc, !PT ;  /* 0x0000008022027812 */ /* 0x040fe200078efcff */
[----:B-1----:R-:W-:Y:S01]  /*28460*/  IMAD.MOV.U32 R7, RZ, RZ, R23 ;  /* 0x000000ffff077224 */ /* 0x002fe200078e0017 */
[----:B------:R-:W-:Y:S01]  /*28470*/  MOV R20, R29 ;  /* 0x0000001d00147202 */ /* 0x000fe20000000f00 */
[----:B------:R-:W-:Y:S01]  /*28480*/  IMAD.MOV.U32 R31, RZ, RZ, R22 ;  /* 0x000000ffff1f7224 */ /* 0x000fe200078e0016 */
[----:B------:R-:W-:Y:S02]  /*28490*/  ISETP.GE.AND P4, PT, R34, UR4, PT ;  /* 0x0000000422007c0c */ /* 0x000fe4000bf86270 */
[----:B------:R-:W-:Y:S02]  /*284a0*/  ISETP.GE.AND P3, PT, R4, UR4, PT ;  /* 0x0000000404007c0c */ /* 0x000fe4000bf66270 */
[----:B------:R-:W-:-:S02]  /*284b0*/  ISETP.GE.AND P2, PT, R2, UR4, PT ;  /* 0x0000000402007c0c */ /* 0x000fc4000bf46270 */
[----:B------:R-:W-:-:S13]  /*284c0*/  ISETP.GE.AND P1, PT, R37, UR4, PT ;  /* 0x0000000425007c0c */ /* 0x000fda000bf26270 */
.L_x_778:
[----:B------:R-:W2:Y:S01]  /*284d0*/  LDL R5, [R1+0x10] ;  /* 0x0000100001057983 */ /* 0x000ea20000100800 */
[----:B------:R-:W1:Y:S03]  /*284e0*/  LDC R11, c[0x0][0x430] ;  /* 0x00010c00ff0b7b82 */ /* 0x000e660000000800 */
[----:B------:R-:W3:Y:S01]  /*284f0*/  LDL R8, [R1+0x14] ;  /* 0x0000140001087983 */ /* 0x000ee20000100800 */
[----:B------:R-:W4:Y:S01]  /*28500*/  S2R R2, SR_TID.X ;  /* 0x0000000000027919 */ /* 0x000f220000002100 */
[----:B------:R-:W4:Y:S01]  /*28510*/  S2R R4, SR_TID.X ;  /* 0x0000000000047919 */ /* 0x000f220000002100 */
[----:B-1----:R-:W-:-:S13]  /*28520*/  ISETP.NE.AND P0, PT, R11, 0x1, PT ;  /* 0x000000010b00780c */ /* 0x002fda0003f05270 */
[----:B0-----:R-:W0:Y:S01]  /*28530*/  @P0 LDC R3, c[0x0][0x434] ;  /* 0x00010d00ff030b82 */ /* 0x001e220000000800 */
[----:B----4-:R-:W-:Y:S01]  /*28540*/  LOP3.LUT R2, R2, 0x7f, RZ, 0xc0, !PT ;  /* 0x0000007f02027812 */ /* 0x010fe200078ec0ff */
[----:B------:R-:W-:-:S03]  /*28550*/  IMAD.SHL.U32 R4, R4, 0x10, RZ ;  /* 0x0000001004047824 */ /* 0x000fc600078e00ff */
[----:B------:R-:W-:-:S04]  /*28560*/  SHF.R.U32.HI R2, RZ, 0x3, R2 ;  /* 0x00000003ff027819 */ /* 0x000fc80000011602 */
[----:B------:R-:W-:Y:S02]  /*28570*/  LOP3.LUT R4, R2, 0x70, R4, 0xf8, !PT ;  /* 0x0000007002047812 */ /* 0x000fe400078ef804 */
[----:B------:R-:W1:Y:S02]  /*28580*/  @P0 LDC R2, c[0x0][0x438] ;  /* 0x00010e00ff020b82 */ /* 0x000e640000000800 */
[----:B------:R-:W-:Y:S01]  /*28590*/  ISETP.GT.U32.AND P5, PT, R4, 0x4f, PT ;  /* 0x0000004f0400780c */ /* 0x000fe20003fa4070 */
[----:B------:R-:W-:Y:S01]  /*285a0*/  ULDC.64 UR4, c[0x0][0x208] ;  /* 0x0000820000047ab9 */ /* 0x000fe20000000a00 */
[----:B------:R-:W-:Y:S01]  /*285b0*/  MOV R12, UR37 ;  /* 0x00000025000c7c02 */ /* 0x000fe20008000f00 */
[----:B------:R-:W-:Y:S02]  /*285c0*/  VIADD R23, R7, 0x1 ;  /* 0x0000000107177836 */ /* 0x000fe40000000000 */
[----:B------:R-:W-:Y:S02]  /*285d0*/  IMAD.MOV.U32 R22, RZ, RZ, R0 ;  /* 0x000000ffff167224 */ /* 0x000fe400078e0000 */
[----:B--2---:R-:W-:-:S05]  /*285e0*/  IMAD R6, R0, 0x50, R5 ;  /* 0x0000005000067824 */ /* 0x004fca00078e0205 */
[----:B------:R-:W-:Y:S02]  /*285f0*/  IADD3 R6, R4, R6, RZ ;  /* 0x0000000604067210 */ /* 0x000fe40007ffe0ff */
[----:B------:R-:W2:Y:S03]  /*28600*/  @!P5 LDC.64 R4, c[0x0][0x428] ;  /* 0x00010a00ff04db82 */ /* 0x000ea60000000a00 */
[----:B0-----:R-:W-:-:S04]  /*28610*/  @P0 IMAD.HI.U32 R3, R6, R3, RZ ;  /* 0x0000000306030227 */ /* 0x001fc800078e00ff */
[----:B------:R-:W-:Y:S01]  /*28620*/  IMAD.MOV.U32 R10, RZ, RZ, R6 ;  /* 0x000000ffff0a7224 */ /* 0x000fe200078e0006 */
[----:B-1----:R-:W-:-:S04]  /*28630*/  @P0 SHF.R.U32.HI R10, RZ, R2, R3 ;  /* 0x00000002ff0a0219 */ /* 0x002fc80000011603 */
[--C-:B------:R-:W-:Y:S01]  /*28640*/  @!P5 SHF.R.S32.HI R3, RZ, 0x1f, R10.reuse ;  /* 0x0000001fff03d819 */ /* 0x100fe2000001140a */
[----:B------:R-:W-:-:S04]  /*28650*/  @!P5 IMAD.MOV.U32 R2, RZ, RZ, R10 ;  /* 0x000000ffff02d224 */ /* 0x000fc800078e000a */
[----:B--2---:R-:W-:-:S04]  /*28660*/  @!P5 IMAD.WIDE.U32 R2, R32, R4, R2 ;  /* 0x000000042002d225 */ /* 0x004fc800078e0002 */
[----:B---3--:R-:W-:Y:S02]  /*28670*/  @!P5 IMAD R4, R8, R4, RZ ;  /* 0x000000040804d224 */ /* 0x008fe400078e02ff */
[----:B------:R-:W0:Y:S02]  /*28680*/  @!P5 LDC.64 R8, c[0x0][0x418] ;  /* 0x00010600ff08db82 */ /* 0x000e240000000a00 */
[----:B------:R-:W-:Y:S02]  /*28690*/  @!P5 IMAD R5, R32, R5, R4 ;  /* 0x000000052005d224 */ /* 0x000fe400078e0204 */
[----:B------:R-:W-:-:S03]  /*286a0*/  IMAD.MOV.U32 R4, RZ, RZ, RZ ;  /* 0x000000ffff047224 */ /* 0x000fc600078e00ff */
[----:B------:R-:W-:Y:S02]  /*286b0*/  @!P5 IADD3 R3, R5, R3, RZ ;  /* 0x000000030503d210 */ /* 0x000fe40007ffe0ff */
[----:B0-----:R-:W-:-:S04]  /*286c0*/  @!P5 LEA R8, P0, R2, R8, 0x2 ;  /* 0x000000080208d211 */ /* 0x001fc800078010ff */
[----:B------:R-:W-:-:S05]  /*286d0*/  @!P5 LEA.HI.X R9, R2, R9, R3, 0x2, P0 ;  /* 0x000000090209d211 */ /* 0x000fca00000f1403 */
[----:B------:R0:W5:Y:S01]  /*286e0*/  @!P5 LDG.E R4, desc[UR4][R8.64] ;  /* 0x000000040804d981 */ /* 0x000162000c1e1900 */
[----:B------:R-:W-:Y:S02]  /*286f0*/  ISETP.NE.AND P5, PT, R12, 0x3, PT ;  /* 0x000000030c00780c */ /* 0x000fe40003fa5270 */
[----:B------:R-:W-:Y:S01]  /*28700*/  ISETP.NE.AND P0, PT, R23, 0x2, PT ;  /* 0x000000021700780c */ /* 0x000fe20003f05270 */
[----:B------:R-:W-:Y:S01]  /*28710*/  IMAD.MOV R5, RZ, RZ, -R10 ;  /* 0x000000ffff057224 */ /* 0x000fe200078e0a0a */
[----:B------:R-:W-:Y:S05]  /*28720*/  YIELD ;  /* 0x0000000000007946 */ /* 0x000fea0003800000 */
[----:B------:R-:W-:Y:S01]  /*28730*/  SEL R29, RZ, 0x1, P0 ;  /* 0x00000001ff1d7807 */ /* 0x000fe20000000000 */
[----:B------:R-:W-:Y:S01]  /*28740*/  IMAD R5, R11, R5, R6 ;  /* 0x000000050b057224 */ /* 0x000fe200078e0206 */
[----:B------:R-:W-:-:S02]  /*28750*/  SEL R23, R23, RZ, P0 ;  /* 0x000000ff17177207 */ /* 0x000fc40000000000 */
[----:B------:R-:W-:Y:S01]  /*28760*/  LOP3.LUT R29, R20, R29, RZ, 0x3c, !PT ;  /* 0x0000001d141d7212 */ /* 0x000fe200078e3cff */
[----:B0-----:R-:W-:Y:S06]  /*28770*/  @!P5 BRA `(.L_x_766) ;  /* 0x000000000004d947 */ /* 0x001fec0003800000 */
[----:B------:R-:W-:Y:S01]  /*28780*/  BPT.TRAP 0x1 ;  /* 0x000000040000795c */ /* 0x000fe20000300000 */
.L_x_766:
[----:B------:R-:W-:Y:S01]  /*28790*/  LEA R6, R23, R16, 0x3 ;  /* 0x0000001017067211 */ /* 0x000fe200078e18ff */
[----:B------:R-:W-:Y:S01]  /*287a0*/  BSSY B1, `(.L_x_767) ;  /* 0x0000004000017945 */ /* 0x000fe20003800000 */
[----:B------:R-:W-:-:S04]  /*287b0*/  SHF.L.U32 R3, R29, 0x1f, RZ ;  /* 0x0000001f1d037819 */ /* 0x000fc800000006ff */
[----:B------:R-:W0:Y:S02]  /*287c0*/  SYNCS.PHASECHK.TRANS64.TRYWAIT P0, [R6+URZ+0x38840], R3 ;  /* 0x03884003060075a7 */ /* 0x000e24000800017f */
[----:B0-----:R-:W-:Y:S05]  /*287d0*/  @!P0 BRA `(.L_x_768) ;  /* 0x0000004c00b08947 */ /* 0x001fea0003800000 */
.L_x_908:
[----:B------:R-:W-:Y:S05]  /*287e0*/  BSYNC B1 ;  /* 0x0000000000017941 */ /* 0x000fea0003800000 */
.L_x_767:
        /* <DEDUP_REMOVED lines=27> */
[----:B------:R-:W-:Y:S01]  /*289a0*/  @P2 LOP3.LUT R18, R18, 0x100, RZ, 0xfc, !PT ;  /* 0x0000010012122812 */ /* 0x000fe200078efcff */
[----:B------:R-:W-:Y:S02]  /*289b0*/  ULDC.64 UR4, c[0x0][0x208] ;  /* 0x0000820000047ab9 */ /* 0x000fe40000000a00 */
        /* <DEDUP_REMOVED lines=13> */
[----:B0-----:R-:W-:-:S04]  /*28a90*/  IADD3 R2, P0, R2, R0, RZ ;  /* 0x0000000002027210 */ /* 0x001fc80007f1e0ff */
[----:B------:R-:W-:Y:S02]  /*28aa0*/  IADD3.X R3, RZ, R35, RZ, P0, !PT ;  /* 0x00000023ff037210 */ /* 0x000fe400007fe4ff */
        /* <DEDUP_REMOVED lines=24> */
.L_x_920:
[----:B------:R-:W-:Y:S01]  /*28c30*/  LOP3.LUT R18, R18, 0xffffff7f, RZ, 0xc0, !PT ;  /* 0xffffff7f12127812 */ /* 0x000fe200078ec0ff */
[----:B------:R-:W-:Y:S01]  /*28c40*/  ULDC.64 UR4, c[0x0][0x208] ;  /* 0x0000820000047ab9 */ /* 0x000fe20000000a00 */
[----:B--2---:R-:W-:Y:S02]  /*28c50*/  IADD3 R2, P0, R2, R0, RZ ;  /* 0x0000000002027210 */ /* 0x004fe40007f1e0ff */
[----:B------:R-:W-:Y:S02]  /*28c60*/  @P1 LOP3.LUT R18, R18, 0x80, RZ, 0xfc, !PT ;  /* 0x0000008012121812 */ /* 0x000fe400078efcff */
[----:B------:R-:W-:Y:S02]  /*28c70*/  IADD3.X R3, RZ, R35, RZ, P0, !PT ;  /* 0x00000023ff037210 */ /* 0x000fe400007fe4ff */
[C---:B------:R-:W-:Y:S02]  /*28c80*/  LOP3.LUT P1, RZ, R18.reuse, 0x10, RZ, 0xc0, !PT ;  /* 0x0000001012ff7812 */ /* 0x040fe4000782c0ff */
[----:B------:R-:W-:-:S02]  /*28c90*/  LOP3.LUT P0, RZ, R18, 0x8, RZ, 0xc0, !PT ;  /* 0x0000000812ff7812 */ /* 0x000fc4000780c0ff */
        /* <DEDUP_REMOVED lines=11> */
.L_x_770:
[----:B------:R-:W-:Y:S02]  /*28d50*/  PLOP3.LUT P5, PT, P5, P0, PT, 0xa2, 0x0 ;  /* 0x000000000000781c */ /* 0x000fe40002fa1472 */
[----:B------:R-:W-:-:S08]  /*28d60*/  @P0 R2UR P5, UR4, R6 ;  /* 0x00000000060402ca */ /* 0x000fd000000a0000 */
[----:B------:R-:W-:-:S05]  /*28d70*/  @P0 PLOP3.LUT P0, PT, P5, PT, PT, 0x80, 0x0 ;  /* 0x000000000000081c */ /* 0x000fca0002f0f070 */
[----:B------:R-:W-:Y:S01]  /*28d80*/  @!P5 SYNCS.ARRIVE.TRANS64.RED.A0T1 RZ, [UR4+0x38830], RZ ;  /* 0x038830ffffffd9a7 */ /* 0x000fe20008200404 */
[----:B------:R-:W-:Y:S07]  /*28d90*/  @!P5 ARRIVES.LDGSTSBAR.64.TRANSCNT [UR4+0x38830] ;  /* 0x03883000ff00d9b0 */ /* 0x000fee0008000a84 */
[----:B------:R-:W-:Y:S05]  /*28da0*/  @P0 BRA.U.ANY `(.L_x_770) ;  /* 0xfffffffd00e80947 */ /* 0x000fea000393ffff */
[----:B------:R-:W-:Y:S01]  /*28db0*/  NOP ;  /* 0x0000000000007918 */ /* 0x000fe20000000000 */
[----:B-1----:R-:W-:-:S05]  /*28dc0*/  IMAD.U32 R2, RZ, RZ, UR37 ;  /* 0x00000025ff027e24 */ /* 0x002fca000f8e00ff */
[----:B------:R-:W-:-:S13]  /*28dd0*/  ISETP.NE.AND P6, PT, R2, 0x3, PT ;  /* 0x000000030200780c */ /* 0x000fda0003fc5270 */
[----:B------:R-:W-:Y:S05]  /*28de0*/  @!P6 BRA `(.L_x_771) ;  /* 0x000000000004e947 */ /* 0x000fea0003800000 */
[----:B------:R-:W-:Y:S01]  /*28df0*/  BPT.TRAP 0x1 ;  /* 0x000000040000795c */ /* 0x000fe20000300000 */
.L_x_771:
[----:B------:R1:W-:Y:S01]  /*28e00*/  SYNCS.ARRIVE.TRANS64.A1T0 RZ, [R6+URZ+0x38830], RZ ;  /* 0x038830ff06ff79a7 */ /* 0x0003e2000810003f */
[----:B------:R-:W-:Y:S05]  /*28e10*/  @!P6 BRA `(.L_x_772) ;  /* 0x000000000004e947 */ /* 0x000fea0003800000 */
[----:B------:R-:W-:Y:S01]  /*28e20*/  BPT.TRAP 0x1 ;  /* 0x000000040000795c */ /* 0x000fe20000300000 */
.L_x_772:
[----:B------:R-:W-:Y:S01]  /*28e30*/  SHF.L.U32 R2, R20, 0x1f, RZ ;  /* 0x0000001f14027819 */ /* 0x000fe200000006ff */
[----:B-1----:R-:W-:Y:S01]  /*28e40*/  IMAD R6, R7, 0x8, R16 ;  /* 0x0000000807067824 */ /* 0x002fe200078e0210 */
[----:B------:R-:W-:Y:S03]  /*28e50*/  BSSY B1, `(.L_x_773) ;  /* 0x0000003000017945 */ /* 0x000fe60003800000 */
[----:B------:R-:W1:Y:S02]  /*28e60*/  SYNCS.PHASECHK.TRANS64.TRYWAIT P0, [R6+URZ+0x38860], R2 ;  /* 0x03886002060075a7 */ /* 0x000e64000800017f */
[----:B-1----:R-:W-:Y:S05]  /*28e70*/  @!P0 BRA `(.L_x_774) ;  /* 0x0000004c00f08947 */ /* 0x002fea0003800000 */
.L_x_921:
[----:B------:R-:W-:Y:S05]  /*28e80*/  BSYNC B1 ;  /* 0x0000000000017941 */ /* 0x000fea0003800000 */
.L_x_773:
[----:B0-----:R-:W2:Y:S01]  /*28e90*/  LDL R8, [R1+0x8] ;  /* 0x0000080001087983 */ /* 0x001ea20000100800 */
[----:B------:R-:W0:Y:S01]  /*28ea0*/  S2R R3, SR_TID.X ;  /* 0x0000000000037919 */ /* 0x000e220000002100 */
[----:B------:R-:W-:Y:S01]  /*28eb0*/  UMOV UR4, 0xffffffff ;  /* 0xffffffff00047882 */ /* 0x000fe20000000000 */
[----:B------:R-:W-:Y:S01]  /*28ec0*/  IMAD R7, R7, 0x5000, R33 ;  /* 0x0000500007077824 */ /* 0x000fe200078e0221 */
[----:B0-----:R-:W-:-:S04]  /*28ed0*/  LOP3.LUT R3, R3, 0x7f, RZ, 0xc0, !PT ;  /* 0x0000007f03037812 */ /* 0x001fc800078ec0ff */
[----:B------:R-:W-:Y:S01]  /*28ee0*/  SHF.R.U32.HI R3, RZ, 0x3, R3 ;  /* 0x00000003ff037819 */ /* 0x000fe20000011603 */
[----:B--2---:R-:W-:-:S05]  /*28ef0*/  IMAD R8, R31, -0x50, R8 ;  /* 0xffffffb01f087824 */ /* 0x004fca00078e0208 */
[----:B------:R-:W-:Y:S01]  /*28f00*/  IADD3 R8, -R3, R8, RZ ;  /* 0x0000000803087210 */ /* 0x000fe20007ffe1ff */
[----:B------:R-:W-:Y:S06]  /*28f10*/  BRA.DIV UR4, `(.L_x_775) ;  /* 0x0000004e04dc7947 */ /* 0x000fec000b800000 */
[----:B-1----:R-:W0:Y:S01]  /*28f20*/  SHFL.IDX PT, R2, R17, RZ, 0x181f ;  /* 0x00181fff11027589 */ /* 0x002e2200000e0000 */
[----:B------:R-:W-:Y:S01]  /*28f30*/  IMAD R7, R7, 0x2, R16 ;  /* 0x0000000207077824 */ /* 0x000fe200078e0210 */
[----:B------:R-:W-:Y:S02]  /*28f40*/  ULDC.64 UR4, c[0x0][0x208] ;  /* 0x0000820000047ab9 */ /* 0x000fe40000000a00 */
[----:B------:R-:W1:Y:S01]  /*28f50*/  SHFL.IDX PT, R3, R19, RZ, 0x181f ;  /* 0x00181fff13037589 */ /* 0x000e6200000e0000 */
[----:B0-----:R-:W-:-:S05]  /*28f60*/  IADD3 R2, P0, R2, R0, RZ ;  /* 0x0000000002027210 */ /* 0x001fca0007f1e0ff */
[----:B-1----:R-:W-:Y:S01]  /*28f70*/  IMAD.X R3, RZ, RZ, R3, P0 ;  /* 0x000000ffff037224 */ /* 0x002fe200000e0603 */
[----:B------:R-:W-:-:S13]  /*28f80*/  ISETP.LT.OR P0, PT, R8, 0x1, P4 ;  /* 0x000000010800780c */ /* 0x000fda0002701670 */
[----:B------:R-:W-:Y:S01]  /*28f90*/  @!PT LDS RZ, [RZ] ;  /* 0x00000000fffff984 */ /* 0x000fe20000000800 */
        /* <DEDUP_REMOVED lines=9> */
[----:B0-----:R-:W-:-:S04]  /*29030*/  IADD3 R2, P0, R2, R0, RZ ;  /* 0x0000000002027210 */ /* 0x001fc80007f1e0ff */
[----:B-1----:R-:W-:Y:S02]  /*29040*/  IADD3.X R3, RZ, R3, RZ, P0, !PT ;  /* 0x00000003ff037210 */ /* 0x002fe400007fe4ff */
        /* <DEDUP_REMOVED lines=33> */
[----:B0-2---:R0:W1:Y:S02]  /*29260*/  SHFL.IDX PT, R2, R17, 0x4, 0x181f ;  /* 0x00981f0011027f89 */ /* 0x00506400000e0000 */
.L_x_933:
[----:B-1----:R-:W-:Y:S01]  /*29270*/  IADD3 R2, P0, R2, R0, RZ ;  /* 0x0000000002027210 */ /* 0x002fe20007f1e0ff */
[----:B------:R-:W-:Y:S01]  /*29280*/  ULDC.64 UR4, c[0x0][0x208] ;  /* 0x0000820000047ab9 */ /* 0x000fe20000000a00 */
[----:B------:R-:W-:Y:S02]  /*29290*/  ULDC.64 UR6, c[0x0][0x318] ;  /* 0x0000c60000067ab9 */ /* 0x000fe40000000a00 */
        /* <DEDUP_REMOVED lines=12> */
[----:B------:R-:W-:Y:S02]  /*29360*/  ULDC.64 UR4, c[0x0][0x328] ;  /* 0x0000ca0000047ab9 */ /* 0x000fe40000000a00 */
[----:B------:R-:W-:-:S04]  /*29370*/  IMAD R0, R21, UR4, RZ ;  /* 0x0000000415007c24 */ /* 0x000fc8000f8e02ff */
[C---:B------:R-:W-:Y:S01]  /*29380*/  IMAD R9, R5.reuse, UR5, R0 ;  /* 0x0000000505097c24 */ /* 0x040fe2000f8e0200 */
[----:B------:R-:W-:Y:S01]  /*29390*/  NOP ;  /* 0x0000000000007918 */ /* 0x000fe20000000000 */
[----:B-1----:R-:W-:Y:S01]  /*293a0*/  IMAD.WIDE.U32 R2, R5, UR4, RZ ;  /* 0x0000000405027c25 */ /* 0x002fe2000f8e00ff */
[----:B------:R-:W-:-:S03]  /*293b0*/  ULDC.64 UR4, c[0x0][0x338] ;  /* 0x0000ce0000047ab9 */ /* 0x000fc60000000a00 */
[----:B------:R-:W-:Y:S02]  /*293c0*/  IMAD.IADD R3, R3, 0x1, R9 ;  /* 0x0000000103037824 */ /* 0x000fe400078e0209 */
[----:B------:R-:W-:Y:S02]  /*293d0*/  IMAD R25, R25, UR4, RZ ;  /* 0x0000000419197c24 */ /* 0x000fe4000f8e02ff */
[----:B------:R-:W-:-:S04]  /*293e0*/  IMAD.WIDE.U32 R2, R4, UR4, R2 ;  /* 0x0000000404027c25 */ /* 0x000fc8000f8e0002 */
[----:B------:R-:W-:Y:S01]  /*293f0*/  IMAD R25, R4, UR5, R25 ;  /* 0x0000000504197c24 */ /* 0x000fe2000f8e0219 */
[----:B------:R-:W-:-:S03]  /*29400*/  ULDC.64 UR4, c[0x0][0x330] ;  /* 0x0000cc0000047ab9 */ /* 0x000fc60000000a00 */
[----:B------:R-:W-:Y:S02]  /*29410*/  IMAD.IADD R3, R3, 0x1, R25 ;  /* 0x0000000103037824 */ /* 0x000fe400078e0219 */
[----:B------:R-:W-:-:S04]  /*29420*/  IMAD.WIDE.U32 R2, R26, UR4, R2 ;  /* 0x000000041a027c25 */ /* 0x000fc8000f8e0002 */
[----:B------:R-:W-:Y:S01]  /*29430*/  IMAD R3, R26, UR5, R3 ;  /* 0x000000051a037c24 */ /* 0x000fe2000f8e0203 */
[----:B0-----:R-:W-:-:S04]  /*29440*/  LEA R17, P0, R2, UR6, 0x1 ;  /* 0x0000000602117c11 */ /* 0x001fc8000f8008ff */
[----:B------:R-:W-:Y:S02]  /*29450*/  LEA.HI.X R19, R2, UR7, R3, 0x1, P0 ;  /* 0x0000000702137c11 */ /* 0x000fe400080f0c03 */
[----:B------:R-:W-:-:S13]  /*29460*/  PLOP3.LUT P0, PT, PT, PT, PT, 0x80, 0x0 ;  /* 0x000000000000781c */ /* 0x000fda0003f0f070 */
.L_x_776:
[----:B------:R-:W-:Y:S02]  /*29470*/  PLOP3.LUT P5, PT, P5, P0, PT, 0xa2, 0x0 ;  /* 0x000000000000781c */ /* 0x000fe40002fa1472 */
[----:B------:R-:W-:-:S08]  /*29480*/  @P0 R2UR P5, UR4, R6 ;  /* 0x00000000060402ca */ /* 0x000fd000000a0000 */
[----:B------:R-:W-:-:S05]  /*29490*/  @P0 PLOP3.LUT P0, PT, P5, PT, PT, 0x80, 0x0 ;  /* 0x000000000000081c */ /* 0x000fca0002f0f070 */
[----:B------:R-:W-:Y:S01]  /*294a0*/  @!P5 SYNCS.ARRIVE.TRANS64.RED.A0T1 RZ, [UR4+0x38850], RZ ;  /* 0x038850ffffffd9a7 */ /* 0x000fe20008200404 */
[----:B------:R-:W-:Y:S07]  /*294b0*/  @!P5 ARRIVES.LDGSTSBAR.64.TRANSCNT [UR4+0x38850] ;  /* 0x03885000ff00d9b0 */ /* 0x000fee0008000a84 */
[----:B------:R-:W-:Y:S05]  /*294c0*/  @P0 BRA.U.ANY `(.L_x_776) ;  /* 0xfffffffd00e80947 */ /* 0x000fea000393ffff */
[----:B------:R-:W-:Y:S01]  /*294d0*/  NOP ;  /* 0x0000000000007918 */ /* 0x000fe20000000000 */
[----:B------:R-:W-:-:S04]  /*294e0*/  MOV R0, UR37 ;  /* 0x0000002500007c02 */ /* 0x000fc80008000f00 */
[----:B------:R-:W-:-:S13]  /*294f0*/  ISETP.NE.AND P6, PT, R0, 0x3, PT ;  /* 0x000000030000780c */ /* 0x000fda0003fc5270 */
[----:B------:R-:W-:Y:S05]  /*29500*/  @!P6 BRA `(.L_x_777) ;  /* 0x000000000004e947 */ /* 0x000fea0003800000 */
[----:B------:R-:W-:Y:S01]  /*29510*/  BPT.TRAP 0x1 ;  /* 0x000000040000795c */ /* 0x000fe20000300000 */
.L_x_777:
[----:B------:R-:W2:Y:S01]  /*29520*/  LDL R2, [R1+0xc] ;  /* 0x00000c0001027983 */ /* 0x000ea20000100800 */
[----:B------:R3:W-:Y:S01]  /*29530*/  SYNCS.ARRIVE.TRANS64.A1T0 RZ, [R6+URZ+0x38850], RZ ;  /* 0x038850ff06ff79a7 */ /* 0x0007e2000810003f */
[C---:B------:R-:W-:Y:S01]  /*29540*/  VIADD R0, R22.reuse, 0xffffffff ;  /* 0xffffffff16007836 */ /* 0x040fe20000000000 */
[----:B------:R-:W-:Y:S01]  /*29550*/  MOV R20, R29 ;  /* 0x0000001d00147202 */ /* 0x000fe20000000f00 */
[----:B------:R-:W-:Y:S02]  /*29560*/  IMAD.MOV.U32 R7, RZ, RZ, R23 ;  /* 0x000000ffff077224 */ /* 0x000fe400078e0017 */
[----:B------:R-:W-:Y:S01]  /*29570*/  IMAD.MOV.U32 R31, RZ, RZ, R22 ;  /* 0x000000ffff1f7224 */ /* 0x000fe200078e0016 */
[----:B--2---:R-:W-:-:S13]  /*29580*/  ISETP.GT.AND P0, PT, R22, R2, PT ;  /* 0x000000021600720c */ /* 0x004fda0003f04270 */
[----:B---3--:R-:W-:Y:S05]  /*29590*/  @P0 BRA `(.L_x_778) ;  /* 0xffffffec00cc0947 */ /* 0x008fea000383ffff */
.L_x_765:
[----:B------:R-:W-:Y:S05]  /*295a0*/  BSYNC B0 ;  /* 0x0000000000007941 */ /* 0x000fea0003800000 */
.L_x_764:
[----:B------:R-:W2:Y:S01]  /*295b0*/  S2R R2, SR_TID.X ;  /* 0x0000000000027919 */ /* 0x000ea20000002100 */
[----:B------:R-:W-:Y:S01]  /*295c0*/  BSSY B0, `(.L_x_779) ;  /* 0x0000011000007945 */ /* 0x000fe20003800000 */
[----:B--2---:R-:W-:-:S04]  /*295d0*/  LOP3.LUT R2, R2, 0x7f, RZ, 0xc0, !PT ;  /* 0x0000007f02027812 */ /* 0x004fc800078ec0ff */
[----:B------:R-:W-:-:S13]  /*295e0*/  ISETP.NE.AND P0, PT, R2, RZ, PT ;  /* 0x000000ff0200720c */ /* 0x000fda0003f05270 */
[----:B------:R-:W-:Y:S05]  /*295f0*/  @P0 BRA `(.L_x_780) ;  /* 0x0000000000340947 */ /* 0x000fea0003800000 */
[----:B------:R-:W2:Y:S01]  /*29600*/  S2R R5, SR_LANEID ;  /* 0x0000000000057919 */ /* 0x000ea20000000000 */
[----:B------:R-:W-:Y:S01]  /*29610*/  VOTEU.ANY UR4, UPT, PT ;  /* 0x0000000000047886 */ /* 0x000fe200038e0100 */
[----:B0-----:R-:W0:Y:S01]  /*29620*/  LDC.64 R2, c[0x0][0xc60] ;  /* 0x00031800ff027b82 */ /* 0x001e220000000a00 */
[----:B------:R-:W2:Y:S01]  /*29630*/  FLO.U32 R0, UR4 ;  /* 0x0000000400007d00 */ /* 0x000ea200080e0000 */
[----:B------:R-:W-:Y:S01]  /*29640*/  ULDC.64 UR6, c[0x0][0x208] ;  /* 0x0000820000067ab9 */ /* 0x000fe20000000a00 */
[----:B--2---:R-:W-:-:S06]  /*29650*/  ISETP.EQ.U32.AND P0, PT, R0, R5, PT ;  /* 0x000000050000720c */ /* 0x004fcc0003f02070 */
[----:B------:R-:W0:Y:S07]  /*29660*/  POPC R5, UR4 ;  /* 0x0000000400057d09 */ /* 0x000e2e0008000000 */
[----:B0-----:R-:W2:Y:S01]  /*29670*/  @P0 ATOMG.E.ADD.STRONG.GPU PT, R3, desc[UR6][R2.64], R5 ;  /* 0x00000005020309a8 */ /* 0x001ea200081ee1c6 */
[----:B------:R-:W0:Y:S02]  /*29680*/  S2R R4, SR_LTMASK ;  /* 0x0000000000047919 */ /* 0x000e240000003900 */
[----:B0-----:R-:W-:-:S04]  /*29690*/  LOP3.LUT R4, R4, UR4, RZ, 0xc0, !PT ;  /* 0x0000000404047c12 */ /* 0x001fc8000f8ec0ff */
[----:B-1----:R-:W0:Y:S01]  /*296a0*/  POPC R7, R4 ;  /* 0x0000000400077309 */ /* 0x002e220000000000 */
[----:B--2---:R-:W0:Y:S02]  /*296b0*/  SHFL.IDX PT, R0, R3, R0, 0x1f ;  /* 0x00001f0003007589 */ /* 0x004e2400000e0000 */
[----:B0-----:R-:W-:-:S07]  /*296c0*/  IADD3 R24, R0, UR36, R7 ;  /* 0x0000002400187c10 */ /* 0x001fce000fffe007 */
.L_x_780:
[----:B------:R-:W-:Y:S05]  /*296d0*/  BSYNC B0 ;  /* 0x0000000000007941 */ /* 0x000fea0003800000 */
.L_x_779:
[----:B------:R-:W-:-:S05]  /*296e0*/  IMAD.U32 R0, RZ, RZ, UR37 ;  /* 0x00000025ff007e24 */ /* 0x000fca000f8e00ff */
[----:B------:R-:W-:-:S13]  /*296f0*/  ISETP.NE.AND P0, PT, R0, 0x3, PT ;  /* 0x000000030000780c */ /* 0x000fda0003f05270 */
[----:B------:R-:W-:Y:S05]  /*29700*/  @!P0 BRA `(.L_x_781) ;  /* 0x0000000000048947 */ /* 0x000fea0003800000 */
[----:B------:R-:W-:Y:S01]  /*29710*/  BPT.TRAP 0x1 ;  /* 0x000000040000795c */ /* 0x000fe20000300000 */
.L_x_781:
[----:B------:R-:W2:Y:S01]  /*29720*/  LDL.LU R0, [R1+0x8] ;  /* 0x0000080001007983 */ /* 0x000ea20000300800 */
[----:B------:R-:W-:Y:S01]  /*29730*/  LEA R4, R23, R16, 0x3 ;  /* 0x0000001017047211 */ /* 0x000fe200078e18ff */
[----:B------:R-:W-:Y:S01]  /*29740*/  BSSY B0, `(.L_x_782) ;  /* 0x0000005000007945 */ /* 0x000fe20003800000 */
[----:B0-----:R-:W-:-:S04]  /*29750*/  SHF.L.U32 R3, R29, 0x1f, RZ ;  /* 0x0000001f1d037819 */ /* 0x001fc800000006ff */
[----:B------:R-:W0:Y:S01]  /*29760*/  SYNCS.PHASECHK.TRANS64.TRYWAIT P0, [R4+URZ+0x38860], R3 ;  /* 0x03886003040075a7 */ /* 0x000e22000800017f */
[----:B--2---:R-:W-:Y:S01]  /*29770*/  IMAD R5, R22, -0x50, R0 ;  /* 0xffffffb016057824 */ /* 0x004fe200078e0200 */
[----:B0-----:R-:W-:Y:S06]  /*29780*/  @!P0 BRA `(.L_x_783) ;  /* 0x0000004c00a08947 */ /* 0x001fec0003800000 */
.L_x_934:
[----:B------:R-:W-:Y:S05]  /*29790*/  BSYNC B0 ;  /* 0x0000000000007941 */ /* 0x000fea0003800000 */
.L_x_782:
[----:B------:R-:W2:Y:S01]  /*297a0*/  S2R R0, SR_TID.X ;  /* 0x0000000000007919 */ /* 0x000ea20000002100 */
[----:B------:R-:W-:Y:S01]  /*297b0*/  UMOV UR4, 0xffffffff ;  /* 0xffffffff00047882 */ /* 0x000fe20000000000 */
[----:B-1----:R-:W-:Y:S01]  /*297c0*/  IMAD R7, R23, 0x5000, R33 ;  /* 0x0000500017077824 */ /* 0x002fe200078e0221 */
[----:B--2---:R-:W-:-:S04]  /*297d0*/  LOP3.LUT R0, R0, 0x7f, RZ, 0xc0, !PT ;  /* 0x0000007f00007812 */ /* 0x004fc800078ec0ff */
[----:B------:R-:W-:-:S05]  /*297e0*/  SHF.R.U32.HI R0, RZ, 0x3, R0 ;  /* 0x00000003ff007819 */ /* 0x000fca0000011600 */
[----:B------:R-:W-:Y:S01]  /*297f0*/  IMAD.IADD R5, R5, 0x1, -R0 ;  /* 0x0000000105057824 */ /* 0x000fe200078e0a00 */
[----:B------:R-:W-:Y:S06]  /*29800*/  BRA.DIV UR4, `(.L_x_784) ;  /* 0x0000004e04947947 */ /* 0x000fec000b800000 */
[----:B------:R-:W1:Y:S01]  /*29810*/  SHFL.IDX PT, R14, R17, RZ, 0x181f ;  /* 0x00181fff110e7589 */ /* 0x000e6200000e0000 */
[----:B------:R-:W-:Y:S01]  /*29820*/  ULDC UR4, c[0x0][0x2f4] ;  /* 0x0000bd0000047ab9 */ /* 0x000fe20000000800 */
[C---:B------:R-:W-:Y:S01]  /*29830*/  IMAD.SHL.U32 R8, R34.reuse, 0x2, RZ ;  /* 0x0000000222087824 */ /* 0x040fe200078e00ff */
[C---:B------:R-:W-:Y:S01]  /*29840*/  ISETP.GE.AND P3, PT, R34.reuse, UR4, PT ;  /* 0x0000000422007c0c */ /* 0x040fe2000bf66270 */
[----:B0-----:R-:W0:Y:S01]  /*29850*/  SHFL.IDX PT, R3, R19, RZ, 0x181f ;  /* 0x00181fff13037589 */ /* 0x001e2200000e0000 */
[----:B------:R-:W-:Y:S01]  /*29860*/  LOP3.LUT R2, R34, 0x40, RZ, 0xfc, !PT ;  /* 0x0000004022027812 */ /* 0x000fe200078efcff */
[----:B------:R-:W-:Y:S01]  /*29870*/  ULDC.64 UR6, c[0x0][0x208] ;  /* 0x0000820000067ab9 */ /* 0x000fe20000000a00 */
[----:B------:R-:W-:Y:S02]  /*29880*/  ISETP.LT.OR P4, PT, R5, 0x1, P3 ;  /* 0x000000010500780c */ /* 0x000fe40001f81670 */
[----:B------:R-:W-:Y:S02]  /*29890*/  ISETP.GE.AND P2, PT, R2, UR4, PT ;  /* 0x0000000402007c0c */ /* 0x000fe4000bf46270 */
[----:B------:R-:W-:-:S02]  /*298a0*/  LOP3.LUT R2, R34, 0x80, RZ, 0xfc, !PT ;  /* 0x0000008022027812 */ /* 0x000fc400078efcff */
[----:B------:R-:W-:Y:S02]  /*298b0*/  LEA R0, R7, R16, 0x1 ;  /* 0x0000001007007211 */ /* 0x000fe400078e08ff */
[----:B------:R-:W-:Y:S02]  /*298c0*/  ISETP.GE.AND P1, PT, R2, UR4, PT ;  /* 0x0000000402007c0c */ /* 0x000fe4000bf26270 */
[----:B-1----:R-:W-:Y:S02]  /*298d0*/  IADD3 R6, P0, R14, R8, RZ ;  /* 0x000000080e067210 */ /* 0x002fe40007f1e0ff */
[----:B------:R-:W1:Y:S03]  /*298e0*/  SHFL.IDX PT, R14, R17, 0x1, 0x181f ;  /* 0x00381f00110e7f89 */ /* 0x000e6600000e0000 */
[----:B0-----:R-:W-:Y:S01]  /*298f0*/  IMAD.X R7, RZ, RZ, R3, P0 ;  /* 0x000000ffff077224 */ /* 0x001fe200000e0603 */
[C---:B------:R-:W-:Y:S01]  /*29900*/  ISETP.LT.OR P0, PT, R5.reuse, 0x1, P2 ;  /* 0x000000010500780c */ /* 0x040fe20001701670 */
[----:B------:R-:W0:Y:S04]  /*29910*/  SHFL.IDX PT, R3, R19, 0x1, 0x181f ;  /* 0x00381f0013037f89 */ /* 0x000e2800000e0000 */
[----:B------:R-:W-:Y:S01]  /*29920*/  LDGSTS.E.BYPASS.LTC128B.128 [R0+0x400], desc[UR6][R6.64], !P4 ;  /* 0x0040000006007fae */ /* 0x000fe2000e101d46 */
[----:B------:R-:W-:-:S07]  /*29930*/  ISETP.LT.OR P4, PT, R5, 0x1, P1 ;  /* 0x000000010500780c */ /* 0x000fce0000f81670 */
[----:B------:R-:W-:Y:S01]  /*29940*/  LDGSTS.E.BYPASS.LTC128B.128 [R0+0x2c00], desc[UR6][R6.64+0x80], !P0 ;  /* 0x02c0008006007fae */ /* 0x000fe2000c101d46 */
[----:B------:R-:W-:-:S05]  /*29950*/  ISETP.GE.AND P0, PT, R37, UR4, PT ;  /* 0x0000000425007c0c */ /* 0x000fca000bf06270 */
[----:B------:R-:W-:Y:S01]  /*29960*/  LDGSTS.E.BYPASS.LTC128B.128 [R0+0x5400], desc[UR6][R6.64+0x100], !P4 ;  /* 0x0540010006007fae */ /* 0x000fe2000e101d46 */
[----:B------:R-:W-:-:S13]  /*29970*/  ISETP.LT.OR P4, PT, R5, 0x1, P0 ;  /* 0x000000010500780c */ /* 0x000fda0000781670 */
[----:B------:R2:W-:Y:S01]  /*29980*/  LDGSTS.E.BYPASS.LTC128B.128 [R0+0x7c00], desc[UR6][R6.64+0x180], !P4 ;  /* 0x07c0018006007fae */ /* 0x0005e2000e101d46 */
[----:B-1----:R-:W-:-:S03]  /*29990*/  IADD3 R2, P4, R14, R8, RZ ;  /* 0x000000080e027210 */ /* 0x002fc60007f9e0ff */
[----:B------:R-:W1:Y:S02]  /*299a0*/  SHFL.IDX PT, R14, R17, 0x2, 0x181f ;  /* 0x00581f00110e7f89 */ /* 0x000e6400000e0000 */
[----:B0-----:R-:W-:Y:S01]  /*299b0*/  IMAD.X R3, RZ, RZ, R3, P4 ;  /* 0x000000ffff037224 */ /* 0x001fe200020e0603 */
[----:B------:R-:W-:Y:S01]  /*299c0*/  ISETP.LT.OR P4, PT, R5, 0x11, P3 ;  /* 0x000000110500780c */ /* 0x000fe20001f81670 */
[----:B--2---:R-:W0:-:S12]  /*299d0*/  SHFL.IDX PT, R7, R19, 0x2, 0x181f ;  /* 0x00581f0013077f89 */ /* 0x004e1800000e0000 */
[----:B------:R-:W-:Y:S01]  /*299e0*/  LDGSTS.E.BYPASS.LTC128B.128 [R0+0xc00], desc[UR6][R2.64], !P4 ;  /* 0x00c0000002007fae */ /* 0x000fe2000e101d46 */
[----:B------:R-:W-:-:S13]  /*299f0*/  ISETP.LT.OR P4, PT, R5, 0x11, P2 ;  /* 0x000000110500780c */ /* 0x000fda0001781670 */
[----:B------:R-:W-:Y:S01]  /*29a00*/  LDGSTS.E.BYPASS.LTC128B.128 [R0+0x3400], desc[UR6][R2.64+0x80], !P4 ;  /* 0x0340008002007fae */ /* 0x000fe2000e101d46 */
[----:B------:R-:W-:-:S13]  /*29a10*/  ISETP.LT.OR P4, PT, R5, 0x11, P1 ;  /* 0x000000110500780c */ /* 0x000fda0000f81670 */
[----:B------:R-:W-:Y:S01]  /*29a20*/  LDGSTS.E.BYPASS.LTC128B.128 [R0+0x5c00], desc[UR6][R2.64+0x100], !P4 ;  /* 0x05c0010002007fae */ /* 0x000fe2000e101d46 */
[----:B------:R-:W-:-:S13]  /*29a30*/  ISETP.LT.OR P4, PT, R5, 0x11, P0 ;  /* 0x000000110500780c */ /* 0x000fda0000781670 */
[----:B------:R2:W-:Y:S01]  /*29a40*/  LDGSTS.E.BYPASS.LTC128B.128 [R0+0x8400], desc[UR6][R2.64+0x180], !P4 ;  /* 0x0840018002007fae */ /* 0x0005e2000e101d46 */
[----:B-1----:R-:W-:-:S03]  /*29a50*/  IADD3 R6, P4, R14, R8, RZ ;  /* 0x000000080e067210 */ /* 0x002fc60007f9e0ff */
[----:B------:R-:W1:Y:S01]  /*29a60*/  SHFL.IDX PT, R14, R17, 0x3, 0x181f ;  /* 0x00781f00110e7f89 */ /* 0x000e6200000e0000 */
[----:B0-----:R-:W-:Y:S02]  /*29a70*/  IADD3.X R7, RZ, R7, RZ, P4, !PT ;  /* 0x00000007ff077210 */ /* 0x001fe400027fe4ff */
[C---:B------:R-:W-:Y:S01]  /*29a80*/  ISETP.LT.OR P4, PT, R5.reuse, 0x21, P3 ;  /* 0x000000210500780c */ /* 0x040fe20001f81670 */
[----:B--2---:R-:W0:Y:S04]  /*29a90*/  SHFL.IDX PT, R3, R19, 0x3, 0x181f ;  /* 0x00781f0013037f89 */ /* 0x004e2800000e0000 */
[----:B------:R-:W2:Y:S08]  /*29aa0*/  SHFL.IDX PT, R19, R19, 0x4, 0x181f ;  /* 0x00981f0013137f89 */ /* 0x000eb000000e0000 */
[----:B------:R3:W-:Y:S01]  /*29ab0*/  LDGSTS.E.BYPASS.LTC128B.128 [R0+0x1400], desc[UR6][R6.64], !P4 ;  /* 0x0140000006007fae */ /* 0x0007e2000e101d46 */
[----:B------:R-:W-:-:S13]  /*29ac0*/  ISETP.LT.OR P4, PT, R5, 0x21, P2 ;  /* 0x000000210500780c */ /* 0x000fda0001781670 */
[----:B------:R3:W-:Y:S01]  /*29ad0*/  LDGSTS.E.BYPASS.LTC128B.128 [R0+0x3c00], desc[UR6][R6.64+0x80], !P4 ;  /* 0x03c0008006007fae */ /* 0x0007e2000e101d46 */
[----:B------:R-:W-:-:S13]  /*29ae0*/  ISETP.LT.OR P4, PT, R5, 0x21, P1 ;  /* 0x000000210500780c */ /* 0x000fda0000f81670 */
[----:B------:R3:W-:Y:S01]  /*29af0*/  LDGSTS.E.BYPASS.LTC128B.128 [R0+0x6400], desc[UR6][R6.64+0x100], !P4 ;  /* 0x0640010006007fae */ /* 0x0007e2000e101d46 */
[----:B------:R-:W-:-:S13]  /*29b00*/  ISETP.LT.OR P4, PT, R5, 0x21, P0 ;  /* 0x000000210500780c */ /* 0x000fda0000781670 */
[----:B------:R3:W-:Y:S01]  /*29b10*/  LDGSTS.E.BYPASS.LTC128B.128 [R0+0x8c00], desc[UR6][R6.64+0x180], !P4 ;  /* 0x08c0018006007fae */ /* 0x0007e2000e101d46 */
[----:B-1----:R-:W-:-:S03]  /*29b20*/  IADD3 R2, P4, R14, R8, RZ ;  /* 0x000000080e027210 */ /* 0x002fc60007f9e0ff */
[----:B------:R3:W1:Y:S02]  /*29b30*/  SHFL.IDX PT, R14, R17, 0x4, 0x181f ;  /* 0x00981f00110e7f89 */ /* 0x00066400000e0000 */
        /* <DEDUP_REMOVED lines=8> */
[----:B-12---:R3:W-:Y:S02]  /*29bc0*/  LDGSTS.E.BYPASS.LTC128B.128 [R0+0x9400], desc[UR6][R2.64+0x180], !P4 ;  /* 0x0940018002007fae */ /* 0x0067e4000e101d46 */
.L_x_946:
[C---:B------:R-:W-:Y:S01]  /*29bd0*/  ISETP.LT.OR P3, PT, R5.reuse, 0x41, P3 ;  /* 0x000000410500780c */ /* 0x040fe20001f61670 */
[----:B------:R-:W-:Y:S01]  /*29be0*/  ULDC.64 UR4, c[0x0][0x208] ;  /* 0x0000820000047ab9 */ /* 0x000fe20000000a00 */
[C---:B------:R-:W-:Y:S02]  /*29bf0*/  ISETP.LT.OR P2, PT, R5.reuse, 0x41, P2 ;  /* 0x000000410500780c */ /* 0x040fe40001741670 */
[C---:B------:R-:W-:Y:S02]  /*29c00*/  ISETP.LT.OR P1, PT, R5.reuse, 0x41, P1 ;  /* 0x000000410500780c */ /* 0x040fe40000f21670 */
[----:B---3--:R-:W-:Y:S02]  /*29c10*/  IADD3 R2, P4, R14, R8, RZ ;  /* 0x000000080e027210 */ /* 0x008fe40007f9e0ff */
        /* <DEDUP_REMOVED lines=11> */
.L_x_785:
[----:B------:R-:W-:Y:S02]  /*29cd0*/  PLOP3.LUT P1, PT, P1, P0, PT, 0xa2, 0x0 ;  /* 0x000000000000781c */ /* 0x000fe40000f21472 */
[----:B------:R-:W-:-:S08]  /*29ce0*/  @P0 R2UR P1, UR4, R4 ;  /* 0x00000000040402ca */ /* 0x000fd00000020000 */
[----:B------:R-:W-:-:S05]  /*29cf0*/  @P0 PLOP3.LUT P0, PT, P1, PT, PT, 0x80, 0x0 ;  /* 0x000000000000081c */ /* 0x000fca0000f0f070 */
[----:B------:R-:W-:Y:S01]  /*29d00*/  @!P1 SYNCS.ARRIVE.TRANS64.RED.A0T1 RZ, [UR4+0x38850], RZ ;  /* 0x038850ffffff99a7 */ /* 0x000fe20008200404 */
[----:B------:R-:W-:Y:S07]  /*29d10*/  @!P1 ARRIVES.LDGSTSBAR.64.TRANSCNT [UR4+0x38850] ;  /* 0x03885000ff0099b0 */ /* 0x000fee0008000a84 */
[----:B------:R-:W-:Y:S05]  /*29d20*/  @P0 BRA.U.ANY `(.L_x_785) ;  /* 0xfffffffd00e80947 */ /* 0x000fea000393ffff */
[----:B------:R-:W-:Y:S01]  /*29d30*/  NOP ;  /* 0x0000000000007918 */ /* 0x000fe20000000000 */
[----:B0-----:R-:W-:-:S04]  /*29d40*/  MOV R0, UR37 ;  /* 0x0000002500007c02 */ /* 0x001fc80008000f00 */
[----:B------:R-:W-:-:S13]  /*29d50*/  ISETP.NE.AND P2, PT, R0, 0x3, PT ;  /* 0x000000030000780c */ /* 0x000fda0003f45270 */
[----:B------:R-:W-:Y:S05]  /*29d60*/  @!P2 BRA `(.L_x_786) ;  /* 0x000000000004a947 */ /* 0x000fea0003800000 */
[----:B------:R-:W-:Y:S01]  /*29d70*/  BPT.TRAP 0x1 ;  /* 0x000000040000795c */ /* 0x000fe20000300000 */
.L_x_786:
[----:B------:R0:W-:Y:S01]  /*29d80*/  SYNCS.ARRIVE.TRANS64.A1T0 RZ, [R4+URZ+0x38850], RZ ;  /* 0x038850ff04ff79a7 */ /* 0x0001e2000810003f */
[----:B------:R-:W-:-:S05]  /*29d90*/  VIADD R23, R23, 0x1 ;  /* 0x0000000117177836 */ /* 0x000fca0000000000 */
[----:B------:R-:W-:-:S04]  /*29da0*/  ISETP.NE.AND P0, PT, R23, 0x2, PT ;  /* 0x000000021700780c */ /* 0x000fc80003f05270 */
[----:B------:R-:W-:Y:S02]  /*29db0*/  SEL R0, RZ, 0x1, P0 ;  /* 0x00000001ff007807 */ /* 0x000fe40000000000 */
[----:B------:R-:W-:Y:S02]  /*29dc0*/  SEL R23, R23, RZ, P0 ;  /* 0x000000ff17177207 */ /* 0x000fe40000000000 */
[----:B0-----:R-:W-:-:S07]  /*29dd0*/  LOP3.LUT R29, R29, R0, RZ, 0x3c, !PT ;  /* 0x000000001d1d7212 */ /* 0x001fce00078e3cff */
.L_x_741:
[----:B------:R-:W-:Y:S05]  /*29de0*/  BSYNC B7 ;  /* 0x0000000000077941 */ /* 0x000fea0003800000 */
.L_x_739:
[----:B------:R-:W-:-:S13]  /*29df0*/  LOP3.LUT P0, RZ, R18, 0x40, RZ, 0xc0, !PT ;  /* 0x0000004012ff7812 */ /* 0x000fda000780c0ff */
[----:B------:R-:W-:Y:S05]  /*29e00*/  @!P0 BRA `(.L_x_787) ;  /* 0x0000000000248947 */ /* 0x000fea0003800000 */
[----:B------:R-:W-:Y:S05]  /*29e10*/  WARPSYNC.ALL ;  /* 0x0000000000007948 */ /* 0x000fea0003800000 */
[----:B------:R-:W1:Y:S08]  /*29e20*/  S2UR UR5, SR_CgaCtaId ;  /* 0x00000000000579c3 */ /* 0x000e700000008800 */
[----:B------:R-:W-:Y:S06]  /*29e30*/  BAR.SYNC.DEFER_BLOCKING 0x5, 0x180 ;  /* 0x0146000000007b1d */ /* 0x000fec0000010000 */
[----:B------:R-:W-:-:S02]  /*29e40*/  UMOV UR4, 0x400 ;  /* 0x0000040000047882 */ /* 0x000fc40000000000 */
[----:B-1----:R-:W-:-:S06]  /*29e50*/  ULEA UR4, UR5, UR4, 0x18 ;  /* 0x0000000405047291 */ /* 0x002fcc000f8ec03f */
[----:B0-----:R-:W-:-:S05]  /*29e60*/  IMAD.U32 R16, RZ, RZ, UR4 ;  /* 0x00000004ff107e24 */ /* 0x001fca000f8e00ff */
[----:B------:R0:W1:Y:S01]  /*29e70*/  LDS.128 R24, [R16+0x388d0] ;  /* 0x0388d00010187984 */ /* 0x0000620000000c00 */
[----:B------:R-:W-:Y:S06]  /*29e80*/  BAR.ARV 0x4, 0x180 ;  /* 0x0106000000007b1d */ /* 0x000fec0000002000 */
[----:B------:R-:W-:Y:S05]  /*29e90*/  BRA `(.L_x_788) ;  /* 0x0000000800d87947 */ /* 0x000fea0003800000 */
.L_x_787:
[----:B------:R-:W1:Y:S01]  /*29ea0*/  S2R R9, SR_TID.X ;  /* 0x0000000000097919 */ /* 0x000e620000002100 */
[----:B------:R-:W-:Y:S01]  /*29eb0*/  UMOV UR4, 0xffffffff ;  /* 0xffffffff00047882 */ /* 0x000fe20000000000 */
[----:B-1----:R-:W-:-:S04]  /*29ec0*/  LOP3.LUT R9, R9, 0x1f, RZ, 0xc0, !PT ;  /* 0x0000001f09097812 */ /* 0x002fc800078ec0ff */
[----:B------:R-:W-:Y:S01]  /*29ed0*/  ISETP.NE.AND P0, PT, R9, 0x1f, PT ;  /* 0x0000001f0900780c */ /* 0x000fe20003f05270 */
[----:B------:R-:W-:-:S12]  /*29ee0*/  BRA.DIV UR4, `(.L_x_789) ;  /* 0x0000004e04c87947 */ /* 0x000fd8000b800000 */
[----:B------:R-:W-:Y:S01]  /*29ef0*/  IADD3 R7, R27, R9, RZ ;  /* 0x000000091b077210 */ /* 0x000fe20007ffe0ff */
[----:B------:R-:W-:Y:S01]  /*29f00*/  ULDC UR4, c[0x0][0xc3c] ;  /* 0x00030f0000047ab9 */ /* 0x000fe20000000800 */
[----:B------:R-:W-:Y:S02]  /*29f10*/  ULDC.64 UR6, c[0x0][0x208] ;  /* 0x0000820000067ab9 */ /* 0x000fe40000000a00 */
[----:B------:R-:W-:-:S13]  /*29f20*/  ISETP.GE.OR P1, PT, R7, UR4, !P0 ;  /* 0x0000000407007c0c */ /* 0x000fda000c726670 */
[----:B------:R-:W1:Y:S08]  /*29f30*/  @!P1 LDC.64 R2, c[0x0][0xc80] ;  /* 0x00032000ff029b82 */ /* 0x000e700000000a00 */
[----:B------:R-:W2:Y:S01]  /*29f40*/  @!P1 LDC.64 R4, c[0x0][0xc78] ;  /* 0x00031e00ff049b82 */ /* 0x000ea20000000a00 */
[----:B-1----:R-:W-:-:S05]  /*29f50*/  @!P1 IMAD.WIDE R2, R7, 0x4, R2 ;  /* 0x0000000407029825 */ /* 0x002fca00078e0202 */
[----:B------:R2:W3:Y:S02]  /*29f60*/  @!P1 LDG.E R6, desc[UR6][R2.64] ;  /* 0x0000000602069981 */ /* 0x0004e4000c1e1900 */
[----:B--2---:R-:W-:-:S05]  /*29f70*/  @!P1 IMAD.WIDE R2, R7, 0x4, R4 ;  /* 0x0000000407029825 */ /* 0x004fca00078e0204 */
[----:B------:R-:W2:Y:S01]  /*29f80*/  @!P1 LDG.E R5, desc[UR6][R2.64] ;  /* 0x0000000602059981 */ /* 0x000ea2000c1e1900 */
[----:B------:R-:W-:Y:S01]  /*29f90*/  IMAD.MOV.U32 R7, RZ, RZ, RZ ;  /* 0x000000ffff077224 */ /* 0x000fe200078e00ff */
[----:B------:R-:W-:Y:S02]  /*29fa0*/  MOV R4, RZ ;  /* 0x000000ff00047202 */ /* 0x000fe40000000f00 */
[C---:B------:R-:W-:Y:S01]  /*29fb0*/  ISETP.GE.U32.AND P2, PT, R9.reuse, 0x2, PT ;  /* 0x000000020900780c */ /* 0x040fe20003f46070 */
[----:B------:R-:W-:Y:S01]  /*29fc0*/  SHFL.IDX PT, R0, R24, RZ, 0x1f ;  /* 0x00001fff18007589 */ /* 0x000fe200000e0000 */
[C---:B------:R-:W-:Y:S02]  /*29fd0*/  ISETP.GE.U32.AND P3, PT, R9.reuse, 0x4, PT ;  /* 0x000000040900780c */ /* 0x040fe40003f66070 */
[C---:B------:R-:W-:Y:S01]  /*29fe0*/  ISETP.GE.U32.AND P4, PT, R9.reuse, 0x8, PT ;  /* 0x000000080900780c */ /* 0x040fe20003f86070 */
[----:B0-----:R-:W-:Y:S01]  /*29ff0*/  SHFL.IDX PT, R8, R24, 0x1, 0x1f ;  /* 0x00201f0018087f89 */ /* 0x001fe200000e0000 */
[----:B------:R-:W-:Y:S01]  /*2a000*/  ISETP.GE.U32.AND P5, PT, R9, 0x10, PT ;  /* 0x000000100900780c */ /* 0x000fe20003fa6070 */
[----:B---3--:R-:W-:-:S02]  /*2a010*/  @!P1 IMAD.MOV.U32 R7, RZ, RZ, R6 ;  /* 0x000000ffff079224 */ /* 0x008fc400078e0006 */
[----:B------:R-:W-:Y:S02]  /*2a020*/  IMAD.MOV.U32 R6, RZ, RZ, RZ ;  /* 0x000000ffff067224 */ /* 0x000fe400078e00ff */
[----:B--2---:R-:W-:Y:S01]  /*2a030*/  @!P1 IMAD.MOV.U32 R4, RZ, RZ, R5 ;  /* 0x000000ffff049224 */ /* 0x004fe200078e0005 */
[----:B------:R-:W-:-:S03]  /*2a040*/  ISETP.NE.AND P1, PT, R9, RZ, PT ;  /* 0x000000ff0900720c */ /* 0x000fc60003f25270 */
[----:B------:R-:W-:-:S05]  /*2a050*/  IMAD R13, R4, R7, RZ ;  /* 0x00000007040d7224 */ /* 0x000fca00078e02ff */
        /* <DEDUP_REMOVED lines=15> */
[----:B------:R0:W1:Y:S02]  /*2a150*/  SHFL.IDX PT, R14, R2, 0x1f, 0x1f ;  /* 0x03e01f00020e7f89 */ /* 0x00006400000e0000 */
.L_x_956:
[----:B------:R-:W-:Y:S02]  /*2a160*/  ULDC UR4, c[0x0][0xc38] ;  /* 0x00030e0000047ab9 */ /* 0x000fe40000000800 */
[----:B------:R-:W-:-:S04]  /*2a170*/  IMAD.U32 R5, RZ, RZ, UR4 ;  /* 0x00000004ff057e24 */ /* 0x000fc8000f8e00ff */
[----:B-1----:R-:W-:-:S05]  /*2a180*/  IMAD R14, R14, R5, RZ ;  /* 0x000000050e0e7224 */ /* 0x002fca00078e02ff */
[----:B------:R-:W-:-:S04]  /*2a190*/  IADD3 R9, R8, R14, RZ ;  /* 0x0000000e08097210 */ /* 0x000fc80007ffe0ff */
[----:B------:R-:W-:-:S13]  /*2a1a0*/  ISETP.GT.AND P6, PT, R9, R0, PT ;  /* 0x000000000900720c */ /* 0x000fda0003fc4270 */
[----:B------:R-:W-:Y:S05]  /*2a1b0*/  @P6 BRA `(.L_x_790) ;  /* 0x0000000000a86947 */ /* 0x000fea0003800000 */
.L_x_793:
[----:B0-----:R-:W0:Y:S01]  /*2a1c0*/  LDC R2, c[0x0][0xc3c] ;  /* 0x00030f00ff027b82 */ /* 0x001e220000000800 */
[----:B------:R-:W-:-:S05]  /*2a1d0*/  VIADD R27, R27, 0x1f ;  /* 0x0000001f1b1b7836 */ /* 0x000fca0000000000 */
[----:B0-----:R-:W-:-:S13]  /*2a1e0*/  ISETP.GE.AND P6, PT, R27, R2, PT ;  /* 0x000000021b00720c */ /* 0x001fda0003fc6270 */
[----:B------:R-:W-:Y:S05]  /*2a1f0*/  @P6 BRA `(.L_x_791) ;  /* 0x0000000400bc6947 */ /* 0x000fea0003800000 */
[----:B------:R-:W0:Y:S01]  /*2a200*/  S2R R3, SR_TID.X ;  /* 0x0000000000037919 */ /* 0x000e220000002100 */
[----:B------:R-:W-:Y:S01]  /*2a210*/  MOV R7, RZ ;  /* 0x000000ff00077202 */ /* 0x000fe20000000f00 */
[----:B------:R-:W-:Y:S01]  /*2a220*/  ULDC.64 UR4, c[0x0][0x208] ;  /* 0x0000820000047ab9 */ /* 0x000fe20000000a00 */
[----:B0-----:R-:W-:-:S05]  /*2a230*/  LOP3.LUT R3, R3, 0x1f, RZ, 0xc0, !PT ;  /* 0x0000001f03037812 */ /* 0x001fca00078ec0ff */
[----:B------:R-:W-:-:S05]  /*2a240*/  IMAD.IADD R11, R27, 0x1, R3 ;  /* 0x000000011b0b7824 */ /* 0x000fca00078e0203 */
[----:B------:R-:W-:-:S13]  /*2a250*/  ISETP.GE.OR P6, PT, R11, R2, !P0 ;  /* 0x000000020b00720c */ /* 0x000fda00047c6670 */
[----:B------:R-:W0:Y:S08]  /*2a260*/  @!P6 LDC.64 R2, c[0x0][0xc80] ;  /* 0x00032000ff02eb82 */ /* 0x000e300000000a00 */
[----:B------:R-:W1:Y:S01]  /*2a270*/  @!P6 LDC.64 R4, c[0x0][0xc78] ;  /* 0x00031e00ff04eb82 */ /* 0x000e620000000a00 */
[----:B0-----:R-:W-:-:S05]  /*2a280*/  @!P6 IMAD.WIDE R2, R11, 0x4, R2 ;  /* 0x000000040b02e825 */ /* 0x001fca00078e0202 */
[----:B------:R1:W2:Y:S02]  /*2a290*/  @!P6 LDG.E R7, desc[UR4][R2.64] ;  /* 0x000000040207e981 */ /* 0x0002a4000c1e1900 */
[----:B-1----:R-:W-:-:S04]  /*2a2a0*/  @!P6 IMAD.WIDE R2, R11, 0x4, R4 ;  /* 0x000000040b02e825 */ /* 0x002fc800078e0204 */
[----:B------:R-:W-:-:S06]  /*2a2b0*/  IMAD.MOV.U32 R4, RZ, RZ, RZ ;  /* 0x000000ffff047224 */ /* 0x000fcc00078e00ff */
        /* <DEDUP_REMOVED lines=20> */
.L_x_964:
[----:B------:R-:W-:Y:S02]  /*2a400*/  ULDC UR4, c[0x0][0xc38] ;  /* 0x00030e0000047ab9 */ /* 0x000fe40000000800 */
[----:B------:R-:W-:-:S04]  /*2a410*/  IMAD.U32 R5, RZ, RZ, UR4 ;  /* 0x00000004ff057e24 */ /* 0x000fc8000f8e00ff */
[----:B-1----:R-:W-:-:S04]  /*2a420*/  IMAD R14, R14, R5, RZ ;  /* 0x000000050e0e7224 */ /* 0x002fc800078e02ff */
[----:B------:R-:W-:-:S05]  /*2a430*/  IMAD.IADD R9, R14, 0x1, R9 ;  /* 0x000000010e097824 */ /* 0x000fca00078e0209 */
[----:B------:R-:W-:-:S13]  /*2a440*/  ISETP.GT.AND P6, PT, R9, R0, PT ;  /* 0x000000000900720c */ /* 0x000fda0003fc4270 */
[----:B------:R-:W-:Y:S05]  /*2a450*/  @!P6 BRA `(.L_x_793) ;  /* 0xfffffffc0058e947 */ /* 0x000fea000383ffff */
.L_x_790:
[----:B------:R-:W-:Y:S01]  /*2a460*/  IADD3 R9, -R14, R9, RZ ;  /* 0x000000090e097210 */ /* 0x000fe20007ffe1ff */
[----:B------:R-:W-:-:S04]  /*2a470*/  UMOV UR4, 0xffffffff ;  /* 0xffffffff00047882 */ /* 0x000fc80000000000 */
[----:B------:R-:W-:-:S05]  /*2a480*/  IMAD R3, R2, R5, R9 ;  /* 0x0000000502037224 */ /* 0x000fca00078e0209 */
[----:B------:R-:W-:Y:S01]  /*2a490*/  ISETP.GT.AND P6, PT, R3, R0, PT ;  /* 0x000000000300720c */ /* 0x000fe20003fc4270 */
[----:B------:R-:W-:-:S12]  /*2a4a0*/  BRA.DIV UR4, `(.L_x_794) ;  /* 0x0000005204507947 */ /* 0x000fd8000b800000 */
[----:B------:R-:W-:-:S04]  /*2a4b0*/  VOTE.ANY R3, PT, !P6 ;  /* 0x0000000000037806 */ /* 0x000fc800070e0100 */
[----:B------:R-:W1:Y:S02]  /*2a4c0*/  POPC R8, R3 ;  /* 0x0000000300087309 */ /* 0x000e640000000000 */
[----:B-1----:R1:W2:Y:S04]  /*2a4d0*/  SHFL.IDX PT, R7, R7, R8, 0x1f ;  /* 0x00001f0807077589 */ /* 0x0022a800000e0000 */
[----:B------:R1:W3:Y:S02]  /*2a4e0*/  SHFL.IDX PT, R4, R4, R8, 0x1f ;  /* 0x00001f0804047589 */ /* 0x0002e400000e0000 */
.L_x_969:
[----:B------:R-:W-:-:S13]  /*2a4f0*/  ISETP.NE.AND P0, PT, R3, RZ, PT ;  /* 0x000000ff0300720c */ /* 0x000fda0003f05270 */
[----:B------:R-:W-:Y:S05]  /*2a500*/  @!P0 BRA `(.L_x_795) ;  /* 0x0000000000108947 */ /* 0x000fea0003800000 */
[----:B------:R-:W-:Y:S01]  /*2a510*/  UMOV UR4, 0xffffffff ;  /* 0xffffffff00047882 */ /* 0x000fe20000000000 */
[----:B------:R-:W-:Y:S02]  /*2a520*/  VIADD R12, R8, 0xffffffff ;  /* 0xffffffff080c7836 */ /* 0x000fe40000000000 */
[----:B------:R-:W-:Y:S05]  /*2a530*/  BRA.DIV UR4, `(.L_x_796) ;  /* 0x0000005204887947 */ /* 0x000fea000b800000 */
[----:B------:R4:W0:Y:S02]  /*2a540*/  SHFL.IDX PT, R6, R2, R12, 0x1f ;  /* 0x00001f0c02067589 */ /* 0x00082400000e0000 */
.L_x_795:
[----:B--2---:R-:W-:Y:S01]  /*2a550*/  IABS R10, R7 ;  /* 0x00000007000a7213 */ /* 0x004fe20000000000 */
[----:B0-----:R-:W-:Y:S01]  /*2a560*/  IMAD R24, R6, R5, R9 ;  /* 0x0000000506187224 */ /* 0x001fe200078e0209 */
[----:B---3--:R-:W-:Y:S02]  /*2a570*/  IABS R5, R4 ;  /* 0x0000000400057213 */ /* 0x008fe40000000000 */
[----:B------:R-:W0:Y:S01]  /*2a580*/  I2F.RP R11, R10 ;  /* 0x0000000a000b7306 */ /* 0x000e220000209400 */
[----:B------:R-:W-:Y:S01]  /*2a590*/  IMAD.IADD R0, R0, 0x1, -R24 ;  /* 0x0000000100007824 */ /* 0x000fe200078e0a18 */
[----:B------:R-:W-:-:S06]  /*2a5a0*/  IADD3 R27, R8, R27, RZ ;  /* 0x0000001b081b7210 */ /* 0x000fcc0007ffe0ff */
[----:B----4-:R-:W2:Y:S08]  /*2a5b0*/  I2F.RP R12, R5 ;  /* 0x00000005000c7306 */ /* 0x010eb00000209400 */
[----:B0-----:R-:W0:Y:S08]  /*2a5c0*/  MUFU.RCP R11, R11 ;  /* 0x0000000b000b7308 */ /* 0x001e300000001000 */
[----:B--2---:R-:W-:Y:S01]  /*2a5d0*/  MUFU.RCP R12, R12 ;  /* 0x0000000c000c7308 */ /* 0x004fe20000001000 */
[----:B0-----:R-:W-:-:S07]  /*2a5e0*/  VIADD R2, R11, 0xffffffe ;  /* 0x0ffffffe0b027836 */ /* 0x001fce0000000000 */
[----:B------:R0:W2:Y:S02]  /*2a5f0*/  F2I.FTZ.U32.TRUNC.NTZ R3, R2 ;  /* 0x0000000200037305 */ /* 0x0000a4000021f000 */
[----:B0-----:R-:W-:Y:S01]  /*2a600*/  IMAD.MOV.U32 R2, RZ, RZ, RZ ;  /* 0x000000ffff027224 */ /* 0x001fe200078e00ff */
[----:B--2---:R-:W-:-:S05]  /*2a610*/  IADD3 R9, RZ, -R3, RZ ;  /* 0x80000003ff097210 */ /* 0x004fca0007ffe0ff */
[----:B------:R-:W-:-:S04]  /*2a620*/  IMAD R9, R9, R10, RZ ;  /* 0x0000000a09097224 */ /* 0x000fc800078e02ff */
[----:B------:R-:W-:Y:S01]  /*2a630*/  IMAD.HI.U32 R3, R3, R9, R2 ;  /* 0x0000000903037227 */ /* 0x000fe200078e0002 */
[----:B------:R-:W-:Y:S02]  /*2a640*/  IABS R2, R7 ;  /* 0x0000000700027213 */ /* 0x000fe40000000000 */
[----:B------:R-:W-:Y:S02]  /*2a650*/  IABS R9, R0 ;  /* 0x0000000000097213 */ /* 0x000fe40000000000 */
[----:B------:R-:W-:-:S03]  /*2a660*/  IADD3 R2, RZ, -R2, RZ ;  /* 0x80000002ff027210 */ /* 0x000fc60007ffe0ff */
[----:B------:R-:W-:-:S04]  /*2a670*/  IMAD.HI.U32 R6, R3, R9, RZ ;  /* 0x0000000903067227 */ /* 0x000fc800078e00ff */
[----:B------:R-:W-:Y:S02]  /*2a680*/  VIADD R3, R12, 0xffffffe ;  /* 0x0ffffffe0c037836 */ /* 0x000fe40000000000 */
[----:B------:R-:W-:-:S04]  /*2a690*/  IMAD R9, R6, R2, R9 ;  /* 0x0000000206097224 */ /* 0x000fc800078e0209 */
[----:B------:R-:W0:Y:S01]  /*2a6a0*/  F2I.FTZ.U32.TRUNC.NTZ R3, R3 ;  /* 0x0000000300037305 */ /* 0x000e22000021f000 */
[----:B------:R-:W-:-:S13]  /*2a6b0*/  ISETP.GT.U32.AND P1, PT, R10, R9, PT ;  /* 0x000000090a00720c */ /* 0x000fda0003f24070 */
[----:B------:R-:W-:Y:S01]  /*2a6c0*/  @!P1 IMAD.IADD R9, R9, 0x1, -R10 ;  /* 0x0000000109099824 */ /* 0x000fe200078e0a0a */
[----:B0-----:R-:W-:Y:S01]  /*2a6d0*/  IADD3 R2, RZ, -R3, RZ ;  /* 0x80000003ff027210 */ /* 0x001fe20007ffe0ff */
[----:B------:R-:W-:Y:S01]  /*2a6e0*/  @!P1 VIADD R6, R6, 0x1 ;  /* 0x0000000106069836 */ /* 0x000fe20000000000 */
[----:B------:R-:W-:Y:S02]  /*2a6f0*/  ISETP.NE.AND P1, PT, R7, RZ, PT ;  /* 0x000000ff0700720c */ /* 0x000fe40003f25270 */
[----:B------:R-:W-:Y:S01]  /*2a700*/  ISETP.GE.U32.AND P0, PT, R9, R10, PT ;  /* 0x0000000a0900720c */ /* 0x000fe20003f06070 */
[----:B------:R-:W-:Y:S02]  /*2a710*/  IMAD R9, R2, R5, RZ ;  /* 0x0000000502097224 */ /* 0x000fe400078e02ff */
[----:B------:R-:W-:-:S04]  /*2a720*/  IMAD.MOV.U32 R2, RZ, RZ, RZ ;  /* 0x000000ffff027224 */ /* 0x000fc800078e00ff */
[----:B------:R-:W-:Y:S01]  /*2a730*/  IMAD.HI.U32 R9, R3, R9, R2 ;  /* 0x0000000903097227 */ /* 0x000fe200078e0002 */
[----:B------:R-:W-:Y:S02]  /*2a740*/  LOP3.LUT R2, R0, R7, RZ, 0x3c, !PT ;  /* 0x0000000700027212 */ /* 0x000fe400078e3cff */
[----:B------:R-:W-:Y:S02]  /*2a750*/  IABS R3, R4 ;  /* 0x0000000400037213 */ /* 0x000fe40000000000 */
[----:B------:R-:W-:Y:S02]  /*2a760*/  ISETP.GE.AND P2, PT, R2, RZ, PT ;  /* 0x000000ff0200720c */ /* 0x000fe40003f46270 */
[----:B------:R-:W-:Y:S01]  /*2a770*/  @P0 IADD3 R6, R6, 0x1, RZ ;  /* 0x0000000106060810 */ /* 0x000fe20007ffe0ff */
        /* <DEDUP_REMOVED lines=9> */
[-C--:B------:R-:W-:Y:S01]  /*2a810*/  @!P1 IADD3 R2, R2, -R5.reuse, RZ ;  /* 0x8000000502029210 */ /* 0x080fe20007ffe0ff */
[----:B------:R-:W-:Y:S01]  /*2a820*/  @!P1 VIADD R9, R9, 0x1 ;  /* 0x0000000109099836 */ /* 0x000fe20000000000 */
[----:B------:R-:W-:Y:S02]  /*2a830*/  ISETP.NE.AND P1, PT, R4, RZ, PT ;  /* 0x000000ff0400720c */ /* 0x000fe40003f25270 */
[----:B------:R-:W-:Y:S02]  /*2a840*/  ISETP.GE.U32.AND P0, PT, R2, R5, PT ;  /* 0x000000050200720c */ /* 0x000fe40003f06070 */
[----:B------:R-:W-:-:S04]  /*2a850*/  LOP3.LUT R2, R6, R4, RZ, 0x3c, !PT ;  /* 0x0000000406027212 */ /* 0x000fc800078e3cff */
[----:B------:R-:W-:-:S07]  /*2a860*/  ISETP.GE.AND P2, PT, R2, RZ, PT ;  /* 0x000000ff0200720c */ /* 0x000fce0003f46270 */
[----:B------:R-:W-:-:S06]  /*2a870*/  @P0 VIADD R9, R9, 0x1 ;  /* 0x0000000109090836 */ /* 0x000fcc0000000000 */
[----:B------:R-:W-:Y:S02]  /*2a880*/  @!P2 IADD3 R9, -R9, RZ, RZ ;  /* 0x000000ff0909a210 */ /* 0x000fe40007ffe1ff */
[----:B------:R-:W-:-:S05]  /*2a890*/  @!P1 LOP3.LUT R9, RZ, R4, RZ, 0x33, !PT ;  /* 0x00000004ff099212 */ /* 0x000fca00078e33ff */
[--C-:B------:R-:W-:Y:S02]  /*2a8a0*/  IMAD.MOV R3, RZ, RZ, -R9.reuse ;  /* 0x000000ffff037224 */ /* 0x100fe400078e0a09 */
[C---:B------:R-:W-:Y:S02]  /*2a8b0*/  IMAD R9, R4.reuse, 0x1000000, R9 ;  /* 0x0100000004097824 */ /* 0x040fe400078e0209 */
[----:B------:R-:W-:-:S04]  /*2a8c0*/  IMAD R6, R4, R3, R6 ;  /* 0x0000000304067224 */ /* 0x000fc800078e0206 */
[----:B------:R-:W-:Y:S01]  /*2a8d0*/  IMAD R26, R6, 0x10000, R9 ;  /* 0x00010000061a7824 */ /* 0x000fe200078e0209 */
[----:B------:R-:W-:Y:S06]  /*2a8e0*/  BRA `(.L_x_797) ;  /* 0x00000000001c7947 */ /* 0x000fec0003800000 */
.L_x_791:
[----:B------:R-:W-:Y:S01]  /*2a8f0*/  UMOV UR4, URZ ;  /* 0x0000003f00047c82 */ /* 0x000fe20008000000 */
[----:B------:R-:W-:Y:S01]  /*2a900*/  UMOV UR5, URZ ;  /* 0x0000003f00057c82 */ /* 0x000fe20008000000 */
[----:B------:R-:W-:Y:S01]  /*2a910*/  ULDC UR6, c[0x0][0xc3c] ;  /* 0x00030f0000067ab9 */ /* 0x000fe20000000800 */
[----:B------:R-:W-:Y:S01]  /*2a920*/  MOV R24, R0 ;  /* 0x0000000000187202 */ /* 0x000fe20000000f00 */
[----:B------:R-:W-:Y:S01]  /*2a930*/  IMAD.U32 R25, RZ, RZ, UR4 ;  /* 0x00000004ff197e24 */ /* 0x000fe2000f8e00ff */
[----:B------:R-:W-:Y:S01]  /*2a940*/  MOV R27, UR6 ;  /* 0x00000006001b7c02 */ /* 0x000fe20008000f00 */
[----:B------:R-:W-:-:S07]  /*2a950*/  IMAD.U32 R26, RZ, RZ, UR5 ;  /* 0x00000005ff1a7e24 */ /* 0x000fce000f8e00ff */
.L_x_797:
        /* <DEDUP_REMOVED lines=10> */
.L_x_788:
[----:B------:R-:W-:Y:S02]  /*2aa00*/  ULDC UR4, c[0x0][0xc3c] ;  /* 0x00030f0000047ab9 */ /* 0x000fe40000000800 */
[----:B-1----:R-:W-:-:S13]  /*2aa10*/  ISETP.GE.AND P0, PT, R27, UR4, PT ;  /* 0x000000041b007c0c */ /* 0x002fda000bf06270 */
[----:B------:R-:W-:Y:S05]  /*2aa20*/  @!P0 BRA `(.L_x_798) ;  /* 0xffffff9400c08947 */ /* 0x000fea000383ffff */
[----:B------:R-:W-:Y:S05]  /*2aa30*/  BSYNC B8 ;  /* 0x0000000000087941 */ /* 0x000fea0003800000 */
.L_x_687:
        /* <DEDUP_REMOVED lines=12> */
.L_x_972:
[----:B------:R-:W-:Y:S05]  /*2ab00*/  BSYNC B0 ;  /* 0x0000000000007941 */ /* 0x000fea0003800000 */
.L_x_799:
[----:B------:R-:W-:-:S03]  /*2ab10*/  UMOV UR4, 0xffffffff ;  /* 0xffffffff00047882 */ /* 0x000fc60000000000 */
[----:B------:R-:W-:Y:S05]  /*2ab20*/  BRA.DIV UR4, `(.L_x_801) ;  /* 0x0000004e04487947 */ /* 0x000fea000b800000 */
[----:B-1----:R-:W1:Y:S02]  /*2ab30*/  S2R R0, SR_TID.X ;  /* 0x0000000000007919 */ /* 0x002e640000002100 */
[----:B-1----:R-:W-:-:S04]  /*2ab40*/  SHF.R.U32.HI R0, RZ, 0x5, R0 ;  /* 0x00000005ff007819 */ /* 0x002fc80000011600 */
[----:B------:R-:W-:-:S05]  /*2ab50*/  LOP3.LUT R0, R0, 0x3, RZ, 0xc0, !PT ;  /* 0x0000000300007812 */ /* 0x000fca00078ec0ff */
[----:B------:R1:W3:Y:S02]  /*2ab60*/  SHFL.IDX PT, R14, R0, RZ, 0x1f ;  /* 0x00001fff000e7589 */ /* 0x0002e400000e0000 */
.L_x_975:
[----:B---3--:R-:W-:-:S13]  /*2ab70*/  ISETP.NE.AND P0, PT, R14, RZ, PT ;  /* 0x000000ff0e00720c */ /* 0x008fda0003f05270 */
[----:B------:R-:W-:Y:S05]  /*2ab80*/  @P0 BRA `(.L_x_434) ;  /* 0x0000000000880947 */ /* 0x000fea0003800000 */
[----:B------:R-:W-:-:S03]  /*2ab90*/  UMOV UR4, 0xffffffff ;  /* 0xffffffff00047882 */ /* 0x000fc60000000000 */
[----:B------:R-:W-:Y:S05]  /*2aba0*/  BRA.DIV UR4, `(.L_x_802) ;  /* 0x0000004e045c7947 */ /* 0x000fea000b800000 */
[----:B------:R-:W-:-:S13]  /*2abb0*/  ELECT P6, URZ, PT ;  /* 0x00000000003f782f */ /* 0x000fda00038c0000 */
.L_x_978:
[----:B------:R-:W-:Y:S05]  /*2abc0*/  @!P6 BRA `(.L_x_434) ;  /* 0x000000000078e947 */ /* 0x000fea0003800000 */
[----:B------:R-:W-:-:S06]  /*2abd0*/  ULOP3.LUT UR4, UR60, 0x2, URZ, 0xfc, !UPT ;  /* 0x000000023c047892 */ /* 0x000fcc000f8efc3f */
[----:B-1----:R-:W-:-:S04]  /*2abe0*/  MOV R0, UR4 ;  /* 0x0000000400007c02 */ /* 0x002fc80008000f00 */
[----:B------:R-:W-:-:S13]  /*2abf0*/  ISETP.NE.AND P0, PT, R0, 0x3, PT ;  /* 0x000000030000780c */ /* 0x000fda0003f05270 */
[----:B------:R-:W-:Y:S05]  /*2ac00*/  @!P0 BRA `(.L_x_803) ;  /* 0x0000000000048947 */ /* 0x000fea0003800000 */
[----:B------:R-:W-:Y:S01]  /*2ac10*/  BPT.TRAP 0x1 ;  /* 0x000000040000795c */ /* 0x000fe20000300000 */
.L_x_803:
[----:B------:R-:W-:Y:S01]  /*2ac20*/  IMAD R3, R23, 0x8, R5 ;  /* 0x0000000817037824 */ /* 0x000fe200078e0205 */
[----:B------:R-:W-:Y:S01]  /*2ac30*/  SHF.L.U32 R2, R29, 0x1f, RZ ;  /* 0x0000001f1d027819 */ /* 0x000fe200000006ff */
[----:B------:R-:W-:-:S03]  /*2ac40*/  VIADD R23, R23, 0x1 ;  /* 0x0000000117177836 */ /* 0x000fc60000000000 */
[----:B------:R-:W1:Y:S02]  /*2ac50*/  SYNCS.PHASECHK.TRANS64.TRYWAIT P1, [R3+URZ+0x38840], R2 ;  /* 0x03884002030075a7 */ /* 0x000e64000802017f */
[----:B------:R-:W-:-:S04]  /*2ac60*/  ISETP.NE.AND P2, PT, R23, 0x2, PT ;  /* 0x000000021700780c */ /* 0x000fc80003f45270 */
[----:B------:R-:W-:Y:S01]  /*2ac70*/  SEL R0, RZ, 0x1, P2 ;  /* 0x00000001ff007807 */ /* 0x000fe20001000000 */
[----:B-1----:R-:W-:Y:S08]  /*2ac80*/  @!P1 BRA `(.L_x_804) ;  /* 0x0000004c00449947 */ /* 0x002ff00003800000 */
.L_x_979:
[----:B------:R-:W-:Y:S02]  /*2ac90*/  SEL R23, R23, RZ, P2 ;  /* 0x000000ff17177207 */ /* 0x000fe40001000000 */
[----:B------:R-:W-:Y:S01]  /*2aca0*/  LOP3.LUT R0, R29, R0, RZ, 0x3c, !PT ;  /* 0x000000001d007212 */ /* 0x000fe200078e3cff */
[----:B------:R-:W-:Y:S06]  /*2acb0*/  @!P0 BRA `(.L_x_805) ;  /* 0x0000000000048947 */ /* 0x000fec0003800000 */
[----:B------:R-:W-:Y:S01]  /*2acc0*/  BPT.TRAP 0x1 ;  /* 0x000000040000795c */ /* 0x000fe20000300000 */
.L_x_805:
[----:B------:R-:W-:Y:S02]  /*2acd0*/  LEA R23, R23, R5, 0x3 ;  /* 0x0000000517177211 */ /* 0x000fe400078e18ff */
[----:B------:R-:W-:-:S04]  /*2ace0*/  SHF.L.U32 R0, R0, 0x1f, RZ ;  /* 0x0000001f00007819 */ /* 0x000fc800000006ff */
[----:B------:R-:W3:Y:S02]  /*2acf0*/  SYNCS.PHASECHK.TRANS64.TRYWAIT P1, [R23+URZ+0x38840], R0 ;  /* 0x03884000170075a7 */ /* 0x000ee4000802017f */
[----:B---3--:R-:W-:Y:S05]  /*2ad00*/  @!P1 BRA `(.L_x_806) ;  /* 0x0000004c00389947 */ /* 0x008fea0003800000 */
.L_x_980:
[----:B------:R-:W-:Y:S05]  /*2ad10*/  @!P0 BRA `(.L_x_807) ;  /* 0x0000000000048947 */ /* 0x000fea0003800000 */
[----:B------:R-:W-:Y:S01]  /*2ad20*/  BPT.TRAP 0x1 ;  /* 0x000000040000795c */ /* 0x000fe20000300000 */
.L_x_807:
[----:B------:R-:W4:Y:S02]  /*2ad30*/  SYNCS.PHASECHK.TRANS64.TRYWAIT P1, [R3+URZ+0x38860], R2 ;  /* 0x03886002030075a7 */ /* 0x000f24000802017f */
[----:B----4-:R-:W-:Y:S05]  /*2ad40*/  @!P1 BRA `(.L_x_808) ;  /* 0x0000004c003c9947 */ /* 0x010fea0003800000 */
.L_x_981:
[----:B------:R-:W-:Y:S05]  /*2ad50*/  @!P0 BRA `(.L_x_809) ;  /* 0x0000000000048947 */ /* 0x000fea0003800000 */
[----:B------:R-:W-:Y:S01]  /*2ad60*/  BPT.TRAP 0x1 ;  /* 0x000000040000795c */ /* 0x000fe20000300000 */
.L_x_809:
[----:B------:R0:W0:Y:S02]  /*2ad70*/  SYNCS.PHASECHK.TRANS64.TRYWAIT P0, [R23+URZ+0x38860], R0 ;  /* 0x03886000170075a7 */ /* 0x000024000800017f */
[----:B0-----:R-:W-:Y:S05]  /*2ad80*/  @!P0 NANOSLEEP.SYNCS 0x989680 ;  /* 0x009896800000895d */ /* 0x001fea0003900000 */
[----:B------:R-:W0:Y:S02]  /*2ad90*/  @!P0 SYNCS.PHASECHK.TRANS64 P0, [R23+URZ+0x38860], R0 ;  /* 0x03886000170085a7 */ /* 0x000e24000800007f */
[----:B0-----:R-:W-:Y:S05]  /*2ada0*/  @!P0 BRA `(.L_x_809) ;  /* 0xfffffffc00f08947 */ /* 0x001fea000383ffff */
.L_x_434:
[----:B------:R-:W-:Y:S05]  /*2adb0*/  BSYNC B9 ;  /* 0x0000000000097941 */ /* 0x000fea0003800000 */
.L_x_431:
[----:B------:R-:W-:Y:S05]  /*2adc0*/  EXIT ;  /* 0x000000000000794d */ /* 0x000fea0003800000 */
.L_x_456:
[----:B0-----:R0:W1:Y:S02]  /*2add0*/  SYNCS.PHASECHK.TRANS64.TRYWAIT P6, [R86+URZ+0x38890], R87 ;  /* 0x03889057560075a7 */ /* 0x00106400080c017f */
[----:B-1----:R-:W-:Y:S05]  /*2ade0*/  @!P6 NANOSLEEP.SYNCS 0x989680 ;  /* 0x009896800000e95d */ /* 0x002fea0003900000 */
[----:B------:R-:W1:Y:S02]  /*2adf0*/  @!P6 SYNCS.PHASECHK.TRANS64 P6, [R86+URZ+0x38890], R87 ;  /* 0x038890575600e5a7 */ /* 0x000e6400080c007f */
[----:B-1----:R-:W-:Y:S05]  /*2ae00*/  @!P6 BRA `(.L_x_456) ;  /* 0xfffffffc00f0e947 */ /* 0x002fea000383ffff */
[----:B------:R-:W-:Y:S05]  /*2ae10*/  BRA `(.L_x_810) ;  /* 0xfffffd9400307947 */ /* 0x000fea000383ffff */
.L_x_457:
[----:B------:R-:W-:Y:S01]  /*2ae20*/  BSSY B1, `(.L_x_811) ;  /* 0x0000008000017945 */ /* 0x000fe20003800000 */
[----:B------:R-:W-:Y:S01]  /*2ae30*/  IMAD.MOV.U32 R13, RZ, RZ, R116 ;  /* 0x000000ffff0d7224 */ /* 0x000fe200078e0074 */
[----:B------:R-:W-:Y:S01]  /*2ae40*/  MOV R11, 0x181f ;  /* 0x0000181f000b7802 */ /* 0x000fe20000000f00 */
[----:B------:R-:W-:Y:S02]  /*2ae50*/  IMAD.MOV.U32 R12, RZ, RZ, RZ ;  /* 0x000000ffff0c7224 */ /* 0x000fe400078e00ff */
[----:B------:R-:W-:-:S07]  /*2ae60*/  IMAD.MOV.U32 R15, RZ, RZ, -0x1 ;  /* 0xffffffffff0f7424 */ /* 0x000fce00078e00ff */
[----:B0-----:R-:W-:Y:S05]  /*2ae70*/  WARPSYNC.COLLECTIVE R15, `(.L_x_812) ;  /* 0x000000000f087348 */ /* 0x001fea0003c00000 */
[----:B------:R1:W2:Y:S02]  /*2ae80*/  SHFL.IDX P6, R14, R13, R12, R11 ;  /* 0x0000000c0d0e7389 */ /* 0x0002a400000c000b */
[----:B012---:R-:W-:Y:S01]  /*2ae90*/  ENDCOLLECTIVE ;  /* 0x000000000000791b */ /* 0x007fe20003800000 */
.L_x_812:
[----:B------:R-:W-:Y:S05]  /*2aea0*/  BSYNC B1 ;  /* 0x0000000000017941 */ /* 0x000fea0003800000 */
.L_x_811:
[----:B------:R-:W-:Y:S01]  /*2aeb0*/  MOV R13, R117 ;  /* 0x00000075000d7202 */ /* 0x000fe20000000f00 */
[----:B------:R-:W-:Y:S01]  /*2aec0*/  IMAD.MOV.U32 R12, RZ, RZ, RZ ;  /* 0x000000ffff0c7224 */ /* 0x000fe200078e00ff */
[----:B------:R-:W-:Y:S01]  /*2aed0*/  MOV R15, 0xffffffff ;  /* 0xffffffff000f7802 */ /* 0x000fe20000000f00 */
[----:B------:R-:W-:Y:S02]  /*2aee0*/  IMAD.MOV.U32 R11, RZ, RZ, 0x181f ;  /* 0x0000181fff0b7424 */ /* 0x000fe400078e00ff */
[----:B------:R-:W-:-:S07]  /*2aef0*/  IMAD.MOV.U32 R80, RZ, RZ, R14 ;  /* 0x000000ffff507224 */ /* 0x000fce00078e000e */
[----:B------:R-:W-:Y:S05]  /*2af00*/  WARPSYNC.COLLECTIVE R15, `(.L_x_813) ;  /* 0x000000000f087348 */ /* 0x000fea0003c00000 */
[----:B------:R0:W1:Y:S02]  /*2af10*/  SHFL.IDX P6, R14, R13, R12, R11 ;  /* 0x0000000c0d0e7389 */ /* 0x00006400000c000b */
[----:B01----:R-:W-:Y:S01]  /*2af20*/  ENDCOLLECTIVE ;  /* 0x000000000000791b */ /* 0x003fe20003800000 */
.L_x_813:
[----:B------:R-:W-:Y:S01]  /*2af30*/  IMAD.MOV.U32 R11, RZ, RZ, R14 ;  /* 0x000000ffff0b7224 */ /* 0x000fe200078e000e */
[----:B------:R-:W-:Y:S06]  /*2af40*/  BRA `(.L_x_814) ;  /* 0xfffffd9000f87947 */ /* 0x000fec000383ffff */
.L_x_474:
[----:B------:R-:W-:Y:S01]  /*2af50*/  BSSY B1, `(.L_x_815) ;  /* 0x0000008000017945 */ /* 0x000fe20003800000 */
[----:B0---4-:R-:W-:Y:S01]  /*2af60*/  IMAD.MOV.U32 R13, RZ, RZ, R116 ;  /* 0x000000ffff0d7224 */ /* 0x011fe200078e0074 */
[----:B------:R-:W-:Y:S01]  /*2af70*/  MOV R12, 0x1 ;  /* 0x00000001000c7802 */ /* 0x000fe20000000f00 */
[----:B---3--:R-:W-:Y:S02]  /*2af80*/  IMAD.MOV.U32 R11, RZ, RZ, 0x181f ;  /* 0x0000181fff0b7424 */ /* 0x008fe400078e00ff */
[----:B------:R-:W-:-:S07]  /*2af90*/  IMAD.MOV.U32 R15, RZ, RZ, -0x1 ;  /* 0xffffffffff0f7424 */ /* 0x000fce00078e00ff */
[----:B-12---:R-:W-:Y:S05]  /*2afa0*/  WARPSYNC.COLLECTIVE R15, `(.L_x_816) ;  /* 0x000000000f087348 */ /* 0x006fea0003c00000 */
[----:B------:R0:W3:Y:S02]  /*2afb0*/  SHFL.IDX P6, R14, R13, R12, R11 ;  /* 0x0000000c0d0e7389 */ /* 0x0000e400000c000b */
[----:B0123--:R-:W-:Y:S01]  /*2afc0*/  ENDCOLLECTIVE ;  /* 0x000000000000791b */ /* 0x00ffe20003800000 */
.L_x_816:
[----:B------:R-:W-:Y:S05]  /*2afd0*/  BSYNC B1 ;  /* 0x0000000000017941 */ /* 0x000fea0003800000 */
.L_x_815:
[----:B------:R-:W-:Y:S01]  /*2afe0*/  IMAD.MOV.U32 R13, RZ, RZ, R117 ;  /* 0x000000ffff0d7224 */ /* 0x000fe200078e0075 */
[----:B------:R-:W-:Y:S01]  /*2aff0*/  MOV R11, 0x181f ;  /* 0x0000181f000b7802 */ /* 0x000fe20000000f00 */
[----:B------:R-:W-:Y:S01]  /*2b000*/  IMAD.MOV.U32 R12, RZ, RZ, 0x1 ;  /* 0x00000001ff0c7424 */ /* 0x000fe200078e00ff */
[----:B------:R-:W-:Y:S01]  /*2b010*/  MOV R60, R14 ;  /* 0x0000000e003c7202 */ /* 0x000fe20000000f00 */
[----:B------:R-:W-:-:S07]  /*2b020*/  IMAD.MOV.U32 R15, RZ, RZ, -0x1 ;  /* 0xffffffffff0f7424 */ /* 0x000fce00078e00ff */
[----:B------:R-:W-:Y:S05]  /*2b030*/  WARPSYNC.COLLECTIVE R15, `(.L_x_817) ;  /* 0x000000000f087348 */ /* 0x000fea0003c00000 */
[----:B------:R0:W1:Y:S02]  /*2b040*/  SHFL.IDX P6, R14, R13, R12, R11 ;  /* 0x0000000c0d0e7389 */ /* 0x00006400000c000b */
[----:B01----:R-:W-:Y:S01]  /*2b050*/  ENDCOLLECTIVE ;  /* 0x000000000000791b */ /* 0x003fe20003800000 */
.L_x_817:
[----:B------:R-:W-:Y:S01]  /*2b060*/  IMAD.MOV.U32 R11, RZ, RZ, R14 ;  /* 0x000000ffff0b7224 */ /* 0x000fe200078e000e */
[----:B------:R-:W-:Y:S06]  /*2b070*/  BRA `(.L_x_818) ;  /* 0xfffffda000347947 */ /* 0x000fec000383ffff */
.L_x_491:
[----:B------:R-:W-:Y:S01]  /*2b080*/  BSSY B1, `(.L_x_819) ;  /* 0x0000008000017945 */ /* 0x000fe20003800000 */
[----:B0---4-:R-:W-:Y:S01]  /*2b090*/  MOV R13, R116 ;  /* 0x00000074000d7202 */ /* 0x011fe20000000f00 */
[----:B------:R-:W-:Y:S01]  /*2b0a0*/  IMAD.MOV.U32 R12, RZ, RZ, 0x2 ;  /* 0x00000002ff0c7424 */ /* 0x000fe200078e00ff */
[----:B------:R-:W-:Y:S01]  /*2b0b0*/  MOV R15, 0xffffffff ;  /* 0xffffffff000f7802 */ /* 0x000fe20000000f00 */
[----:B------:R-:W-:-:S07]  /*2b0c0*/  IMAD.MOV.U32 R11, RZ, RZ, 0x181f ;  /* 0x0000181fff0b7424 */ /* 0x000fce00078e00ff */
[----:B-123--:R-:W-:Y:S05]  /*2b0d0*/  WARPSYNC.COLLECTIVE R15, `(.L_x_820) ;  /* 0x000000000f087348 */ /* 0x00efea0003c00000 */
[----:B------:R0:W4:Y:S02]  /*2b0e0*/  SHFL.IDX P6, R14, R13, R12, R11 ;  /* 0x0000000c0d0e7389 */ /* 0x00012400000c000b */
[----:B01234-:R-:W-:Y:S01]  /*2b0f0*/  ENDCOLLECTIVE ;  /* 0x000000000000791b */ /* 0x01ffe20003800000 */
.L_x_820:
[----:B------:R-:W-:Y:S05]  /*2b100*/  BSYNC B1 ;  /* 0x0000000000017941 */ /* 0x000fea0003800000 */
.L_x_819:
[----:B------:R-:W-:Y:S01]  /*2b110*/  IMAD.MOV.U32 R13, RZ, RZ, R117 ;  /* 0x000000ffff0d7224 */ /* 0x000fe200078e0075 */
[----:B------:R-:W-:Y:S01]  /*2b120*/  MOV R12, 0x2 ;  /* 0x00000002000c7802 */ /* 0x000fe20000000f00 */
[----:B------:R-:W-:Y:S02]  /*2b130*/  IMAD.MOV.U32 R11, RZ, RZ, 0x181f ;  /* 0x0000181fff0b7424 */ /* 0x000fe400078e00ff */
[----:B------:R-:W-:Y:S02]  /*2b140*/  IMAD.MOV.U32 R15, RZ, RZ, -0x1 ;  /* 0xffffffffff0f7424 */ /* 0x000fe400078e00ff */
[----:B------:R-:W-:-:S07]  /*2b150*/  IMAD.MOV.U32 R116, RZ, RZ, R14 ;  /* 0x000000ffff747224 */ /* 0x000fce00078e000e */
[----:B------:R-:W-:Y:S05]  /*2b160*/  WARPSYNC.COLLECTIVE R15, `(.L_x_821) ;  /* 0x000000000f087348 */ /* 0x000fea0003c00000 */
[----:B------:R0:W1:Y:S02]  /*2b170*/  SHFL.IDX P6, R14, R13, R12, R11 ;  /* 0x0000000c0d0e7389 */ /* 0x00006400000c000b */
[----:B01----:R-:W-:Y:S01]  /*2b180*/  ENDCOLLECTIVE ;  /* 0x000000000000791b */ /* 0x003fe20003800000 */
.L_x_821:
[----:B------:R-:W-:Y:S01]  /*2b190*/  MOV R117, R14 ;  /* 0x0000000e00757202 */ /* 0x000fe20000000f00 */
[----:B------:R-:W-:Y:S06]  /*2b1a0*/  BRA `(.L_x_822) ;  /* 0xfffffdac00907947 */ /* 0x000fec000383ffff */
.L_x_515:
[----:B0-----:R0:W1:Y:S02]  /*2b1b0*/  SYNCS.PHASECHK.TRANS64.TRYWAIT P6, [R86+URZ+0x38890], R87 ;  /* 0x03889057560075a7 */ /* 0x00106400080c017f */
[----:B-1----:R-:W-:Y:S05]  /*2b1c0*/  @!P6 NANOSLEEP.SYNCS 0x989680 ;  /* 0x009896800000e95d */ /* 0x002fea0003900000 */
[----:B------:R-:W1:Y:S02]  /*2b1d0*/  @!P6 SYNCS.PHASECHK.TRANS64 P6, [R86+URZ+0x38890], R87 ;  /* 0x038890575600e5a7 */ /* 0x000e6400080c007f */
[----:B-1----:R-:W-:Y:S05]  /*2b1e0*/  @!P6 BRA `(.L_x_515) ;  /* 0xfffffffc00f0e947 */ /* 0x002fea000383ffff */
[----:B------:R-:W-:Y:S05]  /*2b1f0*/  BRA `(.L_x_823) ;  /* 0xfffffdc8002c7947 */ /* 0x000fea000383ffff */
.L_x_516:
        /* <DEDUP_REMOVED lines=8> */
.L_x_825:
[----:B------:R-:W-:Y:S05]  /*2b280*/  BSYNC B1 ;  /* 0x0000000000017941 */ /* 0x000fea0003800000 */
.L_x_824:
        /* <DEDUP_REMOVED lines=8> */
.L_x_826:
[----:B------:R-:W-:Y:S01]  /*2b310*/  IMAD.MOV.U32 R11, RZ, RZ, R14 ;  /* 0x000000ffff0b7224 */ /* 0x000fe200078e000e */
[----:B------:R-:W-:Y:S06]  /*2b320*/  BRA `(.L_x_827) ;  /* 0xfffffdc400fc7947 */ /* 0x000fec000383ffff */
.L_x_525:
[----:B------:R-:W-:Y:S01]  /*2b330*/  BSSY B1, `(.L_x_828) ;  /* 0x0000008000017945 */ /* 0x000fe20003800000 */
[----:B---34-:R-:W-:Y:S01]  /*2b340*/  IMAD.MOV.U32 R13, RZ, RZ, R116 ;  /* 0x000000ffff0d7224 */ /* 0x018fe200078e0074 */
[----:B------:R-:W-:Y:S01]  /*2b350*/  MOV R12, 0x1 ;  /* 0x00000001000c7802 */ /* 0x000fe20000000f00 */
[----:B------:R-:W-:Y:S02]  /*2b360*/  IMAD.MOV.U32 R11, RZ, RZ, 0x181f ;  /* 0x0000181fff0b7424 */ /* 0x000fe400078e00ff */
[----:B------:R-:W-:-:S07]  /*2b370*/  IMAD.MOV.U32 R15, RZ, RZ, -0x1 ;  /* 0xffffffffff0f7424 */ /* 0x000fce00078e00ff */
[----:B012---:R-:W-:Y:S05]  /*2b380*/  WARPSYNC.COLLECTIVE R15, `(.L_x_829) ;  /* 0x000000000f087348 */ /* 0x007fea0003c00000 */
[----:B------:R3:W4:Y:S02]  /*2b390*/  SHFL.IDX P6, R14, R13, R12, R11 ;  /* 0x0000000c0d0e7389 */ /* 0x00072400000c000b */
[----:B01234-:R-:W-:Y:S01]  /*2b3a0*/  ENDCOLLECTIVE ;  /* 0x000000000000791b */ /* 0x01ffe20003800000 */
.L_x_829:
[----:B------:R-:W-:Y:S05]  /*2b3b0*/  BSYNC B1 ;  /* 0x0000000000017941 */ /* 0x000fea0003800000 */
.L_x_828:
        /* <DEDUP_REMOVED lines=8> */
.L_x_830:
[----:B------:R-:W-:Y:S01]  /*2b440*/  IMAD.MOV.U32 R11, RZ, RZ, R14 ;  /* 0x000000ffff0b7224 */ /* 0x000fe200078e000e */
[----:B------:R-:W-:Y:S06]  /*2b450*/  BRA `(.L_x_831) ;  /* 0xfffffdd400c87947 */ /* 0x000fec000383ffff */
.L_x_534:
[----:B------:R-:W-:Y:S01]  /*2b460*/  BSSY B1, `(.L_x_832) ;  /* 0x0000008000017945 */ /* 0x000fe20003800000 */
[----:B0--3--:R-:W-:Y:S01]  /*2b470*/  MOV R13, R116 ;  /* 0x00000074000d7202 */ /* 0x009fe20000000f00 */
[----:B------:R-:W-:Y:S01]  /*2b480*/  IMAD.MOV.U32 R12, RZ, RZ, 0x2 ;  /* 0x00000002ff0c7424 */ /* 0x000fe200078e00ff */
[----:B------:R-:W-:Y:S01]  /*2b490*/  MOV R15, 0xffffffff ;  /* 0xffffffff000f7802 */ /* 0x000fe20000000f00 */
[----:B------:R-:W-:-:S07]  /*2b4a0*/  IMAD.MOV.U32 R11, RZ, RZ, 0x181f ;  /* 0x0000181fff0b7424 */ /* 0x000fce00078e00ff */
[----:B-12-4-:R-:W-:Y:S05]  /*2b4b0*/  WARPSYNC.COLLECTIVE R15, `(.L_x_833) ;  /* 0x000000000f087348 */ /* 0x016fea0003c00000 */
[----:B------:R0:W3:Y:S02]  /*2b4c0*/  SHFL.IDX P6, R14, R13, R12, R11 ;  /* 0x0000000c0d0e7389 */ /* 0x0000e400000c000b */
[----:B01234-:R-:W-:Y:S01]  /*2b4d0*/  ENDCOLLECTIVE ;  /* 0x000000000000791b */ /* 0x01ffe20003800000 */
.L_x_833:
[----:B------:R-:W-:Y:S05]  /*2b4e0*/  BSYNC B1 ;  /* 0x0000000000017941 */ /* 0x000fea0003800000 */
.L_x_832:
        /* <DEDUP_REMOVED lines=8> */
.L_x_834:
[----:B------:R-:W-:Y:S01]  /*2b570*/  MOV R117, R14 ;  /* 0x0000000e00757202 */ /* 0x000fe20000000f00 */
[----:B------:R-:W-:Y:S06]  /*2b580*/  BRA `(.L_x_835) ;  /* 0xfffffde4009c7947 */ /* 0x000fec000383ffff */
.L_x_543:
[----:B0-----:R0:W1:Y:S02]  /*2b590*/  SYNCS.PHASECHK.TRANS64.TRYWAIT P3, [R86+URZ+0x38890], R87 ;  /* 0x03889057560075a7 */ /* 0x001064000806017f */
[----:B-1----:R-:W-:Y:S05]  /*2b5a0*/  @!P3 NANOSLEEP.SYNCS 0x989680 ;  /* 0x009896800000b95d */ /* 0x002fea0003900000 */
[----:B------:R-:W1:Y:S02]  /*2b5b0*/  @!P3 SYNCS.PHASECHK.TRANS64 P3, [R86+URZ+0x38890], R87 ;  /* 0x038890575600b5a7 */ /* 0x000e64000806007f */
[----:B-1----:R-:W-:Y:S05]  /*2b5c0*/  @!P3 BRA `(.L_x_543) ;  /* 0xfffffffc00f0b947 */ /* 0x002fea000383ffff */
[----:B------:R-:W-:Y:S05]  /*2b5d0*/  BRA `(.L_x_836) ;  /* 0xfffffdf400c07947 */ /* 0x000fea000383ffff */
.L_x_544:
        /* <DEDUP_REMOVED lines=8> */
.L_x_838:
[----:B------:R-:W-:Y:S05]  /*2b660*/  BSYNC B1 ;  /* 0x0000000000017941 */ /* 0x000fea0003800000 */
.L_x_837:
        /* <DEDUP_REMOVED lines=8> */
.L_x_839:
[----:B------:R-:W-:Y:S01]  /*2b6f0*/  IMAD.MOV.U32 R11, RZ, RZ, R14 ;  /* 0x000000ffff0b7224 */ /* 0x000fe200078e000e */
[----:B------:R-:W-:Y:S06]  /*2b700*/  BRA `(.L_x_840) ;  /* 0xfffffdf400dc7947 */ /* 0x000fec000383ffff */
.L_x_547:
[----:B------:R-:W-:Y:S01]  /*2b710*/  BSSY B1, `(.L_x_841) ;  /* 0x0000008000017945 */ /* 0x000fe20003800000 */
[----:B----4-:R-:W-:Y:S01]  /*2b720*/  IMAD.MOV.U32 R13, RZ, RZ, R31 ;  /* 0x000000ffff0d7224 */ /* 0x010fe200078e001f */
[----:B------:R-:W-:Y:S01]  /*2b730*/  MOV R12, 0x1 ;  /* 0x00000001000c7802 */ /* 0x000fe20000000f00 */
[----:B---3--:R-:W-:Y:S02]  /*2b740*/  IMAD.MOV.U32 R11, RZ, RZ, 0x181f ;  /* 0x0000181fff0b7424 */ /* 0x008fe400078e00ff */
[----:B------:R-:W-:-:S07]  /*2b750*/  IMAD.MOV.U32 R15, RZ, RZ, -0x1 ;  /* 0xffffffffff0f7424 */ /* 0x000fce00078e00ff */
[----:B012---:R-:W-:Y:S05]  /*2b760*/  WARPSYNC.COLLECTIVE R15, `(.L_x_842) ;  /* 0x000000000f087348 */ /* 0x007fea0003c00000 */
[----:B------:R3:W4:Y:S02]  /*2b770*/  SHFL.IDX P6, R14, R13, R12, R11 ;  /* 0x0000000c0d0e7389 */ /* 0x00072400000c000b */
[----:B01234-:R-:W-:Y:S01]  /*2b780*/  ENDCOLLECTIVE ;  /* 0x000000000000791b */ /* 0x01ffe20003800000 */
.L_x_842:
[----:B------:R-:W-:Y:S05]  /*2b790*/  BSYNC B1 ;  /* 0x0000000000017941 */ /* 0x000fea0003800000 */
.L_x_841:
        /* <DEDUP_REMOVED lines=8> */
.L_x_843:
[----:B------:R-:W-:Y:S01]  /*2b820*/  IMAD.MOV.U32 R11, RZ, RZ, R14 ;  /* 0x000000ffff0b7224 */ /* 0x000fe200078e000e */
[----:B------:R-:W-:Y:S06]  /*2b830*/  BRA `(.L_x_844) ;  /* 0xfffffdf800047947 */ /* 0x000fec000383ffff */
.L_x_550:
[----:B------:R-:W-:Y:S01]  /*2b840*/  BSSY B1, `(.L_x_845) ;  /* 0x0000008000017945 */ /* 0x000fe20003800000 */
[----:B0---4-:R-:W-:Y:S01]  /*2b850*/  MOV R13, R31 ;  /* 0x0000001f000d7202 */ /* 0x011fe20000000f00 */
[----:B------:R-:W-:Y:S01]  /*2b860*/  IMAD.MOV.U32 R12, RZ, RZ, 0x2 ;  /* 0x00000002ff0c7424 */ /* 0x000fe200078e00ff */
[----:B------:R-:W-:Y:S01]  /*2b870*/  MOV R15, 0xffffffff ;  /* 0xffffffff000f7802 */ /* 0x000fe20000000f00 */
[----:B---3--:R-:W-:-:S07]  /*2b880*/  IMAD.MOV.U32 R11, RZ, RZ, 0x181f ;  /* 0x0000181fff0b7424 */ /* 0x008fce00078e00ff */
[----:B-12---:R-:W-:Y:S05]  /*2b890*/  WARPSYNC.COLLECTIVE R15, `(.L_x_846) ;  /* 0x000000000f087348 */ /* 0x006fea0003c00000 */
[----:B------:R0:W3:Y:S02]  /*2b8a0*/  SHFL.IDX P6, R14, R13, R12, R11 ;  /* 0x0000000c0d0e7389 */ /* 0x0000e400000c000b */
[----:B0123--:R-:W-:Y:S01]  /*2b8b0*/  ENDCOLLECTIVE ;  /* 0x000000000000791b */ /* 0x00ffe20003800000 */
.L_x_846:
[----:B------:R-:W-:Y:S05]  /*2b8c0*/  BSYNC B1 ;  /* 0x0000000000017941 */ /* 0x000fea0003800000 */
.L_x_845:
        /* <DEDUP_REMOVED lines=8> */
.L_x_847:
[----:B------:R-:W-:Y:S01]  /*2b950*/  MOV R30, R14 ;  /* 0x0000000e001e7202 */ /* 0x000fe20000000f00 */
[----:B------:R-:W-:Y:S06]  /*2b960*/  BRA `(.L_x_848) ;  /* 0xfffffdf800307947 */ /* 0x000fec000383ffff */
.L_x_554:
[----:B------:R0:W0:Y:S02]  /*2b970*/  SYNCS.PHASECHK.TRANS64.TRYWAIT P0, [R86+URZ+0x388b0], R87 ;  /* 0x0388b057560075a7 */ /* 0x000024000800017f */
[----:B0-----:R-:W-:Y:S05]  /*2b980*/  @!P0 NANOSLEEP.SYNCS 0x989680 ;  /* 0x009896800000895d */ /* 0x001fea0003900000 */
[----:B------:R-:W0:Y:S02]  /*2b990*/  @!P0 SYNCS.PHASECHK.TRANS64 P0, [R86+URZ+0x388b0], R87 ;  /* 0x0388b057560085a7 */ /* 0x000e24000800007f */
[----:B0-----:R-:W-:Y:S05]  /*2b9a0*/  @!P0 BRA `(.L_x_554) ;  /* 0xfffffffc00f08947 */ /* 0x001fea000383ffff */
[----:B------:R-:W-:Y:S05]  /*2b9b0*/  BRA `(.L_x_849) ;  /* 0xfffffdf800d87947 */ /* 0x000fea000383ffff */
.L_x_576:
        /* <DEDUP_REMOVED lines=8> */
.L_x_851:
[----:B------:R-:W-:Y:S05]  /*2ba40*/  BSYNC B1 ;  /* 0x0000000000017941 */ /* 0x000fea0003800000 */
.L_x_850:
        /* <DEDUP_REMOVED lines=8> */
.L_x_852:
[----:B------:R-:W-:Y:S02]  /*2bad0*/  IMAD.MOV.U32 R13, RZ, RZ, R29 ;  /* 0x000000ffff0d7224 */ /* 0x000fe400078e001d */
[----:B------:R-:W-:-:S07]  /*2bae0*/  IMAD.MOV.U32 R3, RZ, RZ, R14 ;  /* 0x000000ffff037224 */ /* 0x000fce00078e000e */
[----:B------:R-:W-:Y:S05]  /*2baf0*/  WARPSYNC.COLLECTIVE R15, `(.L_x_853) ;  /* 0x000000000f087348 */ /* 0x000fea0003c00000 */
[----:B------:R0:W1:Y:S02]  /*2bb00*/  SHFL.IDX P6, R14, R13, R12, R11 ;  /* 0x0000000c0d0e7389 */ /* 0x00006400000c000b */
[----:B01----:R-:W-:Y:S01]  /*2bb10*/  ENDCOLLECTIVE ;  /* 0x000000000000791b */ /* 0x003fe20003800000 */
.L_x_853:
[----:B------:R-:W-:Y:S01]  /*2bb20*/  IMAD.MOV.U32 R13, RZ, RZ, R30 ;  /* 0x000000ffff0d7224 */ /* 0x000fe200078e001e */
[----:B------:R-:W-:-:S07]  /*2bb30*/  MOV R29, R14 ;  /* 0x0000000e001d7202 */ /* 0x000fce0000000f00 */
[----:B------:R-:W-:Y:S05]  /*2bb40*/  WARPSYNC.COLLECTIVE R15, `(.L_x_854) ;  /* 0x000000000f087348 */ /* 0x000fea0003c00000 */
[----:B------:R0:W1:Y:S02]  /*2bb50*/  SHFL.IDX P6, R14, R13, R12, R11 ;  /* 0x0000000c0d0e7389 */ /* 0x00006400000c000b */
[----:B01----:R-:W-:Y:S01]  /*2bb60*/  ENDCOLLECTIVE ;  /* 0x000000000000791b */ /* 0x003fe20003800000 */
.L_x_854:
[----:B------:R-:W-:Y:S01]  /*2bb70*/  IMAD.MOV.U32 R32, RZ, RZ, R14 ;  /* 0x000000ffff207224 */ /* 0x000fe200078e000e */
[----:B------:R-:W-:Y:S06]  /*2bb80*/  BRA `(.L_x_855) ;  /* 0xfffffe0c008c7947 */ /* 0x000fec000383ffff */
.L_x_580:
[----:B0-----:R0:W1:Y:S02]  /*2bb90*/  SYNCS.PHASECHK.TRANS64.TRYWAIT P0, [R23+URZ+0x38800], R4 ;  /* 0x03880004170075a7 */ /* 0x001064000800017f */
[----:B-1----:R-:W-:Y:S05]  /*2bba0*/  @!P0 NANOSLEEP.SYNCS 0x989680 ;  /* 0x009896800000895d */ /* 0x002fea0003900000 */
[----:B------:R-:W1:Y:S02]  /*2bbb0*/  @!P0 SYNCS.PHASECHK.TRANS64 P0, [R23+URZ+0x38800], R4 ;  /* 0x03880004170085a7 */ /* 0x000e64000800007f */
[----:B-1----:R-:W-:Y:S05]  /*2bbc0*/  @!P0 BRA `(.L_x_580) ;  /* 0xfffffffc00f08947 */ /* 0x002fea000383ffff */
[----:B------:R-:W-:Y:S05]  /*2bbd0*/  BRA `(.L_x_856) ;  /* 0xfffffe14005c7947 */ /* 0x000fea000383ffff */
.L_x_612:
[----:B------:R-:W-:Y:S01]  /*2bbe0*/  BSSY B1, `(.L_x_857) ;  /* 0x0000008000017945 */ /* 0x000fe20003800000 */
[----:B------:R-:W-:Y:S01]  /*2bbf0*/  MOV R13, R24 ;  /* 0x00000018000d7202 */ /* 0x000fe20000000f00 */
[----:B------:R-:W-:Y:S01]  /*2bc00*/  IMAD.MOV.U32 R12, RZ, RZ, RZ ;  /* 0x000000ffff0c7224 */ /* 0x000fe200078e00ff */
[----:B------:R-:W-:Y:S01]  /*2bc10*/  MOV R15, 0xffffffff ;  /* 0xffffffff000f7802 */ /* 0x000fe20000000f00 */
[----:B------:R-:W-:-:S07]  /*2bc20*/  IMAD.MOV.U32 R11, RZ, RZ, 0x181f ;  /* 0x0000181fff0b7424 */ /* 0x000fce00078e00ff */
[----:B------:R-:W-:Y:S05]  /*2bc30*/  WARPSYNC.COLLECTIVE R15, `(.L_x_858) ;  /* 0x000000000f087348 */ /* 0x000fea0003c00000 */
[----:B------:R0:W1:Y:S02]  /*2bc40*/  SHFL.IDX P6, R14, R13, R12, R11 ;  /* 0x0000000c0d0e7389 */ /* 0x00006400000c000b */
[----:B01----:R-:W-:Y:S01]  /*2bc50*/  ENDCOLLECTIVE ;  /* 0x000000000000791b */ /* 0x003fe20003800000 */
.L_x_858:
[----:B------:R-:W-:Y:S05]  /*2bc60*/  BSYNC B1 ;  /* 0x0000000000017941 */ /* 0x000fea0003800000 */
.L_x_857:
[----:B------:R-:W-:Y:S01]  /*2bc70*/  IMAD.MOV.U32 R13, RZ, RZ, R28 ;  /* 0x000000ffff0d7224 */ /* 0x000fe200078e001c */
[----:B------:R-:W-:Y:S01]  /*2bc80*/  MOV R12, RZ ;  /* 0x000000ff000c7202 */ /* 0x000fe20000000f00 */
[----:B------:R-:W-:Y:S02]  /*2bc90*/  IMAD.MOV.U32 R11, RZ, RZ, 0x181f ;  /* 0x0000181fff0b7424 */ /* 0x000fe400078e00ff */
[----:B------:R-:W-:Y:S02]  /*2bca0*/  IMAD.MOV.U32 R15, RZ, RZ, -0x1 ;  /* 0xffffffffff0f7424 */ /* 0x000fe400078e00ff */
[----:B------:R-:W-:-:S07]  /*2bcb0*/  IMAD.MOV.U32 R0, RZ, RZ, R14 ;  /* 0x000000ffff007224 */ /* 0x000fce00078e000e */
[----:B------:R-:W-:Y:S05]  /*2bcc0*/  WARPSYNC.COLLECTIVE R15, `(.L_x_859) ;  /* 0x000000000f087348 */ /* 0x000fea0003c00000 */
[----:B------:R0:W1:Y:S02]  /*2bcd0*/  SHFL.IDX P6, R14, R13, R12, R11 ;  /* 0x0000000c0d0e7389 */ /* 0x00006400000c000b */
[----:B01----:R-:W-:Y:S01]  /*2bce0*/  ENDCOLLECTIVE ;  /* 0x000000000000791b */ /* 0x003fe20003800000 */
.L_x_859:
[----:B------:R-:W-:Y:S01]  /*2bcf0*/  IMAD.MOV.U32 R13, RZ, RZ, R29 ;  /* 0x000000ffff0d7224 */ /* 0x000fe200078e001d */
[----:B------:R-:W-:-:S07]  /*2bd00*/  MOV R28, R14 ;  /* 0x0000000e001c7202 */ /* 0x000fce0000000f00 */
[----:B------:R-:W-:Y:S05]  /*2bd10*/  WARPSYNC.COLLECTIVE R15, `(.L_x_860) ;  /* 0x000000000f087348 */ /* 0x000fea0003c00000 */
[----:B------:R0:W1:Y:S02]  /*2bd20*/  SHFL.IDX P6, R14, R13, R12, R11 ;  /* 0x0000000c0d0e7389 */ /* 0x00006400000c000b */
[----:B01----:R-:W-:Y:S01]  /*2bd30*/  ENDCOLLECTIVE ;  /* 0x000000000000791b */ /* 0x003fe20003800000 */
.L_x_860:
[----:B------:R-:W-:Y:S01]  /*2bd40*/  MOV R13, R30 ;  /* 0x0000001e000d7202 */ /* 0x000fe20000000f00 */
[----:B------:R-:W-:-:S07]  /*2bd50*/  IMAD.MOV.U32 R3, RZ, RZ, R14 ;  /* 0x000000ffff037224 */ /* 0x000fce00078e000e */
[----:B------:R-:W-:Y:S05]  /*2bd60*/  WARPSYNC.COLLECTIVE R15, `(.L_x_861) ;  /* 0x000000000f087348 */ /* 0x000fea0003c00000 */
[----:B------:R0:W1:Y:S02]  /*2bd70*/  SHFL.IDX P6, R14, R13, R12, R11 ;  /* 0x0000000c0d0e7389 */ /* 0x00006400000c000b */
[----:B01----:R-:W-:Y:S01]  /*2bd80*/  ENDCOLLECTIVE ;  /* 0x000000000000791b */ /* 0x003fe20003800000 */
.L_x_861:
[----:B------:R-:W-:Y:S01]  /*2bd90*/  IMAD.MOV.U32 R30, RZ, RZ, R14 ;  /* 0x000000ffff1e7224 */ /* 0x000fe200078e000e */
[----:B------:R-:W-:Y:S06]  /*2bda0*/  BRA `(.L_x_862) ;  /* 0xfffffe3c00cc7947 */ /* 0x000fec000383ffff */
.L_x_616:
[----:B0-----:R0:W1:Y:S02]  /*2bdb0*/  SYNCS.PHASECHK.TRANS64.TRYWAIT P0, [R23+URZ+0x38800], R4 ;  /* 0x03880004170075a7 */ /* 0x001064000800017f */
[----:B-1----:R-:W-:Y:S05]  /*2bdc0*/  @!P0 NANOSLEEP.SYNCS 0x989680 ;  /* 0x009896800000895d */ /* 0x002fea0003900000 */
[----:B------:R-:W1:Y:S02]  /*2bdd0*/  @!P0 SYNCS.PHASECHK.TRANS64 P0, [R23+URZ+0x38800], R4 ;  /* 0x03880004170085a7 */ /* 0x000e64000800007f */
[----:B-1----:R-:W-:Y:S05]  /*2bde0*/  @!P0 BRA `(.L_x_616) ;  /* 0xfffffffc00f08947 */ /* 0x002fea000383ffff */
[----:B------:R-:W-:Y:S05]  /*2bdf0*/  BRA `(.L_x_863) ;  /* 0xfffffe4400487947 */ /* 0x000fea000383ffff */
.L_x_634:
[----:B-1----:R1:W4:Y:S02]  /*2be00*/  SYNCS.PHASECHK.TRANS64.TRYWAIT P1, [R0+URZ+0x38830], R3 ;  /* 0x03883003000075a7 */ /* 0x002324000802017f */
[----:B----4-:R-:W-:Y:S05]  /*2be10*/  @!P1 NANOSLEEP.SYNCS 0x989680 ;  /* 0x009896800000995d */ /* 0x010fea0003900000 */
[----:B------:R-:W4:Y:S02]  /*2be20*/  @!P1 SYNCS.PHASECHK.TRANS64 P1, [R0+URZ+0x38830], R3 ;  /* 0x03883003000095a7 */ /* 0x000f24000802007f */
[----:B----4-:R-:W-:Y:S05]  /*2be30*/  @!P1 BRA `(.L_x_634) ;  /* 0xfffffffc00f09947 */ /* 0x010fea000383ffff */
[----:B------:R-:W-:Y:S05]  /*2be40*/  BRA `(.L_x_633) ;  /* 0xfffffe7400e07947 */ /* 0x000fea000383ffff */
.L_x_642:
[----:B-1----:R1:W2:Y:S02]  /*2be50*/  SYNCS.PHASECHK.TRANS64.TRYWAIT P1, [R9+URZ+0x38830], R3 ;  /* 0x03883003090075a7 */ /* 0x0022a4000802017f */
[----:B--2---:R-:W-:Y:S05]  /*2be60*/  @!P1 NANOSLEEP.SYNCS 0x989680 ;  /* 0x009896800000995d */ /* 0x004fea0003900000 */
[----:B------:R-:W2:Y:S02]  /*2be70*/  @!P1 SYNCS.PHASECHK.TRANS64 P1, [R9+URZ+0x38830], R3 ;  /* 0x03883003090095a7 */ /* 0x000ea4000802007f */
[----:B--2---:R-:W-:Y:S05]  /*2be80*/  @!P1 BRA `(.L_x_642) ;  /* 0xfffffffc00f09947 */ /* 0x004fea000383ffff */
[----:B------:R-:W-:Y:S05]  /*2be90*/  BRA `(.L_x_641) ;  /* 0xfffffec800a87947 */ /* 0x000fea000383ffff */
.L_x_647:
[----:B---3--:R3:W4:Y:S02]  /*2bea0*/  SYNCS.PHASECHK.TRANS64.TRYWAIT P1, [R6+URZ+0x38850], R0 ;  /* 0x03885000060075a7 */ /* 0x008724000802017f */
[----:B----4-:R-:W-:Y:S05]  /*2beb0*/  @!P1 NANOSLEEP.SYNCS 0x989680 ;  /* 0x009896800000995d */ /* 0x010fea0003900000 */
[----:B------:R-:W4:Y:S02]  /*2bec0*/  @!P1 SYNCS.PHASECHK.TRANS64 P1, [R6+URZ+0x38850], R0 ;  /* 0x03885000060095a7 */ /* 0x000f24000802007f */
[----:B----4-:R-:W-:Y:S05]  /*2bed0*/  @!P1 BRA `(.L_x_647) ;  /* 0xfffffffc00f09947 */ /* 0x010fea000383ffff */
[----:B------:R-:W-:Y:S05]  /*2bee0*/  BRA `(.L_x_646) ;  /* 0xffffff0000647947 */ /* 0x000fea000383ffff */
.L_x_655:
[----:B-1----:R1:W2:Y:S02]  /*2bef0*/  SYNCS.PHASECHK.TRANS64.TRYWAIT P1, [R2+URZ+0x38850], R0 ;  /* 0x03885000020075a7 */ /* 0x0022a4000802017f */
[----:B--2---:R-:W-:Y:S05]  /*2bf00*/  @!P1 NANOSLEEP.SYNCS 0x989680 ;  /* 0x009896800000995d */ /* 0x004fea0003900000 */
[----:B------:R-:W2:Y:S02]  /*2bf10*/  @!P1 SYNCS.PHASECHK.TRANS64 P1, [R2+URZ+0x38850], R0 ;  /* 0x03885000020095a7 */ /* 0x000ea4000802007f */
[----:B--2---:R-:W-:Y:S05]  /*2bf20*/  @!P1 BRA `(.L_x_655) ;  /* 0xfffffffc00f09947 */ /* 0x004fea000383ffff */
[----:B------:R-:W-:Y:S05]  /*2bf30*/  BRA `(.L_x_654) ;  /* 0xffffff1c00d47947 */ /* 0x000fea000383ffff */
.L_x_695:
[----:B------:R-:W0:Y:S01]  /*2bf40*/  S2R R10, SR_TID.X ;  /* 0x00000000000a7919 */ /* 0x000e220000002100 */
[----:B------:R-:W-:Y:S01]  /*2bf50*/  BSSY B1, `(.L_x_864) ;  /* 0x000000a000017945 */ /* 0x000fe20003800000 */
[----:B------:R-:W-:Y:S01]  /*2bf60*/  MOV R12, RZ ;  /* 0x000000ff000c7202 */ /* 0x000fe20000000f00 */
[----:B------:R-:W-:Y:S02]  /*2bf70*/  IMAD.MOV.U32 R11, RZ, RZ, 0x1f ;  /* 0x0000001fff0b7424 */ /* 0x000fe400078e00ff */
[----:B------:R-:W-:Y:S01]  /*2bf80*/  IMAD.MOV.U32 R15, RZ, RZ, -0x1 ;  /* 0xffffffffff0f7424 */ /* 0x000fe200078e00ff */
[----:B0-----:R-:W-:-:S04]  /*2bf90*/  SHF.R.U32.HI R10, RZ, 0x5, R10 ;  /* 0x00000005ff0a7819 */ /* 0x001fc8000001160a */
[----:B------:R-:W-:-:S05]  /*2bfa0*/  LOP3.LUT R10, R10, 0x3, RZ, 0xc0, !PT ;  /* 0x000000030a0a7812 */ /* 0x000fca00078ec0ff */
[----:B------:R-:W-:-:S07]  /*2bfb0*/  IMAD.MOV.U32 R13, RZ, RZ, R10 ;  /* 0x000000ffff0d7224 */ /* 0x000fce00078e000a */
[----:B------:R-:W-:Y:S05]  /*2bfc0*/  WARPSYNC.COLLECTIVE R15, `(.L_x_865) ;  /* 0x000000000f087348 */ /* 0x000fea0003c00000 */
[----:B------:R0:W1:Y:S02]  /*2bfd0*/  SHFL.IDX P6, R14, R13, R12, R11 ;  /* 0x0000000c0d0e7389 */ /* 0x00006400000c000b */
[----:B01----:R-:W-:Y:S01]  /*2bfe0*/  ENDCOLLECTIVE ;  /* 0x000000000000791b */ /* 0x003fe20003800000 */
.L_x_865:
[----:B------:R-:W-:Y:S05]  /*2bff0*/  BSYNC B1 ;  /* 0x0000000000017941 */ /* 0x000fea0003800000 */
.L_x_864:
[----:B------:R-:W-:Y:S05]  /*2c000*/  BRA `(.L_x_866) ;  /* 0xffffff8800b47947 */ /* 0x000fea000383ffff */
.L_x_697:
[----:B------:R-:W-:Y:S01]  /*2c010*/  BSSY B1, `(.L_x_867) ;  /* 0x0000006000017945 */ /* 0x000fe20003800000 */
[----:B------:R-:W-:-:S07]  /*2c020*/  MOV R15, 0xffffffff ;  /* 0xffffffff000f7802 */ /* 0x000fce0000000f00 */
[----:B0-----:R-:W-:Y:S05]  /*2c030*/  WARPSYNC.COLLECTIVE R15, `(.L_x_868) ;  /* 0x000000000f0c7348 */ /* 0x001fea0003c00000 */
[----:B------:R-:W-:Y:S02]  /*2c040*/  ELECT P6, UR62, PT ;  /* 0x00000000003e782f */ /* 0x000fe400038c0000 */
[----:B------:R-:W-:Y:S01]  /*2c050*/  MOV R14, UR62 ;  /* 0x0000003e000e7c02 */ /* 0x000fe20008000f00 */
[----:B0-----:R-:W-:Y:S10]  /*2c060*/  ENDCOLLECTIVE ;  /* 0x000000000000791b */ /* 0x001ff40003800000 */
.L_x_868:
[----:B------:R-:W-:Y:S05]  /*2c070*/  BSYNC B1 ;  /* 0x0000000000017941 */ /* 0x000fea0003800000 */
.L_x_867:
[----:B------:R-:W-:Y:S05]  /*2c080*/  BRA `(.L_x_696) ;  /* 0xffffff8800ac7947 */ /* 0x000fea000383ffff */
.L_x_699:
[----:B0-----:R0:W1:Y:S02]  /*2c090*/  SYNCS.PHASECHK.TRANS64.TRYWAIT P0, [R16+URZ+0x38820], R8 ;  /* 0x03882008100075a7 */ /* 0x001064000800017f */
[----:B-1----:R-:W-:Y:S05]  /*2c0a0*/  @!P0 NANOSLEEP.SYNCS 0x989680 ;  /* 0x009896800000895d */ /* 0x002fea0003900000 */
[----:B------:R-:W1:Y:S02]  /*2c0b0*/  @!P0 SYNCS.PHASECHK.TRANS64 P0, [R16+URZ+0x38820], R8 ;  /* 0x03882008100085a7 */ /* 0x000e64000800007f */
[----:B-1----:R-:W-:Y:S05]  /*2c0c0*/  @!P0 BRA `(.L_x_699) ;  /* 0xfffffffc00f08947 */ /* 0x002fea000383ffff */
[----:B------:R-:W-:Y:S05]  /*2c0d0*/  BRA `(.L_x_869) ;  /* 0xffffff8800bc7947 */ /* 0x000fea000383ffff */
.L_x_703:
[----:B-1----:R1:W2:Y:S02]  /*2c0e0*/  SYNCS.PHASECHK.TRANS64.TRYWAIT P0, [R12+URZ+0x388a0], R11 ;  /* 0x0388a00b0c0075a7 */ /* 0x0022a4000800017f */
[----:B--2---:R-:W-:Y:S05]  /*2c0f0*/  @!P0 NANOSLEEP.SYNCS 0x989680 ;  /* 0x009896800000895d */ /* 0x004fea0003900000 */
[----:B------:R-:W2:Y:S02]  /*2c100*/  @!P0 SYNCS.PHASECHK.TRANS64 P0, [R12+URZ+0x388a0], R11 ;  /* 0x0388a00b0c0085a7 */ /* 0x000ea4000800007f */
[----:B--2---:R-:W-:Y:S05]  /*2c110*/  @!P0 BRA `(.L_x_703) ;  /* 0xfffffffc00f08947 */ /* 0x004fea000383ffff */
[----:B------:R-:W-:Y:S05]  /*2c120*/  BRA `(.L_x_870) ;  /* 0xffffff8800d47947 */ /* 0x000fea000383ffff */
.L_x_711:
[----:B0-----:R0:W2:Y:S02]  /*2c130*/  SYNCS.PHASECHK.TRANS64.TRYWAIT P0, [R12+URZ+0x388c0], R11 ;  /* 0x0388c00b0c0075a7 */ /* 0x0010a4000800017f */
[----:B--2---:R-:W-:Y:S05]  /*2c140*/  @!P0 NANOSLEEP.SYNCS 0x989680 ;  /* 0x009896800000895d */ /* 0x004fea0003900000 */
[----:B------:R-:W2:Y:S02]  /*2c150*/  @!P0 SYNCS.PHASECHK.TRANS64 P0, [R12+URZ+0x388c0], R11 ;  /* 0x0388c00b0c0085a7 */ /* 0x000ea4000800007f */
[----:B--2---:R-:W-:Y:S05]  /*2c160*/  @!P0 BRA `(.L_x_711) ;  /* 0xfffffffc00f08947 */ /* 0x004fea000383ffff */
[----:B------:R-:W-:Y:S05]  /*2c170*/  BRA `(.L_x_871) ;  /* 0xffffff9000107947 */ /* 0x000fea000383ffff */
.L_x_721:
[----:B-1----:R1:W2:Y:S02]  /*2c180*/  SYNCS.PHASECHK.TRANS64.TRYWAIT P2, [R11+URZ+0x388a0], R10 ;  /* 0x0388a00a0b0075a7 */ /* 0x0022a4000804017f */
[----:B--2---:R-:W-:Y:S05]  /*2c190*/  @!P2 NANOSLEEP.SYNCS 0x989680 ;  /* 0x009896800000a95d */ /* 0x004fea0003900000 */
[----:B------:R-:W2:Y:S02]  /*2c1a0*/  @!P2 SYNCS.PHASECHK.TRANS64 P2, [R11+URZ+0x388a0], R10 ;  /* 0x0388a00a0b00a5a7 */ /* 0x000ea4000804007f */
[----:B--2---:R-:W-:Y:S05]  /*2c1b0*/  @!P2 BRA `(.L_x_721) ;  /* 0xfffffffc00f0a947 */ /* 0x004fea000383ffff */
[----:B------:R-:W-:Y:S05]  /*2c1c0*/  BRA `(.L_x_872) ;  /* 0xffffff9400847947 */ /* 0x000fea000383ffff */
.L_x_729:
[----:B0-----:R0:W2:Y:S02]  /*2c1d0*/  SYNCS.PHASECHK.TRANS64.TRYWAIT P2, [R11+URZ+0x388c0], R10 ;  /* 0x0388c00a0b0075a7 */ /* 0x0010a4000804017f */
[----:B--2---:R-:W-:Y:S05]  /*2c1e0*/  @!P2 NANOSLEEP.SYNCS 0x989680 ;  /* 0x009896800000a95d */ /* 0x004fea0003900000 */
[----:B------:R-:W2:Y:S02]  /*2c1f0*/  @!P2 SYNCS.PHASECHK.TRANS64 P2, [R11+URZ+0x388c0], R10 ;  /* 0x0388c00a0b00a5a7 */ /* 0x000ea4000804007f */
[----:B--2---:R-:W-:Y:S05]  /*2c200*/  @!P2 BRA `(.L_x_729) ;  /* 0xfffffffc00f0a947 */ /* 0x004fea000383ffff */
[----:B------:R-:W-:Y:S05]  /*2c210*/  BRA `(.L_x_873) ;  /* 0xffffff9800bc7947 */ /* 0x000fea000383ffff */
.L_x_747:
[----:B------:R-:W0:Y:S01]  /*2c220*/  S2R R8, SR_TID.X ;  /* 0x0000000000087919 */ /* 0x000e220000002100 */
[----:B------:R-:W-:Y:S01]  /*2c230*/  BSSY B0, `(.L_x_874) ;  /* 0x000000a000007945 */ /* 0x000fe20003800000 */
[----:B------:R-:W-:Y:S01]  /*2c240*/  IMAD.MOV.U32 R12, RZ, RZ, RZ ;  /* 0x000000ffff0c7224 */ /* 0x000fe200078e00ff */
[----:B------:R-:W-:Y:S01]  /*2c250*/  MOV R11, 0x1f ;  /* 0x0000001f000b7802 */ /* 0x000fe20000000f00 */
[----:B------:R-:W-:Y:S01]  /*2c260*/  IMAD.MOV.U32 R15, RZ, RZ, -0x1 ;  /* 0xffffffffff0f7424 */ /* 0x000fe200078e00ff */
[----:B0-----:R-:W-:-:S04]  /*2c270*/  SHF.R.U32.HI R8, RZ, 0x5, R8 ;  /* 0x00000005ff087819 */ /* 0x001fc80000011608 */
[----:B------:R-:W-:-:S05]  /*2c280*/  LOP3.LUT R8, R8, 0x3, RZ, 0xc0, !PT ;  /* 0x0000000308087812 */ /* 0x000fca00078ec0ff */
[----:B------:R-:W-:-:S07]  /*2c290*/  IMAD.MOV.U32 R13, RZ, RZ, R8 ;  /* 0x000000ffff0d7224 */ /* 0x000fce00078e0008 */
[----:B-----5:R-:W-:Y:S05]  /*2c2a0*/  WARPSYNC.COLLECTIVE R15, `(.L_x_875) ;  /* 0x000000000f087348 */ /* 0x020fea0003c00000 */
[----:B------:R0:W1:Y:S02]  /*2c2b0*/  SHFL.IDX P6, R14, R13, R12, R11 ;  /* 0x0000000c0d0e7389 */ /* 0x00006400000c000b */
[----:B01---5:R-:W-:Y:S01]  /*2c2c0*/  ENDCOLLECTIVE ;  /* 0x000000000000791b */ /* 0x023fe20003800000 */
.L_x_875:
[----:B------:R-:W-:Y:S05]  /*2c2d0*/  BSYNC B0 ;  /* 0x0000000000007941 */ /* 0x000fea0003800000 */
.L_x_874:
[----:B------:R-:W-:Y:S05]  /*2c2e0*/  BRA `(.L_x_876) ;  /* 0xffffffa800c07947 */ /* 0x000fea000383ffff */
.L_x_750:
[----:B0-----:R0:W1:Y:S02]  /*2c2f0*/  SYNCS.PHASECHK.TRANS64.TRYWAIT P0, [R5+URZ+0x38840], R2 ;  /* 0x03884002050075a7 */ /* 0x001064000800017f */
[----:B-1----:R-:W-:Y:S05]  /*2c300*/  @!P0 NANOSLEEP.SYNCS 0x989680 ;  /* 0x009896800000895d */ /* 0x002fea0003900000 */
[----:B------:R-:W1:Y:S02]  /*2c310*/  @!P0 SYNCS.PHASECHK.TRANS64 P0, [R5+URZ+0x38840], R2 ;  /* 0x03884002050085a7 */ /* 0x000e64000800007f */
[----:B-1----:R-:W-:Y:S05]  /*2c320*/  @!P0 BRA `(.L_x_750) ;  /* 0xfffffffc00f08947 */ /* 0x002fea000383ffff */
[----:B------:R-:W-:Y:S05]  /*2c330*/  BRA `(.L_x_877) ;  /* 0xffffffac00107947 */ /* 0x000fea000383ffff */
.L_x_751:
[----:B------:R-:W-:Y:S01]  /*2c340*/  BSSY B0, `(.L_x_878) ;  /* 0x0000008000007945 */ /* 0x000fe20003800000 */
[----:B------:R-:W-:Y:S01]  /*2c350*/  IMAD.MOV.U32 R13, RZ, RZ, R6 ;  /* 0x000000ffff0d7224 */ /* 0x000fe200078e0006 */
[----:B------:R-:W-:Y:S01]  /*2c360*/  MOV R12, RZ ;  /* 0x000000ff000c7202 */ /* 0x000fe20000000f00 */
[----:B------:R-:W-:Y:S02]  /*2c370*/  IMAD.MOV.U32 R11, RZ, RZ, 0x181f ;  /* 0x0000181fff0b7424 */ /* 0x000fe400078e00ff */
[----:B------:R-:W-:-:S07]  /*2c380*/  IMAD.MOV.U32 R15, RZ, RZ, -0x1 ;  /* 0xffffffffff0f7424 */ /* 0x000fce00078e00ff */
[----:B------:R-:W-:Y:S05]  /*2c390*/  WARPSYNC.COLLECTIVE R15, `(.L_x_879) ;  /* 0x000000000f087348 */ /* 0x000fea0003c00000 */
[----:B------:R0:W1:Y:S02]  /*2c3a0*/  SHFL.IDX P6, R14, R13, R12, R11 ;  /* 0x0000000c0d0e7389 */ /* 0x00006400000c000b */
[----:B01----:R-:W-:Y:S01]  /*2c3b0*/  ENDCOLLECTIVE ;  /* 0x000000000000791b */ /* 0x003fe20003800000 */
.L_x_879:
[----:B------:R-:W-:Y:S05]  /*2c3c0*/  BSYNC B0 ;  /* 0x0000000000007941 */ /* 0x000fea0003800000 */
.L_x_878:
[----:B------:R-:W-:Y:S01]  /*2c3d0*/  IMAD.MOV.U32 R13, RZ, RZ, R0 ;  /* 0x000000ffff0d7224 */ /* 0x000fe200078e0000 */
[----:B------:R-:W-:Y:S01]  /*2c3e0*/  MOV R11, 0x181f ;  /* 0x0000181f000b7802 */ /* 0x000fe20000000f00 */
[----:B------:R-:W-:Y:S01]  /*2c3f0*/  IMAD.MOV.U32 R12, RZ, RZ, RZ ;  /* 0x000000ffff0c7224 */ /* 0x000fe200078e00ff */
[----:B------:R-:W-:Y:S01]  /*2c400*/  MOV R2, R14 ;  /* 0x0000000e00027202 */ /* 0x000fe20000000f00 */
[----:B------:R-:W-:Y:S01]  /*2c410*/  IMAD.MOV.U32 R15, RZ, RZ, -0x1 ;  /* 0xffffffffff0f7424 */ /* 0x000fe200078e00ff */
[C---:B------:R-:W-:Y:S01]  /*2c420*/  LOP3.LUT P5, RZ, R18.reuse, 0x10, RZ, 0xc0, !PT ;  /* 0x0000001012ff7812 */ /* 0x040fe200078ac0ff */
[----:B------:R-:W-:Y:S01]  /*2c430*/  @P0 IMAD R9, R7, 0x2, R16 ;  /* 0x0000000207090824 */ /* 0x000fe200078e0210 */
[----:B------:R-:W-:-:S13]  /*2c440*/  LOP3.LUT P4, RZ, R18, 0x8, RZ, 0xc0, !PT ;  /* 0x0000000812ff7812 */ /* 0x000fda000788c0ff */
[----:B------:R-:W-:Y:S05]  /*2c450*/  WARPSYNC.COLLECTIVE R15, `(.L_x_880) ;  /* 0x000000000f087348 */ /* 0x000fea0003c00000 */
[----:B------:R0:W1:Y:S02]  /*2c460*/  SHFL.IDX P6, R14, R13, R12, R11 ;  /* 0x0000000c0d0e7389 */ /* 0x00006400000c000b */
[----:B01----:R-:W-:Y:S01]  /*2c470*/  ENDCOLLECTIVE ;  /* 0x000000000000791b */ /* 0x003fe20003800000 */
.L_x_880:
[C---:B------:R-:W-:Y:S01]  /*2c480*/  LOP3.LUT P3, RZ, R18.reuse, 0x4, RZ, 0xc0, !PT ;  /* 0x0000000412ff7812 */ /* 0x040fe2000786c0ff */
[----:B------:R-:W-:Y:S01]  /*2c490*/  ULDC.64 UR4, c[0x0][0x208] ;  /* 0x0000820000047ab9 */ /* 0x000fe20000000a00 */
[----:B------:R-:W-:Y:S01]  /*2c4a0*/  LOP3.LUT P2, RZ, R18, 0x2, RZ, 0xc0, !PT ;  /* 0x0000000212ff7812 */ /* 0x000fe2000784c0ff */
[----:B------:R-:W-:Y:S01]  /*2c4b0*/  IMAD.MOV.U32 R13, RZ, RZ, R6 ;  /* 0x000000ffff0d7224 */ /* 0x000fe200078e0006 */
[----:B------:R-:W-:Y:S01]  /*2c4c0*/  MOV R12, 0x1 ;  /* 0x00000001000c7802 */ /* 0x000fe20000000f00 */
[----:B------:R-:W-:-:S05]  /*2c4d0*/  IMAD.MOV.U32 R3, RZ, RZ, R14 ;  /* 0x000000ffff037224 */ /* 0x000fca00078e000e */
[----:B------:R-:W-:-:S04]  /*2c4e0*/  @P0 LEA R3, P1, R34, R3, 0x1 ;  /* 0x0000000322030211 */ /* 0x000fc800078208ff */
[----:B------:R-:W-:Y:S02]  /*2c4f0*/  @P0 IADD3.X R2, RZ, R2, RZ, P1, !PT ;  /* 0x00000002ff020210 */ /* 0x000fe40000ffe4ff */
[----:B------:R-:W-:Y:S02]  /*2c500*/  ISETP.GE.AND P1, PT, R4, 0x11, PT ;  /* 0x000000110400780c */ /* 0x000fe40003f26270 */
[----:B------:R-:W-:-:S04]  /*2c510*/  @P0 LOP3.LUT R3, R3, R2, RZ, 0x3c, !PT ;  /* 0x0000000203030212 */ /* 0x000fc800078e3cff */
[----:B------:R-:W-:-:S04]  /*2c520*/  @P0 LOP3.LUT R2, R3, R2, RZ, 0x3c, !PT ;  /* 0x0000000203020212 */ /* 0x000fc800078e3cff */
[----:B------:R-:W-:-:S03]  /*2c530*/  @P0 LOP3.LUT R3, R3, R2, RZ, 0x3c, !PT ;  /* 0x0000000203030212 */ /* 0x000fc600078e3cff */
[----:B------:R-:W-:Y:S02]  /*2c540*/  @P1 IMAD R21, R7, 0x2, R16 ;  /* 0x0000000207151824 */ /* 0x000fe400078e0210 */
        /* <DEDUP_REMOVED lines=10> */
.L_x_881:
[----:B------:R-:W-:Y:S02]  /*2c5f0*/  IMAD.MOV.U32 R13, RZ, RZ, R0 ;  /* 0x000000ffff0d7224 */ /* 0x000fe400078e0000 */
[----:B------:R-:W-:-:S07]  /*2c600*/  IMAD.MOV.U32 R8, RZ, RZ, R14 ;  /* 0x000000ffff087224 */ /* 0x000fce00078e000e */
[----:B------:R-:W-:Y:S05]  /*2c610*/  WARPSYNC.COLLECTIVE R15, `(.L_x_882) ;  /* 0x000000000f087348 */ /* 0x000fea0003c00000 */
[----:B------:R0:W1:Y:S02]  /*2c620*/  SHFL.IDX P6, R14, R13, R12, R11 ;  /* 0x0000000c0d0e7389 */ /* 0x00006400000c000b */
[----:B01----:R-:W-:Y:S01]  /*2c630*/  ENDCOLLECTIVE ;  /* 0x000000000000791b */ /* 0x003fe20003800000 */
.L_x_882:
[----:B------:R-:W-:Y:S01]  /*2c640*/  ULDC.64 UR4, c[0x0][0x208] ;  /* 0x0000820000047ab9 */ /* 0x000fe20000000a00 */
[----:B------:R-:W-:Y:S01]  /*2c650*/  MOV R13, R6 ;  /* 0x00000006000d7202 */ /* 0x000fe20000000f00 */
[----:B------:R-:W-:Y:S01]  /*2c660*/  IMAD.MOV.U32 R12, RZ, RZ, 0x2 ;  /* 0x00000002ff0c7424 */ /* 0x000fe200078e00ff */
[----:B------:R-:W-:-:S04]  /*2c670*/  MOV R2, R14 ;  /* 0x0000000e00027202 */ /* 0x000fc80000000f00 */
[----:B------:R-:W-:-:S05]  /*2c680*/  @P1 LEA R2, P0, R34, R2, 0x1 ;  /* 0x0000000222021211 */ /* 0x000fca00078008ff */
[----:B------:R-:W-:-:S05]  /*2c690*/  @P1 IMAD.X R3, RZ, RZ, R8, P0 ;  /* 0x000000ffff031224 */ /* 0x000fca00000e0608 */
        /* <DEDUP_REMOVED lines=11> */
.L_x_883:
[----:B------:R-:W-:Y:S02]  /*2c750*/  @P1 LEA R9, R7, R16, 0x1 ;  /* 0x0000001007091211 */ /* 0x000fe400078e08ff */
[----:B------:R-:W-:Y:S01]  /*2c760*/  MOV R13, R0 ;  /* 0x00000000000d7202 */ /* 0x000fe20000000f00 */
[----:B------:R-:W-:-:S07]  /*2c770*/  IMAD.MOV.U32 R8, RZ, RZ, R14 ;  /* 0x000000ffff087224 */ /* 0x000fce00078e000e */
[----:B------:R-:W-:Y:S05]  /*2c780*/  WARPSYNC.COLLECTIVE R15, `(.L_x_884) ;  /* 0x000000000f087348 */ /* 0x000fea0003c00000 */
[----:B------:R0:W1:Y:S02]  /*2c790*/  SHFL.IDX P6, R14, R13, R12, R11 ;  /* 0x0000000c0d0e7389 */ /* 0x00006400000c000b */
[----:B01----:R-:W-:Y:S01]  /*2c7a0*/  ENDCOLLECTIVE ;  /* 0x000000000000791b */ /* 0x003fe20003800000 */
.L_x_884:
[----:B------:R-:W-:Y:S01]  /*2c7b0*/  ULDC.64 UR4, c[0x0][0x208] ;  /* 0x0000820000047ab9 */ /* 0x000fe20000000a00 */
[----:B------:R-:W-:Y:S02]  /*2c7c0*/  IMAD.MOV.U32 R13, RZ, RZ, R6 ;  /* 0x000000ffff0d7224 */ /* 0x000fe400078e0006 */
[----:B------:R-:W-:Y:S02]  /*2c7d0*/  IMAD.MOV.U32 R12, RZ, RZ, 0x3 ;  /* 0x00000003ff0c7424 */ /* 0x000fe400078e00ff */
[----:B------:R-:W-:-:S05]  /*2c7e0*/  IMAD.MOV.U32 R2, RZ, RZ, R14 ;  /* 0x000000ffff027224 */ /* 0x000fca00078e000e */
        /* <DEDUP_REMOVED lines=13> */
.L_x_885:
[----:B------:R-:W-:Y:S02]  /*2c8c0*/  @P1 IMAD R21, R7, 0x2, R16 ;  /* 0x0000000207151824 */ /* 0x000fe400078e0210 */
[----:B------:R-:W-:Y:S01]  /*2c8d0*/  IMAD.MOV.U32 R13, RZ, RZ, R0 ;  /* 0x000000ffff0d7224 */ /* 0x000fe200078e0000 */
[----:B------:R-:W-:-:S07]  /*2c8e0*/  MOV R8, R14 ;  /* 0x0000000e00087202 */ /* 0x000fce0000000f00 */
[----:B------:R-:W-:Y:S05]  /*2c8f0*/  WARPSYNC.COLLECTIVE R15, `(.L_x_886) ;  /* 0x000000000f087348 */ /* 0x000fea0003c00000 */
[----:B------:R0:W1:Y:S02]  /*2c900*/  SHFL.IDX P6, R14, R13, R12, R11 ;  /* 0x0000000c0d0e7389 */ /* 0x00006400000c000b */
[----:B01----:R-:W-:Y:S01]  /*2c910*/  ENDCOLLECTIVE ;  /* 0x000000000000791b */ /* 0x003fe20003800000 */
.L_x_886:
[----:B------:R-:W-:Y:S01]  /*2c920*/  ULDC.64 UR4, c[0x0][0x208] ;  /* 0x0000820000047ab9 */ /* 0x000fe20000000a00 */
[----:B------:R-:W-:Y:S01]  /*2c930*/  IMAD.MOV.U32 R13, RZ, RZ, R6 ;  /* 0x000000ffff0d7224 */ /* 0x000fe200078e0006 */
[----:B------:R-:W-:Y:S01]  /*2c940*/  MOV R12, 0x4 ;  /* 0x00000004000c7802 */ /* 0x000fe20000000f00 */
[----:B------:R-:W-:-:S05]  /*2c950*/  IMAD.MOV.U32 R2, RZ, RZ, R14 ;  /* 0x000000ffff027224 */ /* 0x000fca00078e000e */
[----:B------:R-:W-:-:S04]  /*2c960*/  @P1 LEA R2, P0, R34, R2, 0x1 ;  /* 0x0000000222021211 */ /* 0x000fc800078008ff */
[----:B------:R-:W-:-:S05]  /*2c970*/  @P1 IADD3.X R3, RZ, R8, RZ, P0, !PT ;  /* 0x00000008ff031210 */ /* 0x000fca00007fe4ff */
        /* <DEDUP_REMOVED lines=10> */
.L_x_887:
[----:B------:R-:W-:Y:S02]  /*2ca20*/  IMAD.MOV.U32 R13, RZ, RZ, R0 ;  /* 0x000000ffff0d7224 */ /* 0x000fe400078e0000 */
[----:B------:R-:W-:-:S07]  /*2ca30*/  IMAD.MOV.U32 R8, RZ, RZ, R14 ;  /* 0x000000ffff087224 */ /* 0x000fce00078e000e */
[----:B------:R-:W-:Y:S05]  /*2ca40*/  WARPSYNC.COLLECTIVE R15, `(.L_x_888) ;  /* 0x000000000f087348 */ /* 0x000fea0003c00000 */
[----:B------:R0:W1:Y:S02]  /*2ca50*/  SHFL.IDX P6, R14, R13, R12, R11 ;  /* 0x0000000c0d0e7389 */ /* 0x00006400000c000b */
[----:B01----:R-:W-:Y:S01]  /*2ca60*/  ENDCOLLECTIVE ;  /* 0x000000000000791b */ /* 0x003fe20003800000 */
.L_x_888:
[----:B------:R-:W-:Y:S01]  /*2ca70*/  MOV R0, R14 ;  /* 0x0000000e00007202 */ /* 0x000fe20000000f00 */
[----:B------:R-:W-:Y:S06]  /*2ca80*/  BRA `(.L_x_889) ;  /* 0xffffffa8006c7947 */ /* 0x000fec000383ffff */
.L_x_758:
[----:B------:R-:W-:Y:S01]  /*2ca90*/  IMAD.MOV.U32 R13, RZ, RZ, R4 ;  /* 0x000000ffff0d7224 */ /* 0x000fe200078e0004 */
[----:B------:R-:W-:Y:S01]  /*2caa0*/  MOV R11, 0x181f ;  /* 0x0000181f000b7802 */ /* 0x000fe20000000f00 */
[----:B------:R-:W-:Y:S02]  /*2cab0*/  IMAD.MOV.U32 R12, RZ, RZ, RZ ;  /* 0x000000ffff0c7224 */ /* 0x000fe400078e00ff */
[----:B------:R-:W-:Y:S02]  /*2cac0*/  IMAD.MOV.U32 R15, RZ, RZ, -0x1 ;  /* 0xffffffffff0f7424 */ /* 0x000fe400078e00ff */
[----:B-----5:R-:W-:Y:S02]  /*2cad0*/  IMAD R6, R10, R8, RZ ;  /* 0x000000080a067224 */ /* 0x020fe400078e02ff */
[----:B------:R-:W-:-:S07]  /*2cae0*/  IMAD.IADD R0, R9, 0x1, R0 ;  /* 0x0000000109007824 */ /* 0x000fce00078e0200 */
[----:B------:R-:W-:Y:S05]  /*2caf0*/  WARPSYNC.COLLECTIVE R15, `(.L_x_890) ;  /* 0x000000000f087348 */ /* 0x000fea0003c00000 */
[----:B------:R0:W1:Y:S02]  /*2cb00*/  SHFL.IDX P6, R14, R13, R12, R11 ;  /* 0x0000000c0d0e7389 */ /* 0x00006400000c000b */
[----:B01----:R-:W-:Y:S01]  /*2cb10*/  ENDCOLLECTIVE ;  /* 0x000000000000791b */ /* 0x003fe20003800000 */
.L_x_890:
[----:B------:R-:W-:Y:S02]  /*2cb20*/  ISETP.GE.AND P1, PT, R0, R6, PT ;  /* 0x000000060000720c */ /* 0x000fe40003f26270 */
[----:B------:R-:W-:Y:S01]  /*2cb30*/  MOV R13, R5 ;  /* 0x00000005000d7202 */ /* 0x000fe20000000f00 */
[----:B------:R-:W-:-:S10]  /*2cb40*/  IMAD.MOV.U32 R2, RZ, RZ, R14 ;  /* 0x000000ffff027224 */ /* 0x000fd400078e000e */
[----:B------:R-:W-:Y:S05]  /*2cb50*/  WARPSYNC.COLLECTIVE R15, `(.L_x_891) ;  /* 0x000000000f087348 */ /* 0x000fea0003c00000 */
[----:B------:R0:W1:Y:S02]  /*2cb60*/  SHFL.IDX P6, R14, R13, R12, R11 ;  /* 0x0000000c0d0e7389 */ /* 0x00006400000c000b */
[----:B01----:R-:W-:Y:S01]  /*2cb70*/  ENDCOLLECTIVE ;  /* 0x000000000000791b */ /* 0x003fe20003800000 */
.L_x_891:
[----:B------:R-:W-:Y:S01]  /*2cb80*/  ULDC.64 UR4, c[0x0][0x208] ;  /* 0x0000820000047ab9 */ /* 0x000fe20000000a00 */
[----:B------:R-:W-:Y:S01]  /*2cb90*/  MOV R13, R4 ;  /* 0x00000004000d7202 */ /* 0x000fe20000000f00 */
[----:B------:R-:W-:Y:S02]  /*2cba0*/  IMAD.MOV.U32 R12, RZ, RZ, 0x1 ;  /* 0x00000001ff0c7424 */ /* 0x000fe400078e00ff */
[----:B------:R-:W-:-:S05]  /*2cbb0*/  IMAD.MOV.U32 R3, RZ, RZ, R14 ;  /* 0x000000ffff037224 */ /* 0x000fca00078e000e */
[----:B------:R-:W-:-:S04]  /*2cbc0*/  @!P1 LEA R7, P5, R34, R3, 0x1 ;  /* 0x0000000322079211 */ /* 0x000fc800078a08ff */
[----:B------:R-:W-:Y:S01]  /*2cbd0*/  @!P1 IADD3.X R3, RZ, R2, RZ, P5, !PT ;  /* 0x00000002ff039210 */ /* 0x000fe20002ffe4ff */
[----:B------:R-:W-:Y:S02]  /*2cbe0*/  @!P1 IMAD.MOV.U32 R2, RZ, RZ, R7 ;  /* 0x000000ffff029224 */ /* 0x000fe400078e0007 */
[----:B------:R-:W-:-:S03]  /*2cbf0*/  VIADD R7, R0, 0x10 ;  /* 0x0000001000077836 */ /* 0x000fc60000000000 */
        /* <DEDUP_REMOVED lines=11> */
.L_x_892:
[----:B------:R-:W-:Y:S01]  /*2ccb0*/  MOV R13, R5 ;  /* 0x00000005000d7202 */ /* 0x000fe20000000f00 */
[----:B------:R-:W-:-:S07]  /*2ccc0*/  IMAD.MOV.U32 R2, RZ, RZ, R14 ;  /* 0x000000ffff027224 */ /* 0x000fce00078e000e */
[----:B------:R-:W-:Y:S05]  /*2ccd0*/  WARPSYNC.COLLECTIVE R15, `(.L_x_893) ;  /* 0x000000000f087348 */ /* 0x000fea0003c00000 */
[----:B------:R0:W1:Y:S02]  /*2cce0*/  SHFL.IDX P6, R14, R13, R12, R11 ;  /* 0x0000000c0d0e7389 */ /* 0x00006400000c000b */
[----:B01----:R-:W-:Y:S01]  /*2ccf0*/  ENDCOLLECTIVE ;  /* 0x000000000000791b */ /* 0x003fe20003800000 */
.L_x_893:
[----:B------:R-:W-:Y:S01]  /*2cd00*/  ULDC.64 UR4, c[0x0][0x208] ;  /* 0x0000820000047ab9 */ /* 0x000fe20000000a00 */
[----:B------:R-:W-:Y:S01]  /*2cd10*/  MOV R13, R4 ;  /* 0x00000004000d7202 */ /* 0x000fe20000000f00 */
[----:B------:R-:W-:Y:S02]  /*2cd20*/  IMAD.MOV.U32 R12, RZ, RZ, 0x2 ;  /* 0x00000002ff0c7424 */ /* 0x000fe400078e00ff */
[----:B------:R-:W-:-:S05]  /*2cd30*/  IMAD.MOV.U32 R3, RZ, RZ, R14 ;  /* 0x000000ffff037224 */ /* 0x000fca00078e000e */
[----:B------:R-:W-:-:S05]  /*2cd40*/  @!P1 LEA R7, P5, R34, R3, 0x1 ;  /* 0x0000000322079211 */ /* 0x000fca00078a08ff */
[----:B------:R-:W-:Y:S01]  /*2cd50*/  @!P1 IMAD.X R8, RZ, RZ, R2, P5 ;  /* 0x000000ffff089224 */ /* 0x000fe200028e0602 */
[----:B------:R-:W-:Y:S01]  /*2cd60*/  @!P1 MOV R2, R7 ;  /* 0x0000000700029202 */ /* 0x000fe20000000f00 */
[----:B------:R-:W-:Y:S02]  /*2cd70*/  VIADD R7, R0, 0x20 ;  /* 0x0000002000077836 */ /* 0x000fe40000000000 */
[----:B------:R-:W-:-:S05]  /*2cd80*/  @!P1 IMAD.MOV.U32 R3, RZ, RZ, R8 ;  /* 0x000000ffff039224 */ /* 0x000fca00078e0008 */
        /* <DEDUP_REMOVED lines=11> */
.L_x_894:
[----:B------:R-:W-:Y:S01]  /*2ce40*/  MOV R13, R5 ;  /* 0x00000005000d7202 */ /* 0x000fe20000000f00 */
[----:B------:R-:W-:-:S07]  /*2ce50*/  IMAD.MOV.U32 R2, RZ, RZ, R14 ;  /* 0x000000ffff027224 */ /* 0x000fce00078e000e */
[----:B------:R-:W-:Y:S05]  /*2ce60*/  WARPSYNC.COLLECTIVE R15, `(.L_x_895) ;  /* 0x000000000f087348 */ /* 0x000fea0003c00000 */
[----:B------:R0:W1:Y:S02]  /*2ce70*/  SHFL.IDX P6, R14, R13, R12, R11 ;  /* 0x0000000c0d0e7389 */ /* 0x00006400000c000b */
[----:B01----:R-:W-:Y:S01]  /*2ce80*/  ENDCOLLECTIVE ;  /* 0x000000000000791b */ /* 0x003fe20003800000 */
.L_x_895:
        /* <DEDUP_REMOVED lines=20> */
.L_x_896:
[----:B------:R-:W-:Y:S01]  /*2cfd0*/  MOV R13, R5 ;  /* 0x00000005000d7202 */ /* 0x000fe20000000f00 */
[----:B------:R-:W-:-:S07]  /*2cfe0*/  IMAD.MOV.U32 R2, RZ, RZ, R14 ;  /* 0x000000ffff027224 */ /* 0x000fce00078e000e */
[----:B------:R-:W-:Y:S05]  /*2cff0*/  WARPSYNC.COLLECTIVE R15, `(.L_x_897) ;  /* 0x000000000f087348 */ /* 0x000fea0003c00000 */
[----:B------:R0:W1:Y:S02]  /*2d000*/  SHFL.IDX P6, R14, R13, R12, R11 ;  /* 0x0000000c0d0e7389 */ /* 0x00006400000c000b */
[----:B01----:R-:W-:Y:S01]  /*2d010*/  ENDCOLLECTIVE ;  /* 0x000000000000791b */ /* 0x003fe20003800000 */
.L_x_897:
        /* <DEDUP_REMOVED lines=20> */
.L_x_898:
[----:B------:R-:W-:Y:S01]  /*2d160*/  MOV R13, R5 ;  /* 0x00000005000d7202 */ /* 0x000fe20000000f00 */
[----:B------:R-:W-:-:S07]  /*2d170*/  IMAD.MOV.U32 R2, RZ, RZ, R14 ;  /* 0x000000ffff027224 */ /* 0x000fce00078e000e */
[----:B------:R-:W-:Y:S05]  /*2d180*/  WARPSYNC.COLLECTIVE R15, `(.L_x_899) ;  /* 0x000000000f087348 */ /* 0x000fea0003c00000 */
[----:B------:R0:W1:Y:S02]  /*2d190*/  SHFL.IDX P6, R14, R13, R12, R11 ;  /* 0x0000000c0d0e7389 */ /* 0x00006400000c000b */
[----:B01----:R-:W-:Y:S01]  /*2d1a0*/  ENDCOLLECTIVE ;  /* 0x000000000000791b */ /* 0x003fe20003800000 */
.L_x_899:
        /* <DEDUP_REMOVED lines=20> */
.L_x_900:
[----:B------:R-:W-:Y:S01]  /*2d2f0*/  MOV R13, R5 ;  /* 0x00000005000d7202 */ /* 0x000fe20000000f00 */
[----:B------:R-:W-:-:S07]  /*2d300*/  IMAD.MOV.U32 R2, RZ, RZ, R14 ;  /* 0x000000ffff027224 */ /* 0x000fce00078e000e */
[----:B------:R-:W-:Y:S05]  /*2d310*/  WARPSYNC.COLLECTIVE R15, `(.L_x_901) ;  /* 0x000000000f087348 */ /* 0x000fea0003c00000 */
[----:B------:R0:W1:Y:S02]  /*2d320*/  SHFL.IDX P6, R14, R13, R12, R11 ;  /* 0x0000000c0d0e7389 */ /* 0x00006400000c000b */
[----:B01----:R-:W-:Y:S01]  /*2d330*/  ENDCOLLECTIVE ;  /* 0x000000000000791b */ /* 0x003fe20003800000 */
.L_x_901:
        /* <DEDUP_REMOVED lines=20> */
.L_x_902:
[----:B------:R-:W-:Y:S01]  /*2d480*/  MOV R13, R5 ;  /* 0x00000005000d7202 */ /* 0x000fe20000000f00 */
[----:B------:R-:W-:-:S07]  /*2d490*/  IMAD.MOV.U32 R2, RZ, RZ, R14 ;  /* 0x000000ffff027224 */ /* 0x000fce00078e000e */
[----:B------:R-:W-:Y:S05]  /*2d4a0*/  WARPSYNC.COLLECTIVE R15, `(.L_x_903) ;  /* 0x000000000f087348 */ /* 0x000fea0003c00000 */
[----:B------:R0:W1:Y:S02]  /*2d4b0*/  SHFL.IDX P6, R14, R13, R12, R11 ;  /* 0x0000000c0d0e7389 */ /* 0x00006400000c000b */
[----:B01----:R-:W-:Y:S01]  /*2d4c0*/  ENDCOLLECTIVE ;  /* 0x000000000000791b */ /* 0x003fe20003800000 */
.L_x_903:
[----:B------:R-:W-:Y:S01]  /*2d4d0*/  ULDC.64 UR4, c[0x0][0x208] ;  /* 0x0000820000047ab9 */ /* 0x000fe20000000a00 */
[----:B------:R-:W-:Y:S01]  /*2d4e0*/  IMAD.MOV.U32 R13, RZ, RZ, R4 ;  /* 0x000000ffff0d7224 */ /* 0x000fe200078e0004 */
[----:B------:R-:W-:Y:S01]  /*2d4f0*/  MOV R12, 0x7 ;  /* 0x00000007000c7802 */ /* 0x000fe20000000f00 */
[----:B------:R-:W-:-:S05]  /*2d500*/  IMAD.MOV.U32 R3, RZ, RZ, R14 ;  /* 0x000000ffff037224 */ /* 0x000fca00078e000e */
[----:B------:R-:W-:-:S05]  /*2d510*/  @!P1 LEA R7, P5, R34, R3, 0x1 ;  /* 0x0000000322079211 */ /* 0x000fca00078a08ff */
[----:B------:R-:W-:Y:S01]  /*2d520*/  @!P1 IMAD.X R8, RZ, RZ, R2, P5 ;  /* 0x000000ffff089224 */ /* 0x000fe200028e0602 */
[----:B------:R-:W-:-:S03]  /*2d530*/  @!P1 MOV R2, R7 ;  /* 0x0000000700029202 */ /* 0x000fc60000000f00 */
[----:B------:R-:W-:-:S05]  /*2d540*/  @!P1 IMAD.MOV.U32 R3, RZ, RZ, R8 ;  /* 0x000000ffff039224 */ /* 0x000fca00078e0008 */
        /* <DEDUP_REMOVED lines=10> */
.L_x_904:
[----:B------:R-:W-:Y:S02]  /*2d5f0*/  IMAD.MOV.U32 R13, RZ, RZ, R5 ;  /* 0x000000ffff0d7224 */ /* 0x000fe400078e0005 */
[----:B------:R-:W-:-:S07]  /*2d600*/  IMAD.MOV.U32 R7, RZ, RZ, R14 ;  /* 0x000000ffff077224 */ /* 0x000fce00078e000e */
[----:B------:R-:W-:Y:S05]  /*2d610*/  WARPSYNC.COLLECTIVE R15, `(.L_x_905) ;  /* 0x000000000f087348 */ /* 0x000fea0003c00000 */
[----:B------:R0:W1:Y:S02]  /*2d620*/  SHFL.IDX P6, R14, R13, R12, R11 ;  /* 0x0000000c0d0e7389 */ /* 0x00006400000c000b */
[----:B01----:R-:W-:Y:S01]  /*2d630*/  ENDCOLLECTIVE ;  /* 0x000000000000791b */ /* 0x003fe20003800000 */
.L_x_905:
[----:B------:R-:W-:Y:S05]  /*2d640*/  BRA `(.L_x_906) ;  /* 0xffffffa800d07947 */ /* 0x000fea000383ffff */
.L_x_763:
[----:B0-----:R0:W2:Y:S02]  /*2d650*/  SYNCS.PHASECHK.TRANS64.TRYWAIT P0, [R16+URZ+0x38820], R3 ;  /* 0x03882003100075a7 */ /* 0x0010a4000800017f */
[----:B--2---:R-:W-:Y:S05]  /*2d660*/  @!P0 NANOSLEEP.SYNCS 0x989680 ;  /* 0x009896800000895d */ /* 0x004fea0003900000 */
[----:B------:R-:W2:Y:S02]  /*2d670*/  @!P0 SYNCS.PHASECHK.TRANS64 P0, [R16+URZ+0x38820], R3 ;  /* 0x03882003100085a7 */ /* 0x000ea4000800007f */
[----:B--2---:R-:W-:Y:S05]  /*2d680*/  @!P0 BRA `(.L_x_763) ;  /* 0xfffffffc00f08947 */ /* 0x004fea000383ffff */
[----:B------:R-:W-:Y:S05]  /*2d690*/  BRA `(.L_x_907) ;  /* 0xffffffac00507947 */ /* 0x000fea000383ffff */
.L_x_768:
[----:B0-----:R0:W1:Y:S02]  /*2d6a0*/  SYNCS.PHASECHK.TRANS64.TRYWAIT P0, [R6+URZ+0x38840], R3 ;  /* 0x03884003060075a7 */ /* 0x001064000800017f */
[----:B-1----:R-:W-:Y:S05]  /*2d6b0*/  @!P0 NANOSLEEP.SYNCS 0x989680 ;  /* 0x009896800000895d */ /* 0x002fea0003900000 */
[----:B------:R-:W1:Y:S02]  /*2d6c0*/  @!P0 SYNCS.PHASECHK.TRANS64 P0, [R6+URZ+0x38840], R3 ;  /* 0x03884003060085a7 */ /* 0x000e64000800007f */
[----:B-1----:R-:W-:Y:S05]  /*2d6d0*/  @!P0 BRA `(.L_x_768) ;  /* 0xfffffffc00f08947 */ /* 0x002fea000383ffff */
[----:B------:R-:W-:Y:S05]  /*2d6e0*/  BRA `(.L_x_908) ;  /* 0xffffffb0003c7947 */ /* 0x000fea000383ffff */
.L_x_769:
        /* <DEDUP_REMOVED lines=8> */
.L_x_910:
[----:B------:R-:W-:Y:S05]  /*2d770*/  BSYNC B1 ;  /* 0x0000000000017941 */ /* 0x000fea0003800000 */
.L_x_909:
[----:B------:R-:W-:Y:S01]  /*2d780*/  IMAD.MOV.U32 R13, RZ, RZ, R8 ;  /* 0x000000ffff0d7224 */ /* 0x000fe200078e0008 */
[----:B------:R-:W-:Y:S01]  /*2d790*/  MOV R12, RZ ;  /* 0x000000ff000c7202 */ /* 0x000fe20000000f00 */
[----:B------:R-:W-:Y:S01]  /*2d7a0*/  IMAD.MOV.U32 R11, RZ, RZ, 0x181f ;  /* 0x0000181fff0b7424 */ /* 0x000fe200078e00ff */
[----:B------:R-:W-:Y:S01]  /*2d7b0*/  LOP3.LUT R18, R18, 0xfffffdff, RZ, 0xc0, !PT ;  /* 0xfffffdff12127812 */ /* 0x000fe200078ec0ff */
[----:B------:R-:W-:Y:S01]  /*2d7c0*/  IMAD.MOV.U32 R15, RZ, RZ, -0x1 ;  /* 0xffffffffff0f7424 */ /* 0x000fe200078e00ff */
[----:B------:R-:W-:Y:S01]  /*2d7d0*/  LEA R9, R9, R16, 0x1 ;  /* 0x0000001009097211 */ /* 0x000fe200078e08ff */
[----:B------:R-:W-:Y:S01]  /*2d7e0*/  IMAD.MOV.U32 R3, RZ, RZ, R14 ;  /* 0x000000ffff037224 */ /* 0x000fe200078e000e */
[----:B------:R-:W-:Y:S01]  /*2d7f0*/  @P3 LOP3.LUT R18, R18, 0x200, RZ, 0xfc, !PT ;  /* 0x0000020012123812 */ /* 0x000fe200078efcff */
[----:B------:R-:W-:-:S07]  /*2d800*/  IMAD.SHL.U32 R0, R34, 0x2, RZ ;  /* 0x0000000222007824 */ /* 0x000fce00078e00ff */
[----:B------:R-:W-:Y:S05]  /*2d810*/  WARPSYNC.COLLECTIVE R15, `(.L_x_911) ;  /* 0x000000000f087348 */ /* 0x000fea0003c00000 */
[----:B------:R0:W1:Y:S02]  /*2d820*/  SHFL.IDX P6, R14, R13, R12, R11 ;  /* 0x0000000c0d0e7389 */ /* 0x00006400000c000b */
[----:B01----:R-:W-:Y:S01]  /*2d830*/  ENDCOLLECTIVE ;  /* 0x000000000000791b */ /* 0x003fe20003800000 */
.L_x_911:
[----:B------:R-:W-:Y:S01]  /*2d840*/  ULDC.64 UR4, c[0x0][0x208] ;  /* 0x0000820000047ab9 */ /* 0x000fe20000000a00 */
[C---:B------:R-:W-:Y:S02]  /*2d850*/  LOP3.LUT P3, RZ, R18.reuse, 0x10, RZ, 0xc0, !PT ;  /* 0x0000001012ff7812 */ /* 0x040fe4000786c0ff */
[----:B------:R-:W-:-:S04]  /*2d860*/  LOP3.LUT R18, R18, 0xfffffeff, RZ, 0xc0, !PT ;  /* 0xfffffeff12127812 */ /* 0x000fc800078ec0ff */
[----:B------:R-:W-:-:S04]  /*2d870*/  @P2 LOP3.LUT R18, R18, 0x100, RZ, 0xfc, !PT ;  /* 0x0000010012122812 */ /* 0x000fc800078efcff */
[C---:B------:R-:W-:Y:S02]  /*2d880*/  LOP3.LUT P2, RZ, R18.reuse, 0x8, RZ, 0xc0, !PT ;  /* 0x0000000812ff7812 */ /* 0x040fe4000784c0ff */
[----:B------:R-:W-:Y:S01]  /*2d890*/  LOP3.LUT R18, R18, 0xffffff7f, RZ, 0xc0, !PT ;  /* 0xffffff7f12127812 */ /* 0x000fe200078ec0ff */
[----:B------:R-:W-:Y:S02]  /*2d8a0*/  IMAD.MOV.U32 R13, RZ, RZ, R10 ;  /* 0x000000ffff0d7224 */ /* 0x000fe400078e000a */
[----:B------:R-:W-:Y:S01]  /*2d8b0*/  IMAD.MOV.U32 R12, RZ, RZ, 0x1 ;  /* 0x00000001ff0c7424 */ /* 0x000fe200078e00ff */
[----:B------:R-:W-:-:S04]  /*2d8c0*/  @P1 LOP3.LUT R18, R18, 0x80, RZ, 0xfc, !PT ;  /* 0x0000008012121812 */ /* 0x000fc800078efcff */
[----:B------:R-:W-:Y:S02]  /*2d8d0*/  LOP3.LUT P1, RZ, R18, 0x4, RZ, 0xc0, !PT ;  /* 0x0000000412ff7812 */ /* 0x000fe4000782c0ff */
[----:B------:R-:W-:-:S04]  /*2d8e0*/  MOV R2, R14 ;  /* 0x0000000e00027202 */ /* 0x000fc80000000f00 */
        /* <DEDUP_REMOVED lines=12> */
.L_x_912:
[----:B------:R-:W-:Y:S01]  /*2d9b0*/  IMAD.MOV.U32 R13, RZ, RZ, R8 ;  /* 0x000000ffff0d7224 */ /* 0x000fe200078e0008 */
[----:B------:R-:W-:-:S07]  /*2d9c0*/  MOV R35, R14 ;  /* 0x0000000e00237202 */ /* 0x000fce0000000f00 */
[----:B------:R-:W-:Y:S05]  /*2d9d0*/  WARPSYNC.COLLECTIVE R15, `(.L_x_913) ;  /* 0x000000000f087348 */ /* 0x000fea0003c00000 */
[----:B------:R0:W1:Y:S02]  /*2d9e0*/  SHFL.IDX P6, R14, R13, R12, R11 ;  /* 0x0000000c0d0e7389 */ /* 0x00006400000c000b */
[----:B01----:R-:W-:Y:S01]  /*2d9f0*/  ENDCOLLECTIVE ;  /* 0x000000000000791b */ /* 0x003fe20003800000 */
.L_x_913:
[----:B------:R-:W-:Y:S01]  /*2da00*/  ULDC.64 UR4, c[0x0][0x208] ;  /* 0x0000820000047ab9 */ /* 0x000fe20000000a00 */
[----:B------:R-:W-:Y:S02]  /*2da10*/  IMAD.MOV.U32 R13, RZ, RZ, R10 ;  /* 0x000000ffff0d7224 */ /* 0x000fe400078e000a */
[----:B------:R-:W-:Y:S02]  /*2da20*/  IMAD.MOV.U32 R12, RZ, RZ, 0x2 ;  /* 0x00000002ff0c7424 */ /* 0x000fe400078e00ff */
[----:B------:R-:W-:-:S05]  /*2da30*/  IMAD.MOV.U32 R2, RZ, RZ, R14 ;  /* 0x000000ffff027224 */ /* 0x000fca00078e000e */
[----:B------:R-:W-:-:S04]  /*2da40*/  IADD3 R2, P0, R2, R0, RZ ;  /* 0x0000000002027210 */ /* 0x000fc80007f1e0ff */
[----:B------:R-:W-:-:S05]  /*2da50*/  IADD3.X R3, RZ, R35, RZ, P0, !PT ;  /* 0x00000023ff037210 */ /* 0x000fca00007fe4ff */
        /* <DEDUP_REMOVED lines=10> */
.L_x_914:
[----:B------:R-:W-:Y:S01]  /*2db00*/  IMAD.MOV.U32 R13, RZ, RZ, R8 ;  /* 0x000000ffff0d7224 */ /* 0x000fe200078e0008 */
[----:B------:R-:W-:-:S07]  /*2db10*/  MOV R35, R14 ;  /* 0x0000000e00237202 */ /* 0x000fce0000000f00 */
[----:B------:R-:W-:Y:S05]  /*2db20*/  WARPSYNC.COLLECTIVE R15, `(.L_x_915) ;  /* 0x000000000f087348 */ /* 0x000fea0003c00000 */
[----:B------:R0:W1:Y:S02]  /*2db30*/  SHFL.IDX P6, R14, R13, R12, R11 ;  /* 0x0000000c0d0e7389 */ /* 0x00006400000c000b */
[----:B01----:R-:W-:Y:S01]  /*2db40*/  ENDCOLLECTIVE ;  /* 0x000000000000791b */ /* 0x003fe20003800000 */
.L_x_915:
        /* <DEDUP_REMOVED lines=16> */
.L_x_916:
[----:B------:R-:W-:Y:S01]  /*2dc50*/  IMAD.MOV.U32 R13, RZ, RZ, R8 ;  /* 0x000000ffff0d7224 */ /* 0x000fe200078e0008 */
[----:B------:R-:W-:-:S07]  /*2dc60*/  MOV R35, R14 ;  /* 0x0000000e00237202 */ /* 0x000fce0000000f00 */
[----:B------:R-:W-:Y:S05]  /*2dc70*/  WARPSYNC.COLLECTIVE R15, `(.L_x_917) ;  /* 0x000000000f087348 */ /* 0x000fea0003c00000 */
[----:B------:R0:W1:Y:S02]  /*2dc80*/  SHFL.IDX P6, R14, R13, R12, R11 ;  /* 0x0000000c0d0e7389 */ /* 0x00006400000c000b */
[----:B01----:R-:W-:Y:S01]  /*2dc90*/  ENDCOLLECTIVE ;  /* 0x000000000000791b */ /* 0x003fe20003800000 */
.L_x_917:
        /* <DEDUP_REMOVED lines=9> */
[----:B------:R0:W-:Y:S01]  /*2dd30*/  LDGSTS.E.BYPASS.LTC128B.128 [R9+0x25c00], desc[UR4][R2.64], !P3 ;  /* 0x25c0000002097fae */ /* 0x0001e2000d901d44 */
[----:B------:R-:W-:-:S03]  /*2dd40*/  LOP3.LUT P3, RZ, R18, 0x200, RZ, 0xc0, !PT ;  /* 0x0000020012ff7812 */ /* 0x000fc6000786c0ff */
[----:B------:R0:W-:Y:S01]  /*2dd50*/  LDGSTS.E.BYPASS.LTC128B.128 [R9+0x28400], desc[UR4][R2.64+0x80], !P2 ;  /* 0x2840008002097fae */ /* 0x0001e2000d101d44 */
[----:B------:R-:W-:-:S03]  /*2dd60*/  LOP3.LUT P2, RZ, R18, 0x100, RZ, 0xc0, !PT ;  /* 0x0000010012ff7812 */ /* 0x000fc6000784c0ff */
[----:B------:R0:W-:Y:S01]  /*2dd70*/  LDGSTS.E.BYPASS.LTC128B.128 [R9+0x2ac00], desc[UR4][R2.64+0x100], !P1 ;  /* 0x2ac0010002097fae */ /* 0x0001e2000c901d44 */
[----:B------:R-:W-:-:S03]  /*2dd80*/  LOP3.LUT P1, RZ, R18, 0x80, RZ, 0xc0, !PT ;  /* 0x0000008012ff7812 */ /* 0x000fc6000782c0ff */
[----:B------:R0:W-:Y:S10]  /*2dd90*/  LDGSTS.E.BYPASS.LTC128B.128 [R9+0x2d400], desc[UR4][R2.64+0x180], !P5 ;  /* 0x2d40018002097fae */ /* 0x0001f4000e901d44 */
[----:B0-----:R-:W-:Y:S05]  /*2dda0*/  WARPSYNC.COLLECTIVE R15, `(.L_x_918) ;  /* 0x000000000f087348 */ /* 0x001fea0003c00000 */
[----:B------:R1:W2:Y:S02]  /*2ddb0*/  SHFL.IDX P6, R14, R13, R12, R11 ;  /* 0x0000000c0d0e7389 */ /* 0x0002a400000c000b */
[----:B012---:R-:W-:Y:S01]  /*2ddc0*/  ENDCOLLECTIVE ;  /* 0x000000000000791b */ /* 0x007fe20003800000 */
.L_x_918:
[----:B------:R-:W-:Y:S01]  /*2ddd0*/  IMAD.MOV.U32 R13, RZ, RZ, R8 ;  /* 0x000000ffff0d7224 */ /* 0x000fe200078e0008 */
[----:B------:R-:W-:-:S07]  /*2dde0*/  MOV R35, R14 ;  /* 0x0000000e00237202 */ /* 0x000fce0000000f00 */
[----:B------:R-:W-:Y:S05]  /*2ddf0*/  WARPSYNC.COLLECTIVE R15, `(.L_x_919) ;  /* 0x000000000f087348 */ /* 0x000fea0003c00000 */
[----:B------:R0:W1:Y:S02]  /*2de00*/  SHFL.IDX P6, R14, R13, R12, R11 ;  /* 0x0000000c0d0e7389 */ /* 0x00006400000c000b */
[----:B01----:R-:W-:Y:S01]  /*2de10*/  ENDCOLLECTIVE ;  /* 0x000000000000791b */ /* 0x003fe20003800000 */
.L_x_919:
[----:B------:R-:W-:Y:S01]  /*2de20*/  IMAD.MOV.U32 R2, RZ, RZ, R14 ;  /* 0x000000ffff027224 */ /* 0x000fe200078e000e */
[----:B------:R-:W-:Y:S06]  /*2de30*/  BRA `(.L_x_920) ;  /* 0xffffffac007c7947 */ /* 0x000fec000383ffff */
.L_x_774:
[----:B-1----:R1:W2:Y:S02]  /*2de40*/  SYNCS.PHASECHK.TRANS64.TRYWAIT P0, [R6+URZ+0x38860], R2 ;  /* 0x03886002060075a7 */ /* 0x0022a4000800017f */
[----:B--2---:R-:W-:Y:S05]  /*2de50*/  @!P0 NANOSLEEP.SYNCS 0x989680 ;  /* 0x009896800000895d */ /* 0x004fea0003900000 */
[----:B------:R-:W2:Y:S02]  /*2de60*/  @!P0 SYNCS.PHASECHK.TRANS64 P0, [R6+URZ+0x38860], R2 ;  /* 0x03886002060085a7 */ /* 0x000ea4000800007f */
[----:B--2---:R-:W-:Y:S05]  /*2de70*/  @!P0 BRA `(.L_x_774) ;  /* 0xfffffffc00f08947 */ /* 0x004fea000383ffff */
[----:B------:R-:W-:Y:S05]  /*2de80*/  BRA `(.L_x_921) ;  /* 0xffffffac00fc7947 */ /* 0x000fea000383ffff */
.L_x_775:
[----:B------:R-:W-:Y:S01]  /*2de90*/  BSSY B1, `(.L_x_922) ;  /* 0x0000008000017945 */ /* 0x000fe20003800000 */
[----:B------:R-:W-:Y:S01]  /*2dea0*/  MOV R13, R19 ;  /* 0x00000013000d7202 */ /* 0x000fe20000000f00 */
[----:B------:R-:W-:Y:S01]  /*2deb0*/  IMAD.MOV.U32 R12, RZ, RZ, RZ ;  /* 0x000000ffff0c7224 */ /* 0x000fe200078e00ff */
[----:B------:R-:W-:Y:S01]  /*2dec0*/  MOV R15, 0xffffffff ;  /* 0xffffffff000f7802 */ /* 0x000fe20000000f00 */
[----:B------:R-:W-:-:S07]  /*2ded0*/  IMAD.MOV.U32 R11, RZ, RZ, 0x181f ;  /* 0x0000181fff0b7424 */ /* 0x000fce00078e00ff */
[----:B-1----:R-:W-:Y:S05]  /*2dee0*/  WARPSYNC.COLLECTIVE R15, `(.L_x_923) ;  /* 0x000000000f087348 */ /* 0x002fea0003c00000 */
[----:B------:R0:W2:Y:S02]  /*2def0*/  SHFL.IDX P6, R14, R13, R12, R11 ;  /* 0x0000000c0d0e7389 */ /* 0x0000a400000c000b */
[----:B012---:R-:W-:Y:S01]  /*2df00*/  ENDCOLLECTIVE ;  /* 0x000000000000791b */ /* 0x007fe20003800000 */
.L_x_923:
[----:B------:R-:W-:Y:S05]  /*2df10*/  BSYNC B1 ;  /* 0x0000000000017941 */ /* 0x000fea0003800000 */
.L_x_922:
[----:B------:R-:W-:Y:S01]  /*2df20*/  IMAD.MOV.U32 R13, RZ, RZ, R17 ;  /* 0x000000ffff0d7224 */ /* 0x000fe200078e0011 */
[----:B------:R-:W-:Y:S01]  /*2df30*/  MOV R12, RZ ;  /* 0x000000ff000c7202 */ /* 0x000fe20000000f00 */
[----:B------:R-:W-:Y:S02]  /*2df40*/  IMAD.MOV.U32 R11, RZ, RZ, 0x181f ;  /* 0x0000181fff0b7424 */ /* 0x000fe400078e00ff */
[----:B------:R-:W-:Y:S02]  /*2df50*/  IMAD.MOV.U32 R15, RZ, RZ, -0x1 ;  /* 0xffffffffff0f7424 */ /* 0x000fe400078e00ff */
[----:B------:R-:W-:Y:S02]  /*2df60*/  IMAD.MOV.U32 R3, RZ, RZ, R14 ;  /* 0x000000ffff037224 */ /* 0x000fe400078e000e */
[----:B------:R-:W-:-:S07]  /*2df70*/  IMAD R7, R7, 0x2, R16 ;  /* 0x0000000207077824 */ /* 0x000fce00078e0210 */
[----:B------:R-:W-:Y:S05]  /*2df80*/  WARPSYNC.COLLECTIVE R15, `(.L_x_924) ;  /* 0x000000000f087348 */ /* 0x000fea0003c00000 */
[----:B------:R0:W1:Y:S02]  /*2df90*/  SHFL.IDX P6, R14, R13, R12, R11 ;  /* 0x0000000c0d0e7389 */ /* 0x00006400000c000b */
[----:B01----:R-:W-:Y:S01]  /*2dfa0*/  ENDCOLLECTIVE ;  /* 0x000000000000791b */ /* 0x003fe20003800000 */
.L_x_924:
[----:B------:R-:W-:Y:S01]  /*2dfb0*/  ULDC.64 UR4, c[0x0][0x208] ;  /* 0x0000820000047ab9 */ /* 0x000fe20000000a00 */
[----:B------:R-:W-:Y:S01]  /*2dfc0*/  MOV R13, R19 ;  /* 0x00000013000d7202 */ /* 0x000fe20000000f00 */
[----:B------:R-:W-:Y:S01]  /*2dfd0*/  IMAD.MOV.U32 R12, RZ, RZ, 0x1 ;  /* 0x00000001ff0c7424 */ /* 0x000fe200078e00ff */
[----:B------:R-:W-:-:S04]  /*2dfe0*/  MOV R2, R14 ;  /* 0x0000000e00027202 */ /* 0x000fc80000000f00 */
        /* <DEDUP_REMOVED lines=16> */
.L_x_925:
[----:B------:R-:W-:Y:S01]  /*2e0f0*/  MOV R13, R17 ;  /* 0x00000011000d7202 */ /* 0x000fe20000000f00 */
[----:B------:R-:W-:-:S07]  /*2e100*/  IMAD.MOV.U32 R3, RZ, RZ, R14 ;  /* 0x000000ffff037224 */ /* 0x000fce00078e000e */
[----:B------:R-:W-:Y:S05]  /*2e110*/  WARPSYNC.COLLECTIVE R15, `(.L_x_926) ;  /* 0x000000000f087348 */ /* 0x000fea0003c00000 */
[----:B------:R0:W1:Y:S02]  /*2e120*/  SHFL.IDX P6, R14, R13, R12, R11 ;  /* 0x0000000c0d0e7389 */ /* 0x00006400000c000b */
[----:B01----:R-:W-:Y:S01]  /*2e130*/  ENDCOLLECTIVE ;  /* 0x000000000000791b */ /* 0x003fe20003800000 */
.L_x_926:
[----:B------:R-:W-:Y:S01]  /*2e140*/  ULDC.64 UR4, c[0x0][0x208] ;  /* 0x0000820000047ab9 */ /* 0x000fe20000000a00 */
[----:B------:R-:W-:Y:S01]  /*2e150*/  MOV R13, R19 ;  /* 0x00000013000d7202 */ /* 0x000fe20000000f00 */
[----:B------:R-:W-:Y:S02]  /*2e160*/  IMAD.MOV.U32 R12, RZ, RZ, 0x2 ;  /* 0x00000002ff0c7424 */ /* 0x000fe400078e00ff */
[----:B------:R-:W-:-:S05]  /*2e170*/  IMAD.MOV.U32 R2, RZ, RZ, R14 ;  /* 0x000000ffff027224 */ /* 0x000fca00078e000e */
        /* <DEDUP_REMOVED lines=16> */
.L_x_927:
[----:B------:R-:W-:Y:S01]  /*2e280*/  MOV R13, R17 ;  /* 0x00000011000d7202 */ /* 0x000fe20000000f00 */
[----:B------:R-:W-:-:S07]  /*2e290*/  IMAD.MOV.U32 R3, RZ, RZ, R14 ;  /* 0x000000ffff037224 */ /* 0x000fce00078e000e */
[----:B------:R-:W-:Y:S05]  /*2e2a0*/  WARPSYNC.COLLECTIVE R15, `(.L_x_928) ;  /* 0x000000000f087348 */ /* 0x000fea0003c00000 */
[----:B------:R0:W1:Y:S02]  /*2e2b0*/  SHFL.IDX P6, R14, R13, R12, R11 ;  /* 0x0000000c0d0e7389 */ /* 0x00006400000c000b */
[----:B01----:R-:W-:Y:S01]  /*2e2c0*/  ENDCOLLECTIVE ;  /* 0x000000000000791b */ /* 0x003fe20003800000 */
.L_x_928:
        /* <DEDUP_REMOVED lines=20> */
.L_x_929:
[----:B------:R-:W-:Y:S01]  /*2e410*/  MOV R13, R17 ;  /* 0x00000011000d7202 */ /* 0x000fe20000000f00 */
[----:B------:R-:W-:-:S07]  /*2e420*/  IMAD.MOV.U32 R3, RZ, RZ, R14 ;  /* 0x000000ffff037224 */ /* 0x000fce00078e000e */
[----:B------:R-:W-:Y:S05]  /*2e430*/  WARPSYNC.COLLECTIVE R15, `(.L_x_930) ;  /* 0x000000000f087348 */ /* 0x000fea0003c00000 */
[----:B------:R0:W1:Y:S02]  /*2e440*/  SHFL.IDX P6, R14, R13, R12, R11 ;  /* 0x0000000c0d0e7389 */ /* 0x00006400000c000b */
[----:B01----:R-:W-:Y:S01]  /*2e450*/  ENDCOLLECTIVE ;  /* 0x000000000000791b */ /* 0x003fe20003800000 */
.L_x_930:
        /* <DEDUP_REMOVED lines=20> */
.L_x_931:
[----:B------:R-:W-:Y:S01]  /*2e5a0*/  MOV R13, R17 ;  /* 0x00000011000d7202 */ /* 0x000fe20000000f00 */
[----:B------:R-:W-:-:S07]  /*2e5b0*/  IMAD.MOV.U32 R19, RZ, RZ, R14 ;  /* 0x000000ffff137224 */ /* 0x000fce00078e000e */
[----:B------:R-:W-:Y:S05]  /*2e5c0*/  WARPSYNC.COLLECTIVE R15, `(.L_x_932) ;  /* 0x000000000f087348 */ /* 0x000fea0003c00000 */
[----:B------:R0:W1:Y:S02]  /*2e5d0*/  SHFL.IDX P6, R14, R13, R12, R11 ;  /* 0x0000000c0d0e7389 */ /* 0x00006400000c000b */
[----:B01----:R-:W-:Y:S01]  /*2e5e0*/  ENDCOLLECTIVE ;  /* 0x000000000000791b */ /* 0x003fe20003800000 */
.L_x_932:
[----:B------:R-:W-:Y:S01]  /*2e5f0*/  IMAD.MOV.U32 R2, RZ, RZ, R14 ;  /* 0x000000ffff027224 */ /* 0x000fe200078e000e */
[----:B------:R-:W-:Y:S06]  /*2e600*/  BRA `(.L_x_933) ;  /* 0xffffffac00187947 */ /* 0x000fec000383ffff */
.L_x_783:
[----:B0-----:R0:W2:Y:S02]  /*2e610*/  SYNCS.PHASECHK.TRANS64.TRYWAIT P0, [R4+URZ+0x38860], R3 ;  /* 0x03886003040075a7 */ /* 0x0010a4000800017f */
[----:B--2---:R-:W-:Y:S05]  /*2e620*/  @!P0 NANOSLEEP.SYNCS 0x989680 ;  /* 0x009896800000895d */ /* 0x004fea0003900000 */
[----:B------:R-:W2:Y:S02]  /*2e630*/  @!P0 SYNCS.PHASECHK.TRANS64 P0, [R4+URZ+0x38860], R3 ;  /* 0x03886003040085a7 */ /* 0x000ea4000800007f */
[----:B--2---:R-:W-:Y:S05]  /*2e640*/  @!P0 BRA `(.L_x_783) ;  /* 0xfffffffc00f08947 */ /* 0x004fea000383ffff */
[----:B------:R-:W-:Y:S05]  /*2e650*/  BRA `(.L_x_934) ;  /* 0xffffffb0004c7947 */ /* 0x000fea000383ffff */
.L_x_784:
[----:B------:R-:W-:Y:S01]  /*2e660*/  BSSY B0, `(.L_x_935) ;  /* 0x0000008000007945 */ /* 0x000fe20003800000 */
[----:B------:R-:W-:Y:S01]  /*2e670*/  IMAD.MOV.U32 R13, RZ, RZ, R19 ;  /* 0x000000ffff0d7224 */ /* 0x000fe200078e0013 */
[----:B------:R-:W-:Y:S01]  /*2e680*/  MOV R12, RZ ;  /* 0x000000ff000c7202 */ /* 0x000fe20000000f00 */
[----:B------:R-:W-:Y:S02]  /*2e690*/  IMAD.MOV.U32 R11, RZ, RZ, 0x181f ;  /* 0x0000181fff0b7424 */ /* 0x000fe400078e00ff */
[----:B------:R-:W-:-:S07]  /*2e6a0*/  IMAD.MOV.U32 R15, RZ, RZ, -0x1 ;  /* 0xffffffffff0f7424 */ /* 0x000fce00078e00ff */
[----:B0-----:R-:W-:Y:S05]  /*2e6b0*/  WARPSYNC.COLLECTIVE R15, `(.L_x_936) ;  /* 0x000000000f087348 */ /* 0x001fea0003c00000 */
[----:B------:R1:W2:Y:S02]  /*2e6c0*/  SHFL.IDX P6, R14, R13, R12, R11 ;  /* 0x0000000c0d0e7389 */ /* 0x0002a400000c000b */
[----:B012---:R-:W-:Y:S01]  /*2e6d0*/  ENDCOLLECTIVE ;  /* 0x000000000000791b */ /* 0x007fe20003800000 */
.L_x_936:
[----:B------:R-:W-:Y:S05]  /*2e6e0*/  BSYNC B0 ;  /* 0x0000000000007941 */ /* 0x000fea0003800000 */
.L_x_935:
[----:B------:R-:W-:Y:S01]  /*2e6f0*/  IMAD.MOV.U32 R13, RZ, RZ, R17 ;  /* 0x000000ffff0d7224 */ /* 0x000fe200078e0011 */
[----:B------:R-:W-:Y:S01]  /*2e700*/  MOV R11, 0x181f ;  /* 0x0000181f000b7802 */ /* 0x000fe20000000f00 */
[----:B------:R-:W-:Y:S01]  /*2e710*/  IMAD.MOV.U32 R12, RZ, RZ, RZ ;  /* 0x000000ffff0c7224 */ /* 0x000fe200078e00ff */
[----:B------:R-:W-:Y:S01]  /*2e720*/  MOV R3, R14 ;  /* 0x0000000e00037202 */ /* 0x000fe20000000f00 */
[----:B------:R-:W-:Y:S01]  /*2e730*/  IMAD.MOV.U32 R15, RZ, RZ, -0x1 ;  /* 0xffffffffff0f7424 */ /* 0x000fe200078e00ff */
[C---:B------:R-:W-:Y:S01]  /*2e740*/  LOP3.LUT R0, R34.reuse, 0x40, RZ, 0xfc, !PT ;  /* 0x0000004022007812 */ /* 0x040fe200078efcff */
[C---:B------:R-:W-:Y:S01]  /*2e750*/  IMAD.SHL.U32 R8, R34.reuse, 0x2, RZ ;  /* 0x0000000222087824 */ /* 0x040fe200078e00ff */
[----:B------:R-:W-:-:S07]  /*2e760*/  LOP3.LUT R6, R34, 0x80, RZ, 0xfc, !PT ;  /* 0x0000008022067812 */ /* 0x000fce00078efcff */
[----:B------:R-:W-:Y:S05]  /*2e770*/  WARPSYNC.COLLECTIVE R15, `(.L_x_937) ;  /* 0x000000000f087348 */ /* 0x000fea0003c00000 */
[----:B------:R0:W1:Y:S02]  /*2e780*/  SHFL.IDX P6, R14, R13, R12, R11 ;  /* 0x0000000c0d0e7389 */ /* 0x00006400000c000b */
[----:B01----:R-:W-:Y:S01]  /*2e790*/  ENDCOLLECTIVE ;  /* 0x000000000000791b */ /* 0x003fe20003800000 */
.L_x_937:
[----:B------:R-:W-:Y:S01]  /*2e7a0*/  ULDC UR4, c[0x0][0x2f4] ;  /* 0x0000bd0000047ab9 */ /* 0x000fe20000000800 */
[----:B------:R-:W-:Y:S01]  /*2e7b0*/  ULDC.64 UR6, c[0x0][0x208] ;  /* 0x0000820000067ab9 */ /* 0x000fe20000000a00 */
[----:B------:R-:W-:Y:S02]  /*2e7c0*/  ISETP.GE.AND P3, PT, R34, UR4, PT ;  /* 0x0000000422007c0c */ /* 0x000fe4000bf66270 */
[----:B------:R-:W-:Y:S01]  /*2e7d0*/  ISETP.GE.AND P2, PT, R0, UR4, PT ;  /* 0x0000000400007c0c */ /* 0x000fe2000bf46270 */
[----:B------:R-:W-:Y:S01]  /*2e7e0*/  IMAD R0, R7, 0x2, R16 ;  /* 0x0000000207007824 */ /* 0x000fe200078e0210 */
[----:B------:R-:W-:Y:S02]  /*2e7f0*/  ISETP.LT.OR P4, PT, R5, 0x1, P3 ;  /* 0x000000010500780c */ /* 0x000fe40001f81670 */
[----:B------:R-:W-:Y:S01]  /*2e800*/  ISETP.GE.AND P1, PT, R6, UR4, PT ;  /* 0x0000000406007c0c */ /* 0x000fe2000bf26270 */
[----:B------:R-:W-:Y:S01]  /*2e810*/  IMAD.MOV.U32 R13, RZ, RZ, R19 ;  /* 0x000000ffff0d7224 */ /* 0x000fe200078e0013 */
[----:B------:R-:W-:-:S02]  /*2e820*/  MOV R12, 0x1 ;  /* 0x00000001000c7802 */ /* 0x000fc40000000f00 */
[----:B------:R-:W-:-:S04]  /*2e830*/  IADD3 R2, P0, R14, R8, RZ ;  /* 0x000000080e027210 */ /* 0x000fc80007f1e0ff */
[----:B------:R-:W-:Y:S02]  /*2e840*/  IADD3.X R3, RZ, R3, RZ, P0, !PT ;  /* 0x00000003ff037210 */ /* 0x000fe400007fe4ff */
[----:B------:R-:W-:-:S03]  /*2e850*/  ISETP.LT.OR P0, PT, R5, 0x1, P2 ;  /* 0x000000010500780c */ /* 0x000fc60001701670 */
[----:B------:R-:W-:Y:S01]  /*2e860*/  @!PT LDS RZ, [RZ] ;  /* 0x00000000fffff984 */ /* 0x000fe20000000800 */
[----:B------:R-:W-:Y:S01]  /*2e870*/  @!PT LDS RZ, [RZ] ;  /* 0x00000000fffff984 */ /* 0x000fe20000000800 */
[----:B------:R-:W-:Y:S01]  /*2e880*/  @!PT LDS RZ, [RZ] ;  /* 0x00000000fffff984 */ /* 0x000fe20000000800 */
[----:B------:R0:W-:Y:S01]  /*2e890*/  LDGSTS.E.BYPASS.LTC128B.128 [R0+0x400], desc[UR6][R2.64], !P4 ;  /* 0x0040000002007fae */ /* 0x0001e2000e101d46 */
[----:B------:R-:W-:-:S09]  /*2e8a0*/  ISETP.LT.OR P4, PT, R5, 0x1, P1 ;  /* 0x000000010500780c */ /* 0x000fd20000f81670 */
[----:B------:R0:W-:Y:S01]  /*2e8b0*/  LDGSTS.E.BYPASS.LTC128B.128 [R0+0x2c00], desc[UR6][R2.64+0x80], !P0 ;  /* 0x02c0008002007fae */ /* 0x0001e2000c101d46 */
[----:B------:R-:W-:-:S03]  /*2e8c0*/  ISETP.GE.AND P0, PT, R37, UR4, PT ;  /* 0x0000000425007c0c */ /* 0x000fc6000bf06270 */
[----:B------:R0:W-:Y:S01]  /*2e8d0*/  LDGSTS.E.BYPASS.LTC128B.128 [R0+0x5400], desc[UR6][R2.64+0x100], !P4 ;  /* 0x0540010002007fae */ /* 0x0001e2000e101d46 */
[----:B------:R-:W-:-:S13]  /*2e8e0*/  ISETP.LT.OR P4, PT, R5, 0x1, P0 ;  /* 0x000000010500780c */ /* 0x000fda0000781670 */
[----:B------:R0:W-:Y:S02]  /*2e8f0*/  LDGSTS.E.BYPASS.LTC128B.128 [R0+0x7c00], desc[UR6][R2.64+0x180], !P4 ;  /* 0x07c0018002007fae */ /* 0x0001e4000e101d46 */
[----:B0-----:R-:W-:Y:S05]  /*2e900*/  WARPSYNC.COLLECTIVE R15, `(.L_x_938) ;  /* 0x000000000f087348 */ /* 0x001fea0003c00000 */
[----:B------:R1:W2:Y:S02]  /*2e910*/  SHFL.IDX P6, R14, R13, R12, R11 ;  /* 0x0000000c0d0e7389 */ /* 0x0002a400000c000b */
[----:B012---:R-:W-:Y:S01]  /*2e920*/  ENDCOLLECTIVE ;  /* 0x000000000000791b */ /* 0x007fe20003800000 */
.L_x_938:
[----:B------:R-:W-:Y:S02]  /*2e930*/  IMAD.MOV.U32 R13, RZ, RZ, R17 ;  /* 0x000000ffff0d7224 */ /* 0x000fe400078e0011 */
[----:B------:R-:W-:-:S07]  /*2e940*/  IMAD.MOV.U32 R3, RZ, RZ, R14 ;  /* 0x000000ffff037224 */ /* 0x000fce00078e000e */
[----:B------:R-:W-:Y:S05]  /*2e950*/  WARPSYNC.COLLECTIVE R15, `(.L_x_939) ;  /* 0x000000000f087348 */ /* 0x000fea0003c00000 */
[----:B------:R0:W1:Y:S02]  /*2e960*/  SHFL.IDX P6, R14, R13, R12, R11 ;  /* 0x0000000c0d0e7389 */ /* 0x00006400000c000b */
[----:B01----:R-:W-:Y:S01]  /*2e970*/  ENDCOLLECTIVE ;  /* 0x000000000000791b */ /* 0x003fe20003800000 */
.L_x_939:
        /* <DEDUP_REMOVED lines=19> */
.L_x_940:
[----:B------:R-:W-:Y:S01]  /*2eab0*/  IMAD.MOV.U32 R13, RZ, RZ, R17 ;  /* 0x000000ffff0d7224 */ /* 0x000fe200078e0011 */
[----:B------:R-:W-:-:S07]  /*2eac0*/  MOV R7, R14 ;  /* 0x0000000e00077202 */ /* 0x000fce0000000f00 */
[----:B------:R-:W-:Y:S05]  /*2ead0*/  WARPSYNC.COLLECTIVE R15, `(.L_x_941) ;  /* 0x000000000f087348 */ /* 0x000fea0003c00000 */
[----:B------:R0:W1:Y:S02]  /*2eae0*/  SHFL.IDX P6, R14, R13, R12, R11 ;  /* 0x0000000c0d0e7389 */ /* 0x00006400000c000b */
[----:B01----:R-:W-:Y:S01]  /*2eaf0*/  ENDCOLLECTIVE ;  /* 0x000000000000791b */ /* 0x003fe20003800000 */
.L_x_941:
        /* <DEDUP_REMOVED lines=19> */
.L_x_942:
[----:B------:R-:W-:Y:S01]  /*2ec30*/  MOV R13, R17 ;  /* 0x00000011000d7202 */ /* 0x000fe20000000f00 */
[----:B------:R-:W-:-:S07]  /*2ec40*/  IMAD.MOV.U32 R3, RZ, RZ, R14 ;  /* 0x000000ffff037224 */ /* 0x000fce00078e000e */
[----:B------:R-:W-:Y:S05]  /*2ec50*/  WARPSYNC.COLLECTIVE R15, `(.L_x_943) ;  /* 0x000000000f087348 */ /* 0x000fea0003c00000 */
[----:B------:R0:W1:Y:S02]  /*2ec60*/  SHFL.IDX P6, R14, R13, R12, R11 ;  /* 0x0000000c0d0e7389 */ /* 0x00006400000c000b */
[----:B01----:R-:W-:Y:S01]  /*2ec70*/  ENDCOLLECTIVE ;  /* 0x000000000000791b */ /* 0x003fe20003800000 */
.L_x_943:
        /* <DEDUP_REMOVED lines=19> */
.L_x_944:
[----:B------:R-:W-:Y:S02]  /*2edb0*/  IMAD.MOV.U32 R13, RZ, RZ, R17 ;  /* 0x000000ffff0d7224 */ /* 0x000fe400078e0011 */
[----:B------:R-:W-:-:S07]  /*2edc0*/  IMAD.MOV.U32 R19, RZ, RZ, R14 ;  /* 0x000000ffff137224 */ /* 0x000fce00078e000e */
[----:B------:R-:W-:Y:S05]  /*2edd0*/  WARPSYNC.COLLECTIVE R15, `(.L_x_945) ;  /* 0x000000000f087348 */ /* 0x000fea0003c00000 */
[----:B------:R0:W1:Y:S02]  /*2ede0*/  SHFL.IDX P6, R14, R13, R12, R11 ;  /* 0x0000000c0d0e7389 */ /* 0x00006400000c000b */
[----:B01----:R-:W-:Y:S01]  /*2edf0*/  ENDCOLLECTIVE ;  /* 0x000000000000791b */ /* 0x003fe20003800000 */
.L_x_945:
[----:B------:R-:W-:Y:S05]  /*2ee00*/  BRA `(.L_x_946) ;  /* 0xffffffac00707947 */ /* 0x000fea000383ffff */
.L_x_789:
        /* <DEDUP_REMOVED lines=8> */
.L_x_948:
[----:B------:R-:W-:Y:S05]  /*2ee90*/  BSYNC B0 ;  /* 0x0000000000007941 */ /* 0x000fea0003800000 */
.L_x_947:
[----:B------:R-:W-:Y:S01]  /*2eea0*/  IMAD.MOV.U32 R13, RZ, RZ, R24 ;  /* 0x000000ffff0d7224 */ /* 0x000fe200078e0018 */
[----:B------:R-:W-:Y:S01]  /*2eeb0*/  MOV R12, 0x1 ;  /* 0x00000001000c7802 */ /* 0x000fe20000000f00 */
[----:B------:R-:W-:Y:S02]  /*2eec0*/  IMAD.MOV.U32 R11, RZ, RZ, 0x1f ;  /* 0x0000001fff0b7424 */ /* 0x000fe400078e00ff */
[----:B------:R-:W-:Y:S02]  /*2eed0*/  IMAD.MOV.U32 R15, RZ, RZ, -0x1 ;  /* 0xffffffffff0f7424 */ /* 0x000fe400078e00ff */
[----:B------:R-:W-:Y:S02]  /*2eee0*/  IMAD.IADD R7, R27, 0x1, R9 ;  /* 0x000000011b077824 */ /* 0x000fe400078e0209 */
[----:B------:R-:W-:-:S07]  /*2eef0*/  IMAD.MOV.U32 R0, RZ, RZ, R14 ;  /* 0x000000ffff007224 */ /* 0x000fce00078e000e */
[----:B------:R-:W-:Y:S05]  /*2ef00*/  WARPSYNC.COLLECTIVE R15, `(.L_x_949) ;  /* 0x000000000f087348 */ /* 0x000fea0003c00000 */
[----:B------:R0:W1:Y:S02]  /*2ef10*/  SHFL.IDX P6, R14, R13, R12, R11 ;  /* 0x0000000c0d0e7389 */ /* 0x00006400000c000b */
[----:B01----:R-:W-:Y:S01]  /*2ef20*/  ENDCOLLECTIVE ;  /* 0x000000000000791b */ /* 0x003fe20003800000 */
.L_x_949:
[----:B------:R-:W-:Y:S01]  /*2ef30*/  ULDC UR4, c[0x0][0xc3c] ;  /* 0x00030f0000047ab9 */ /* 0x000fe20000000800 */
[----:B------:R-:W-:Y:S01]  /*2ef40*/  ULDC.64 UR6, c[0x0][0x208] ;  /* 0x0000820000067ab9 */ /* 0x000fe20000000a00 */
[----:B------:R-:W-:-:S13]  /*2ef50*/  ISETP.GE.OR P1, PT, R7, UR4, !P0 ;  /* 0x0000000407007c0c */ /* 0x000fda000c726670 */
[----:B------:R-:W0:Y:S08]  /*2ef60*/  @!P1 LDC.64 R2, c[0x0][0xc80] ;  /* 0x00032000ff029b82 */ /* 0x000e300000000a00 */
[----:B------:R-:W1:Y:S01]  /*2ef70*/  @!P1 LDC.64 R4, c[0x0][0xc78] ;  /* 0x00031e00ff049b82 */ /* 0x000e620000000a00 */
[----:B------:R-:W-:Y:S02]  /*2ef80*/  MOV R11, RZ ;  /* 0x000000ff000b7202 */ /* 0x000fe40000000f00 */
[----:B------:R-:W-:Y:S01]  /*2ef90*/  MOV R8, R14 ;  /* 0x0000000e00087202 */ /* 0x000fe20000000f00 */
        /* <DEDUP_REMOVED lines=9> */
[----:B------:R-:W-:Y:S02]  /*2f030*/  ISETP.GE.U32.AND P5, PT, R9, 0x10, PT ;  /* 0x000000100900780c */ /* 0x000fe40003fa6070 */
[----:B--2---:R-:W-:Y:S01]  /*2f040*/  @!P1 MOV R7, R6 ;  /* 0x0000000600079202 */ /* 0x004fe20000000f00 */
[----:B------:R-:W-:-:S02]  /*2f050*/  IMAD.MOV.U32 R6, RZ, RZ, RZ ;  /* 0x000000ffff067224 */ /* 0x000fc400078e00ff */
[----:B---3--:R-:W-:Y:S01]  /*2f060*/  @!P1 IMAD.MOV.U32 R4, RZ, RZ, R5 ;  /* 0x000000ffff049224 */ /* 0x008fe200078e0005 */
[----:B------:R-:W-:-:S03]  /*2f070*/  ISETP.NE.AND P1, PT, R9, RZ, PT ;  /* 0x000000ff0900720c */ /* 0x000fc60003f25270 */
[----:B------:R-:W-:-:S10]  /*2f080*/  IMAD R13, R4, R7, RZ ;  /* 0x00000007040d7224 */ /* 0x000fd400078e02ff */
[----:B------:R-:W-:Y:S05]  /*2f090*/  WARPSYNC.COLLECTIVE R15, `(.L_x_950) ;  /* 0x000000000f087348 */ /* 0x000fea0003c00000 */
[----:B------:R0:W1:Y:S02]  /*2f0a0*/  SHFL.UP P6, R14, R13, R12, R11 ;  /* 0x0400000c0d0e7389 */ /* 0x00006400000c000b */
[----:B01----:R-:W-:Y:S01]  /*2f0b0*/  ENDCOLLECTIVE ;  /* 0x000000000000791b */ /* 0x003fe20003800000 */
.L_x_950:
[----:B------:R-:W-:Y:S02]  /*2f0c0*/  MOV R12, 0x2 ;  /* 0x00000002000c7802 */ /* 0x000fe40000000f00 */
[----:B------:R-:W-:-:S05]  /*2f0d0*/  SEL R14, R14, RZ, P1 ;  /* 0x000000ff0e0e7207 */ /* 0x000fca0000800000 */
[----:B------:R-:W-:-:S04]  /*2f0e0*/  IMAD.IADD R5, R13, 0x1, R14 ;  /* 0x000000010d057824 */ /* 0x000fc800078e020e */
[----:B------:R-:W-:-:S07]  /*2f0f0*/  IMAD.MOV.U32 R13, RZ, RZ, R5 ;  /* 0x000000ffff0d7224 */ /* 0x000fce00078e0005 */
[----:B------:R-:W-:Y:S05]  /*2f100*/  WARPSYNC.COLLECTIVE R15, `(.L_x_951) ;  /* 0x000000000f087348 */ /* 0x000fea0003c00000 */
[----:B------:R0:W1:Y:S02]  /*2f110*/  SHFL.UP P6, R14, R13, R12, R11 ;  /* 0x0400000c0d0e7389 */ /* 0x00006400000c000b */
[----:B01----:R-:W-:Y:S01]  /*2f120*/  ENDCOLLECTIVE ;  /* 0x000000000000791b */ /* 0x003fe20003800000 */
.L_x_951:
[----:B------:R-:W-:Y:S02]  /*2f130*/  MOV R12, 0x4 ;  /* 0x00000004000c7802 */ /* 0x000fe40000000f00 */
[----:B------:R-:W-:-:S05]  /*2f140*/  SEL R2, R14, RZ, P2 ;  /* 0x000000ff0e027207 */ /* 0x000fca0001000000 */
[----:B------:R-:W-:-:S04]  /*2f150*/  IMAD.IADD R2, R5, 0x1, R2 ;  /* 0x0000000105027824 */ /* 0x000fc800078e0202 */
[----:B------:R-:W-:-:S07]  /*2f160*/  IMAD.MOV.U32 R13, RZ, RZ, R2 ;  /* 0x000000ffff0d7224 */ /* 0x000fce00078e0002 */
[----:B------:R-:W-:Y:S05]  /*2f170*/  WARPSYNC.COLLECTIVE R15, `(.L_x_952) ;  /* 0x000000000f087348 */ /* 0x000fea0003c00000 */
[----:B------:R0:W1:Y:S02]  /*2f180*/  SHFL.UP P6, R14, R13, R12, R11 ;  /* 0x0400000c0d0e7389 */ /* 0x00006400000c000b */
[----:B01----:R-:W-:Y:S01]  /*2f190*/  ENDCOLLECTIVE ;  /* 0x000000000000791b */ /* 0x003fe20003800000 */
.L_x_952:
[----:B------:R-:W-:Y:S02]  /*2f1a0*/  MOV R12, 0x8 ;  /* 0x00000008000c7802 */ /* 0x000fe40000000f00 */
[----:B------:R-:W-:-:S05]  /*2f1b0*/  SEL R3, R14, RZ, P3 ;  /* 0x000000ff0e037207 */ /* 0x000fca0001800000 */
[----:B------:R-:W-:-:S04]  /*2f1c0*/  IMAD.IADD R3, R2, 0x1, R3 ;  /* 0x0000000102037824 */ /* 0x000fc800078e0203 */
[----:B------:R-:W-:-:S07]  /*2f1d0*/  IMAD.MOV.U32 R13, RZ, RZ, R3 ;  /* 0x000000ffff0d7224 */ /* 0x000fce00078e0003 */
[----:B------:R-:W-:Y:S05]  /*2f1e0*/  WARPSYNC.COLLECTIVE R15, `(.L_x_953) ;  /* 0x000000000f087348 */ /* 0x000fea0003c00000 */
[----:B------:R0:W1:Y:S02]  /*2f1f0*/  SHFL.UP P6, R14, R13, R12, R11 ;  /* 0x0400000c0d0e7389 */ /* 0x00006400000c000b */
[----:B01----:R-:W-:Y:S01]  /*2f200*/  ENDCOLLECTIVE ;  /* 0x000000000000791b */ /* 0x003fe20003800000 */
.L_x_953:
[----:B------:R-:W-:Y:S02]  /*2f210*/  MOV R12, 0x10 ;  /* 0x00000010000c7802 */ /* 0x000fe40000000f00 */
[----:B------:R-:W-:-:S05]  /*2f220*/  SEL R14, R14, RZ, P4 ;  /* 0x000000ff0e0e7207 */ /* 0x000fca0002000000 */
[----:B------:R-:W-:-:S04]  /*2f230*/  IMAD.IADD R5, R3, 0x1, R14 ;  /* 0x0000000103057824 */ /* 0x000fc800078e020e */
[----:B------:R-:W-:-:S07]  /*2f240*/  IMAD.MOV.U32 R13, RZ, RZ, R5 ;  /* 0x000000ffff0d7224 */ /* 0x000fce00078e0005 */
[----:B------:R-:W-:Y:S05]  /*2f250*/  WARPSYNC.COLLECTIVE R15, `(.L_x_954) ;  /* 0x000000000f087348 */ /* 0x000fea0003c00000 */
[----:B------:R0:W1:Y:S02]  /*2f260*/  SHFL.UP P6, R14, R13, R12, R11 ;  /* 0x0400000c0d0e7389 */ /* 0x00006400000c000b */
[----:B01----:R-:W-:Y:S01]  /*2f270*/  ENDCOLLECTIVE ;  /* 0x000000000000791b */ /* 0x003fe20003800000 */
.L_x_954:
[----:B------:R-:W-:Y:S01]  /*2f280*/  MOV R12, 0x1f ;  /* 0x0000001f000c7802 */ /* 0x000fe20000000f00 */
[----:B------:R-:W-:Y:S01]  /*2f290*/  IMAD.MOV.U32 R11, RZ, RZ, 0x1f ;  /* 0x0000001fff0b7424 */ /* 0x000fe200078e00ff */
[----:B------:R-:W-:-:S05]  /*2f2a0*/  SEL R2, R14, RZ, P5 ;  /* 0x000000ff0e027207 */ /* 0x000fca0002800000 */
[----:B------:R-:W-:-:S04]  /*2f2b0*/  IMAD.IADD R2, R5, 0x1, R2 ;  /* 0x0000000105027824 */ /* 0x000fc800078e0202 */
[----:B------:R-:W-:-:S07]  /*2f2c0*/  IMAD.MOV.U32 R13, RZ, RZ, R2 ;  /* 0x000000ffff0d7224 */ /* 0x000fce00078e0002 */
[----:B------:R-:W-:Y:S05]  /*2f2d0*/  WARPSYNC.COLLECTIVE R15, `(.L_x_955) ;  /* 0x000000000f087348 */ /* 0x000fea0003c00000 */
[----:B------:R0:W1:Y:S02]  /*2f2e0*/  SHFL.IDX P6, R14, R13, R12, R11 ;  /* 0x0000000c0d0e7389 */ /* 0x00006400000c000b */
[----:B01----:R-:W-:Y:S01]  /*2f2f0*/  ENDCOLLECTIVE ;  /* 0x000000000000791b */ /* 0x003fe20003800000 */
.L_x_955:
[----:B------:R-:W-:Y:S05]  /*2f300*/  BRA `(.L_x_956) ;  /* 0xffffffac00947947 */ /* 0x000fea000383ffff */
.L_x_792:
[----:B------:R-:W-:Y:S01]  /*2f310*/  BSSY B0, `(.L_x_957) ;  /* 0x0000007000007945 */ /* 0x000fe20003800000 */
[----:B------:R-:W-:Y:S01]  /*2f320*/  MOV R12, 0x1 ;  /* 0x00000001000c7802 */ /* 0x000fe20000000f00 */
[----:B------:R-:W-:Y:S02]  /*2f330*/  IMAD.MOV.U32 R11, RZ, RZ, RZ ;  /* 0x000000ffff0b7224 */ /* 0x000fe400078e00ff */
[----:B------:R-:W-:-:S07]  /*2f340*/  IMAD.MOV.U32 R15, RZ, RZ, -0x1 ;  /* 0xffffffffff0f7424 */ /* 0x000fce00078e00ff */
[----:B------:R-:W-:Y:S05]  /*2f350*/  WARPSYNC.COLLECTIVE R15, `(.L_x_958) ;  /* 0x000000000f087348 */ /* 0x000fea0003c00000 */
[----:B------:R0:W1:Y:S02]  /*2f360*/  SHFL.UP P6, R14, R13, R12, R11 ;  /* 0x0400000c0d0e7389 */ /* 0x00006400000c000b */
[----:B01----:R-:W-:Y:S01]  /*2f370*/  ENDCOLLECTIVE ;  /* 0x000000000000791b */ /* 0x003fe20003800000 */
.L_x_958:
[----:B------:R-:W-:Y:S05]  /*2f380*/  BSYNC B0 ;  /* 0x0000000000007941 */ /* 0x000fea0003800000 */
.L_x_957:
[----:B------:R-:W-:Y:S01]  /*2f390*/  SEL R14, R14, RZ, P1 ;  /* 0x000000ff0e0e7207 */ /* 0x000fe20000800000 */
[----:B------:R-:W-:Y:S01]  /*2f3a0*/  IMAD.MOV.U32 R12, RZ, RZ, 0x2 ;  /* 0x00000002ff0c7424 */ /* 0x000fe200078e00ff */
[----:B------:R-:W-:Y:S01]  /*2f3b0*/  MOV R15, 0xffffffff ;  /* 0xffffffff000f7802 */ /* 0x000fe20000000f00 */
[----:B------:R-:W-:Y:S01]  /*2f3c0*/  IMAD.MOV.U32 R11, RZ, RZ, RZ ;  /* 0x000000ffff0b7224 */ /* 0x000fe200078e00ff */
[----:B------:R-:W-:-:S07]  /*2f3d0*/  IADD3 R13, R13, R14, RZ ;  /* 0x0000000e0d0d7210 */ /* 0x000fce0007ffe0ff */
[----:B------:R-:W-:Y:S05]  /*2f3e0*/  WARPSYNC.COLLECTIVE R15, `(.L_x_959) ;  /* 0x000000000f087348 */ /* 0x000fea0003c00000 */
[----:B------:R0:W1:Y:S02]  /*2f3f0*/  SHFL.UP P6, R14, R13, R12, R11 ;  /* 0x0400000c0d0e7389 */ /* 0x00006400000c000b */
[----:B01----:R-:W-:Y:S01]  /*2f400*/  ENDCOLLECTIVE ;  /* 0x000000000000791b */ /* 0x003fe20003800000 */
.L_x_959:
[----:B------:R-:W-:Y:S02]  /*2f410*/  MOV R12, 0x4 ;  /* 0x00000004000c7802 */ /* 0x000fe40000000f00 */
[----:B------:R-:W-:-:S05]  /*2f420*/  SEL R2, R14, RZ, P2 ;  /* 0x000000ff0e027207 */ /* 0x000fca0001000000 */
[----:B------:R-:W-:-:S04]  /*2f430*/  IMAD.IADD R2, R13, 0x1, R2 ;  /* 0x000000010d027824 */ /* 0x000fc800078e0202 */
[----:B------:R-:W-:-:S07]  /*2f440*/  IMAD.MOV.U32 R13, RZ, RZ, R2 ;  /* 0x000000ffff0d7224 */ /* 0x000fce00078e0002 */
[----:B------:R-:W-:Y:S05]  /*2f450*/  WARPSYNC.COLLECTIVE R15, `(.L_x_960) ;  /* 0x000000000f087348 */ /* 0x000fea0003c00000 */
[----:B------:R0:W1:Y:S02]  /*2f460*/  SHFL.UP P6, R14, R13, R12, R11 ;  /* 0x0400000c0d0e7389 */ /* 0x00006400000c000b */
[----:B01----:R-:W-:Y:S01]  /*2f470*/  ENDCOLLECTIVE ;  /* 0x000000000000791b */ /* 0x003fe20003800000 */
.L_x_960:
[----:B------:R-:W-:Y:S02]  /*2f480*/  MOV R12, 0x8 ;  /* 0x00000008000c7802 */ /* 0x000fe40000000f00 */
[----:B------:R-:W-:-:S05]  /*2f490*/  SEL R3, R14, RZ, P3 ;  /* 0x000000ff0e037207 */ /* 0x000fca0001800000 */
[----:B------:R-:W-:-:S04]  /*2f4a0*/  IMAD.IADD R3, R2, 0x1, R3 ;  /* 0x0000000102037824 */ /* 0x000fc800078e0203 */
[----:B------:R-:W-:-:S07]  /*2f4b0*/  IMAD.MOV.U32 R13, RZ, RZ, R3 ;  /* 0x000000ffff0d7224 */ /* 0x000fce00078e0003 */
[----:B------:R-:W-:Y:S05]  /*2f4c0*/  WARPSYNC.COLLECTIVE R15, `(.L_x_961) ;  /* 0x000000000f087348 */ /* 0x000fea0003c00000 */
[----:B------:R0:W1:Y:S02]  /*2f4d0*/  SHFL.UP P6, R14, R13, R12, R11 ;  /* 0x0400000c0d0e7389 */ /* 0x00006400000c000b */
[----:B01----:R-:W-:Y:S01]  /*2f4e0*/  ENDCOLLECTIVE ;  /* 0x000000000000791b */ /* 0x003fe20003800000 */
.L_x_961:
[----:B------:R-:W-:Y:S02]  /*2f4f0*/  MOV R12, 0x10 ;  /* 0x00000010000c7802 */ /* 0x000fe40000000f00 */
[----:B------:R-:W-:-:S05]  /*2f500*/  SEL R14, R14, RZ, P4 ;  /* 0x000000ff0e0e7207 */ /* 0x000fca0002000000 */
[----:B------:R-:W-:-:S04]  /*2f510*/  IMAD.IADD R5, R3, 0x1, R14 ;  /* 0x0000000103057824 */ /* 0x000fc800078e020e */
[----:B------:R-:W-:-:S07]  /*2f520*/  IMAD.MOV.U32 R13, RZ, RZ, R5 ;  /* 0x000000ffff0d7224 */ /* 0x000fce00078e0005 */
[----:B------:R-:W-:Y:S05]  /*2f530*/  WARPSYNC.COLLECTIVE R15, `(.L_x_962) ;  /* 0x000000000f087348 */ /* 0x000fea0003c00000 */
[----:B------:R0:W1:Y:S02]  /*2f540*/  SHFL.UP P6, R14, R13, R12, R11 ;  /* 0x0400000c0d0e7389 */ /* 0x00006400000c000b */
[----:B01----:R-:W-:Y:S01]  /*2f550*/  ENDCOLLECTIVE ;  /* 0x000000000000791b */ /* 0x003fe20003800000 */
.L_x_962:
        /* <DEDUP_REMOVED lines=8> */
.L_x_963:
[----:B------:R-:W-:Y:S05]  /*2f5e0*/  BRA `(.L_x_964) ;  /* 0xffffffac00847947 */ /* 0x000fea000383ffff */
.L_x_794:
[----:B------:R-:W-:Y:S01]  /*2f5f0*/  BSSY B0, `(.L_x_965) ;  /* 0x0000006000007945 */ /* 0x000fe20003800000 */
[----:B------:R-:W-:Y:S01]  /*2f600*/  PLOP3.LUT P6, PT, P6, PT, PT, 0x8, 0x0 ;  /* 0x000000000000781c */ /* 0x000fe200037ce170 */
[----:B------:R-:W-:-:S12]  /*2f610*/  IMAD.MOV.U32 R15, RZ, RZ, -0x1 ;  /* 0xffffffffff0f7424 */ /* 0x000fd800078e00ff */
[----:B0-----:R-:W-:Y:S05]  /*2f620*/  WARPSYNC.COLLECTIVE R15, `(.L_x_966) ;  /* 0x000000000f087348 */ /* 0x001fea0003c00000 */
[----:B------:R-:W-:Y:S01]  /*2f630*/  VOTE.ANY R14, PT, P6 ;  /* 0x00000000000e7806 */ /* 0x000fe200030e0100 */
[----:B0-----:R-:W-:Y:S06]  /*2f640*/  ENDCOLLECTIVE ;  /* 0x000000000000791b */ /* 0x001fec0003800000 */
.L_x_966:
[----:B------:R-:W-:Y:S05]  /*2f650*/  BSYNC B0 ;  /* 0x0000000000007941 */ /* 0x000fea0003800000 */
.L_x_965:
[----:B------:R-:W-:Y:S01]  /*2f660*/  MOV R3, R14 ;  /* 0x0000000e00037202 */ /* 0x000fe20000000f00 */
[----:B------:R-:W-:Y:S01]  /*2f670*/  IMAD.MOV.U32 R13, RZ, RZ, R7 ;  /* 0x000000ffff0d7224 */ /* 0x000fe200078e0007 */
[----:B------:R-:W-:Y:S01]  /*2f680*/  MOV R11, 0x1f ;  /* 0x0000001f000b7802 */ /* 0x000fe20000000f00 */
[----:B------:R-:W-:Y:S01]  /*2f690*/  IMAD.MOV.U32 R15, RZ, RZ, -0x1 ;  /* 0xffffffffff0f7424 */ /* 0x000fe200078e00ff */
[----:B------:R-:W0:Y:S02]  /*2f6a0*/  POPC R8, R3 ;  /* 0x0000000300087309 */ /* 0x000e240000000000 */
[----:B0-----:R-:W-:-:S07]  /*2f6b0*/  IMAD.MOV.U32 R12, RZ, RZ, R8 ;  /* 0x000000ffff0c7224 */ /* 0x001fce00078e0008 */
[----:B------:R-:W-:Y:S05]  /*2f6c0*/  WARPSYNC.COLLECTIVE R15, `(.L_x_967) ;  /* 0x000000000f087348 */ /* 0x000fea0003c00000 */
[----:B------:R0:W1:Y:S02]  /*2f6d0*/  SHFL.IDX P6, R14, R13, R12, R11 ;  /* 0x0000000c0d0e7389 */ /* 0x00006400000c000b */
[----:B01----:R-:W-:Y:S01]  /*2f6e0*/  ENDCOLLECTIVE ;  /* 0x000000000000791b */ /* 0x003fe20003800000 */
.L_x_967:
[----:B------:R-:W-:Y:S01]  /*2f6f0*/  MOV R13, R4 ;  /* 0x00000004000d7202 */ /* 0x000fe20000000f00 */
[----:B------:R-:W-:-:S07]  /*2f700*/  IMAD.MOV.U32 R7, RZ, RZ, R14 ;  /* 0x000000ffff077224 */ /* 0x000fce00078e000e */
[----:B------:R-:W-:Y:S05]  /*2f710*/  WARPSYNC.COLLECTIVE R15, `(.L_x_968) ;  /* 0x000000000f087348 */ /* 0x000fea0003c00000 */
[----:B------:R0:W1:Y:S02]  /*2f720*/  SHFL.IDX P6, R14, R13, R12, R11 ;  /* 0x0000000c0d0e7389 */ /* 0x00006400000c000b */
[----:B01----:R-:W-:Y:S01]  /*2f730*/  ENDCOLLECTIVE ;  /* 0x000000000000791b */ /* 0x003fe20003800000 */
.L_x_968:
[----:B------:R-:W-:Y:S01]  /*2f740*/  IMAD.MOV.U32 R4, RZ, RZ, R14 ;  /* 0x000000ffff047224 */ /* 0x000fe200078e000e */
[----:B------:R-:W-:Y:S06]  /*2f750*/  BRA `(.L_x_969) ;  /* 0xffffffac00647947 */ /* 0x000fec000383ffff */
.L_x_796:
[----:B------:R-:W-:Y:S01]  /*2f760*/  BSSY B0, `(.L_x_970) ;  /* 0x0000007000007945 */ /* 0x000fe20003800000 */
[----:B------:R-:W-:Y:S01]  /*2f770*/  IMAD.MOV.U32 R13, RZ, RZ, R2 ;  /* 0x000000ffff0d7224 */ /* 0x000fe200078e0002 */
[----:B------:R-:W-:Y:S01]  /*2f780*/  MOV R11, 0x1f ;  /* 0x0000001f000b7802 */ /* 0x000fe20000000f00 */
[----:B------:R-:W-:-:S07]  /*2f790*/  IMAD.MOV.U32 R15, RZ, RZ, -0x1 ;  /* 0xffffffffff0f7424 */ /* 0x000fce00078e00ff */
[----:B0123--:R-:W-:Y:S05]  /*2f7a0*/  WARPSYNC.COLLECTIVE R15, `(.L_x_971) ;  /* 0x000000000f087348 */ /* 0x00ffea0003c00000 */
[----:B------:R4:W0:Y:S02]  /*2f7b0*/  SHFL.IDX P6, R14, R13, R12, R11 ;  /* 0x0000000c0d0e7389 */ /* 0x00082400000c000b */
[----:B01234-:R-:W-:Y:S01]  /*2f7c0*/  ENDCOLLECTIVE ;  /* 0x000000000000791b */ /* 0x01ffe20003800000 */
.L_x_971:
[----:B------:R-:W-:Y:S05]  /*2f7d0*/  BSYNC B0 ;  /* 0x0000000000007941 */ /* 0x000fea0003800000 */
.L_x_970:
[----:B------:R-:W-:Y:S01]  /*2f7e0*/  IMAD.MOV.U32 R6, RZ, RZ, R14 ;  /* 0x000000ffff067224 */ /* 0x000fe200078e000e */
[----:B------:R-:W-:Y:S06]  /*2f7f0*/  BRA `(.L_x_795) ;  /* 0xffffffac00547947 */ /* 0x000fec000383ffff */
.L_x_800:
[----:B-1----:R1:W3:Y:S02]  /*2f800*/  SYNCS.PHASECHK.TRANS64.TRYWAIT P0, [R5+URZ+0x38820], R0 ;  /* 0x03882000050075a7 */ /* 0x0022e4000800017f */
[----:B---3--:R-:W-:Y:S05]  /*2f810*/  @!P0 NANOSLEEP.SYNCS 0x989680 ;  /* 0x009896800000895d */ /* 0x008fea0003900000 */
[----:B------:R-:W3:Y:S02]  /*2f820*/  @!P0 SYNCS.PHASECHK.TRANS64 P0, [R5+URZ+0x38820], R0 ;  /* 0x03882000050085a7 */ /* 0x000ee4000800007f */
[----:B---3--:R-:W-:Y:S05]  /*2f830*/  @!P0 BRA `(.L_x_800) ;  /* 0xfffffffc00f08947 */ /* 0x008fea000383ffff */
[----:B------:R-:W-:Y:S05]  /*2f840*/  BRA `(.L_x_972) ;  /* 0xffffffb000ac7947 */ /* 0x000fea000383ffff */
.L_x_801:
[----:B------:R-:W3:Y:S01]  /*2f850*/  S2R R2, SR_TID.X ;  /* 0x0000000000027919 */ /* 0x000ee20000002100 */
[----:B------:R-:W-:Y:S01]  /*2f860*/  BSSY B0, `(.L_x_973) ;  /* 0x000000a000007945 */ /* 0x000fe20003800000 */
[----:B------:R-:W-:Y:S01]  /*2f870*/  IMAD.MOV.U32 R12, RZ, RZ, RZ ;  /* 0x000000ffff0c7224 */ /* 0x000fe200078e00ff */
[----:B------:R-:W-:Y:S01]  /*2f880*/  MOV R15, 0xffffffff ;  /* 0xffffffff000f7802 */ /* 0x000fe20000000f00 */
[----:B------:R-:W-:Y:S01]  /*2f890*/  IMAD.MOV.U32 R11, RZ, RZ, 0x1f ;  /* 0x0000001fff0b7424 */ /* 0x000fe200078e00ff */
[----:B---3--:R-:W-:-:S04]  /*2f8a0*/  SHF.R.U32.HI R2, RZ, 0x5, R2 ;  /* 0x00000005ff027819 */ /* 0x008fc80000011602 */
[----:B------:R-:W-:-:S04]  /*2f8b0*/  LOP3.LUT R2, R2, 0x3, RZ, 0xc0, !PT ;  /* 0x0000000302027812 */ /* 0x000fc800078ec0ff */
[----:B------:R-:W-:-:S07]  /*2f8c0*/  MOV R13, R2 ;  /* 0x00000002000d7202 */ /* 0x000fce0000000f00 */
[----:B012---:R-:W-:Y:S05]  /*2f8d0*/  WARPSYNC.COLLECTIVE R15, `(.L_x_974) ;  /* 0x000000000f087348 */ /* 0x007fea0003c00000 */
[----:B------:R3:W4:Y:S02]  /*2f8e0*/  SHFL.IDX P6, R14, R13, R12, R11 ;  /* 0x0000000c0d0e7389 */ /* 0x00072400000c000b */
[----:B01234-:R-:W-:Y:S01]  /*2f8f0*/  ENDCOLLECTIVE ;  /* 0x000000000000791b */ /* 0x01ffe20003800000 */
.L_x_974:
[----:B------:R-:W-:Y:S05]  /*2f900*/  BSYNC B0 ;  /* 0x0000000000007941 */ /* 0x000fea0003800000 */
.L_x_973:
[----:B------:R-:W-:Y:S05]  /*2f910*/  BRA `(.L_x_975) ;  /* 0xffffffb000947947 */ /* 0x000fea000383ffff */
.L_x_802:
[----:B------:R-:W-:Y:S01]  /*2f920*/  BSSY B0, `(.L_x_976) ;  /* 0x0000006000007945 */ /* 0x000fe20003800000 */
[----:B------:R-:W-:-:S07]  /*2f930*/  IMAD.MOV.U32 R15, RZ, RZ, -0x1 ;  /* 0xffffffffff0f7424 */ /* 0x000fce00078e00ff */
[----:B012---:R-:W-:Y:S05]  /*2f940*/  WARPSYNC.COLLECTIVE R15, `(.L_x_977) ;  /* 0x000000000f0c7348 */ /* 0x007fea0003c00000 */
[----:B------:R-:W-:Y:S02]  /*2f950*/  ELECT P6, UR62, PT ;  /* 0x00000000003e782f */ /* 0x000fe400038c0000 */
[----:B------:R-:W-:Y:S01]  /*2f960*/  MOV R14, UR62 ;  /* 0x0000003e000e7c02 */ /* 0x000fe20008000f00 */
[----:B012---:R-:W-:Y:S10]  /*2f970*/  ENDCOLLECTIVE ;  /* 0x000000000000791b */ /* 0x007ff40003800000 */
.L_x_977:
[----:B------:R-:W-:Y:S05]  /*2f980*/  BSYNC B0 ;  /* 0x0000000000007941 */ /* 0x000fea0003800000 */
.L_x_976:
[----:B------:R-:W-:Y:S05]  /*2f990*/  BRA `(.L_x_978) ;  /* 0xffffffb000887947 */ /* 0x000fea000383ffff */
.L_x_804:
[----:B-1----:R1:W3:Y:S02]  /*2f9a0*/  SYNCS.PHASECHK.TRANS64.TRYWAIT P1, [R3+URZ+0x38840], R2 ;  /* 0x03884002030075a7 */ /* 0x0022e4000802017f */
[----:B---3--:R-:W-:Y:S05]  /*2f9b0*/  @!P1 NANOSLEEP.SYNCS 0x989680 ;  /* 0x009896800000995d */ /* 0x008fea0003900000 */
[----:B------:R-:W3:Y:S02]  /*2f9c0*/  @!P1 SYNCS.PHASECHK.TRANS64 P1, [R3+URZ+0x38840], R2 ;  /* 0x03884002030095a7 */ /* 0x000ee4000802007f */
[----:B---3--:R-:W-:Y:S05]  /*2f9d0*/  @!P1 BRA `(.L_x_804) ;  /* 0xfffffffc00f09947 */ /* 0x008fea000383ffff */
[----:B------:R-:W-:Y:S05]  /*2f9e0*/  BRA `(.L_x_979) ;  /* 0xffffffb000a87947 */ /* 0x000fea000383ffff */
.L_x_806:
[----:B---3--:R3:W4:Y:S02]  /*2f9f0*/  SYNCS.PHASECHK.TRANS64.TRYWAIT P1, [R23+URZ+0x38840], R0 ;  /* 0x03884000170075a7 */ /* 0x008724000802017f */
[----:B----4-:R-:W-:Y:S05]  /*2fa00*/  @!P1 NANOSLEEP.SYNCS 0x989680 ;  /* 0x009896800000995d */ /* 0x010fea0003900000 */
[----:B------:R-:W4:Y:S02]  /*2fa10*/  @!P1 SYNCS.PHASECHK.TRANS64 P1, [R23+URZ+0x38840], R0 ;  /* 0x03884000170095a7 */ /* 0x000f24000802007f */
[----:B----4-:R-:W-:Y:S05]  /*2fa20*/  @!P1 BRA `(.L_x_806) ;  /* 0xfffffffc00f09947 */ /* 0x010fea000383ffff */
[----:B------:R-:W-:Y:S05]  /*2fa30*/  BRA `(.L_x_980) ;  /* 0xffffffb000b47947 */ /* 0x000fea000383ffff */
.L_x_808:
[----:B----4-:R4:W0:Y:S02]  /*2fa40*/  SYNCS.PHASECHK.TRANS64.TRYWAIT P1, [R3+URZ+0x38860], R2 ;  /* 0x03886002030075a7 */ /* 0x010824000802017f */
[----:B0-----:R-:W-:Y:S05]  /*2fa50*/  @!P1 NANOSLEEP.SYNCS 0x989680 ;  /* 0x009896800000995d */ /* 0x001fea0003900000 */
[----:B------:R-:W0:Y:S02]  /*2fa60*/  @!P1 SYNCS.PHASECHK.TRANS64 P1, [R3+URZ+0x38860], R2 ;  /* 0x03886002030095a7 */ /* 0x000e24000802007f */
[----:B0-----:R-:W-:Y:S05]  /*2fa70*/  @!P1 BRA `(.L_x_808) ;  /* 0xfffffffc00f09947 */ /* 0x001fea000383ffff */
[----:B------:R-:W-:Y:S05]  /*2fa80*/  BRA `(.L_x_981) ;  /* 0xffffffb000b07947 */ /* 0x000fea000383ffff */
.L_x_982:
        /* <DEDUP_REMOVED lines=15> */
.L_x_3273:


//--------------------- .text._ZN7cutlass13device_kernelIN5flash11enable_sm90INS1_16FlashAttnFwdSm90INS1_25CollectiveMainloopFwdSm90ILi2EN4cute5tupleIJNS5_1CILi1EEES8_S8_EEENS6_IJNS7_ILi128EEENS7_ILi64EEENS7_ILi256EEEEEELi256ENS_6half_tEfNS_4arch4Sm90ELb0ELb1ELb1ELb0ELb1ELb0ELb0ELb1ELb1ELb1ELb1ELb0EEENS1_21CollectiveEpilogueFwdINS6_IJSA_SC_SB_EEES9_SE_SG_Li256ELb0ELb1ELb1ELb0EEENS1_19SingleTileSchedulerILb0ELb1ELb1ELi128EEEEEEEEEvNT_6ParamsE --------------------------
	.section	.text._ZN7cutlass13device_kernelIN5flash11enable_sm90INS1_16FlashAttnFwdSm90INS1_25CollectiveMainloopFwdSm90ILi2EN4cute5tupleIJNS5_1CILi1EEES8_S8_EEENS6_IJNS7_ILi128EEENS7_ILi64EEENS7_ILi256EEEEEELi256ENS_6half_tEfNS_4arch4Sm90ELb0ELb1ELb1ELb0ELb1ELb0ELb0ELb1ELb1ELb1ELb1ELb0EEENS1_21CollectiveEpilogueFwdINS6_IJSA_SC_SB_EEES9_SE_SG_Li256ELb0ELb1ELb1ELb0EEENS1_19SingleTileSchedulerILb0ELb1ELb1ELi128EEEEEEEEEvNT_6ParamsE,"ax",@progbits
	.align	128
.text._ZN7cutlass13device_kernelIN5flash11enable_sm90INS1_16FlashAttnFwdSm90INS1_25CollectiveMainloopFwdSm90ILi2EN4cute5tupleIJNS5_1CILi1EEES8_S8_EEENS6_IJNS7_ILi128EEENS7_ILi64EEENS7_ILi256EEEEEELi256ENS_6half_tEfNS_4arch4Sm90ELb0ELb1ELb1ELb0ELb1ELb0ELb0ELb1ELb1ELb1ELb1ELb0EEENS1_21CollectiveEpilogueFwdINS6_IJSA_SC_SB_EEES9_SE_SG_Li256ELb0ELb1ELb1ELb0EEENS1_19SingleTileSchedulerILb0ELb1ELb1ELi128EEEEEEEEEvNT_6ParamsE:
        .type           _ZN7cutlass13device_kernelIN5flash11enable_sm90INS1_16FlashAttnFwdSm90INS1_25CollectiveMainloopFwdSm90ILi2EN4cute5tupleIJNS5_1CILi1EEES8_S8_EEENS6_IJNS7_ILi128EEENS7_ILi64EEENS7_ILi256EEEEEELi256ENS_6half_tEfNS_4arch4Sm90ELb0ELb1ELb1ELb0ELb1ELb0ELb0ELb1ELb1ELb1ELb1ELb0EEENS1_21CollectiveEpilogueFwdINS6_IJSA_SC_SB_EEES9_SE_SG_Li256ELb0ELb1ELb1ELb0EEENS1_19SingleTileSchedulerILb0ELb1ELb1ELi128EEEEEEEEEvNT_6ParamsE,@function
        .size           _ZN7cutlass13device_kernelIN5flash11enable_sm90INS1_16FlashAttnFwdSm90INS1_25CollectiveMainloopFwdSm90ILi2EN4cute5tupleIJNS5_1CILi1EEES8_S8_EEENS6_IJNS7_ILi128EEENS7_ILi64EEENS7_ILi256EEEEEELi256ENS_6half_tEfNS_4arch4Sm90ELb0ELb1ELb1ELb0ELb1ELb0ELb0ELb1ELb1ELb1ELb1ELb0EEENS1_21CollectiveEpilogueFwdINS6_IJSA_SC_SB_EEES9_SE_SG_Li256ELb0ELb1ELb1ELb0EEENS1_19SingleTileSchedulerILb0ELb1ELb1ELi128EEEEEEEEEvNT_6ParamsE,(.L_x_3274 - _ZN7cutlass13device_kernelIN5flash11enable_sm90INS1_16FlashAttnFwdSm90INS1_25CollectiveMainloopFwdSm90ILi2EN4cute5tupleIJNS5_1CILi1EEES8_S8_EEENS6_IJNS7_ILi128EEENS7_ILi64EEENS7_ILi256EEEEEELi256ENS_6half_tEfNS_4arch4Sm90ELb0ELb1ELb1ELb0ELb1ELb0ELb0ELb1ELb1ELb1ELb1ELb0EEENS1_21CollectiveEpilogueFwdINS6_IJSA_SC_SB_EEES9_SE_SG_Li256ELb0ELb1ELb1ELb0EEENS1_19SingleTileSchedulerILb0ELb1ELb1ELi128EEEEEEEEEvNT_6ParamsE)
        .other          _ZN7cutlass13device_kernelIN5flash11enable_sm90INS1_16FlashAttnFwdSm90INS1_25CollectiveMainloopFwdSm90ILi2EN4cute5tupleIJNS5_1CILi1EEES8_S8_EEENS6_IJNS7_ILi128EEENS7_ILi64EEENS7_ILi256EEEEEELi256ENS_6half_tEfNS_4arch4Sm90ELb0ELb1ELb1ELb0ELb1ELb0ELb0ELb1ELb1ELb1ELb1ELb0EEENS1_21CollectiveEpilogueFwdINS6_IJSA_SC_SB_EEES9_SE_SG_Li256ELb0ELb1ELb1ELb0EEENS1_19SingleTileSchedulerILb0ELb1ELb1ELi128EEEEEEEEEvNT_6ParamsE,@"STO_CUDA_ENTRY STV_DEFAULT"
_ZN7cutlass13device_kernelIN5flash11enable_sm90INS1_16FlashAttnFwdSm90INS1_25CollectiveMainloopFwdSm90ILi2EN4cute5tupleIJNS5_1CILi1EEES8_S8_EEENS6_IJNS7_ILi128EEENS7_ILi64EEENS7_ILi256EEEEEELi256ENS_6half_tEfNS_4arch4Sm90ELb0ELb1ELb1ELb0ELb1ELb0ELb0ELb1ELb1ELb1ELb1ELb0EEENS1_21CollectiveEpilogueFwdINS6_IJSA_SC_SB_EEES9_SE_SG_Li256ELb0ELb1ELb1ELb0EEENS1_19SingleTileSchedulerILb0ELb1ELb1ELi128EEEEEEEEEvNT_6ParamsE:
        /* <DEDUP_REMOVED lines=45> */
.L_x_983:
        /* <DEDUP_REMOVED lines=22> */
.L_x_984:
        /* <DEDUP_REMOVED lines=18> */
.L_x_985:
        /* <DEDUP_REMOVED lines=22> */
.L_x_986:
        /* <DEDUP_REMOVED lines=23> */
.L_x_987:
[----:B------:R-:W-:Y:S01]  /*0820*/  UISETP.NE.AND UP0, UPT, UR9, URZ, UPT ;  /* 0x0000003f0900728c */ /* 0x000fe2000bf05270 */
[----:B------:R-:W-:Y:S01]  /*0830*/  NOP ;  /* 0x0000000000007918 */ /* 0x000fe20000000000 */
[----:B0-----:R-:W-:Y:S01]  /*0840*/  UMOV UR4, 0x1 ;  /* 0x0000000100047882 */ /* 0x001fe20000000000 */
[----:B------:R-:W-:Y:S01]  /*0850*/  ULDC.64 UR60, c[0x0][0x208] ;  /* 0x00008200003c7ab9 */ /* 0x000fe20000000a00 */
[----:B------:R-:W-:Y:S01]  /*0860*/  USEL UR4, UR4, 0x2, !UP0 ;  /* 0x0000000204047887 */ /* 0x000fe2000c000000 */
[----:B------:R-:W-:Y:S01]  /*0870*/  BSSY B6, `(.L_x_988) ;  /* 0x000138e000067945 */ /* 0x000fe20003800000 */
[----:B-1234-:R-:W-:Y:S01]  /*0880*/  BAR.SYNC.DEFER_BLOCKING 0x0 ;  /* 0x0000000000007b1d */ /* 0x01efe20000010000 */
[----:B------:R-:W-:-:S03]  /*0890*/  PLOP3.LUT P0, PT, PT, PT, UP0, 0x80, 0x0 ;  /* 0x000000000000781c */ /* 0x000fc60003f0f008 */
[----:B------:R-:W-:-:S05]  /*08a0*/  IMAD.U32 R2, RZ, RZ, UR4 ;  /* 0x00000004ff027e24 */ /* 0x000fca000f8e00ff */
[----:B------:R0:W-:Y:S05]  /*08b0*/  STL [R1+0x4], R2 ;  /* 0x0000040201007387 */ /* 0x0001ea0000100800 */
[----:B------:R-:W-:Y:S05]  /*08c0*/  @!P0 BRA `(.L_x_989) ;  /* 0x000000f800908947 */ /* 0x000fea0003800000 */
.L_x_990:
        /* <DEDUP_REMOVED lines=14> */
[----:B------:R-:W-:Y:S01]  /*09b0*/  IMAD.U32 R0, RZ, RZ, UR10 ;  /* 0x0000000aff007e24 */ /* 0x000fe2000f8e00ff */
[----:B--2---:R-:W-:Y:S01]  /*09c0*/  ISETP.LE.AND P0, PT, RZ, UR8, PT ;  /* 0x00000008ff007c0c */ /* 0x004fe2000bf03270 */
[----:B------:R-:W-:-:S03]  /*09d0*/  UIADD3 UR4, -UR10, URZ, URZ ;  /* 0x0000003f0a047290 */ /* 0x000fc6000fffe13f */
[----:B------:R1:W-:Y:S01]  /*09e0*/  STL [R1], R0 ;  /* 0x0000000001007387 */ /* 0x0003e20000100800 */
[----:B------:R-:W-:-:S08]  /*09f0*/  UIMAD UR6, UR7, UR4, UR6 ;  /* 0x00000004070672a4 */ /* 0x000fd0000f8e0206 */
[----:B------:R-:W-:Y:S05]  /*0a00*/  @!P0 BRA `(.L_x_991) ;  /* 0x0000013400d08947 */ /* 0x000fea0003800000 */
[----:B0-----:R-:W0:Y:S01]  /*0a10*/  LDC.64 R2, c[0x0][0x418] ;  /* 0x00010600ff027b82 */ /* 0x001e220000000a00 */
[----:B------:R-:W-:Y:S01]  /*0a20*/  ULDC UR4, c[0x0][0x448] ;  /* 0x0001120000047ab9 */ /* 0x000fe20000000800 */
[----:B------:R-:W-:Y:S01]  /*0a30*/  VIADD R19, R26, 0xffffff80 ;  /* 0xffffff801a137836 */ /* 0x000fe20000000000 */
[----:B------:R-:W-:-:S04]  /*0a40*/  UISETP.NE.AND UP0, UPT, UR4, 0x1, UPT ;  /* 0x000000010400788c */ /* 0x000fc8000bf05270 */
[----:B------:R-:W-:Y:S01]  /*0a50*/  UP2UR UR4, UPR, URZ, 0x1 ;  /* 0x000000013f047883 */ /* 0x000fe20008000000 */
[----:B------:R-:W1:Y:S05]  /*0a60*/  LDC R18, c[0x0][0x288] ;  /* 0x0000a200ff127b82 */ /* 0x000e6a0000000800 */
[----:B------:R-:W-:Y:S01]  /*0a70*/  MOV R23, UR4 ;  /* 0x0000000400177c02 */ /* 0x000fe20008000f00 */
[----:B------:R-:W-:Y:S01]  /*0a80*/  @UP0 ULDC UR9, c[0x0][0x44c] ;  /* 0x0001130000090ab9 */ /* 0x000fe20000000800 */
[----:B------:R-:W-:Y:S01]  /*0a90*/  @UP0 ULDC UR11, c[0x0][0x450] ;  /* 0x00011400000b0ab9 */ /* 0x000fe20000000800 */
[----:B------:R-:W2:Y:S01]  /*0aa0*/  LDC R17, c[0x0][0x424] ;  /* 0x00010900ff117b82 */ /* 0x000ea20000000800 */
[----:B------:R-:W-:-:S07]  /*0ab0*/  ULDC.64 UR4, c[0x0][0x9e0] ;  /* 0x0002780000047ab9 */ /* 0x000fce0000000a00 */
[----:B------:R-:W3:Y:S01]  /*0ac0*/  S2UR UR38, SR_CTAID.X ;  /* 0x00000000002679c3 */ /* 0x000ee20000002500 */
[----:B0-----:R-:W-:-:S04]  /*0ad0*/  ISETP.NE.U32.AND P0, PT, R2, RZ, PT ;  /* 0x000000ff0200720c */ /* 0x001fc80003f05070 */
[----:B------:R-:W-:-:S03]  /*0ae0*/  ISETP.NE.AND.EX P0, PT, R3, RZ, PT, P0 ;  /* 0x000000ff0300720c */ /* 0x000fc60003f05300 */
[----:B------:R-:W0:Y:S01]  /*0af0*/  LDC R4, c[0x0][0x2f0] ;  /* 0x0000bc00ff047b82 */ /* 0x000e220000000800 */
[----:B-1----:R-:W-:Y:S02]  /*0b00*/  IADD3 R0, -R18, 0x1, RZ ;  /* 0x0000000112007810 */ /* 0x002fe40007ffe1ff */
[----:B--2---:R-:W-:Y:S01]  /*0b10*/  SEL R17, R17, 0x1, P0 ;  /* 0x0000000111117807 */ /* 0x004fe20000000000 */
[----:B---3--:R-:W-:-:S04]  /*0b20*/  USHF.L.U32 UR38, UR38, 0x7, URZ ;  /* 0x0000000726267899 */ /* 0x008fc8000800063f */
[----:B------:R-:W-:Y:S02]  /*0b30*/  @UP0 UIADD3 UR8, UR38, 0x7f, URZ ;  /* 0x0000007f26080890 */ /* 0x000fe4000fffe03f */
[----:B------:R-:W-:Y:S01]  /*0b40*/  UIADD3 UR7, UR38, 0x7f, URZ ;  /* 0x0000007f26077890 */ /* 0x000fe2000fffe03f */
[----:B0-----:R-:W-:Y:S01]  /*0b50*/  IMAD R0, R17, R4, R0 ;  /* 0x0000000411007224 */ /* 0x001fe200078e0200 */
[----:B------:R-:W-:-:S04]  /*0b60*/  UIMAD.WIDE.U32 UR8, UR8, UR9, URZ ;  /* 0x00000009080872a5 */ /* 0x000fc8000f8e003f */
[----:B------:R-:W-:Y:S01]  /*0b70*/  R2UR UR10, R0 ;  /* 0x00000000000a72ca */ /* 0x000fe200000e0000 */
[----:B------:R-:W-:Y:S02]  /*0b80*/  @UP0 USHF.R.U32.HI UR7, URZ, UR11, UR9 ;  /* 0x0000000b3f070299 */ /* 0x000fe40008011609 */
[----:B------:R-:W-:-:S04]  /*0b90*/  UISETP.GE.AND UP0, UPT, UR5, 0x1, UPT ;  /* 0x000000010500788c */ /* 0x000fc8000bf06270 */
[----:B------:R-:W-:Y:S02]  /*0ba0*/  UP2UR UR8, UPR, URZ, 0x1 ;  /* 0x000000013f087883 */ /* 0x000fe40008000000 */
[----:B------:R-:W-:-:S04]  /*0bb0*/  PLOP3.LUT P0, PT, PT, PT, UP0, 0x40, 0x0 ;  /* 0x000000000000781c */ /* 0x000fc80003f0e808 */
[----:B------:R-:W-:Y:S01]  /*0bc0*/  UIADD3 UR7, UR10, UR7, URZ ;  /* 0x000000070a077290 */ /* 0x000fe2000fffe03f */
[----:B------:R-:W-:-:S03]  /*0bd0*/  IMAD.U32 R22, RZ, RZ, UR8 ;  /* 0x00000008ff167e24 */ /* 0x000fc6000f8e00ff */
[----:B------:R-:W-:-:S06]  /*0be0*/  UIADD3 UR4, UR7, UR4, URZ ;  /* 0x0000000407047290 */ /* 0x000fcc000fffe03f */
[----:B------:R-:W-:Y:S01]  /*0bf0*/  IMAD.U32 R0, RZ, RZ, UR4 ;  /* 0x00000004ff007e24 */ /* 0x000fe2000f8e00ff */
[----:B------:R-:W-:Y:S06]  /*0c00*/  @P0 BRA `(.L_x_992) ;  /* 0x0000000000400947 */ /* 0x000fec0003800000 */
[----:B------:R-:W-:Y:S01]  /*0c10*/  ISETP.LT.AND P0, PT, RZ, UR7, PT ;  /* 0x00000007ff007c0c */ /* 0x000fe2000bf01270 */
[----:B------:R-:W-:-:S12]  /*0c20*/  UIADD3 UR4, UR7, -0x1, URZ ;  /* 0xffffffff07047890 */ /* 0x000fd8000fffe03f */
[----:B------:R-:W-:Y:S05]  /*0c30*/  @P0 BRA `(.L_x_993) ;  /* 0x00000000001c0947 */ /* 0x000fea0003800000 */
[----:B------:R-:W-:Y:S02]  /*0c40*/  UISETP.NE.AND UP0, UPT, UR5, 0x1, UPT ;  /* 0x000000010500788c */ /* 0x000fe4000bf05270 */
[----:B------:R-:W-:-:S09]  /*0c50*/  UIADD3 UR4, -UR7, URZ, URZ ;  /* 0x0000003f07047290 */ /* 0x000fd2000fffe13f */
[----:B------:R-:W-:Y:S02]  /*0c60*/  @UP0 ULDC.64 UR10, c[0x0][0x9e8] ;  /* 0x00027a00000a0ab9 */ /* 0x000fe40000000a00 */
[----:B------:R-:W-:-:S04]  /*0c70*/  UIMAD.WIDE.U32 UR8, UR4, UR10, URZ ;  /* 0x0000000a040872a5 */ /* 0x000fc8000f8e003f */
[----:B------:R-:W-:-:S04]  /*0c80*/  @UP0 USHF.R.U32.HI UR4, URZ, UR11, UR9 ;  /* 0x0000000b3f040299 */ /* 0x000fc80008011609 */
[----:B------:R-:W-:Y:S01]  /*0c90*/  ULOP3.LUT UR4, URZ, UR4, URZ, 0x33, !UPT ;  /* 0x000000043f047292 */ /* 0x000fe2000f8e333f */
[----:B------:R-:W-:Y:S11]  /*0ca0*/  BRA `(.L_x_994) ;  /* 0x0000000000107947 */ /* 0x000ff60003800000 */
.L_x_993:
[----:B------:R-:W-:-:S11]  /*0cb0*/  UISETP.NE.AND UP0, UPT, UR5, 0x1, UPT ;  /* 0x000000010500788c */ /* 0x000fd6000bf05270 */
[----:B------:R-:W-:Y:S02]  /*0cc0*/  @UP0 ULDC.64 UR10, c[0x0][0x9e8] ;  /* 0x00027a00000a0ab9 */ /* 0x000fe40000000a00 */
[----:B------:R-:W-:-:S04]  /*0cd0*/  UIMAD.WIDE.U32 UR8, UR4, UR10, URZ ;  /* 0x0000000a040872a5 */ /* 0x000fc8000f8e003f */
[----:B------:R-:W-:-:S12]  /*0ce0*/  @UP0 USHF.R.U32.HI UR4, URZ, UR11, UR9 ;  /* 0x0000000b3f040299 */ /* 0x000fd80008011609 */
.L_x_994:
[----:B------:R-:W-:-:S06]  /*0cf0*/  UIMAD UR4, UR4, UR5, UR5 ;  /* 0x00000005040472a4 */ /* 0x000fcc000f8e0205 */
[----:B------:R-:W-:-:S07]  /*0d00*/  VIMNMX R0, R0, UR4, PT ;  /* 0x0000000400007c48 */ /* 0x000fce000bfe0100 */
.L_x_992:
[----:B------:R-:W-:Y:S01]  /*0d10*/  R2UR UR4, R23 ;  /* 0x00000000170472ca */ /* 0x000fe200000e0000 */
[CC--:B------:R-:W-:Y:S01]  /*0d20*/  IMAD R18, R17.reuse, R4.reuse, -R18 ;  /* 0x0000000411127224 */ /* 0x0c0fe200078e0a12 */
[----:B------:R-:W-:Y:S01]  /*0d30*/  IADD3 R2, R0, 0x3f, RZ ;  /* 0x0000003f00027810 */ /* 0x000fe20007ffe0ff */
[----:B------:R-:W-:-:S03]  /*0d40*/  IMAD R0, R17, R4, 0x3f ;  /* 0x0000003f11007424 */ /* 0x000fc600078e0204 */
[----:B------:R-:W-:Y:S02]  /*0d50*/  R2UR UR7, R18 ;  /* 0x00000000120772ca */ /* 0x000fe400000e0000 */
[----:B------:R-:W-:Y:S02]  /*0d60*/  SHF.R.S32.HI R5, RZ, 0x1f, R2 ;  /* 0x0000001fff057819 */ /* 0x000fe40000011402 */
[----:B------:R-:W-:Y:S02]  /*0d70*/  SHF.R.S32.HI R3, RZ, 0x1f, R0 ;  /* 0x0000001fff037819 */ /* 0x000fe40000011400 */
[----:B------:R-:W-:Y:S01]  /*0d80*/  LEA.HI R5, R5, R2, RZ, 0x6 ;  /* 0x0000000205057211 */ /* 0x000fe200078f30ff */
[----:B------:R-:W-:Y:S01]  /*0d90*/  UISETP.NE.AND UP0, UPT, UR4, URZ, UPT ;  /* 0x0000003f0400728c */ /* 0x000fe2000bf05270 */
[----:B------:R-:W-:Y:S02]  /*0da0*/  LEA.HI R3, R3, R0, RZ, 0x6 ;  /* 0x0000000003037211 */ /* 0x000fe400078f30ff */
[----:B------:R-:W-:Y:S01]  /*0db0*/  UMOV UR4, UR38 ;  /* 0x0000002600047c82 */ /* 0x000fe20008000000 */
[----:B------:R-:W-:-:S02]  /*0dc0*/  SHF.R.S32.HI R0, RZ, 0x6, R5 ;  /* 0x00000006ff007819 */ /* 0x000fc40000011405 */
[----:B------:R-:W-:-:S04]  /*0dd0*/  SHF.R.S32.HI R3, RZ, 0x6, R3 ;  /* 0x00000006ff037819 */ /* 0x000fc80000011403 */
[----:B------:R-:W-:Y:S01]  /*0de0*/  VIMNMX R203, R3, R0, PT ;  /* 0x0000000003cb7248 */ /* 0x000fe20003fe0100 */
[----:B------:R-:W-:Y:S01]  /*0df0*/  @UP0 ULDC UR8, c[0x0][0x44c] ;  /* 0x0001130000080ab9 */ /* 0x000fe20000000800 */
[----:B------:R-:W-:Y:S01]  /*0e00*/  @UP0 ULDC UR10, c[0x0][0x450] ;  /* 0x00011400000a0ab9 */ /* 0x000fe20000000800 */
[----:B------:R-:W-:-:S04]  /*0e10*/  UIMAD.WIDE.U32 UR8, UR38, UR8, URZ ;  /* 0x00000008260872a5 */ /* 0x000fc8000f8e003f */
[----:B------:R-:W-:Y:S02]  /*0e20*/  @UP0 USHF.R.U32.HI UR4, URZ, UR10, UR9 ;  /* 0x0000000a3f040299 */ /* 0x000fe40008011609 */
[----:B------:R-:W-:Y:S02]  /*0e30*/  UISETP.GE.AND UP0, UPT, UR5, 0x1, UPT ;  /* 0x000000010500788c */ /* 0x000fe4000bf06270 */
[----:B------:R-:W-:-:S03]  /*0e40*/  UIADD3 UR4, UR7, UR4, URZ ;  /* 0x0000000407047290 */ /* 0x000fc6000fffe03f */
[----:B------:R-:W-:Y:S01]  /*0e50*/  ULDC UR7, c[0x0][0x9dc] ;  /* 0x0002770000077ab9 */ /* 0x000fe20000000800 */
[----:B------:R-:W-:Y:S01]  /*0e60*/  PLOP3.LUT P0, PT, PT, PT, UP0, 0x40, 0x0 ;  /* 0x000000000000781c */ /* 0x000fe20003f0e808 */
[----:B------:R-:W-:-:S12]  /*0e70*/  UIADD3 UR7, UR4, -UR7, URZ ;  /* 0x8000000704077290 */ /* 0x000fd8000fffe03f */
[----:B------:R-:W-:Y:S05]  /*0e80*/  @P0 BRA `(.L_x_995) ;  /* 0x0000000000440947 */ /* 0x000fea0003800000 */
[----:B------:R-:W-:-:S06]  /*0e90*/  UISETP.GT.AND UP0, UPT, UR4, -0x1, UPT ;  /* 0xffffffff0400788c */ /* 0x000fcc000bf04270 */
[----:B------:R-:W-:-:S13]  /*0ea0*/  PLOP3.LUT P0, PT, PT, PT, UP0, 0x80, 0x0 ;  /* 0x000000000000781c */ /* 0x000fda0003f0f008 */
[----:B------:R-:W-:Y:S05]  /*0eb0*/  @P0 BRA `(.L_x_996) ;  /* 0x00000000001c0947 */ /* 0x000fea0003800000 */
[----:B------:R-:W-:Y:S02]  /*0ec0*/  UISETP.NE.AND UP0, UPT, UR5, 0x1, UPT ;  /* 0x000000010500788c */ /* 0x000fe4000bf05270 */
[----:B------:R-:W-:-:S09]  /*0ed0*/  ULOP3.LUT UR4, URZ, UR4, URZ, 0x33, !UPT ;  /* 0x000000043f047292 */ /* 0x000fd2000f8e333f */
[----:B------:R-:W-:Y:S02]  /*0ee0*/  @UP0 ULDC.64 UR10, c[0x0][0x9e8] ;  /* 0x00027a00000a0ab9 */ /* 0x000fe40000000a00 */
[----:B------:R-:W-:-:S04]  /*0ef0*/  UIMAD.WIDE.U32 UR8, UR4, UR10, URZ ;  /* 0x0000000a040872a5 */ /* 0x000fc8000f8e003f */
[----:B------:R-:W-:-:S04]  /*0f00*/  @UP0 USHF.R.U32.HI UR4, URZ, UR11, UR9 ;  /* 0x0000000b3f040299 */ /* 0x000fc80008011609 */
[----:B------:R-:W-:Y:S01]  /*0f10*/  ULOP3.LUT UR4, URZ, UR4, URZ, 0x33, !UPT ;  /* 0x000000043f047292 */ /* 0x000fe2000f8e333f */
[----:B------:R-:W-:Y:S11]  /*0f20*/  BRA `(.L_x_997) ;  /* 0x0000000000107947 */ /* 0x000ff60003800000 */
.L_x_996:
[----:B------:R-:W-:-:S11]  /*0f30*/  UISETP.NE.AND UP0, UPT, UR5, 0x1, UPT ;  /* 0x000000010500788c */ /* 0x000fd6000bf05270 */
[----:B------:R-:W-:Y:S02]  /*0f40*/  @UP0 ULDC.64 UR10, c[0x0][0x9e8] ;  /* 0x00027a00000a0ab9 */ /* 0x000fe40000000a00 */
[----:B------:R-:W-:-:S04]  /*0f50*/  UIMAD.WIDE.U32 UR8, UR4, UR10, URZ ;  /* 0x0000000a040872a5 */ /* 0x000fc8000f8e003f */
[----:B------:R-:W-:-:S12]  /*0f60*/  @UP0 USHF.R.U32.HI UR4, URZ, UR11, UR9 ;  /* 0x0000000b3f040299 */ /* 0x000fd80008011609 */
.L_x_997:
[----:B------:R-:W-:-:S04]  /*0f70*/  UIMAD UR4, UR4, UR5, URZ ;  /* 0x00000005040472a4 */ /* 0x000fc8000f8e023f */
[----:B------:R-:W-:-:S04]  /*0f80*/  UISETP.LT.AND UP0, UPT, UR7, UR4, UPT ;  /* 0x000000040700728c */ /* 0x000fc8000bf01270 */
[----:B------:R-:W-:-:S12]  /*0f90*/  USEL UR7, UR7, UR4, !UP0 ;  /* 0x0000000407077287 */ /* 0x000fd8000c000000 */
.L_x_995:
[----:B------:R-:W-:Y:S02]  /*0fa0*/  USHF.R.S32.HI UR4, URZ, 0x1f, UR7 ;  /* 0x0000001f3f047899 */ /* 0x000fe40008011407 */
[----:B------:R-:W-:Y:S02]  /*0fb0*/  USHF.R.U32.HI UR11, URZ, 0x10, UR6 ;  /* 0x000000103f0b7899 */ /* 0x000fe40008011606 */
[----:B------:R-:W-:Y:S02]  /*0fc0*/  ULEA.HI UR4, UR4, UR7, URZ, 0x6 ;  /* 0x0000000704047291 */ /* 0x000fe4000f8f303f */
[----:B------:R-:W-:Y:S02]  /*0fd0*/  ULOP3.LUT UR7, UR6, 0xffff, URZ, 0xc0, !UPT ;  /* 0x0000ffff06077892 */ /* 0x000fe4000f8ec03f */
[----:B------:R-:W-:-:S04]  /*0fe0*/  USHF.R.S32.HI UR4, URZ, 0x6, UR4 ;  /* 0x000000063f047899 */ /* 0x000fc80008011404 */
[----:B------:R-:W-:-:S04]  /*0ff0*/  UISETP.LT.AND UP0, UPT, URZ, UR4, UPT ;  /* 0x000000043f00728c */ /* 0x000fc8000bf01270 */
[----:B------:R-:W-:Y:S02]  /*1000*/  USEL UR10, URZ, UR4, !UP0 ;  /* 0x000000043f0a7287 */ /* 0x000fe4000c000000 */
[----:B------:R-:W-:Y:S01]  /*1010*/  UISETP.NE.AND UP0, UPT, UR11, URZ, UPT ;  /* 0x0000003f0b00728c */ /* 0x000fe2000bf05270 */
[----:B------:R-:W-:-:S03]  /*1020*/  UMOV UR4, URZ ;  /* 0x0000003f00047c82 */ /* 0x000fc60008000000 */
[----:B------:R-:W-:-:S07]  /*1030*/  ISETP.GT.AND P0, PT, R203, UR10, PT ;  /* 0x0000000acb007c0c */ /* 0x000fce000bf04270 */
[----:B------:R-:W-:-:S06]  /*1040*/  @!UP0 ULDC UR11, c[0x0][0x9f0] ;  /* 0x00027c00000b8ab9 */ /* 0x000fcc0000000800 */
[----:B------:R-:W-:Y:S05]  /*1050*/  @!P0 BRA `(.L_x_998) ;  /* 0x00000000008c8947 */ /* 0x000fea0003800000 */
[----:B------:R-:W-:Y:S01]  /*1060*/  IMAD.U32 R4, RZ, RZ, UR11 ;  /* 0x0000000bff047e24 */ /* 0x000fe2000f8e00ff */
[----:B------:R-:W-:-:S04]  /*1070*/  UMOV UR4, URZ ;  /* 0x0000003f00047c82 */ /* 0x000fc80008000000 */
[----:B------:R-:W-:-:S04]  /*1080*/  IABS R0, R4 ;  /* 0x0000000400007213 */ /* 0x000fc80000000000 */
[----:B------:R-:W-:Y:S02]  /*1090*/  R2UR UR12, R0 ;  /* 0x00000000000c72ca */ /* 0x000fe400000e0000 */
[----:B------:R-:W-:Y:S02]  /*10a0*/  IADD3 R0, R4, -0x1, R203 ;  /* 0xffffffff04007810 */ /* 0x000fe40007ffe0cb */
[----:B------:R-:W-:Y:S02]  /*10b0*/  IABS R4, R4 ;  /* 0x0000000400047213 */ /* 0x000fe40000000000 */
[----:B------:R-:W-:Y:S02]  /*10c0*/  R2UR UR6, R0 ;  /* 0x00000000000672ca */ /* 0x000fe400000e0000 */
[----:B------:R-:W-:-:S05]  /*10d0*/  IADD3 R4, RZ, -R4, RZ ;  /* 0x80000004ff047210 */ /* 0x000fca0007ffe0ff */
[----:B------:R-:W0:Y:S06]  /*10e0*/  I2F.RP R2, UR12 ;  /* 0x0000000c00027d06 */ /* 0x000e2c0008209400 */
[----:B------:R-:W-:-:S06]  /*10f0*/  UIADD3 UR6, -UR10, UR6, URZ ;  /* 0x000000060a067290 */ /* 0x000fcc000fffe13f */
[----:B------:R-:W-:Y:S01]  /*1100*/  IMAD.U32 R0, RZ, RZ, UR6 ;  /* 0x00000006ff007e24 */ /* 0x000fe2000f8e00ff */
[----:B------:R-:W-:Y:S01]  /*1110*/  ULOP3.LUT UR6, UR6, UR11, URZ, 0x3c, !UPT ;  /* 0x0000000b06067292 */ /* 0x000fe2000f8e3c3f */
[----:B0-----:R-:W0:Y:S03]  /*1120*/  MUFU.RCP R2, R2 ;  /* 0x0000000200027308 */ /* 0x001e260000001000 */
[----:B------:R-:W-:-:S04]  /*1130*/  IABS R0, R0 ;  /* 0x0000000000007213 */ /* 0x000fc80000000000 */
[----:B------:R-:W-:Y:S01]  /*1140*/  R2UR UR9, R0 ;  /* 0x00000000000972ca */ /* 0x000fe200000e0000 */
[----:B------:R-:W-:Y:S02]  /*1150*/  IMAD.MOV.U32 R0, RZ, RZ, R4 ;  /* 0x000000ffff007224 */ /* 0x000fe400078e0004 */
[----:B0-----:R-:W-:-:S06]  /*1160*/  VIADD R3, R2, 0xffffffe ;  /* 0x0ffffffe02037836 */ /* 0x001fcc0000000000 */
        /* <DEDUP_REMOVED lines=18> */
.L_x_998:
[----:B------:R-:W-:Y:S02]  /*1290*/  UIMAD UR5, UR7, UR4, UR10 ;  /* 0x00000004070572a4 */ /* 0x000fe4000f8e020a */
[----:B------:R-:W-:Y:S01]  /*12a0*/  IMAD.U32 R0, RZ, RZ, UR4 ;  /* 0x00000004ff007e24 */ /* 0x000fe2000f8e00ff */
[----:B------:R-:W-:Y:S01]  /*12b0*/  PLOP3.LUT P0, PT, PT, PT, PT, 0x80, 0x0 ;  /* 0x000000000000781c */ /* 0x000fe20003f0f070 */
[----:B------:R-:W-:Y:S01]  /*12c0*/  IMAD.MOV.U32 R2, RZ, RZ, RZ ;  /* 0x000000ffff027224 */ /* 0x000fe200078e00ff */
[----:B------:R-:W-:Y:S02]  /*12d0*/  CS2R R150, SRZ ;  /* 0x0000000000967805 */ /* 0x000fe4000001ff00 */
[----:B------:R-:W-:Y:S02]  /*12e0*/  CS2R R148, SRZ ;  /* 0x0000000000947805 */ /* 0x000fe4000001ff00 */
[----:B------:R-:W-:Y:S01]  /*12f0*/  VIADDMNMX R203, R0, UR5, R203, PT ;  /* 0x0000000500cb7c46 */ /* 0x000fe2000b8001cb */
[----:B------:R-:W-:Y:S01]  /*1300*/  IMAD.MOV.U32 R0, RZ, RZ, RZ ;  /* 0x000000ffff007224 */ /* 0x000fe200078e00ff */
[----:B------:R-:W-:-:S02]  /*1310*/  MOV R200, UR5 ;  /* 0x0000000500c87c02 */ /* 0x000fc40008000f00 */
[----:B------:R-:W-:Y:S02]  /*1320*/  CS2R R146, SRZ ;  /* 0x0000000000927805 */ /* 0x000fe4000001ff00 */
[----:B------:R-:W-:Y:S02]  /*1330*/  ISETP.GT.AND P1, PT, R203, UR5, PT ;  /* 0x00000005cb007c0c */ /* 0x000fe4000bf24270 */
        /* <DEDUP_REMOVED lines=66> */
[----:B------:R-:W-:-:S05]  /*1760*/  SHF.R.S32.HI R58, RZ, 0x7, R57 ;  /* 0x00000007ff3a7819 */ /* 0x000fca0000011439 */
        /* <DEDUP_REMOVED lines=19> */
[----:B------:R-:W-:Y:S01]  /*18a0*/  MOV R5, UR5 ;  /* 0x0000000500057c02 */ /* 0x000fe20008000f00 */
[----:B------:R-:W-:Y:S01]  /*18b0*/  ULDC.64 UR4, c[0x4][0xb0] ;  /* 0x01002c0000047ab9 */ /* 0x000fe20000000a00 */
[----:B------:R-:W-:Y:S01]  /*18c0*/  IMAD.U32 R10, RZ, RZ, UR6 ;  /* 0x00000006ff0a7e24 */ /* 0x000fe2000f8e00ff */
[----:B------:R-:W-:Y:S01]  /*18d0*/  MOV R11, UR7 ;  /* 0x00000007000b7c02 */ /* 0x000fe20008000f00 */
[----:B------:R-:W-:Y:S02]  /*18e0*/  IMAD.U32 R6, RZ, RZ, UR4 ;  /* 0x00000004ff067e24 */ /* 0x000fe4000f8e00ff */
[----:B------:R-:W-:-:S02]  /*18f0*/  IMAD.U32 R7, RZ, RZ, UR5 ;  /* 0x00000005ff077e24 */ /* 0x000fc4000f8e00ff */
[----:B------:R-:W-:Y:S02]  /*1900*/  IMAD.MOV.U32 R8, RZ, RZ, 0x70 ;  /* 0x00000070ff087424 */ /* 0x000fe400078e00ff */
[----:B------:R-:W-:Y:S02]  /*1910*/  IMAD.MOV.U32 R12, RZ, RZ, 0x1 ;  /* 0x00000001ff0c7424 */ /* 0x000fe400078e00ff */
[----:B0-----:R-:W-:-:S07]  /*1920*/  IMAD.MOV.U32 R13, RZ, RZ, RZ ;  /* 0x000000ffff0d7224 */ /* 0x001fce00078e00ff */
[----:B------:R-:W-:-:S07]  /*1930*/  LEPC R20, `(.L_x_1000) ;  /* 0x000000001014794e */ /* 0x000fce0000000000 */
[----:B-1----:R-:W-:Y:S05]  /*1940*/  CALL.ABS.NOINC R2 ;  /* 0x0000000002007343 */ /* 0x002fea0003c00000 */
.L_x_1000:
[----:B------:R-:W-:Y:S02]  /*1950*/  R2UR UR4, R16 ;  /* 0x00000000100472ca */ /* 0x000fe400000e0000 */
[----:B------:R-:W-:-:S11]  /*1960*/  SHF.L.U32 R0, RZ, 0x1f, RZ ;  /* 0x0000001fff007819 */ /* 0x000fd600000006ff */
[----:B------:R-:W0:Y:S02]  /*1970*/  SYNCS.PHASECHK.TRANS64.TRYWAIT P0, [UR4+0x30800], R0 ;  /* 0x03080000ff0075a7 */ /* 0x000e240008000144 */
[----:B0-----:R-:W-:Y:S05]  /*1980*/  @!P0 BRA `(.L_x_1001) ;  /* 0x0000012400f88947 */ /* 0x001fea0003800000 */
.L_x_1134:
[----:B------:R-:W2:Y:S02]  /*1990*/  LDL R2, [R1+0x4] ;  /* 0x0000040001027983 */ /* 0x000ea40000100800 */
[----:B--2---:R-:W-:-:S13]  /*19a0*/  R2UR UR4, R2 ;  /* 0x00000000020472ca */ /* 0x004fda00000e0000 */
[----:B------:R-:W-:-:S06]  /*19b0*/  ULOP3.LUT UR4, UR4, 0x1, URZ, 0xfc, !UPT ;  /* 0x0000000104047892 */ /* 0x000fcc000f8efc3f */
[----:B------:R-:W-:-:S04]  /*19c0*/  MOV R2, UR4 ;  /* 0x0000000400027c02 */ /* 0x000fc80008000f00 */
[----:B------:R-:W-:-:S13]  /*19d0*/  ISETP.NE.AND P0, PT, R2, 0x3, PT ;  /* 0x000000030200780c */ /* 0x000fda0003f05270 */
[----:B------:R-:W-:Y:S05]  /*19e0*/  @!P0 BRA `(.L_x_1002) ;  /* 0x0000000000048947 */ /* 0x000fea0003800000 */
[----:B------:R-:W-:Y:S01]  /*19f0*/  BPT.TRAP 0x1 ;  /* 0x000000040000795c */ /* 0x000fe20000300000 */
.L_x_1002:
[----:B------:R-:W-:-:S13]  /*1a00*/  R2UR UR4, R16 ;  /* 0x00000000100472ca */ /* 0x000fda00000e0000 */
[----:B------:R1:W2:Y:S01]  /*1a10*/  SYNCS.PHASECHK.TRANS64.TRYWAIT P1, [UR4+0x30830], R0 ;  /* 0x03083000ff0075a7 */ /* 0x0002a20008020144 */
[----:B------:R-:W-:Y:S05]  /*1a20*/  @!P0 BRA `(.L_x_1003) ;  /* 0x0000000000048947 */ /* 0x000fea0003800000 */
[----:B------:R-:W-:Y:S01]  /*1a30*/  BPT.TRAP 0x1 ;  /* 0x000000040000795c */ /* 0x000fe20000300000 */
.L_x_1003:
[----:B------:R-:W-:-:S05]  /*1a40*/  IMAD.U32 R6, RZ, RZ, UR36 ;  /* 0x00000024ff067e24 */ /* 0x000fca000f8e00ff */
[----:B------:R-:W-:Y:S01]  /*1a50*/  LOP3.LUT R6, R6, 0x10000, RZ, 0xfc, !PT ;  /* 0x0001000006067812 */ /* 0x000fe200078efcff */
[----:B--2---:R-:W-:Y:S06]  /*1a60*/  @P1 BRA `(.L_x_1004) ;  /* 0x00000000000c1947 */ /* 0x004fec0003800000 */
[----:B------:R-:W-:-:S13]  /*1a70*/  R2UR UR4, R16 ;  /* 0x00000000100472ca */ /* 0x000fda00000e0000 */
[----:B------:R-:W2:Y:S02]  /*1a80*/  SYNCS.PHASECHK.TRANS64.TRYWAIT P1, [UR4+0x30830], R0 ;  /* 0x03083000ff0075a7 */ /* 0x000ea40008020144 */
[----:B--2---:R-:W-:Y:S05]  /*1a90*/  @!P1 BRA `(.L_x_1005) ;  /* 0x0000012400d09947 */ /* 0x004fea0003800000 */
.L_x_1004:
[----:B------:R-:W-:Y:S05]  /*1aa0*/  WARPSYNC.ALL ;  /* 0x0000000000007948 */ /* 0x000fea0003800000 */
[----:B------:R-:W-:Y:S01]  /*1ab0*/  IMAD.MOV.U32 R7, RZ, RZ, 0x40000040 ;  /* 0x40000040ff077424 */ /* 0x000fe200078e00ff */
[----:B------:R-:W-:Y:S01]  /*1ac0*/  R2UR UR4, R16 ;  /* 0x00000000100472ca */ /* 0x000fe200000e0000 */
[----:B------:R-:W-:Y:S01]  /*1ad0*/  WARPGROUP.ARRIVE ;  /* 0x00000000000079c5 */ /* 0x000fe20000000000 */
[----:B------:R-:W-:Y:S01]  /*1ae0*/  R2UR UR8, R6 ;  /* 0x00000000060872ca */ /* 0x000fe200000e0000 */
[----:B------:R-:W-:Y:S01]  /*1af0*/  UMOV UR11, 0x40000040 ;  /* 0x40000040000b7882 */ /* 0x000fe20000000000 */
[----:B------:R-:W-:Y:S01]  /*1b00*/  R2UR UR9, R7 ;  /* 0x00000000070972ca */ /* 0x000fe200000e0000 */
[----:B------:R-:W-:Y:S01]  /*1b10*/  UMOV UR13, 0x40000040 ;  /* 0x40000040000d7882 */ /* 0x000fe20000000000 */
[----:B------:R-:W-:Y:S01]  /*1b20*/  UMOV UR7, 0x40000040 ;  /* 0x4000004000077882 */ /* 0x000fe20000000000 */
[----:B------:R-:W-:Y:S01]  /*1b30*/  UMOV UR5, UR13 ;  /* 0x0000000d00057c82 */ /* 0x000fe20008000000 */
[----:B------:R-:W-:Y:S01]  /*1b40*/  IMAD.U32 R11, RZ, RZ, UR13 ;  /* 0x0000000dff0b7e24 */ /* 0x000fe2000f8e00ff */
[----:B------:R-:W-:Y:S01]  /*1b50*/  UMOV UR13, 0x40000040 ;  /* 0x40000040000d7882 */ /* 0x000fe20000000000 */
[----:B------:R-:W-:Y:S01]  /*1b60*/  UMOV UR15, 0x40000040 ;  /* 0x40000040000f7882 */ /* 0x000fe20000000000 */
[----:B------:R-:W-:Y:S01]  /*1b70*/  UMOV UR17, 0x40000040 ;  /* 0x4000004000117882 */ /* 0x000fe20000000000 */
[----:B------:R-:W-:Y:S01]  /*1b80*/  UMOV UR21, 0x40000040 ;  /* 0x4000004000157882 */ /* 0x000fe20000000000 */
[----:B------:R-:W-:Y:S01]  /*1b90*/  UIADD3 UR4, UR4, 0x20400, URZ ;  /* 0x0002040004047890 */ /* 0x000fe2000fffe03f */
[----:B------:R-:W-:Y:S01]  /*1ba0*/  UMOV UR25, 0x40000040 ;  /* 0x4000004000197882 */ /* 0x000fe20000000000 */
[----:B------:R-:W-:-:S02]  /*1bb0*/  UMOV UR29, 0x40000040 ;  /* 0x40000040001d7882 */ /* 0x000fc40000000000 */
[----:B------:R-:W-:Y:S01]  /*1bc0*/  USHF.R.U32.HI UR4, URZ, 0x4, UR4 ;  /* 0x000000043f047899 */ /* 0x000fe20008011604 */
[----:B------:R-:W-:Y:S01]  /*1bd0*/  UMOV UR33, 0x40000040 ;  /* 0x4000004000217882 */ /* 0x000fe20000000000 */
[----:B------:R-:W-:Y:S02]  /*1be0*/  UMOV UR37, 0x40000040 ;  /* 0x4000004000257882 */ /* 0x000fe40000000000 */
[----:B------:R-:W-:Y:S01]  /*1bf0*/  ULOP3.LUT UR4, UR4, 0x3fff, URZ, 0xc0, !UPT ;  /* 0x00003fff04047892 */ /* 0x000fe2000f8ec03f */
[----:B------:R-:W-:Y:S01]  /*1c00*/  UMOV UR41, 0x40000040 ;  /* 0x4000004000297882 */ /* 0x000fe20000000000 */
[----:B------:R-:W-:Y:S02]  /*1c10*/  UMOV UR45, 0x40000040 ;  /* 0x40000040002d7882 */ /* 0x000fe40000000000 */
[----:B------:R-:W-:Y:S01]  /*1c20*/  ULOP3.LUT UR18, UR4, 0x10000, URZ, 0xfc, !UPT ;  /* 0x0001000004127892 */ /* 0x000fe2000f8efc3f */
[----:B------:R-:W-:Y:S01]  /*1c30*/  UMOV UR49, 0x40000040 ;  /* 0x4000004000317882 */ /* 0x000fe20000000000 */
[----:B------:R-:W-:-:S02]  /*1c40*/  UMOV UR53, 0x40000040 ;  /* 0x4000004000357882 */ /* 0x000fc40000000000 */
[----:B------:R-:W-:Y:S02]  /*1c50*/  UIADD3 UR6, UR18, 0x2, URZ ;  /* 0x0000000212067890 */ /* 0x000fe4000fffe03f */
[----:B------:R-:W-:Y:S02]  /*1c60*/  UIADD3 UR14, UR18, 0x200, URZ ;  /* 0x00000200120e7890 */ /* 0x000fe4000fffe03f */
[----:B------:R-:W-:Y:S01]  /*1c70*/  IMAD.U32 R20, RZ, RZ, UR18 ;  /* 0x00000012ff147e24 */ /* 0x000fe2000f8e00ff */
[----:B------:R-:W-:Y:S02]  /*1c80*/  UMOV UR10, UR18 ;  /* 0x00000012000a7c82 */ /* 0x000fe40008000000 */
[----:B------:R-:W-:Y:S01]  /*1c90*/  HGMMA.64x64x16.F32 R24, gdesc[UR8], RZ, !UPT, gsb0 ;  /* 0x00e00000081879f0 */ /* 0x000fe2000c0008ff */
[----:B------:R-:W-:Y:S01]  /*1ca0*/  R2UR UR10, R6 ;  /* 0x00000000060a72ca */ /* 0x000fe200000e0000 */
[----:B------:R-:W-:Y:S02]  /*1cb0*/  UMOV UR9, 0x40000040 ;  /* 0x4000004000097882 */ /* 0x000fe40000000000 */
[----:B------:R-:W-:-:S10]  /*1cc0*/  IMAD.U32 R15, RZ, RZ, UR9 ;  /* 0x00000009ff0f7e24 */ /* 0x000fd4000f8e00ff */
[----:B------:R-:W-:Y:S02]  /*1cd0*/  UIADD3 UR4, UR10, 0x2, URZ ;  /* 0x000000020a047890 */ /* 0x000fe4000fffe03f */
[----:B------:R-:W-:Y:S02]  /*1ce0*/  UIADD3 UR16, UR10, 0x402, URZ ;  /* 0x000004020a107890 */ /* 0x000fe4000fffe03f */
[----:B------:R-:W-:Y:S02]  /*1cf0*/  UIADD3 UR20, UR10, 0x404, URZ ;  /* 0x000004040a147890 */ /* 0x000fe4000fffe03f */
[----:B------:R-:W-:Y:S01]  /*1d00*/  UIADD3 UR24, UR10, 0x406, URZ ;  /* 0x000004060a187890 */ /* 0x000fe2000fffe03f */
[----:B------:R-:W-:Y:S01]  /*1d10*/  UMOV UR12, UR4 ;  /* 0x00000004000c7c82 */ /* 0x000fe20008000000 */
[----:B------:R-:W-:Y:S01]  /*1d20*/  UIADD3 UR28, UR10, 0x800, URZ ;  /* 0x000008000a1c7890 */ /* 0x000fe2000fffe03f */
[----:B------:R-:W-:Y:S01]  /*1d30*/  MOV R10, UR12 ;  /* 0x0000000c000a7c02 */ /* 0x000fe20008000f00 */
[----:B------:R-:W-:Y:S01]  /*1d40*/  UMOV UR4, UR12 ;  /* 0x0000000c00047c82 */ /* 0x000fe20008000000 */
[----:B------:R-:W-:-:S02]  /*1d50*/  UIADD3 UR12, UR10, 0x400, URZ ;  /* 0x000004000a0c7890 */ /* 0x000fc4000fffe03f */
[----:B------:R-:W-:Y:S02]  /*1d60*/  UIADD3 UR32, UR10, 0x802, URZ ;  /* 0x000008020a207890 */ /* 0x000fe4000fffe03f */
[----:B------:R-:W-:Y:S02]  /*1d70*/  UIADD3 UR36, UR10, 0x804, URZ ;  /* 0x000008040a247890 */ /* 0x000fe4000fffe03f */
[----:B------:R-:W-:Y:S02]  /*1d80*/  UIADD3 UR40, UR10, 0x806, URZ ;  /* 0x000008060a287890 */ /* 0x000fe4000fffe03f */
[----:B------:R-:W-:Y:S02]  /*1d90*/  UIADD3 UR44, UR10, 0xc00, URZ ;  /* 0x00000c000a2c7890 */ /* 0x000fe4000fffe03f */
[----:B------:R-:W-:Y:S02]  /*1da0*/  UIADD3 UR48, UR10, 0xc02, URZ ;  /* 0x00000c020a307890 */ /* 0x000fe4000fffe03f */
[----:B------:R-:W-:Y:S01]  /*1db0*/  UIADD3 UR52, UR10, 0xc04, URZ ;  /* 0x00000c040a347890 */ /* 0x000fe2000fffe03f */
[----:B------:R-:W-:-:S02]  /*1dc0*/  WARPGROUP.DEPBAR.LE gsb0, 0x0 ;  /* 0x00008000000079c5 */ /* 0x000fc40000010000 */
[----:B------:R-:W-:-:S06]  /*1dd0*/  WARPGROUP.ARRIVE ;  /* 0x00000000000079c5 */ /* 0x000fcc0000000000 */
[----:B------:R-:W-:Y:S01]  /*1de0*/  HGMMA.64x64x16.F32 R24, gdesc[UR4], R24, gsb0 ;  /* 0x00e00000041879f0 */ /* 0x000fe20008000818 */
[----:B------:R-:W-:Y:S02]  /*1df0*/  UIADD3 UR4, UR10, 0x4, URZ ;  /* 0x000000040a047890 */ /* 0x000fe4000fffe03f */
[----:B------:R-:W-:Y:S01]  /*1e00*/  UIADD3 UR6, UR18, 0x4, URZ ;  /* 0x0000000412067890 */ /* 0x000fe2000fffe03f */
[----:B------:R-:W-:Y:S01]  /*1e10*/  UMOV UR5, UR9 ;  /* 0x0000000900057c82 */ /* 0x000fe20008000000 */
[----:B------:R-:W-:Y:S01]  /*1e20*/  UMOV UR7, 0x40000040 ;  /* 0x4000004000077882 */ /* 0x000fe20000000000 */
[----:B------:R-:W-:Y:S02]  /*1e30*/  UMOV UR9, 0x40000040 ;  /* 0x4000004000097882 */ /* 0x000fe40000000000 */
[----:B------:R-:W-:Y:S02]  /*1e40*/  UMOV UR8, UR4 ;  /* 0x0000000400087c82 */ /* 0x000fe40008000000 */
[----:B------:R-:W-:Y:S01]  /*1e50*/  UMOV UR4, UR8 ;  /* 0x0000000800047c82 */ /* 0x000fe20008000000 */
[----:B------:R-:W-:Y:S01]  /*1e60*/  IMAD.U32 R14, RZ, RZ, UR8 ;  /* 0x00000008ff0e7e24 */ /* 0x000fe2000f8e00ff */
[----:B------:R-:W-:-:S02]  /*1e70*/  UIADD3 UR8, UR10, 0x6, URZ ;  /* 0x000000060a087890 */ /* 0x000fc4000fffe03f */
[----:B------:R-:W-:Y:S01]  /*1e80*/  UIADD3 UR10, UR10, 0xc06, URZ ;  /* 0x00000c060a0a7890 */ /* 0x000fe2000fffe03f */
[----:B------:R-:W-:Y:S02]  /*1e90*/  WARPGROUP.DEPBAR.LE gsb0, 0x0 ;  /* 0x00008000000079c5 */ /* 0x000fe40000010000 */
[----:B------:R-:W-:-:S06]  /*1ea0*/  WARPGROUP.ARRIVE ;  /* 0x00000000000079c5 */ /* 0x000fcc0000000000 */
[----:B------:R-:W-:Y:S01]  /*1eb0*/  HGMMA.64x64x16.F32 R24, gdesc[UR4], R24, gsb0 ;  /* 0x00e00000041879f0 */ /* 0x000fe20008000818 */
[----:B------:R-:W-:Y:S01]  /*1ec0*/  UIADD3 UR6, UR18, 0x6, URZ ;  /* 0x0000000612067890 */ /* 0x000fe2000fffe03f */
[----:B------:R-:W-:Y:S01]  /*1ed0*/  UMOV UR4, UR8 ;  /* 0x0000000800047c82 */ /* 0x000fe20008000000 */
[----:B------:R-:W-:Y:S01]  /*1ee0*/  UMOV UR5, UR9 ;  /* 0x0000000900057c82 */ /* 0x000fe20008000000 */
[----:B------:R-:W-:Y:S01]  /*1ef0*/  UMOV UR7, 0x40000040 ;  /* 0x4000004000077882 */ /* 0x000fe20000000000 */
        /* <DEDUP_REMOVED lines=9> */
[----:B------:R-:W-:Y:S03]  /*1f90*/  HGMMA.64x64x16.F32 R24, gdesc[UR12], R24, gsb0 ;  /* 0x00e000000c1879f0 */ /* 0x000fe60008000818 */
        /* <DEDUP_REMOVED lines=68> */
[----:B------:R-:W-:Y:S01]  /*23e0*/  UMOV UR5, 0x40000040 ;  /* 0x4000004000057882 */ /* 0x000fe20000000000 */
[----:B------:R-:W-:Y:S01]  /*23f0*/  UMOV UR7, 0x40000040 ;  /* 0x4000004000077882 */ /* 0x000fe20000000000 */
[----:B------:R-:W-:Y:S01]  /*2400*/  MOV R12, UR4 ;  /* 0x00000004000c7c02 */ /* 0x000fe20008000f00 */
[----:B------:R-:W-:Y:S01]  /*2410*/  IMAD.U32 R13, RZ, RZ, UR5 ;  /* 0x00000005ff0d7e24 */ /* 0x000fe2000f8e00ff */
[----:B------:R-:W-:Y:S02]  /*2420*/  WARPGROUP.DEPBAR.LE gsb0, 0x0 ;  /* 0x00008000000079c5 */ /* 0x000fe40000010000 */
[----:B------:R-:W-:-:S06]  /*2430*/  WARPGROUP.ARRIVE ;  /* 0x00000000000079c5 */ /* 0x000fcc0000000000 */
[----:B------:R-:W-:Y:S03]  /*2440*/  HGMMA.64x64x16.F32 R24, gdesc[UR4], R24, gsb0 ;  /* 0x00e00000041879f0 */ /* 0x000fe60008000818 */
[----:B------:R-:W-:Y:S02]  /*2450*/  WARPGROUP.DEPBAR.LE gsb0, 0x0 ;  /* 0x00008000000079c5 */ /* 0x000fe40000010000 */
[----:B------:R-:W-:Y:S05]  /*2460*/  @!P0 BRA `(.L_x_1006) ;  /* 0x0000000000048947 */ /* 0x000fea0003800000 */
[----:B------:R-:W-:Y:S01]  /*2470*/  BPT.TRAP 0x1 ;  /* 0x000000040000795c */ /* 0x000fe20000300000 */
.L_x_1006:
[----:B01----:R-:W-:Y:S01]  /*2480*/  LOP3.LUT R0, R57, 0xffffff80, RZ, 0xc0, !PT ;  /* 0xffffff8039007812 */ /* 0x003fe200078ec0ff */
[----:B------:R-:W-:Y:S01]  /*2490*/  ULDC UR11, c[0x0][0x2f0] ;  /* 0x0000bc00000b7ab9 */ /* 0x000fe20000000800 */
[----:B------:R-:W-:Y:S01]  /*24a0*/  R2UR UR5, R23 ;  /* 0x00000000170572ca */ /* 0x000fe200000e0000 */
[----:B------:R-:W-:Y:S01]  /*24b0*/  ULDC UR14, c[0x0][0x9e0] ;  /* 0x00027800000e7ab9 */ /* 0x000fe20000000800 */
[----:B------:R-:W-:Y:S01]  /*24c0*/  LEA.HI R56, R56, R19, RZ, 0x2 ;  /* 0x0000001338387211 */ /* 0x000fe200078f10ff */
[----:B------:R-:W-:Y:S01]  /*24d0*/  IMAD.IADD R0, R19, 0x1, -R0 ;  /* 0x0000000113007824 */ /* 0x000fe200078e0a00 */
[----:B------:R-:W-:Y:S02]  /*24e0*/  LEA.HI R5, R58, R58, RZ, 0x1 ;  /* 0x0000003a3a057211 */ /* 0x000fe400078f08ff */
[----:B------:R-:W-:Y:S02]  /*24f0*/  LOP3.LUT R56, R56, 0xfffffffc, RZ, 0xc0, !PT ;  /* 0xfffffffc38387812 */ /* 0x000fe400078ec0ff */
[----:B------:R-:W-:-:S02]  /*2500*/  SHF.R.S32.HI R3, RZ, 0x1f, R0 ;  /* 0x0000001fff037819 */ /* 0x000fc40000011400 */
[----:B------:R-:W-:Y:S01]  /*2510*/  LOP3.LUT R5, R5, 0x3fffffe, RZ, 0xc0, !PT ;  /* 0x03fffffe05057812 */ /* 0x000fe200078ec0ff */
[----:B------:R-:W-:Y:S01]  /*2520*/  IMAD.IADD R56, R19, 0x1, -R56 ;  /* 0x0000000113387824 */ /* 0x000fe200078e0a38 */
[CC--:B------:R-:W-:Y:S01]  /*2530*/  LEA.HI R2, R3.reuse, R0.reuse, RZ, 0x2 ;  /* 0x0000000003027211 */ /* 0x0c0fe200078f10ff */
[----:B------:R-:W-:Y:S01]  /*2540*/  UISETP.NE.AND UP1, UPT, UR5, URZ, UPT ;  /* 0x0000003f0500728c */ /* 0x000fe2000bf25270 */
[----:B------:R-:W-:Y:S02]  /*2550*/  LEA.HI R4, R3, R0, RZ, 0x5 ;  /* 0x0000000003047211 */ /* 0x000fe400078f28ff */
[--C-:B------:R-:W-:Y:S01]  /*2560*/  SHF.R.S32.HI R3, RZ, 0x2, R2.reuse ;  /* 0x00000002ff037819 */ /* 0x100fe20000011402 */
[----:B------:R-:W-:Y:S01]  /*2570*/  ULDC UR5, c[0x0][0x9d8] ;  /* 0x0002760000057ab9 */ /* 0x000fe20000000800 */
[----:B------:R-:W-:Y:S01]  /*2580*/  SHF.R.S32.HI R8, RZ, 0x1f, R2 ;  /* 0x0000001fff087819 */ /* 0x000fe20000011402 */
[----:B------:R-:W-:Y:S01]  /*2590*/  FMUL.FTZ R26, R26, UR5 ;  /* 0x000000051a1a7c20 */ /* 0x000fe20008410000 */
[----:B------:R-:W-:Y:S01]  /*25a0*/  SHF.R.S32.HI R4, RZ, 0x5, R4 ;  /* 0x00000005ff047819 */ /* 0x000fe20000011404 */
[----:B------:R-:W-:Y:S01]  /*25b0*/  FMUL.FTZ R34, R34, UR5 ;  /* 0x0000000522227c20 */ /* 0x000fe20008410000 */
[-C--:B------:R-:W-:Y:S01]  /*25c0*/  LEA.HI R8, R8, R3.reuse, RZ, 0x3 ;  /* 0x0000000308087211 */ /* 0x080fe200078f18ff */
[----:B------:R-:W0:Y:S01]  /*25d0*/  MUFU.TANH R59, R26 ;  /* 0x0000001a003b7308 */ /* 0x000e220000002400 */
[----:B------:R-:W-:Y:S01]  /*25e0*/  LEA R9, R4, UR38, 0x4 ;  /* 0x0000002604097c11 */ /* 0x000fe2000f8e20ff */
[----:B------:R-:W-:Y:S01]  /*25f0*/  @UP1 ULDC UR6, c[0x0][0x450] ;  /* 0x0001140000061ab9 */ /* 0x000fe20000000800 */
[----:B------:R-:W-:Y:S01]  /*2600*/  LOP3.LUT R8, R8, 0xfffffff8, RZ, 0xc0, !PT ;  /* 0xfffffff808087812 */ /* 0x000fe200078ec0ff */
[----:B------:R-:W-:Y:S01]  /*2610*/  FMUL.FTZ R24, R24, UR5 ;  /* 0x0000000518187c20 */ /* 0x000fe20008410000 */
[----:B------:R-:W-:Y:S01]  /*2620*/  LEA.HI R4, R56, R56, RZ, 0x1 ;  /* 0x0000003838047211 */ /* 0x000fe200078f08ff */
[----:B------:R-:W-:Y:S01]  /*2630*/  FMUL.FTZ R25, R25, UR5 ;  /* 0x0000000519197c20 */ /* 0x000fe20008410000 */
[----:B------:R-:W-:Y:S01]  /*2640*/  R2UR UR4, R22 ;  /* 0x00000000160472ca */ /* 0x000fe200000e0000 */
[----:B------:R1:W2:Y:S01]  /*2650*/  MUFU.TANH R26, R34 ;  /* 0x00000022001a7308 */ /* 0x0002a20000002400 */
[----:B------:R-:W-:Y:S01]  /*2660*/  IADD3 R8, R9, R3, -R8 ;  /* 0x0000000309087210 */ /* 0x000fe20007ffe808 */
[----:B------:R-:W-:Y:S01]  /*2670*/  FMUL.FTZ R27, R27, UR5 ;  /* 0x000000051b1b7c20 */ /* 0x000fe20008410000 */
[----:B------:R-:W-:Y:S01]  /*2680*/  IADD3 R5, R58, -R5, RZ ;  /* 0x800000053a057210 */ /* 0x000fe20007ffe0ff */
[----:B------:R-:W-:Y:S01]  /*2690*/  FMUL.FTZ R28, R28, UR5 ;  /* 0x000000051c1c7c20 */ /* 0x000fe20008410000 */
[----:B------:R-:W-:Y:S01]  /*26a0*/  LOP3.LUT R3, R4, 0x1ffffffe, RZ, 0xc0, !PT ;  /* 0x1ffffffe04037812 */ /* 0x000fe200078ec0ff */
[----:B------:R-:W-:Y:S01]  /*26b0*/  FMUL.FTZ R29, R29, UR5 ;  /* 0x000000051d1d7c20 */ /* 0x000fe20008410000 */
[----:B------:R-:W-:Y:S01]  /*26c0*/  PLOP3.LUT P1, PT, PT, PT, UP1, 0x80, 0x0 ;  /* 0x000000000000781c */ /* 0x000fe20003f2f018 */
[----:B------:R-:W-:Y:S01]  /*26d0*/  IMAD R8, R5, 0x40, R8 ;  /* 0x0000004005087824 */ /* 0x000fe200078e0208 */
[----:B------:R-:W-:Y:S01]  /*26e0*/  R2UR UR7, R16 ;  /* 0x00000000100772ca */ /* 0x000fe200000e0000 */
[----:B------:R-:W-:Y:S01]  /*26f0*/  IMAD.IADD R3, R56, 0x1, -R3 ;  /* 0x0000000138037824 */ /* 0x000fe200078e0a03 */
[----:B------:R-:W-:Y:S01]  /*2700*/  PLOP3.LUT P2, PT, PT, PT, UP1, 0x80, 0x0 ;  /* 0x000000000000781c */ /* 0x000fe20003f4f018 */
[----:B------:R-:W-:Y:S01]  /*2710*/  UISETP.NE.AND UP0, UPT, UR4, URZ, UPT ;  /* 0x0000003f0400728c */ /* 0x000fe2000bf05270 */
[----:B------:R-:W-:Y:S01]  /*2720*/  LOP3.LUT R5, R2, 0x7ffffffc, RZ, 0xc0, !PT ;  /* 0x7ffffffc02057812 */ /* 0x000fe200078ec0ff */
[----:B------:R-:W-:Y:S01]  /*2730*/  IMAD R19, R3, 0x8, R8 ;  /* 0x0000000803137824 */ /* 0x000fe200078e0208 */
[----:B------:R-:W-:Y:S01]  /*2740*/  @UP1 ULDC UR4, c[0x0][0x44c] ;  /* 0x0001130000041ab9 */ /* 0x000fe20000000800 */
[----:B------:R-:W-:-:S02]  /*2750*/  IMAD.MOV.U32 R8, RZ, RZ, -0x40 ;  /* 0xffffffc0ff087424 */ /* 0x000fc400078e00ff */
[----:B------:R-:W-:Y:S01]  /*2760*/  FMUL.FTZ R30, R30, UR5 ;  /* 0x000000051e1e7c20 */ /* 0x000fe20008410000 */
[----:B------:R-:W-:Y:S01]  /*2770*/  IMAD.IADD R5, R0, 0x1, -R5 ;  /* 0x0000000100057824 */ /* 0x000fe200078e0a05 */
[----:B------:R-:W-:Y:S01]  /*2780*/  MOV R3, R19 ;  /* 0x0000001300037202 */ /* 0x000fe20000000f00 */
[----:B------:R-:W-:-:S04]  /*2790*/  @P1 IMAD.HI.U32 R4, R19, UR4, RZ ;  /* 0x0000000413041c27 */ /* 0x000fc8000f8e00ff */
[----:B------:R-:W-:Y:S01]  /*27a0*/  FMUL.FTZ R31, R31, UR5 ;  /* 0x000000051f1f7c20 */ /* 0x000fe20008410000 */
[----:B------:R-:W-:Y:S01]  /*27b0*/  UIADD3 UR4, UR7, 0x30840, URZ ;  /* 0x0003084007047890 */ /* 0x000fe2000fffe03f */
[----:B------:R-:W3:Y:S01]  /*27c0*/  S2UR UR7, SR_CgaCtaId ;  /* 0x00000000000779c3 */ /* 0x000ee20000008800 */
[----:B-1----:R-:W-:Y:S01]  /*27d0*/  IMAD R34, R203, R8, 0x40 ;  /* 0x00000040cb227424 */ /* 0x002fe200078e0208 */
[----:B------:R-:W-:Y:S01]  /*27e0*/  @P2 SHF.R.U32.HI R3, RZ, UR6, R4 ;  /* 0x00000006ff032c19 */ /* 0x000fe20008011604 */
[----:B------:R-:W-:Y:S01]  /*27f0*/  FMUL.FTZ R32, R32, UR5 ;  /* 0x0000000520207c20 */ /* 0x000fe20008410000 */
[----:B------:R-:W-:Y:S01]  /*2800*/  FMUL.FTZ R33, R33, UR5 ;  /* 0x0000000521217c20 */ /* 0x000fe20008410000 */
[----:B------:R-:W-:Y:S02]  /*2810*/  VIADD R0, R34, 0x1 ;  /* 0x0000000122007836 */ /* 0x000fe40000000000 */
[----:B------:R-:W-:Y:S01]  /*2820*/  FMUL.FTZ R35, R35, UR5 ;  /* 0x0000000523237c20 */ /* 0x000fe20008410000 */
[----:B------:R-:W1:Y:S01]  /*2830*/  SHFL.IDX PT, R4, R3, RZ, 0x1c1f ;  /* 0x001c1fff03047589 */ /* 0x000e6200000e0000 */
[----:B------:R-:W-:Y:S01]  /*2840*/  FMUL.FTZ R36, R36, UR5 ;  /* 0x0000000524247c20 */ /* 0x000fe20008410000 */
        /* <DEDUP_REMOVED lines=15> */
[----:B---3--:R-:W-:Y:S01]  /*2940*/  UPRMT UR4, UR7, 0x654, UR4 ;  /* 0x0000065407047896 */ /* 0x008fe20008000004 */
[----:B------:R-:W-:Y:S01]  /*2950*/  FMUL.FTZ R52, R52, UR5 ;  /* 0x0000000534347c20 */ /* 0x000fe20008410000 */
[----:B------:R-:W-:Y:S01]  /*2960*/  FMUL.FTZ R53, R53, UR5 ;  /* 0x0000000535357c20 */ /* 0x000fe20008410000 */
[----:B------:R-:W-:Y:S01]  /*2970*/  FMUL.FTZ R54, R54, UR5 ;  /* 0x0000000536367c20 */ /* 0x000fe20008410000 */
[----:B------:R-:W-:Y:S01]  /*2980*/  FMUL.FTZ R55, R55, UR5 ;  /* 0x0000000537377c20 */ /* 0x000fe20008410000 */
[----:B------:R-:W-:Y:S01]  /*2990*/  IMAD R0, R5, -0x2, R0 ;  /* 0xfffffffe05007824 */ /* 0x000fe200078e0200 */
[----:B------:R-:W-:Y:S01]  /*29a0*/  ULDC UR5, c[0x0][0x288] ;  /* 0x0000a20000057ab9 */ /* 0x000fe20000000800 */
[----:B------:R-:W-:Y:S01]  /*29b0*/  PLOP3.LUT P1, PT, PT, PT, UP0, 0x40, 0x0 ;  /* 0x000000000000781c */ /* 0x000fe20003f2e808 */
[----:B------:R-:W3:Y:S01]  /*29c0*/  MUFU.TANH R24, R24 ;  /* 0x0000001800187308 */ /* 0x000ee20000002400 */
[----:B------:R-:W-:Y:S01]  /*29d0*/  MOV R154, UR5 ;  /* 0x00000005009a7c02 */ /* 0x000fe20008000f00 */
[----:B------:R-:W-:Y:S01]  /*29e0*/  SYNCS.ARRIVE.TRANS64.RED.A1T0 RZ, [UR4], RZ ;  /* 0x000000ffffff79a7 */ /* 0x000fe20008100404 */
[C---:B------:R-:W-:Y:S01]  /*29f0*/  IMAD R9, R17.reuse, UR11, R0 ;  /* 0x0000000b11097c24 */ /* 0x040fe2000f8e0200 */
[----:B------:R-:W-:Y:S01]  /*2a00*/  ULDC UR4, c[0x0][0x9dc] ;  /* 0x0002770000047ab9 */ /* 0x000fe20000000800 */
[----:B------:R-:W-:Y:S01]  /*2a10*/  IMAD R0, R17, UR11, R34 ;  /* 0x0000000b11007c24 */ /* 0x000fe2000f8e0222 */
[----:B------:R-:W-:Y:S01]  /*2a20*/  ULOP3.LUT UR6, URZ, UR4, URZ, 0x33, !UPT ;  /* 0x000000043f067292 */ /* 0x000fe2000f8e333f */
[----:B------:R-:W-:Y:S01]  /*2a30*/  IMAD.IADD R9, R9, 0x1, -R154 ;  /* 0x0000000109097824 */ /* 0x000fe200078e0a9a */
[----:B------:R-:W4:Y:S01]  /*2a40*/  MUFU.TANH R25, R25 ;  /* 0x0000001900197308 */ /* 0x000f220000002400 */
[----:B------:R-:W-:Y:S01]  /*2a50*/  IMAD R56, R5, -0x2, R0 ;  /* 0xfffffffe05387824 */ /* 0x000fe200078e0200 */
[----:B------:R-:W-:Y:S01]  /*2a60*/  LEA R8, R203, 0xffffffc0, 0x6 ;  /* 0xffffffc0cb087811 */ /* 0x000fe200078e30ff */
[C---:B------:R-:W-:Y:S01]  /*2a70*/  VIADD R57, R9.reuse, UR14 ;  /* 0x0000000e09397c36 */ /* 0x040fe20008000000 */
[----:B------:R-:W-:Y:S01]  /*2a80*/  IADD3 R58, R9, UR6, RZ ;  /* 0x00000006093a7c10 */ /* 0x000fe2000fffe0ff */
[----:B------:R-:W-:-:S03]  /*2a90*/  IMAD.U32 R21, RZ, RZ, UR6 ;  /* 0x00000006ff157e24 */ /* 0x000fc6000f8e00ff */
[----:B------:R-:W0:Y:S01]  /*2aa0*/  MUFU.TANH R27, R27 ;  /* 0x0000001b001b7308 */ /* 0x000e220000002400 */
[----:B-1----:R-:W-:Y:S01]  /*2ab0*/  VIADDMNMX R0, R4, R57, R56, PT ;  /* 0x0000003904007246 */ /* 0x002fe20003800138 */
[----:B------:R-:W-:-:S06]  /*2ac0*/  IMAD.IADD R2, R58, 0x1, R4 ;  /* 0x000000013a027824 */ /* 0x000fcc00078e0204 */
[----:B------:R-:W1:Y:S08]  /*2ad0*/  MUFU.TANH R28, R28 ;  /* 0x0000001c001c7308 */ /* 0x000e700000002400 */
[----:B------:R-:W0:Y:S08]  /*2ae0*/  MUFU.TANH R29, R29 ;  /* 0x0000001d001d7308 */ /* 0x000e300000002400 */
        /* <DEDUP_REMOVED lines=24> */
[----:B------:R-:W0:Y:S01]  /*2c70*/  MUFU.TANH R55, R55 ;  /* 0x0000003700377308 */ /* 0x000e220000002400 */
[----:B-1234-:R-:W-:Y:S05]  /*2c80*/  @P1 BRA `(.L_x_1007) ;  /* 0x0000000000641947 */ /* 0x01efea0003800000 */
[----:B------:R-:W-:Y:S01]  /*2c90*/  IMAD R9, R17, UR11, R4 ;  /* 0x0000000b11097c24 */ /* 0x000fe2000f8e0204 */
[----:B------:R-:W-:Y:S03]  /*2ca0*/  BSSY B0, `(.L_x_1008) ;  /* 0x0000013000007945 */ /* 0x000fe60003800000 */
[----:B------:R-:W-:-:S05]  /*2cb0*/  IMAD.IADD R9, R9, 0x1, -R154 ;  /* 0x0000000109097824 */ /* 0x000fca00078e0a9a */
[----:B------:R-:W-:-:S13]  /*2cc0*/  ISETP.GT.AND P1, PT, R9, -0x1, PT ;  /* 0xffffffff0900780c */ /* 0x000fda0003f24270 */
[----:B------:R-:W-:Y:S05]  /*2cd0*/  @P1 BRA `(.L_x_1009) ;  /* 0x0000000000241947 */ /* 0x000fea0003800000 */
[----:B------:R-:W-:Y:S01]  /*2ce0*/  ULDC UR4, c[0x0][0x9e4] ;  /* 0x0002790000047ab9 */ /* 0x000fe20000000800 */
[----:B------:R-:W-:Y:S01]  /*2cf0*/  LOP3.LUT R9, RZ, R9, RZ, 0x33, !PT ;  /* 0x00000009ff097212 */ /* 0x000fe200078e33ff */
[----:B------:R-:W-:-:S05]  /*2d00*/  IMAD.U32 R60, RZ, RZ, UR4 ;  /* 0x00000004ff3c7e24 */ /* 0x000fca000f8e00ff */
[----:B------:R-:W-:-:S13]  /*2d10*/  ISETP.NE.AND P1, PT, R60, 0x1, PT ;  /* 0x000000013c00780c */ /* 0x000fda0003f25270 */
[----:B------:R-:W1:Y:S02]  /*2d20*/  @P1 LDC.64 R62, c[0x0][0x9e8] ;  /* 0x00027a00ff3e1b82 */ /* 0x000e640000000a00 */
[----:B-1----:R-:W-:-:S05]  /*2d30*/  @P1 IMAD.HI.U32 R4, R9, R62, RZ ;  /* 0x0000003e09041227 */ /* 0x002fca00078e00ff */
[----:B------:R-:W-:-:S04]  /*2d40*/  @P1 SHF.R.U32.HI R9, RZ, R63, R4 ;  /* 0x0000003fff091219 */ /* 0x000fc80000011604 */
[----:B------:R-:W-:Y:S01]  /*2d50*/  LOP3.LUT R9, RZ, R9, RZ, 0x33, !PT ;  /* 0x00000009ff097212 */ /* 0x000fe200078e33ff */
[----:B------:R-:W-:Y:S06]  /*2d60*/  BRA `(.L_x_1010) ;  /* 0x0000000000187947 */ /* 0x000fec0003800000 */
.L_x_1009:
[----:B------:R-:W-:Y:S02]  /*2d70*/  ULDC UR4, c[0x0][0x9e4] ;  /* 0x0002790000047ab9 */ /* 0x000fe40000000800 */
[----:B------:R-:W-:-:S04]  /*2d80*/  MOV R60, UR4 ;  /* 0x00000004003c7c02 */ /* 0x000fc80008000f00 */
[----:B------:R-:W-:-:S13]  /*2d90*/  ISETP.NE.AND P1, PT, R60, 0x1, PT ;  /* 0x000000013c00780c */ /* 0x000fda0003f25270 */
[----:B------:R-:W1:Y:S02]  /*2da0*/  @P1 LDC.64 R62, c[0x0][0x9e8] ;  /* 0x00027a00ff3e1b82 */ /* 0x000e640000000a00 */
[----:B-1----:R-:W-:-:S05]  /*2db0*/  @P1 IMAD.HI.U32 R4, R9, R62, RZ ;  /* 0x0000003e09041227 */ /* 0x002fca00078e00ff */
[----:B------:R-:W-:-:S07]  /*2dc0*/  @P1 SHF.R.U32.HI R9, RZ, R63, R4 ;  /* 0x0000003fff091219 */ /* 0x000fce0000011604 */
.L_x_1010:
[----:B------:R-:W-:Y:S05]  /*2dd0*/  BSYNC B0 ;  /* 0x0000000000007941 */ /* 0x000fea0003800000 */
.L_x_1008:
[----:B------:R-:W-:-:S04]  /*2de0*/  IMAD R4, R9, R60, -R8 ;  /* 0x0000003c09047224 */ /* 0x000fc800078e0a08 */
[----:B------:R-:W-:-:S05]  /*2df0*/  IMAD R9, R5, -0x2, R4 ;  /* 0xfffffffe05097824 */ /* 0x000fca00078e0204 */
[----:B------:R-:W-:Y:S02]  /*2e00*/  VIADDMNMX R0, R9, R60, R0, PT ;  /* 0x0000003c09007246 */ /* 0x000fe40003800100 */
[----:B------:R-:W-:-:S07]  /*2e10*/  VIMNMX R2, R2, R9, !PT ;  /* 0x0000000902027248 */ /* 0x000fce0007fe0100 */
.L_x_1007:
[C---:B------:R-:W-:Y:S01]  /*2e20*/  ISETP.GE.AND P2, PT, R34.reuse, 0x9, PT ;  /* 0x000000092200780c */ /* 0x040fe20003f46270 */
[----:B------:R-:W1:Y:S01]  /*2e30*/  SHFL.IDX PT, R3, R3, 0x1, 0x1c1f ;  /* 0x003c1f0003037f89 */ /* 0x000e6200000e0000 */
[----:B------:R-:W-:Y:S02]  /*2e40*/  ISETP.GE.AND P1, PT, R34, 0x2, PT ;  /* 0x000000022200780c */ /* 0x000fe40003f26270 */
[C---:B------:R-:W-:Y:S02]  /*2e50*/  ISETP.GT.AND P3, PT, R2.reuse, 0x8, !P2 ;  /* 0x000000080200780c */ /* 0x040fe40005764270 */
[----:B------:R-:W-:Y:S02]  /*2e60*/  ISETP.GT.AND P4, PT, R2, 0x1, !P1 ;  /* 0x000000010200780c */ /* 0x000fe40004f84270 */
[----:B------:R-:W-:Y:S02]  /*2e70*/  ISETP.LT.OR P3, PT, R0, 0x9, P3 ;  /* 0x000000090000780c */ /* 0x000fe40001f61670 */
[----:B------:R-:W-:-:S02]  /*2e80*/  ISETP.GE.AND P5, PT, R34, 0x11, PT ;  /* 0x000000112200780c */ /* 0x000fc40003fa6270 */
[----:B------:R-:W-:Y:S02]  /*2e90*/  FSEL R63, R28, -INF , !P3 ;  /* 0xff8000001c3f7808 */ /* 0x000fe40005800000 */
[----:B------:R-:W-:Y:S02]  /*2ea0*/  ISETP.LT.OR P4, PT, R0, 0x2, P4 ;  /* 0x000000020000780c */ /* 0x000fe40002781670 */
[----:B------:R-:W-:Y:S02]  /*2eb0*/  ISETP.GT.AND P3, PT, R2, 0x10, !P5 ;  /* 0x000000100200780c */ /* 0x000fe40006f64270 */
[----:B------:R-:W-:Y:S02]  /*2ec0*/  ISETP.GE.AND P6, PT, R34, 0xa, PT ;  /* 0x0000000a2200780c */ /* 0x000fe40003fc6270 */
[----:B------:R-:W-:Y:S02]  /*2ed0*/  FSEL R61, R25, -INF , !P4 ;  /* 0xff800000193d7808 */ /* 0x000fe40006000000 */
[----:B------:R-:W-:-:S02]  /*2ee0*/  P2R R62, PR, RZ, 0x20 ;  /* 0x00000020ff3e7803 */ /* 0x000fc40000000000 */
[----:B------:R-:W-:Y:S02]  /*2ef0*/  ISETP.LT.OR P3, PT, R0, 0x11, P3 ;  /* 0x000000110000780c */ /* 0x000fe40001f61670 */
[----:B------:R-:W-:Y:S02]  /*2f00*/  ISETP.GT.AND P4, PT, R2, 0x9, !P6 ;  /* 0x000000090200780c */ /* 0x000fe40007784270 */
[----:B------:R-:W-:Y:S02]  /*2f10*/  ISETP.GE.AND P5, PT, R34, 0x12, PT ;  /* 0x000000122200780c */ /* 0x000fe40003fa6270 */
[----:B0-----:R-:W-:Y:S02]  /*2f20*/  FSEL R67, R32, -INF , !P3 ;  /* 0xff80000020437808 */ /* 0x001fe40005800000 */
[----:B------:R-:W-:Y:S02]  /*2f30*/  ISETP.LT.OR P4, PT, R0, 0xa, P4 ;  /* 0x0000000a0000780c */ /* 0x000fe40002781670 */
[----:B------:R-:W-:-:S02]  /*2f40*/  ISETP.GT.AND P3, PT, R2, 0x11, !P5 ;  /* 0x000000110200780c */ /* 0x000fc40006f64270 */
[----:B------:R-:W-:Y:S02]  /*2f50*/  FSEL R65, R29, -INF , !P4 ;  /* 0xff8000001d417808 */ /* 0x000fe40006000000 */
[----:B------:R-:W-:Y:S02]  /*2f60*/  ISETP.LT.OR P3, PT, R0, 0x12, P3 ;  /* 0x000000120000780c */ /* 0x000fe40001f61670 */
[----:B------:R-:W-:Y:S02]  /*2f70*/  ISETP.GE.AND P4, PT, R34, 0x19, PT ;  /* 0x000000192200780c */ /* 0x000fe40003f86270 */
[----:B------:R-:W-:Y:S02]  /*2f80*/  FSEL R69, R33, -INF , !P3 ;  /* 0xff80000021457808 */ /* 0x000fe40005800000 */
[----:B------:R-:W-:Y:S02]  /*2f90*/  ISETP.GT.AND P3, PT, R2, 0x18, !P4 ;  /* 0x000000180200780c */ /* 0x000fe40006764270 */
[----:B------:R-:W-:-:S02]  /*2fa0*/  P2R R32, PR, RZ, 0x10 ;  /* 0x00000010ff207803 */ /* 0x000fc40000000000 */
[----:B------:R-:W-:Y:S02]  /*2fb0*/  ISETP.LT.OR P3, PT, R0, 0x19, P3 ;  /* 0x000000190000780c */ /* 0x000fe40001f61670 */
[----:B------:R-:W-:Y:S02]  /*2fc0*/  ISETP.GE.AND P4, PT, R34, 0x1a, PT ;  /* 0x0000001a2200780c */ /* 0x000fe40003f86270 */
[----:B------:R-:W-:Y:S02]  /*2fd0*/  FSEL R71, R36, -INF , !P3 ;  /* 0xff80000024477808 */ /* 0x000fe40005800000 */
[----:B------:R-:W-:Y:S02]  /*2fe0*/  ISETP.GT.AND P3, PT, R2, 0x19, !P4 ;  /* 0x000000190200780c */ /* 0x000fe40006764270 */
[----:B------:R-:W-:Y:S02]  /*2ff0*/  P2R R33, PR, RZ, 0x10 ;  /* 0x00000010ff217803 */ /* 0x000fe40000000000 */
[----:B------:R-:W-:-:S02]  /*3000*/  ISETP.LT.OR P3, PT, R0, 0x1a, P3 ;  /* 0x0000001a0000780c */ /* 0x000fc40001f61670 */
[----:B------:R-:W-:Y:S02]  /*3010*/  ISETP.GE.AND P4, PT, R34, 0x21, PT ;  /* 0x000000212200780c */ /* 0x000fe40003f86270 */
[----:B------:R-:W-:Y:S02]  /*3020*/  FSEL R73, R37, -INF , !P3 ;  /* 0xff80000025497808 */ /* 0x000fe40005800000 */
[----:B------:R-:W-:Y:S02]  /*3030*/  ISETP.GT.AND P3, PT, R2, 0x20, !P4 ;  /* 0x000000200200780c */ /* 0x000fe40006764270 */
[----:B------:R-:W-:Y:S02]  /*3040*/  P2R R36, PR, RZ, 0x10 ;  /* 0x00000010ff247803 */ /* 0x000fe40000000000 */
[----:B------:R-:W-:Y:S02]  /*3050*/  ISETP.LT.OR P3, PT, R0, 0x21, P3 ;  /* 0x000000210000780c */ /* 0x000fe40001f61670 */
[----:B------:R-:W-:-:S02]  /*3060*/  ISETP.GE.AND P4, PT, R34, 0x22, PT ;  /* 0x000000222200780c */ /* 0x000fc40003f86270 */
[----:B------:R-:W-:Y:S02]  /*3070*/  FSEL R75, R40, -INF , !P3 ;  /* 0xff800000284b7808 */ /* 0x000fe40005800000 */
[----:B------:R-:W-:Y:S02]  /*3080*/  ISETP.GT.AND P3, PT, R2, 0x21, !P4 ;  /* 0x000000210200780c */ /* 0x000fe40006764270 */
[----:B------:R-:W-:Y:S02]  /*3090*/  P2R R40, PR, RZ, 0x10 ;  /* 0x00000010ff287803 */ /* 0x000fe40000000000 */
[----:B------:R-:W-:Y:S02]  /*30a0*/  ISETP.LT.OR P3, PT, R0, 0x22, P3 ;  /* 0x000000220000780c */ /* 0x000fe40001f61670 */
[----:B------:R-:W-:Y:S02]  /*30b0*/  ISETP.GE.AND P4, PT, R34, 0x29, PT ;  /* 0x000000292200780c */ /* 0x000fe40003f86270 */
[----:B------:R-:W-:-:S02]  /*30c0*/  FSEL R77, R41, -INF , !P3 ;  /* 0xff800000294d7808 */ /* 0x000fc40005800000 */
[----:B------:R-:W-:Y:S02]  /*30d0*/  ISETP.GT.AND P3, PT, R2, 0x28, !P4 ;  /* 0x000000280200780c */ /* 0x000fe40006764270 */
[----:B------:R-:W-:Y:S02]  /*30e0*/  P2R R41, PR, RZ, 0x10 ;  /* 0x00000010ff297803 */ /* 0x000fe40000000000 */
[----:B------:R-:W-:Y:S02]  /*30f0*/  ISETP.LT.OR P3, PT, R0, 0x29, P3 ;  /* 0x000000290000780c */ /* 0x000fe40001f61670 */
[----:B------:R-:W-:Y:S02]  /*3100*/  ISETP.GE.AND P4, PT, R34, 0x2a, PT ;  /* 0x0000002a2200780c */ /* 0x000fe40003f86270 */
[----:B------:R-:W-:Y:S02]  /*3110*/  FSEL R79, R44, -INF , !P3 ;  /* 0xff8000002c4f7808 */ /* 0x000fe40005800000 */
[----:B------:R-:W-:-:S02]  /*3120*/  ISETP.GT.AND P3, PT, R2, 0x29, !P4 ;  /* 0x000000290200780c */ /* 0x000fc40006764270 */
[----:B------:R-:W-:Y:S02]  /*3130*/  P2R R44, PR, RZ, 0x10 ;  /* 0x00000010ff2c7803 */ /* 0x000fe40000000000 */
[----:B------:R-:W-:Y:S02]  /*3140*/  ISETP.LT.OR P3, PT, R0, 0x2a, P3 ;  /* 0x0000002a0000780c */ /* 0x000fe40001f61670 */
[----:B------:R-:W-:Y:S02]  /*3150*/  P2R R29, PR, RZ, 0x20 ;  /* 0x00000020ff1d7803 */ /* 0x000fe40000000000 */
[----:B------:R-:W-:Y:S02]  /*3160*/  FSEL R81, R45, -INF , !P3 ;  /* 0xff8000002d517808 */ /* 0x000fe40005800000 */
[----:B------:R-:W-:Y:S02]  /*3170*/  ISETP.GE.AND P3, PT, R34, 0x31, PT ;  /* 0x000000312200780c */ /* 0x000fe40003f66270 */
[----:B------:R-:W-:-:S02]  /*3180*/  P2R R60, PR, RZ, 0x40 ;  /* 0x00000040ff3c7803 */ /* 0x000fc40000000000 */
[----:B------:R-:W-:Y:S02]  /*3190*/  ISETP.GT.AND P4, PT, R2, 0x30, !P3 ;  /* 0x000000300200780c */ /* 0x000fe40005f84270 */
[----:B------:R-:W-:Y:S02]  /*31a0*/  R2UR UR4, R22 ;  /* 0x00000000160472ca */ /* 0x000fe400000e0000 */
[----:B------:R-:W-:-:S04]  /*31b0*/  ISETP.LT.OR P4, PT, R0, 0x31, P4 ;  /* 0x000000310000780c */ /* 0x000fc80002781670 */
[----:B------:R-:W-:Y:S02]  /*31c0*/  FSEL R83, R48, -INF , !P4 ;  /* 0xff80000030537808 */ /* 0x000fe40006000000 */
[----:B------:R-:W-:-:S04]  /*31d0*/  ISETP.GE.AND P4, PT, R34, 0x32, PT ;  /* 0x000000322200780c */ /* 0x000fc80003f86270 */
[----:B------:R-:W-:Y:S01]  /*31e0*/  ISETP.GT.AND P5, PT, R2, 0x31, !P4 ;  /* 0x000000310200780c */ /* 0x000fe200067a4270 */
[----:B------:R-:W-:-:S03]  /*31f0*/  UISETP.NE.AND UP0, UPT, UR4, URZ, UPT ;  /* 0x0000003f0400728c */ /* 0x000fc6000bf05270 */
[----:B------:R-:W-:-:S04]  /*3200*/  ISETP.LT.OR P5, PT, R0, 0x32, P5 ;  /* 0x000000320000780c */ /* 0x000fc80002fa1670 */
[----:B------:R-:W-:Y:S02]  /*3210*/  FSEL R85, R49, -INF , !P5 ;  /* 0xff80000031557808 */ /* 0x000fe40006800000 */
[----:B------:R-:W-:-:S04]  /*3220*/  ISETP.GE.AND P5, PT, R34, 0x39, PT ;  /* 0x000000392200780c */ /* 0x000fc80003fa6270 */
[----:B------:R-:W-:-:S04]  /*3230*/  ISETP.GT.AND P6, PT, R2, 0x38, !P5 ;  /* 0x000000380200780c */ /* 0x000fc80006fc4270 */
[----:B------:R-:W-:-:S04]  /*3240*/  ISETP.LT.OR P6, PT, R0, 0x39, P6 ;  /* 0x000000390000780c */ /* 0x000fc800037c1670 */
[----:B------:R-:W-:Y:S02]  /*3250*/  FSEL R87, R52, -INF , !P6 ;  /* 0xff80000034577808 */ /* 0x000fe40007000000 */
[----:B------:R-:W-:-:S04]  /*3260*/  ISETP.GE.AND P6, PT, R34, 0x1, PT ;  /* 0x000000012200780c */ /* 0x000fc80003fc6270 */
[----:B------:R-:W-:Y:S02]  /*3270*/  P2R R28, PR, RZ, 0x40 ;  /* 0x00000040ff1c7803 */ /* 0x000fe40000000000 */
[----:B------:R-:W-:-:S04]  /*3280*/  ISETP.GT.AND P6, PT, R2, RZ, !P6 ;  /* 0x000000ff0200720c */ /* 0x000fc800077c4270 */
[----:B------:R-:W-:-:S04]  /*3290*/  ISETP.LT.OR P6, PT, R0, 0x1, P6 ;  /* 0x000000010000780c */ /* 0x000fc800037c1670 */
[----:B------:R-:W-:Y:S02]  /*32a0*/  FSEL R37, R24, -INF , !P6 ;  /* 0xff80000018257808 */ /* 0x000fe40007000000 */
[----:B------:R-:W-:-:S04]  /*32b0*/  ISETP.GE.AND P6, PT, R34, 0x3a, PT ;  /* 0x0000003a2200780c */ /* 0x000fc80003fc6270 */
[----:B------:R-:W-:Y:S02]  /*32c0*/  P2R R34, PR, RZ, 0x40 ;  /* 0x00000040ff227803 */ /* 0x000fe40000000000 */
[----:B------:R-:W-:Y:S01]  /*32d0*/  ISETP.GT.AND P6, PT, R2, 0x39, !P6 ;  /* 0x000000390200780c */ /* 0x000fe200077c4270 */
[----:B-1----:R-:W-:-:S03]  /*32e0*/  IMAD.IADD R2, R58, 0x1, R3 ;  /* 0x000000013a027824 */ /* 0x002fc600078e0203 */
[----:B------:R-:W-:Y:S02]  /*32f0*/  ISETP.LT.OR P6, PT, R0, 0x3a, P6 ;  /* 0x0000003a0000780c */ /* 0x000fe400037c1670 */
[----:B------:R-:W-:Y:S02]  /*3300*/  VIADDMNMX R0, R3, R57, R56, PT ;  /* 0x0000003903007246 */ /* 0x000fe40003800138 */
[----:B------:R-:W-:Y:S02]  /*3310*/  FSEL R53, R53, -INF , !P6 ;  /* 0xff80000035357808 */ /* 0x000fe40007000000 */
[----:B------:R-:W-:-:S13]  /*3320*/  PLOP3.LUT P6, PT, PT, PT, UP0, 0x40, 0x0 ;  /* 0x000000000000781c */ /* 0x000fda0003fce808 */
[----:B------:R-:W-:Y:S05]  /*3330*/  @P6 BRA `(.L_x_1011) ;  /* 0x0000000000646947 */ /* 0x000fea0003800000 */
        /* <DEDUP_REMOVED lines=9> */
[----:B------:R-:W0:Y:S02]  /*33d0*/  @P6 LDC.64 R24, c[0x0][0x9e8] ;  /* 0x00027a00ff186b82 */ /* 0x000e240000000a00 */
[----:B0-----:R-:W-:-:S05]  /*33e0*/  @P6 IMAD.HI.U32 R4, R3, R24, RZ ;  /* 0x0000001803046227 */ /* 0x001fca00078e00ff */
[----:B------:R-:W-:-:S04]  /*33f0*/  @P6 SHF.R.U32.HI R3, RZ, R25, R4 ;  /* 0x00000019ff036219 */ /* 0x000fc80000011604 */
[----:B------:R-:W-:Y:S01]  /*3400*/  LOP3.LUT R3, RZ, R3, RZ, 0x33, !PT ;  /* 0x00000003ff037212 */ /* 0x000fe200078e33ff */
[----:B------:R-:W-:Y:S06]  /*3410*/  BRA `(.L_x_1014) ;  /* 0x0000000000187947 */ /* 0x000fec0003800000 */
.L_x_1013:
[----:B------:R-:W-:Y:S02]  /*3420*/  ULDC UR4, c[0x0][0x9e4] ;  /* 0x0002790000047ab9 */ /* 0x000fe40000000800 */
[----:B------:R-:W-:-:S04]  /*3430*/  MOV R9, UR4 ;  /* 0x0000000400097c02 */ /* 0x000fc80008000f00 */
[----:B------:R-:W-:-:S13]  /*3440*/  ISETP.NE.AND P6, PT, R9, 0x1, PT ;  /* 0x000000010900780c */ /* 0x000fda0003fc5270 */
[----:B------:R-:W0:Y:S02]  /*3450*/  @P6 LDC.64 R24, c[0x0][0x9e8] ;  /* 0x00027a00ff186b82 */ /* 0x000e240000000a00 */
[----:B0-----:R-:W-:-:S05]  /*3460*/  @P6 IMAD.HI.U32 R4, R3, R24, RZ ;  /* 0x0000001803046227 */ /* 0x001fca00078e00ff */
[----:B------:R-:W-:-:S07]  /*3470*/  @P6 SHF.R.U32.HI R3, RZ, R25, R4 ;  /* 0x00000019ff036219 */ /* 0x000fce0000011604 */
.L_x_1014:
[----:B------:R-:W-:Y:S05]  /*3480*/  BSYNC B0 ;  /* 0x0000000000007941 */ /* 0x000fea0003800000 */
.L_x_1012:
[----:B------:R-:W-:-:S04]  /*3490*/  IMAD R4, R3, R9, -R8 ;  /* 0x0000000903047224 */ /* 0x000fc800078e0a08 */
[----:B------:R-:W-:-:S05]  /*34a0*/  IMAD R3, R5, -0x2, R4 ;  /* 0xfffffffe05037824 */ /* 0x000fca00078e0204 */
[----:B------:R-:W-:Y:S02]  /*34b0*/  VIADDMNMX R0, R3, R9, R0, PT ;  /* 0x0000000903007246 */ /* 0x000fe40003800100 */
[----:B------:R-:W-:-:S07]  /*34c0*/  VIMNMX R2, R2, R3, !PT ;  /* 0x0000000302027248 */ /* 0x000fce0007fe0100 */
.L_x_1011:
[----:B------:R-:W-:Y:S01]  /*34d0*/  ISETP.GT.AND P1, PT, R2, 0x1, !P1 ;  /* 0x000000010200780c */ /* 0x000fe20004f24270 */
[----:B------:R-:W-:Y:S01]  /*34e0*/  ULDC UR10, c[0x0][0x988] ;  /* 0x00026200000a7ab9 */ /* 0x000fe20000000800 */
[----:B------:R-:W-:Y:S01]  /*34f0*/  FMNMX.FTZ R3, R37, R61, !PT ;  /* 0x0000003d25037209 */ /* 0x000fe20007810000 */
[----:B------:R-:W-:Y:S01]  /*3500*/  VIADD R203, R203, 0xfffffffe ;  /* 0xfffffffecbcb7836 */ /* 0x000fe20000000000 */
[----:B------:R-:W-:Y:S02]  /*3510*/  ISETP.LT.OR P1, PT, R0, 0x2, P1 ;  /* 0x000000020000780c */ /* 0x000fe40000f21670 */
[----:B------:R-:W-:Y:S02]  /*3520*/  FMNMX.FTZ R3, R63, R3, !PT ;  /* 0x000000033f037209 */ /* 0x000fe40007810000 */
[----:B------:R-:W-:Y:S02]  /*3530*/  FSEL R9, R27, -INF , !P1 ;  /* 0xff8000001b097808 */ /* 0x000fe40004800000 */
[----:B------:R-:W-:-:S02]  /*3540*/  ISETP.NE.AND P1, PT, R60, RZ, PT ;  /* 0x000000ff3c00720c */ /* 0x000fc40003f25270 */
[----:B------:R-:W-:Y:S02]  /*3550*/  FMNMX.FTZ R3, R65, R3, !PT ;  /* 0x0000000341037209 */ /* 0x000fe40007810000 */
[----:B------:R-:W-:Y:S02]  /*3560*/  ISETP.GT.AND P1, PT, R2, 0x9, !P1 ;  /* 0x000000090200780c */ /* 0x000fe40004f24270 */
[----:B------:R-:W-:Y:S02]  /*3570*/  FMNMX.FTZ R3, R67, R3, !PT ;  /* 0x0000000343037209 */ /* 0x000fe40007810000 */
[----:B------:R-:W-:Y:S02]  /*3580*/  ISETP.LT.OR P1, PT, R0, 0xa, P1 ;  /* 0x0000000a0000780c */ /* 0x000fe40000f21670 */
[----:B------:R-:W-:Y:S02]  /*3590*/  FMNMX.FTZ R3, R69, R3, !PT ;  /* 0x0000000345037209 */ /* 0x000fe40007810000 */
[----:B------:R-:W-:-:S02]  /*35a0*/  FSEL R25, R31, -INF , !P1 ;  /* 0xff8000001f197808 */ /* 0x000fc40004800000 */
[----:B------:R-:W-:Y:S02]  /*35b0*/  ISETP.NE.AND P1, PT, R62, RZ, PT ;  /* 0x000000ff3e00720c */ /* 0x000fe40003f25270 */
[----:B------:R-:W-:Y:S02]  /*35c0*/  FMNMX.FTZ R3, R71, R3, !PT ;  /* 0x0000000347037209 */ /* 0x000fe40007810000 */
[----:B------:R-:W-:Y:S02]  /*35d0*/  ISETP.GT.AND P1, PT, R2, 0x10, !P1 ;  /* 0x000000100200780c */ /* 0x000fe40004f24270 */
[----:B------:R-:W-:Y:S02]  /*35e0*/  FMNMX.FTZ R3, R73, R3, !PT ;  /* 0x0000000349037209 */ /* 0x000fe40007810000 */
[----:B------:R-:W-:Y:S02]  /*35f0*/  ISETP.LT.OR P1, PT, R0, 0x11, P1 ;  /* 0x000000110000780c */ /* 0x000fe40000f21670 */
[----:B------:R-:W-:-:S02]  /*3600*/  FMNMX.FTZ R3, R75, R3, !PT ;  /* 0x000000034b037209 */ /* 0x000fc40007810000 */
[----:B------:R-:W-:Y:S02]  /*3610*/  FSEL R26, R26, -INF , !P1 ;  /* 0xff8000001a1a7808 */ /* 0x000fe40004800000 */
[----:B------:R-:W-:Y:S02]  /*3620*/  ISETP.NE.AND P1, PT, R29, RZ, PT ;  /* 0x000000ff1d00720c */ /* 0x000fe40003f25270 */
[----:B------:R-:W-:Y:S02]  /*3630*/  FMNMX.FTZ R3, R77, R3, !PT ;  /* 0x000000034d037209 */ /* 0x000fe40007810000 */
[----:B------:R-:W-:Y:S02]  /*3640*/  ISETP.GT.AND P1, PT, R2, 0x11, !P1 ;  /* 0x000000110200780c */ /* 0x000fe40004f24270 */
[----:B------:R-:W-:Y:S02]  /*3650*/  FMNMX.FTZ R3, R79, R3, !PT ;  /* 0x000000034f037209 */ /* 0x000fe40007810000 */
[----:B------:R-:W-:-:S02]  /*3660*/  ISETP.LT.OR P1, PT, R0, 0x12, P1 ;  /* 0x000000120000780c */ /* 0x000fc40000f21670 */
[----:B------:R-:W-:Y:S02]  /*3670*/  FMNMX.FTZ R3, R81, R3, !PT ;  /* 0x0000000351037209 */ /* 0x000fe40007810000 */
[----:B------:R-:W-:Y:S02]  /*3680*/  FSEL R27, R35, -INF , !P1 ;  /* 0xff800000231b7808 */ /* 0x000fe40004800000 */
[----:B------:R-:W-:Y:S02]  /*3690*/  ISETP.NE.AND P1, PT, R32, RZ, PT ;  /* 0x000000ff2000720c */ /* 0x000fe40003f25270 */
[----:B------:R-:W-:Y:S02]  /*36a0*/  FMNMX.FTZ R3, R83, R3, !PT ;  /* 0x0000000353037209 */ /* 0x000fe40007810000 */
[----:B------:R-:W-:Y:S02]  /*36b0*/  ISETP.GT.AND P1, PT, R2, 0x18, !P1 ;  /* 0x000000180200780c */ /* 0x000fe40004f24270 */
[----:B------:R-:W-:-:S02]  /*36c0*/  ISETP.NE.AND P6, PT, R28, RZ, PT ;  /* 0x000000ff1c00720c */ /* 0x000fc40003fc5270 */
[----:B------:R-:W-:Y:S02]  /*36d0*/  ISETP.LT.OR P1, PT, R0, 0x19, P1 ;  /* 0x000000190000780c */ /* 0x000fe40000f21670 */
[----:B------:R-:W-:Y:S02]  /*36e0*/  FMNMX.FTZ R3, R85, R3, !PT ;  /* 0x0000000355037209 */ /* 0x000fe40007810000 */
[----:B------:R-:W-:Y:S02]  /*36f0*/  FSEL R28, R38, -INF , !P1 ;  /* 0xff800000261c7808 */ /* 0x000fe40004800000 */
[----:B------:R-:W-:Y:S02]  /*3700*/  ISETP.NE.AND P1, PT, R33, RZ, PT ;  /* 0x000000ff2100720c */ /* 0x000fe40003f25270 */
[----:B------:R-:W-:Y:S02]  /*3710*/  FMNMX.FTZ R3, R87, R3, !PT ;  /* 0x0000000357037209 */ /* 0x000fe40007810000 */
[----:B------:R-:W-:-:S02]  /*3720*/  ISETP.GT.AND P1, PT, R2, 0x19, !P1 ;  /* 0x000000190200780c */ /* 0x000fc40004f24270 */
[----:B------:R-:W-:Y:S02]  /*3730*/  FMNMX.FTZ R33, R53, R3, !PT ;  /* 0x0000000335217209 */ /* 0x000fe40007810000 */
[----:B------:R-:W-:Y:S02]  /*3740*/  ISETP.LT.OR P1, PT, R0, 0x1a, P1 ;  /* 0x0000001a0000780c */ /* 0x000fe40000f21670 */
[----:B------:R-:W-:Y:S01]  /*3750*/  ISETP.GT.AND P2, PT, R2, 0x8, !P2 ;  /* 0x000000080200780c */ /* 0x000fe20005744270 */
[----:B------:R-:W0:Y:S01]  /*3760*/  SHFL.BFLY PT, R4, R33, 0x2, 0x1f ;  /* 0x0c401f0021047f89 */ /* 0x000e2200000e0000 */
[----:B------:R-:W-:Y:S02]  /*3770*/  FSEL R29, R39, -INF , !P1 ;  /* 0xff800000271d7808 */ /* 0x000fe40004800000 */
[----:B------:R-:W-:Y:S02]  /*3780*/  ISETP.NE.AND P1, PT, R36, RZ, PT ;  /* 0x000000ff2400720c */ /* 0x000fe40003f25270 */
[----:B------:R-:W-:-:S02]  /*3790*/  ISETP.LT.OR P2, PT, R0, 0x9, P2 ;  /* 0x000000090000780c */ /* 0x000fc40001741670 */
[----:B------:R-:W-:Y:S02]  /*37a0*/  ISETP.GT.AND P1, PT, R2, 0x20, !P1 ;  /* 0x000000200200780c */ /* 0x000fe40004f24270 */
[----:B------:R-:W-:Y:S02]  /*37b0*/  FSEL R24, R30, -INF , !P2 ;  /* 0xff8000001e187808 */ /* 0x000fe40005000000 */
[----:B------:R-:W-:Y:S02]  /*37c0*/  ISETP.LT.OR P1, PT, R0, 0x21, P1 ;  /* 0x000000210000780c */ /* 0x000fe40000f21670 */
[----:B------:R-:W-:Y:S02]  /*37d0*/  ISETP.NE.AND P2, PT, R40, RZ, PT ;  /* 0x000000ff2800720c */ /* 0x000fe40003f45270 */
[----:B------:R-:W-:Y:S02]  /*37e0*/  FSEL R30, R42, -INF , !P1 ;  /* 0xff8000002a1e7808 */ /* 0x000fe40004800000 */
[----:B------:R-:W-:-:S02]  /*37f0*/  ISETP.GT.AND P1, PT, R2, 0x21, !P2 ;  /* 0x000000210200780c */ /* 0x000fc40005724270 */
[----:B------:R-:W-:Y:S02]  /*3800*/  ISETP.NE.AND P2, PT, R44, RZ, PT ;  /* 0x000000ff2c00720c */ /* 0x000fe40003f45270 */
[----:B------:R-:W-:Y:S02]  /*3810*/  ISETP.LT.OR P1, PT, R0, 0x22, P1 ;  /* 0x000000220000780c */ /* 0x000fe40000f21670 */
[C---:B------:R-:W-:Y:S02]  /*3820*/  ISETP.GT.AND P2, PT, R2.reuse, 0x29, !P2 ;  /* 0x000000290200780c */ /* 0x040fe40005744270 */
[----:B------:R-:W-:Y:S02]  /*3830*/  FSEL R31, R43, -INF , !P1 ;  /* 0xff8000002b1f7808 */ /* 0x000fe40004800000 */
[----:B------:R-:W-:Y:S02]  /*3840*/  ISETP.GT.AND P1, PT, R2, RZ, !P6 ;  /* 0x000000ff0200720c */ /* 0x000fe40007724270 */
[----:B------:R-:W-:-:S02]  /*3850*/  ISETP.NE.AND P6, PT, R34, RZ, PT ;  /* 0x000000ff2200720c */ /* 0x000fc40003fc5270 */
[----:B0-----:R-:W-:Y:S02]  /*3860*/  FMNMX.FTZ R34, R33, R4, !PT ;  /* 0x0000000421227209 */ /* 0x001fe40007810000 */
[----:B------:R-:W-:Y:S02]  /*3870*/  ISETP.LT.OR P1, PT, R0, 0x1, P1 ;  /* 0x000000010000780c */ /* 0x000fe40000f21670 */
[----:B------:R-:W-:Y:S01]  /*3880*/  ISETP.GT.AND P3, PT, R2, 0x30, !P3 ;  /* 0x000000300200780c */ /* 0x000fe20005f64270 */
[----:B------:R-:W0:Y:S01]  /*3890*/  SHFL.BFLY PT, R35, R34, 0x1, 0x1f ;  /* 0x0c201f0022237f89 */ /* 0x000e2200000e0000 */
[----:B------:R-:W-:Y:S02]  /*38a0*/  FSEL R8, R59, -INF , !P1 ;  /* 0xff8000003b087808 */ /* 0x000fe40004800000 */
[----:B------:R-:W-:Y:S02]  /*38b0*/  ISETP.NE.AND P1, PT, R41, RZ, PT ;  /* 0x000000ff2900720c */ /* 0x000fe40003f25270 */
[----:B------:R-:W-:-:S02]  /*38c0*/  FMNMX.FTZ R3, R8, R9, !PT ;  /* 0x0000000908037209 */ /* 0x000fc40007810000 */
[----:B------:R-:W-:Y:S02]  /*38d0*/  ISETP.GT.AND P1, PT, R2, 0x28, !P1 ;  /* 0x000000280200780c */ /* 0x000fe40004f24270 */
[----:B------:R-:W-:Y:S02]  /*38e0*/  FMNMX.FTZ R4, R24, R3, !PT ;  /* 0x0000000318047209 */ /* 0x000fe40007810000 */
[C---:B------:R-:W-:Y:S02]  /*38f0*/  ISETP.LT.OR P1, PT, R0.reuse, 0x29, P1 ;  /* 0x000000290000780c */ /* 0x040fe40000f21670 */
[----:B------:R-:W-:Y:S02]  /*3900*/  FMNMX.FTZ R3, R25, R4, !PT ;  /* 0x0000000419037209 */ /* 0x000fe40007810000 */
[----:B------:R-:W-:Y:S02]  /*3910*/  ISETP.LT.OR P2, PT, R0, 0x2a, P2 ;  /* 0x0000002a0000780c */ /* 0x000fe40001741670 */
[----:B------:R-:W-:-:S02]  /*3920*/  FMNMX.FTZ R32, R26, R3, !PT ;  /* 0x000000031a207209 */ /* 0x000fc40007810000 */
[----:B------:R-:W-:Y:S02]  /*3930*/  ISETP.GT.AND P4, PT, R2, 0x31, !P4 ;  /* 0x000000310200780c */ /* 0x000fe40006784270 */
[----:B------:R-:W-:Y:S02]  /*3940*/  FMNMX.FTZ R3, R27, R32, !PT ;  /* 0x000000201b037209 */ /* 0x000fe40007810000 */
[----:B------:R-:W-:Y:S02]  /*3950*/  FSEL R32, R46, -INF , !P1 ;  /* 0xff8000002e207808 */ /* 0x000fe40004800000 */
[----:B0-----:R-:W-:Y:S02]  /*3960*/  FMNMX.FTZ R4, R34, R35, !PT ;  /* 0x0000002322047209 */ /* 0x001fe40007810000 */
[----:B------:R-:W-:Y:S02]  /*3970*/  FMNMX.FTZ R34, R28, R3, !PT ;  /* 0x000000031c227209 */ /* 0x000fe40007810000 */
[C---:B------:R-:W-:Y:S01]  /*3980*/  FSETP.NEU.FTZ.AND P1, PT, R4.reuse, -INF , PT ;  /* 0xff8000000400780b */ /* 0x040fe20003f3d000 */
[----:B------:R-:W-:Y:S01]  /*3990*/  FMUL.FTZ R33, R4, UR10 ;  /* 0x0000000a04217c20 */ /* 0x000fe20008410000 */
[----:B------:R-:W-:-:S02]  /*39a0*/  FMNMX.FTZ R3, R29, R34, !PT ;  /* 0x000000221d037209 */ /* 0x000fc40007810000 */
[----:B------:R-:W-:Y:S02]  /*39b0*/  ISETP.GT.AND P5, PT, R2, 0x38, !P5 ;  /* 0x000000380200780c */ /* 0x000fe40006fa4270 */
[----:B------:R-:W-:Y:S02]  /*39c0*/  FMNMX.FTZ R34, R30, R3, !PT ;  /* 0x000000031e227209 */ /* 0x000fe40007810000 */
[----:B------:R-:W-:Y:S02]  /*39d0*/  FSEL R38, R33, RZ, P1 ;  /* 0x000000ff21267208 */ /* 0x000fe40000800000 */
[----:B------:R-:W-:Y:S02]  /*39e0*/  FMNMX.FTZ R3, R31, R34, !PT ;  /* 0x000000221f037209 */ /* 0x000fe40007810000 */
[----:B------:R-:W-:Y:S01]  /*39f0*/  ISETP.GT.AND P1, PT, R2, 0x39, !P6 ;  /* 0x000000390200780c */ /* 0x000fe20007724270 */
[--C-:B------:R-:W-:Y:S01]  /*3a00*/  FFMA.FTZ R37, R37, UR10, -R38.reuse ;  /* 0x0000000a25257c23 */ /* 0x100fe20008010826 */
[----:B------:R-:W-:Y:S01]  /*3a10*/  ISETP.LT.OR P3, PT, R0, 0x31, P3 ;  /* 0x000000310000780c */ /* 0x000fe20001f61670 */
[--C-:B------:R-:W-:Y:S01]  /*3a20*/  FFMA.FTZ R39, R61, UR10, -R38.reuse ;  /* 0x0000000a3d277c23 */ /* 0x100fe20008010826 */
[----:B------:R-:W-:Y:S01]  /*3a30*/  FSEL R2, R47, -INF , !P2 ;  /* 0xff8000002f027808 */ /* 0x000fe20005000000 */
[----:B------:R0:W-:Y:S01]  /*3a40*/  MUFU.EX2 R196, R37 ;  /* 0x0000002500c47308 */ /* 0x0001e20000000800 */
[----:B------:R-:W-:Y:S01]  /*3a50*/  FMNMX.FTZ R3, R32, R3, !PT ;  /* 0x0000000320037209 */ /* 0x000fe20007810000 */
[--C-:B------:R-:W-:Y:S01]  /*3a60*/  FFMA.FTZ R40, R65, UR10, -R38.reuse ;  /* 0x0000000a41287c23 */ /* 0x100fe20008010826 */
[----:B------:R-:W-:Y:S01]  /*3a70*/  ISETP.LT.OR P4, PT, R0, 0x32, P4 ;  /* 0x000000320000780c */ /* 0x000fe20002781670 */
[--C-:B------:R-:W-:Y:S01]  /*3a80*/  FFMA.FTZ R42, R67, UR10, -R38.reuse ;  /* 0x0000000a432a7c23 */ /* 0x100fe20008010826 */
[----:B------:R-:W-:Y:S01]  /*3a90*/  FSEL R33, R50, -INF , !P3 ;  /* 0xff80000032217808 */ /* 0x000fe20005800000 */
[--C-:B------:R-:W-:Y:S01]  /*3aa0*/  FFMA.FTZ R43, R69, UR10, -R38.reuse ;  /* 0x0000000a452b7c23 */ /* 0x100fe20008010826 */
[----:B------:R-:W-:Y:S01]  /*3ab0*/  FMNMX.FTZ R36, R2, R3, !PT ;  /* 0x0000000302247209 */ /* 0x000fe20007810000 */
[----:B------:R-:W1:Y:S01]  /*3ac0*/  MUFU.EX2 R39, R39 ;  /* 0x0000002700277308 */ /* 0x000e620000000800 */
[C---:B------:R-:W-:Y:S01]  /*3ad0*/  ISETP.LT.OR P5, PT, R0.reuse, 0x39, P5 ;  /* 0x000000390000780c */ /* 0x040fe20002fa1670 */
[--C-:B0-----:R-:W-:Y:S01]  /*3ae0*/  FFMA.FTZ R37, R63, UR10, -R38.reuse ;  /* 0x0000000a3f257c23 */ /* 0x101fe20008010826 */
[----:B------:R-:W-:Y:S01]  /*3af0*/  FSEL R34, R51, -INF , !P4 ;  /* 0xff80000033227808 */ /* 0x000fe20006000000 */
[--C-:B------:R-:W-:Y:S01]  /*3b00*/  FFMA.FTZ R44, R71, UR10, -R38.reuse ;  /* 0x0000000a472c7c23 */ /* 0x100fe20008010826 */
[----:B------:R-:W-:Y:S01]  /*3b10*/  FMNMX.FTZ R3, R33, R36, !PT ;  /* 0x0000002421037209 */ /* 0x000fe20007810000 */
[--C-:B------:R-:W-:Y:S01]  /*3b20*/  FFMA.FTZ R45, R73, UR10, -R38.reuse ;  /* 0x0000000a492d7c23 */ /* 0x100fe20008010826 */
[----:B------:R-:W-:Y:S01]  /*3b30*/  ISETP.LT.OR P1, PT, R0, 0x3a, P1 ;  /* 0x0000003a0000780c */ /* 0x000fe20000f21670 */
[----:B------:R-:W-:Y:S01]  /*3b40*/  MUFU.EX2 R198, R37 ;  /* 0x0000002500c67308 */ /* 0x000fe20000000800 */
[----:B------:R-:W-:Y:S01]  /*3b50*/  FSEL R0, R54, -INF , !P5 ;  /* 0xff80000036007808 */ /* 0x000fe20006800000 */
[--C-:B------:R-:W-:Y:S01]  /*3b60*/  FFMA.FTZ R46, R75, UR10, -R38.reuse ;  /* 0x0000000a4b2e7c23 */ /* 0x100fe20008010826 */
[----:B------:R-:W-:Y:S01]  /*3b70*/  FMNMX.FTZ R3, R34, R3, !PT ;  /* 0x0000000322037209 */ /* 0x000fe20007810000 */
[--C-:B------:R-:W-:Y:S01]  /*3b80*/  FFMA.FTZ R48, R79, UR10, -R38.reuse ;  /* 0x0000000a4f307c23 */ /* 0x100fe20008010826 */
[----:B------:R-:W-:Y:S01]  /*3b90*/  FSEL R35, R55, -INF , !P1 ;  /* 0xff80000037237808 */ /* 0x000fe20004800000 */
[--C-:B------:R-:W-:Y:S01]  /*3ba0*/  FFMA.FTZ R49, R81, UR10, -R38.reuse ;  /* 0x0000000a51317c23 */ /* 0x100fe20008010826 */
[----:B------:R-:W-:Y:S01]  /*3bb0*/  FMNMX.FTZ R36, R0, R3, !PT ;  /* 0x0000000300247209 */ /* 0x000fe20007810000 */
[----:B------:R0:W-:Y:S01]  /*3bc0*/  MUFU.EX2 R41, R40 ;  /* 0x0000002800297308 */ /* 0x0001e20000000800 */
[--C-:B------:R-:W-:Y:S01]  /*3bd0*/  FFMA.FTZ R50, R83, UR10, -R38.reuse ;  /* 0x0000000a53327c23 */ /* 0x100fe20008010826 */
[----:B------:R-:W-:Y:S01]  /*3be0*/  FFMA.FTZ R51, R85, UR10, -R38 ;  /* 0x0000000a55337c23 */ /* 0x000fe20008010826 */
[----:B------:R-:W-:Y:S01]  /*3bf0*/  FMNMX.FTZ R36, R35, R36, !PT ;  /* 0x0000002423247209 */ /* 0x000fe20007810000 */
[----:B-1----:R-:W-:Y:S01]  /*3c00*/  FADD.FTZ R55, R196, R39 ;  /* 0x00000027c4377221 */ /* 0x002fe20000010000 */
[----:B------:R-:W-:-:S02]  /*3c10*/  R2UR UR6, R18 ;  /* 0x00000000120672ca */ /* 0x000fc400000e0000 */
[----:B------:R-:W-:Y:S01]  /*3c20*/  R2UR UR5, R23 ;  /* 0x00000000170572ca */ /* 0x000fe200000e0000 */
[----:B------:R-:W1:Y:S01]  /*3c30*/  SHFL.BFLY PT, R3, R36, 0x2, 0x1f ;  /* 0x0c401f0024037f89 */ /* 0x000e6200000e0000 */
[----:B0-----:R-:W-:Y:S01]  /*3c40*/  FFMA.FTZ R40, R77, UR10, -R38 ;  /* 0x0000000a4d287c23 */ /* 0x001fe20008010826 */
[----:B------:R-:W-:Y:S01]  /*3c50*/  MUFU.EX2 R42, R42 ;  /* 0x0000002a002a7308 */ /* 0x000fe20000000800 */
[----:B------:R-:W-:Y:S02]  /*3c60*/  F2FP.F16.F32.PACK_AB R196, R39, R196 ;  /* 0x000000c427c4723e */ /* 0x000fe400000000ff */
[----:B------:R-:W-:-:S05]  /*3c70*/  R2UR UR4, R22 ;  /* 0x00000000160472ca */ /* 0x000fca00000e0000 */
[----:B------:R-:W0:Y:S02]  /*3c80*/  MUFU.EX2 R43, R43 ;  /* 0x0000002b002b7308 */ /* 0x000e240000000800 */
[----:B------:R-:W-:-:S06]  /*3c90*/  UISETP.NE.AND UP1, UPT, UR5, URZ, UPT ;  /* 0x0000003f0500728c */ /* 0x000fcc000bf25270 */
[----:B------:R-:W-:Y:S01]  /*3ca0*/  MUFU.EX2 R44, R44 ;  /* 0x0000002c002c7308 */ /* 0x000fe20000000800 */
[----:B------:R-:W-:-:S04]  /*3cb0*/  UISETP.NE.AND UP0, UPT, UR4, URZ, UPT ;  /* 0x0000003f0400728c */ /* 0x000fc8000bf05270 */
[----:B------:R-:W-:Y:S01]  /*3cc0*/  @UP1 ULDC UR4, c[0x0][0x44c] ;  /* 0x0001130000041ab9 */ /* 0x000fe20000000800 */
[----:B-1----:R-:W-:Y:S01]  /*3cd0*/  FMNMX.FTZ R37, R36, R3, !PT ;  /* 0x0000000324257209 */ /* 0x002fe20007810000 */
[----:B------:R-:W-:Y:S01]  /*3ce0*/  UIMAD.WIDE.U32 UR4, UR38, UR4, URZ ;  /* 0x00000004260472a5 */ /* 0x000fe2000f8e003f */
[----:B------:R-:W1:Y:S01]  /*3cf0*/  MUFU.EX2 R45, R45 ;  /* 0x0000002d002d7308 */ /* 0x000e620000000800 */
[----:B------:R-:W-:Y:S01]  /*3d00*/  @UP1 ULDC UR7, c[0x0][0x450] ;  /* 0x0001140000071ab9 */ /* 0x000fe20000000800 */
[----:B0-----:R-:W-:Y:S01]  /*3d10*/  F2FP.F16.F32.PACK_AB R192, R43, R42 ;  /* 0x0000002a2bc0723e */ /* 0x001fe200000000ff */
[----:B------:R-:W0:Y:S01]  /*3d20*/  SHFL.BFLY PT, R36, R37, 0x1, 0x1f ;  /* 0x0c201f0025247f89 */ /* 0x000e2200000e0000 */
[----:B------:R-:W-:-:S04]  /*3d30*/  @UP1 USHF.R.U32.HI UR38, URZ, UR7, UR5 ;  /* 0x000000073f261299 */ /* 0x000fc80008011605 */
[----:B------:R-:W-:Y:S01]  /*3d40*/  MUFU.EX2 R46, R46 ;  /* 0x0000002e002e7308 */ /* 0x000fe20000000800 */
[----:B------:R-:W-:-:S04]  /*3d50*/  UIADD3 UR38, UR6, UR38, URZ ;  /* 0x0000002606267290 */ /* 0x000fc8000fffe03f */
[----:B------:R-:W-:-:S03]  /*3d60*/  UIADD3 UR14, UR38, UR14, URZ ;  /* 0x0000000e260e7290 */ /* 0x000fc6000fffe03f */
[----:B------:R-:W2:Y:S01]  /*3d70*/  MUFU.EX2 R47, R40 ;  /* 0x00000028002f7308 */ /* 0x000ea20000000800 */
[----:B-1----:R-:W-:-:S07]  /*3d80*/  F2FP.F16.F32.PACK_AB R194, R45, R44 ;  /* 0x0000002c2dc2723e */ /* 0x002fce00000000ff */
[----:B------:R-:W-:Y:S01]  /*3d90*/  MUFU.EX2 R48, R48 ;  /* 0x0000003000307308 */ /* 0x000fe20000000800 */
[----:B0-----:R-:W-:Y:S01]  /*3da0*/  FMNMX.FTZ R3, R37, R36, !PT ;  /* 0x0000002425037209 */ /* 0x001fe20007810000 */
[--C-:B------:R-:W-:Y:S01]  /*3db0*/  FFMA.FTZ R36, R87, UR10, -R38.reuse ;  /* 0x0000000a57247c23 */ /* 0x100fe20008010826 */
[----:B------:R-:W-:Y:S02]  /*3dc0*/  FFMA.FTZ R38, R53, UR10, -R38 ;  /* 0x0000000a35267c23 */ /* 0x000fe40008010826 */
[C---:B------:R-:W-:Y:S01]  /*3dd0*/  FSETP.NEU.FTZ.AND P1, PT, R3.reuse, -INF , PT ;  /* 0xff8000000300780b */ /* 0x040fe20003f3d000 */
[----:B------:R-:W-:Y:S02]  /*3de0*/  FMUL.FTZ R37, R3, UR10 ;  /* 0x0000000a03257c20 */ /* 0x000fe40008410000 */
[----:B------:R-:W0:Y:S01]  /*3df0*/  MUFU.EX2 R49, R49 ;  /* 0x0000003100317308 */ /* 0x000e220000000800 */
[----:B--2---:R-:W-:Y:S02]  /*3e00*/  F2FP.F16.F32.PACK_AB R188, R47, R46 ;  /* 0x0000002e2fbc723e */ /* 0x004fe400000000ff */
[----:B------:R-:W-:-:S02]  /*3e10*/  FSEL R53, R37, RZ, P1 ;  /* 0x000000ff25357208 */ /* 0x000fc40000800000 */
[----:B------:R-:W-:-:S03]  /*3e20*/  PLOP3.LUT P1, PT, PT, PT, UP0, 0x40, 0x0 ;  /* 0x000000000000781c */ /* 0x000fc60003f2e808 */
[----:B------:R1:W-:Y:S01]  /*3e30*/  MUFU.EX2 R37, R38 ;  /* 0x0000002600257308 */ /* 0x0003e20000000800 */
[--C-:B------:R-:W-:Y:S01]  /*3e40*/  FFMA.FTZ R8, R8, UR10, -R53.reuse ;  /* 0x0000000a08087c23 */ /* 0x100fe20008010835 */
[--C-:B------:R-:W-:Y:S01]  /*3e50*/  FFMA.FTZ R9, R9, UR10, -R53.reuse ;  /* 0x0000000a09097c23 */ /* 0x100fe20008010835 */
[--C-:B------:R-:W-:Y:S01]  /*3e60*/  FFMA.FTZ R24, R24, UR10, -R53.reuse ;  /* 0x0000000a18187c23 */ /* 0x100fe20008010835 */
[--C-:B------:R-:W-:Y:S01]  /*3e70*/  FFMA.FTZ R25, R25, UR10, -R53.reuse ;  /* 0x0000000a19197c23 */ /* 0x100fe20008010835 */
[--C-:B------:R-:W-:Y:S01]  /*3e80*/  FFMA.FTZ R26, R26, UR10, -R53.reuse ;  /* 0x0000000a1a1a7c23 */ /* 0x100fe20008010835 */
[--C-:B------:R-:W-:Y:S01]  /*3e90*/  FFMA.FTZ R27, R27, UR10, -R53.reuse ;  /* 0x0000000a1b1b7c23 */ /* 0x100fe20008010835 */
[----:B------:R-:W-:Y:S01]  /*3ea0*/  FFMA.FTZ R28, R28, UR10, -R53 ;  /* 0x0000000a1c1c7c23 */ /* 0x000fe20008010835 */
[----:B------:R-:W-:Y:S01]  /*3eb0*/  MUFU.EX2 R8, R8 ;  /* 0x0000000800087308 */ /* 0x000fe20000000800 */
[----:B-1----:R-:W-:Y:S01]  /*3ec0*/  FADD.FTZ R38, R198, R55 ;  /* 0x00000037c6267221 */ /* 0x002fe20000010000 */
[--C-:B------:R-:W-:Y:S01]  /*3ed0*/  FFMA.FTZ R29, R29, UR10, -R53.reuse ;  /* 0x0000000a1d1d7c23 */ /* 0x100fe20008010835 */
[--C-:B------:R-:W-:Y:S01]  /*3ee0*/  FFMA.FTZ R30, R30, UR10, -R53.reuse ;  /* 0x0000000a1e1e7c23 */ /* 0x100fe20008010835 */
[--C-:B------:R-:W-:Y:S01]  /*3ef0*/  FFMA.FTZ R31, R31, UR10, -R53.reuse ;  /* 0x0000000a1f1f7c23 */ /* 0x100fe20008010835 */
[----:B------:R-:W-:Y:S01]  /*3f00*/  FADD.FTZ R55, R41, R38 ;  /* 0x0000002629377221 */ /* 0x000fe20000010000 */
[--C-:B------:R-:W-:Y:S01]  /*3f10*/  FFMA.FTZ R32, R32, UR10, -R53.reuse ;  /* 0x0000000a20207c23 */ /* 0x100fe20008010835 */
[----:B------:R-:W-:Y:S01]  /*3f20*/  FFMA.FTZ R2, R2, UR10, -R53 ;  /* 0x0000000a02027c23 */ /* 0x000fe20008010835 */
[----:B------:R-:W1:Y:S01]  /*3f30*/  MUFU.EX2 R9, R9 ;  /* 0x0000000900097308 */ /* 0x000e620000000800 */
[----:B------:R-:W-:Y:S01]  /*3f40*/  FADD.FTZ R38, R42, R55 ;  /* 0x000000372a267221 */ /* 0x000fe20000010000 */
[--C-:B------:R-:W-:Y:S01]  /*3f50*/  FFMA.FTZ R33, R33, UR10, -R53.reuse ;  /* 0x0000000a21217c23 */ /* 0x100fe20008010835 */
[--C-:B------:R-:W-:Y:S01]  /*3f60*/  FFMA.FTZ R34, R34, UR10, -R53.reuse ;  /* 0x0000000a22227c23 */ /* 0x100fe20008010835 */
[--C-:B------:R-:W-:Y:S01]  /*3f70*/  FFMA.FTZ R0, R0, UR10, -R53.reuse ;  /* 0x0000000a00007c23 */ /* 0x100fe20008010835 */
[----:B------:R-:W-:Y:S01]  /*3f80*/  FADD.FTZ R55, R43, R38 ;  /* 0x000000262b377221 */ /* 0x000fe20000010000 */
[----:B------:R-:W-:Y:S01]  /*3f90*/  FFMA.FTZ R35, R35, UR10, -R53 ;  /* 0x0000000a23237c23 */ /* 0x000fe20008010835 */
[----:B------:R-:W-:Y:S01]  /*3fa0*/  F2FP.F16.F32.PACK_AB R198, R41, R198 ;  /* 0x000000c629c6723e */ /* 0x000fe200000000ff */
[----:B------:R-:W2:Y:S01]  /*3fb0*/  MUFU.EX2 R24, R24 ;  /* 0x0000001800187308 */ /* 0x000ea20000000800 */
[----:B------:R-:W-:Y:S01]  /*3fc0*/  FADD.FTZ R38, R44, R55 ;  /* 0x000000372c267221 */ /* 0x000fe20000010000 */
[----:B0-----:R-:W-:-:S03]  /*3fd0*/  F2FP.F16.F32.PACK_AB R190, R49, R48 ;  /* 0x0000003031be723e */ /* 0x001fc600000000ff */
[----:B------:R-:W-:-:S03]  /*3fe0*/  FADD.FTZ R57, R45, R38 ;  /* 0x000000262d397221 */ /* 0x000fc60000010000 */
[----:B------:R-:W0:Y:S01]  /*3ff0*/  MUFU.EX2 R25, R25 ;  /* 0x0000001900197308 */ /* 0x000e220000000800 */
[----:B-1----:R-:W-:Y:S01]  /*4000*/  FADD.FTZ R55, R8, R9 ;  /* 0x0000000908377221 */ /* 0x002fe20000010000 */
[----:B------:R-:W-:Y:S01]  /*4010*/  FADD.FTZ R38, R46, R57 ;  /* 0x000000392e267221 */ /* 0x000fe20000010000 */
[----:B------:R-:W-:-:S03]  /*4020*/  F2FP.F16.F32.PACK_AB R197, R9, R8 ;  /* 0x0000000809c5723e */ /* 0x000fc600000000ff */
[----:B------:R-:W-:Y:S02]  /*4030*/  FADD.FTZ R57, R47, R38 ;  /* 0x000000262f397221 */ /* 0x000fe40000010000 */
[----:B------:R-:W1:Y:S01]  /*4040*/  MUFU.EX2 R26, R26 ;  /* 0x0000001a001a7308 */ /* 0x000e620000000800 */
[----:B--2---:R-:W-:Y:S01]  /*4050*/  FADD.FTZ R18, R24, R55 ;  /* 0x0000003718127221 */ /* 0x004fe20000010000 */
[----:B------:R-:W-:-:S04]  /*4060*/  FADD.FTZ R38, R48, R57 ;  /* 0x0000003930267221 */ /* 0x000fc80000010000 */
[----:B------:R-:W-:Y:S02]  /*4070*/  FADD.FTZ R53, R49, R38 ;  /* 0x0000002631357221 */ /* 0x000fe40000010000 */
[----:B------:R-:W2:Y:S01]  /*4080*/  MUFU.EX2 R27, R27 ;  /* 0x0000001b001b7308 */ /* 0x000ea20000000800 */
[C---:B0-----:R-:W-:Y:S01]  /*4090*/  FADD.FTZ R55, R25.reuse, R18 ;  /* 0x0000001219377221 */ /* 0x041fe20000010000 */
[----:B------:R-:W-:-:S06]  /*40a0*/  F2FP.F16.F32.PACK_AB R199, R25, R24 ;  /* 0x0000001819c7723e */ /* 0x000fcc00000000ff */
[----:B------:R-:W-:Y:S01]  /*40b0*/  MUFU.EX2 R28, R28 ;  /* 0x0000001c001c7308 */ /* 0x000fe20000000800 */
[----:B-1----:R-:W-:-:S07]  /*40c0*/  FADD.FTZ R18, R26, R55 ;  /* 0x000000371a127221 */ /* 0x002fce0000010000 */
[----:B------:R-:W0:Y:S01]  /*40d0*/  MUFU.EX2 R29, R29 ;  /* 0x0000001d001d7308 */ /* 0x000e220000000800 */
[C---:B--2---:R-:W-:Y:S01]  /*40e0*/  FADD.FTZ R39, R27.reuse, R18 ;  /* 0x000000121b277221 */ /* 0x044fe20000010000 */
[----:B------:R-:W-:-:S06]  /*40f0*/  F2FP.F16.F32.PACK_AB R193, R27, R26 ;  /* 0x0000001a1bc1723e */ /* 0x000fcc00000000ff */
[----:B------:R-:W-:Y:S08]  /*4100*/  MUFU.EX2 R30, R30 ;  /* 0x0000001e001e7308 */ /* 0x000ff00000000800 */
[----:B------:R-:W1:Y:S01]  /*4110*/  MUFU.EX2 R31, R31 ;  /* 0x0000001f001f7308 */ /* 0x000e620000000800 */
[----:B0-----:R-:W-:-:S07]  /*4120*/  F2FP.F16.F32.PACK_AB R195, R29, R28 ;  /* 0x0000001c1dc3723e */ /* 0x001fce00000000ff */
[----:B------:R-:W0:Y:S08]  /*4130*/  MUFU.EX2 R32, R32 ;  /* 0x0000002000207308 */ /* 0x000e300000000800 */
[----:B------:R2:W-:Y:S01]  /*4140*/  MUFU.EX2 R191, R2 ;  /* 0x0000000200bf7308 */ /* 0x0005e20000000800 */
[----:B-1----:R-:W-:-:S07]  /*4150*/  F2FP.F16.F32.PACK_AB R189, R31, R30 ;  /* 0x0000001e1fbd723e */ /* 0x002fce00000000ff */
[----:B------:R-:W1:Y:S01]  /*4160*/  MUFU.EX2 R50, R50 ;  /* 0x0000003200327308 */ /* 0x000e620000000800 */
[----:B--2---:R-:W-:-:S04]  /*4170*/  FADD.FTZ R2, R28, R39 ;  /* 0x000000271c027221 */ /* 0x004fc80000010000 */
[----:B------:R-:W-:-:S03]  /*4180*/  FADD.FTZ R39, R29, R2 ;  /* 0x000000021d277221 */ /* 0x000fc60000010000 */
[----:B------:R-:W2:Y:S01]  /*4190*/  MUFU.EX2 R33, R33 ;  /* 0x0000002100217308 */ /* 0x000ea20000000800 */
[----:B------:R-:W-:-:S04]  /*41a0*/  FADD.FTZ R2, R30, R39 ;  /* 0x000000271e027221 */ /* 0x000fc80000010000 */
[----:B------:R-:W-:-:S03]  /*41b0*/  FADD.FTZ R39, R31, R2 ;  /* 0x000000021f277221 */ /* 0x000fc60000010000 */
[----:B------:R-:W3:Y:S01]  /*41c0*/  MUFU.EX2 R51, R51 ;  /* 0x0000003300337308 */ /* 0x000ee20000000800 */
[----:B0-----:R-:W-:Y:S01]  /*41d0*/  FADD.FTZ R2, R32, R39 ;  /* 0x0000002720027221 */ /* 0x001fe20000010000 */
[----:B-1----:R-:W-:-:S03]  /*41e0*/  FADD.FTZ R18, R50, R53 ;  /* 0x0000003532127221 */ /* 0x002fc60000010000 */
[C---:B------:R-:W-:Y:S01]  /*41f0*/  FADD.FTZ R2, R191.reuse, R2 ;  /* 0x00000002bf027221 */ /* 0x040fe20000010000 */
[----:B------:R-:W-:Y:S02]  /*4200*/  F2FP.F16.F32.PACK_AB R191, R191, R32 ;  /* 0x00000020bfbf723e */ /* 0x000fe400000000ff */
[----:B------:R-:W0:Y:S01]  /*4210*/  MUFU.EX2 R34, R34 ;  /* 0x0000002200227308 */ /* 0x000e220000000800 */
[----:B--2---:R-:W-:-:S07]  /*4220*/  FADD.FTZ R9, R33, R2 ;  /* 0x0000000221097221 */ /* 0x004fce0000010000 */
[----:B------:R-:W1:Y:S01]  /*4230*/  MUFU.EX2 R36, R36 ;  /* 0x0000002400247308 */ /* 0x000e620000000800 */
[C---:B---3--:R-:W-:Y:S01]  /*4240*/  FADD.FTZ R41, R51.reuse, R18 ;  /* 0x0000001233297221 */ /* 0x048fe20000010000 */
[----:B------:R-:W-:-:S06]  /*4250*/  F2FP.F16.F32.PACK_AB R184, R51, R50 ;  /* 0x0000003233b8723e */ /* 0x000fcc00000000ff */
[----:B------:R-:W2:Y:S01]  /*4260*/  MUFU.EX2 R0, R0 ;  /* 0x0000000000007308 */ /* 0x000ea20000000800 */
[C---:B0-----:R-:W-:Y:S01]  /*4270*/  FADD.FTZ R9, R34.reuse, R9 ;  /* 0x0000000922097221 */ /* 0x041fe20000010000 */
[----:B------:R-:W-:-:S06]  /*4280*/  F2FP.F16.F32.PACK_AB R185, R34, R33 ;  /* 0x0000002122b9723e */ /* 0x000fcc00000000ff */
[----:B------:R-:W0:Y:S01]  /*4290*/  MUFU.EX2 R35, R35 ;  /* 0x0000002300237308 */ /* 0x000e220000000800 */
[----:B-1----:R-:W-:Y:S01]  /*42a0*/  FADD.FTZ R18, R36, R41 ;  /* 0x0000002924127221 */ /* 0x002fe20000010000 */
[----:B------:R-:W-:-:S03]  /*42b0*/  F2FP.F16.F32.PACK_AB R186, R37, R36 ;  /* 0x0000002425ba723e */ /* 0x000fc600000000ff */
[----:B------:R-:W-:Y:S01]  /*42c0*/  FADD.FTZ R18, R37, R18 ;  /* 0x0000001225127221 */ /* 0x000fe20000010000 */
[----:B--2---:R-:W-:-:S04]  /*42d0*/  FADD.FTZ R2, R0, R9 ;  /* 0x0000000900027221 */ /* 0x004fc80000010000 */
[C---:B0-----:R-:W-:Y:S01]  /*42e0*/  FADD.FTZ R9, R35.reuse, R2 ;  /* 0x0000000223097221 */ /* 0x041fe20000010000 */
[----:B------:R-:W-:Y:S01]  /*42f0*/  F2FP.F16.F32.PACK_AB R187, R35, R0 ;  /* 0x0000000023bb723e */ /* 0x000fe200000000ff */
[----:B------:R-:W-:Y:S06]  /*4300*/  @P1 BRA `(.L_x_1015) ;  /* 0x00000000004c1947 */ /* 0x000fec0003800000 */
[----:B------:R-:W-:Y:S01]  /*4310*/  ISETP.LT.AND P1, PT, RZ, UR38, PT ;  /* 0x00000026ff007c0c */ /* 0x000fe2000bf21270 */
[----:B------:R-:W-:-:S12]  /*4320*/  UIADD3 UR15, UR38, -0x1, URZ ;  /* 0xffffffff260f7890 */ /* 0x000fd8000fffe03f */
[----:B------:R-:W-:Y:S05]  /*4330*/  @P1 BRA `(.L_x_1016) ;  /* 0x0000000000201947 */ /* 0x000fea0003800000 */
[----:B------:R-:W-:Y:S01]  /*4340*/  ULDC UR18, c[0x0][0x9e4] ;  /* 0x0002790000127ab9 */ /* 0x000fe20000000800 */
[----:B------:R-:W-:Y:S02]  /*4350*/  UIADD3 UR15, -UR38, URZ, URZ ;  /* 0x0000003f260f7290 */ /* 0x000fe4000fffe13f */
[----:B------:R-:W-:-:S11]  /*4360*/  UISETP.NE.AND UP0, UPT, UR18, 0x1, UPT ;  /* 0x000000011200788c */ /* 0x000fd6000bf05270 */
[----:B------:R-:W-:Y:S02]  /*4370*/  @UP0 ULDC.64 UR4, c[0x0][0x9e8] ;  /* 0x00027a0000040ab9 */ /* 0x000fe40000000a00 */
[----:B------:R-:W-:-:S04]  /*4380*/  UIMAD.WIDE.U32 UR6, UR15, UR4, URZ ;  /* 0x000000040f0672a5 */ /* 0x000fc8000f8e003f */
[----:B------:R-:W-:-:S04]  /*4390*/  @UP0 USHF.R.U32.HI UR15, URZ, UR5, UR7 ;  /* 0x000000053f0f0299 */ /* 0x000fc80008011607 */
[----:B------:R-:W-:Y:S01]  /*43a0*/  ULOP3.LUT UR15, URZ, UR15, URZ, 0x33, !UPT ;  /* 0x0000000f3f0f7292 */ /* 0x000fe2000f8e333f */
[----:B------:R-:W-:Y:S11]  /*43b0*/  BRA `(.L_x_1017) ;  /* 0x0000000000147947 */ /* 0x000ff60003800000 */
.L_x_1016:
[----:B------:R-:W-:Y:S02]  /*43c0*/  ULDC UR18, c[0x0][0x9e4] ;  /* 0x0002790000127ab9 */ /* 0x000fe40000000800 */
[----:B------:R-:W-:-:S11]  /*43d0*/  UISETP.NE.AND UP0, UPT, UR18, 0x1, UPT ;  /* 0x000000011200788c */ /* 0x000fd6000bf05270 */
[----:B------:R-:W-:Y:S02]  /*43e0*/  @UP0 ULDC.64 UR4, c[0x0][0x9e8] ;  /* 0x00027a0000040ab9 */ /* 0x000fe40000000a00 */
[----:B------:R-:W-:-:S04]  /*43f0*/  UIMAD.WIDE.U32 UR6, UR15, UR4, URZ ;  /* 0x000000040f0672a5 */ /* 0x000fc8000f8e003f */
[----:B------:R-:W-:-:S12]  /*4400*/  @UP0 USHF.R.U32.HI UR15, URZ, UR5, UR7 ;  /* 0x000000053f0f0299 */ /* 0x000fd80008011607 */
.L_x_1017:
[----:B------:R-:W-:-:S04]  /*4410*/  UIMAD UR15, UR15, UR18, UR18 ;  /* 0x000000120f0f72a4 */ /* 0x000fc8000f8e0212 */
[----:B------:R-:W-:-:S04]  /*4420*/  UISETP.LT.AND UP0, UPT, UR14, UR15, UPT ;  /* 0x0000000f0e00728c */ /* 0x000fc8000bf01270 */
[----:B------:R-:W-:-:S12]  /*4430*/  USEL UR14, UR14, UR15, UP0 ;  /* 0x0000000f0e0e7287 */ /* 0x000fd80008000000 */
.L_x_1015:
[----:B------:R-:W-:Y:S01]  /*4440*/  R2UR UR5, R200 ;  /* 0x00000000c80572ca */ /* 0x000fe200000e0000 */
[----:B------:R-:W-:Y:S01]  /*4450*/  USHF.R.S32.HI UR4, URZ, 0x1f, UR14 ;  /* 0x0000001f3f047899 */ /* 0x000fe2000801140e */
[----:B------:R-:W-:Y:S01]  /*4460*/  IMAD.MOV.U32 R0, RZ, RZ, 0x3f800000 ;  /* 0x3f800000ff007424 */ /* 0x000fe200078e00ff */
[----:B------:R-:W-:Y:S01]  /*4470*/  CS2R R150, SRZ ;  /* 0x0000000000967805 */ /* 0x000fe2000001ff00 */
[----:B------:R-:W-:Y:S01]  /*4480*/  IMAD.MOV.U32 R2, RZ, RZ, 0x3f800000 ;  /* 0x3f800000ff027424 */ /* 0x000fe200078e00ff */
[----:B------:R-:W-:Y:S01]  /*4490*/  ULEA.HI UR4, UR4, UR14, URZ, 0x6 ;  /* 0x0000000e04047291 */ /* 0x000fe2000f8f303f */
[----:B------:R-:W-:Y:S02]  /*44a0*/  CS2R R148, SRZ ;  /* 0x0000000000947805 */ /* 0x000fe4000001ff00 */
[----:B------:R-:W-:Y:S02]  /*44b0*/  CS2R R146, SRZ ;  /* 0x0000000000927805 */ /* 0x000fe4000001ff00 */
[----:B------:R-:W-:Y:S01]  /*44c0*/  CS2R R144, SRZ ;  /* 0x0000000000907805 */ /* 0x000fe2000001ff00 */
[----:B------:R-:W-:Y:S01]  /*44d0*/  USHF.R.S32.HI UR4, URZ, 0x6, UR4 ;  /* 0x000000063f047899 */ /* 0x000fe20008011404 */
[----:B------:R-:W-:-:S02]  /*44e0*/  CS2R R142, SRZ ;  /* 0x00000000008e7805 */ /* 0x000fc4000001ff00 */
[----:B------:R-:W-:Y:S02]  /*44f0*/  CS2R R140, SRZ ;  /* 0x00000000008c7805 */ /* 0x000fe4000001ff00 */
[----:B------:R-:W-:Y:S01]  /*4500*/  CS2R R138, SRZ ;  /* 0x00000000008a7805 */ /* 0x000fe2000001ff00 */
[----:B------:R-:W-:Y:S01]  /*4510*/  UISETP.LT.AND UP0, UPT, UR5, UR4, UPT ;  /* 0x000000040500728c */ /* 0x000fe2000bf01270 */
[----:B------:R-:W-:Y:S02]  /*4520*/  CS2R R136, SRZ ;  /* 0x0000000000887805 */ /* 0x000fe4000001ff00 */
[----:B------:R-:W-:Y:S02]  /*4530*/  CS2R R134, SRZ ;  /* 0x0000000000867805 */ /* 0x000fe4000001ff00 */
[----:B------:R-:W-:Y:S01]  /*4540*/  CS2R R132, SRZ ;  /* 0x0000000000847805 */ /* 0x000fe2000001ff00 */
[----:B------:R-:W-:Y:S01]  /*4550*/  USEL UR5, UR5, UR4, !UP0 ;  /* 0x0000000405057287 */ /* 0x000fe2000c000000 */
[----:B------:R-:W-:-:S02]  /*4560*/  CS2R R130, SRZ ;  /* 0x0000000000827805 */ /* 0x000fc4000001ff00 */
[----:B------:R-:W-:Y:S01]  /*4570*/  CS2R R128, SRZ ;  /* 0x0000000000807805 */ /* 0x000fe2000001ff00 */
[----:B------:R-:W-:Y:S01]  /*4580*/  UMOV UR4, URZ ;  /* 0x0000003f00047c82 */ /* 0x000fe20008000000 */
[----:B------:R-:W-:Y:S02]  /*4590*/  CS2R R126, SRZ ;  /* 0x00000000007e7805 */ /* 0x000fe4000001ff00 */
[----:B------:R-:W-:Y:S02]  /*45a0*/  CS2R R124, SRZ ;  /* 0x00000000007c7805 */ /* 0x000fe4000001ff00 */
[----:B------:R-:W-:Y:S02]  /*45b0*/  ISETP.GE.AND P1, PT, R203, UR5, PT ;  /* 0x00000005cb007c0c */ /* 0x000fe4000bf26270 */
[----:B------:R-:W-:Y:S02]  /*45c0*/  CS2R R122, SRZ ;  /* 0x00000000007a7805 */ /* 0x000fe4000001ff00 */
[----:B------:R-:W-:Y:S01]  /*45d0*/  MOV R204, UR5 ;  /* 0x0000000500cc7c02 */ /* 0x000fe20008000f00 */
[----:B------:R-:W-:Y:S01]  /*45e0*/  UMOV UR5, URZ ;  /* 0x0000003f00057c82 */ /* 0x000fe20008000000 */
        /* <DEDUP_REMOVED lines=50> */
[----:B------:R-:W-:Y:S06]  /*4910*/  @!P1 BRA `(.L_x_1018) ;  /* 0x0000002c00789947 */ /* 0x000fec0003800000 */
[----:B------:R-:W-:Y:S01]  /*4920*/  UMOV UR4, URZ ;  /* 0x0000003f00047c82 */ /* 0x000fe20008000000 */
[----:B------:R-:W-:Y:S01]  /*4930*/  IMAD.MOV.U32 R202, RZ, RZ, R3 ;  /* 0x000000ffffca7224 */ /* 0x000fe200078e0003 */
[----:B------:R-:W-:Y:S01]  /*4940*/  MOV R205, UR4 ;  /* 0x0000000400cd7c02 */ /* 0x000fe20008000f00 */
[----:B------:R-:W-:Y:S01]  /*4950*/  IMAD.MOV.U32 R201, RZ, RZ, R4 ;  /* 0x000000ffffc97224 */ /* 0x000fe200078e0004 */
[----:B------:R-:W-:Y:S01]  /*4960*/  UMOV UR5, URZ ;  /* 0x0000003f00057c82 */ /* 0x000fe20008000000 */
[----:B------:R-:W-:Y:S01]  /*4970*/  IMAD.MOV.U32 R2, RZ, RZ, 0x3f800000 ;  /* 0x3f800000ff027424 */ /* 0x000fe200078e00ff */
[----:B------:R-:W-:Y:S01]  /*4980*/  ULDC UR7, c[0x0][0x9d8] ;  /* 0x0002760000077ab9 */ /* 0x000fe20000000800 */
[----:B------:R-:W-:Y:S02]  /*4990*/  IMAD.MOV.U32 R0, RZ, RZ, 0x3f800000 ;  /* 0x3f800000ff007424 */ /* 0x000fe400078e00ff */
[----:B------:R-:W-:-:S07]  /*49a0*/  IMAD.MOV.U32 R151, RZ, RZ, RZ ;  /* 0x000000ffff977224 */ /* 0x000fce00078e00ff */
.L_x_1037:
[----:B------:R-:W-:Y:S01]  /*49b0*/  R2UR UR6, R205 ;  /* 0x00000000cd0672ca */ /* 0x000fe200000e0000 */
[----:B------:R-:W-:-:S04]  /*49c0*/  UISETP.NE.AND UP0, UPT, UR5, 0x1, UPT ;  /* 0x000000010500788c */ /* 0x000fc8000bf05270 */
[----:B------:R-:W-:-:S08]  /*49d0*/  USEL UR4, URZ, 0x1, UP0 ;  /* 0x000000013f047887 */ /* 0x000fd00008000000 */
[----:B------:R-:W-:-:S06]  /*49e0*/  ULOP3.LUT UR4, UR6, UR4, URZ, 0x3c, !UPT ;  /* 0x0000000406047292 */ /* 0x000fcc000f8e3c3f */
[----:B------:R-:W-:Y:S01]  /*49f0*/  MOV R8, UR4 ;  /* 0x0000000400087c02 */ /* 0x000fe20008000f00 */
[----:B------:R-:W-:Y:S06]  /*4a00*/  @!P0 BRA `(.L_x_1019) ;  /* 0x0000000000048947 */ /* 0x000fec0003800000 */
[----:B------:R-:W-:Y:S01]  /*4a10*/  BPT.TRAP 0x1 ;  /* 0x000000040000795c */ /* 0x000fe20000300000 */
.L_x_1019:
[----:B------:R-:W-:Y:S01]  /*4a20*/  R2UR UR6, R16 ;  /* 0x00000000100672ca */ /* 0x000fe200000e0000 */
[----:B------:R-:W-:Y:S01]  /*4a30*/  UIADD3 UR4, UR5, 0x1, URZ ;  /* 0x0000000105047890 */ /* 0x000fe2000fffe03f */
[----:B------:R-:W-:-:S03]  /*4a40*/  R2UR UR10, R8 ;  /* 0x00000000080a72ca */ /* 0x000fc600000e0000 */
[----:B------:R-:W-:-:S04]  /*4a50*/  UISETP.NE.AND UP0, UPT, UR4, 0x2, UPT ;  /* 0x000000020400788c */ /* 0x000fc8000bf05270 */
[----:B------:R-:W-:-:S04]  /*4a60*/  USEL UR4, UR4, URZ, UP0 ;  /* 0x0000003f04047287 */ /* 0x000fc80008000000 */
[----:B------:R-:W-:Y:S02]  /*4a70*/  ULEA UR6, UR4, UR6, 0x3 ;  /* 0x0000000604067291 */ /* 0x000fe4000f8e183f */
[----:B------:R-:W-:-:S04]  /*4a80*/  IMAD.U32 R3, RZ, RZ, UR10 ;  /* 0x0000000aff037e24 */ /* 0x000fc8000f8e00ff */
[----:B------:R-:W-:Y:S01]  /*4a90*/  IMAD.U32 R206, RZ, RZ, UR6 ;  /* 0x00000006ffce7e24 */ /* 0x000fe2000f8e00ff */
[----:B------:R-:W-:-:S04]  /*4aa0*/  SHF.L.U32 R3, R3, 0x1f, RZ ;  /* 0x0000001f03037819 */ /* 0x000fc800000006ff */
[----:B------:R0:W1:Y:S01]  /*4ab0*/  SYNCS.PHASECHK.TRANS64.TRYWAIT P1, [UR6+0x30830], R3 ;  /* 0x03083003ff0075a7 */ /* 0x0000620008020146 */
[----:B------:R-:W-:Y:S05]  /*4ac0*/  @!P0 BRA `(.L_x_1020) ;  /* 0x0000000000048947 */ /* 0x000fea0003800000 */
[----:B------:R-:W-:Y:S01]  /*4ad0*/  BPT.TRAP 0x1 ;  /* 0x000000040000795c */ /* 0x000fe20000300000 */
.L_x_1020:
[----:B-1----:R-:W-:Y:S05]  /*4ae0*/  @P1 BRA `(.L_x_1021) ;  /* 0x00000000000c1947 */ /* 0x002fea0003800000 */
[----:B------:R-:W-:-:S13]  /*4af0*/  R2UR UR6, R206 ;  /* 0x00000000ce0672ca */ /* 0x000fda00000e0000 */
[----:B------:R-:W1:Y:S02]  /*4b00*/  SYNCS.PHASECHK.TRANS64.TRYWAIT P1, [UR6+0x30830], R3 ;  /* 0x03083003ff0075a7 */ /* 0x000e640008020146 */
[----:B-1----:R-:W-:Y:S05]  /*4b10*/  @!P1 BRA `(.L_x_1022) ;  /* 0x000000f400cc9947 */ /* 0x002fea0003800000 */
.L_x_1021:
[----:B------:R-:W-:Y:S01]  /*4b20*/  R2UR UR6, R20 ;  /* 0x00000000140672ca */ /* 0x000fe200000e0000 */
[----:B------:R-:W-:Y:S01]  /*4b30*/  WARPGROUP.ARRIVE ;  /* 0x00000000000079c5 */ /* 0x000fe20000000000 */
[----:B------:R-:W-:Y:S01]  /*4b40*/  R2UR UR56, R6 ;  /* 0x00000000063872ca */ /* 0x000fe200000e0000 */
[----:B------:R-:W-:Y:S01]  /*4b50*/  UMOV UR59, 0x40000040 ;  /* 0x40000040003b7882 */ /* 0x000fe20000000000 */
[----:B------:R-:W-:Y:S01]  /*4b60*/  R2UR UR57, R7 ;  /* 0x00000000073972ca */ /* 0x000fe200000e0000 */
[----:B------:R-:W-:Y:S01]  /*4b70*/  UMOV UR55, 0x40000040 ;  /* 0x4000004000377882 */ /* 0x000fe20000000000 */
[----:B01----:R-:W-:Y:S01]  /*4b80*/  MOV R3, UR53 ;  /* 0x0000003500037c02 */ /* 0x003fe20008000f00 */
[----:B------:R-:W-:Y:S01]  /*4b90*/  UMOV UR11, 0x40000040 ;  /* 0x40000040000b7882 */ /* 0x000fe20000000000 */
[----:B------:R-:W-:Y:S01]  /*4ba0*/  MOV R4, UR52 ;  /* 0x0000003400047c02 */ /* 0x000fe20008000f00 */
[----:B------:R-:W-:Y:S01]  /*4bb0*/  UMOV UR15, 0x40000040 ;  /* 0x40000040000f7882 */ /* 0x000fe20000000000 */
[----:B------:R-:W-:Y:S01]  /*4bc0*/  R2UR UR52, R10 ;  /* 0x000000000a3472ca */ /* 0x000fe200000e0000 */
[----:B------:R-:W-:Y:S01]  /*4bd0*/  UMOV UR19, 0x40000040 ;  /* 0x4000004000137882 */ /* 0x000fe20000000000 */
[----:B------:R-:W-:Y:S01]  /*4be0*/  R2UR UR53, R11 ;  /* 0x000000000b3572ca */ /* 0x000fe200000e0000 */
[----:B------:R-:W-:Y:S01]  /*4bf0*/  ULEA UR6, UR4, UR6, 0xb ;  /* 0x0000000604067291 */ /* 0x000fe2000f8e583f */
[-C--:B------:R-:W-:Y:S01]  /*4c00*/  FMUL.FTZ R24, R24, R0.reuse ;  /* 0x0000000018187220 */ /* 0x080fe20000410000 */
[----:B------:R-:W-:Y:S01]  /*4c10*/  UMOV UR23, 0x40000040 ;  /* 0x4000004000177882 */ /* 0x000fe20000000000 */
[----:B------:R-:W-:Y:S01]  /*4c20*/  UMOV UR27, 0x40000040 ;  /* 0x40000040001b7882 */ /* 0x000fe20000000000 */
[----:B------:R-:W-:Y:S01]  /*4c30*/  UIADD3 UR10, UR6, 0x2, URZ ;  /* 0x00000002060a7890 */ /* 0x000fe2000fffe03f */
[-C--:B------:R-:W-:Y:S01]  /*4c40*/  FMUL.FTZ R25, R25, R0.reuse ;  /* 0x0000000019197220 */ /* 0x080fe20000410000 */
[----:B------:R-:W-:Y:S01]  /*4c50*/  UIADD3 UR14, UR6, 0x200, URZ ;  /* 0x00000200060e7890 */ /* 0x000fe2000fffe03f */
[-C--:B------:R-:W-:Y:S01]  /*4c60*/  FMUL.FTZ R28, R28, R0.reuse ;  /* 0x000000001c1c7220 */ /* 0x080fe20000410000 */
[----:B------:R-:W-:Y:S01]  /*4c70*/  UMOV UR58, UR6 ;  /* 0x00000006003a7c82 */ /* 0x000fe20008000000 */
[----:B------:R-:W-:Y:S01]  /*4c80*/  UIADD3 UR18, UR6, 0x202, URZ ;  /* 0x0000020206127890 */ /* 0x000fe2000fffe03f */
[----:B------:R-:W-:Y:S01]  /*4c90*/  HGMMA.64x64x16.F32 R152, gdesc[UR56], RZ, !UPT, gsb0 ;  /* 0x00e00000389879f0 */ /* 0x000fe2000c0008ff */
[----:B------:R-:W-:Y:S01]  /*4ca0*/  UMOV UR54, UR10 ;  /* 0x0000000a00367c82 */ /* 0x000fe20008000000 */
[----:B------:R-:W-:Y:S01]  /*4cb0*/  R2UR UR56, R14 ;  /* 0x000000000e3872ca */ /* 0x000fe200000e0000 */
[----:B------:R-:W-:Y:S01]  /*4cc0*/  UIADD3 UR10, UR6, 0x4, URZ ;  /* 0x00000004060a7890 */ /* 0x000fe2000fffe03f */
[----:B------:R-:W-:Y:S01]  /*4cd0*/  R2UR UR57, R15 ;  /* 0x000000000f3972ca */ /* 0x000fe200000e0000 */
[----:B------:R-:W-:Y:S01]  /*4ce0*/  UMOV UR59, 0x40000040 ;  /* 0x40000040003b7882 */ /* 0x000fe20000000000 */
[----:B------:R-:W-:Y:S01]  /*4cf0*/  UIADD3 UR22, UR6, 0x204, URZ ;  /* 0x0000020406167890 */ /* 0x000fe2000fffe03f */
[-C--:B------:R-:W-:Y:S01]  /*4d00*/  FMUL.FTZ R29, R29, R0.reuse ;  /* 0x000000001d1d7220 */ /* 0x080fe20000410000 */
[----:B------:R-:W-:Y:S01]  /*4d10*/  UIADD3 UR26, UR6, 0x206, URZ ;  /* 0x00000206061a7890 */ /* 0x000fe2000fffe03f */
[-C--:B------:R-:W-:Y:S01]  /*4d20*/  FMUL.FTZ R32, R32, R0.reuse ;  /* 0x0000000020207220 */ /* 0x080fe20000410000 */
[----:B------:R-:W-:Y:S01]  /*4d30*/  UMOV UR58, UR10 ;  /* 0x0000000a003a7c82 */ /* 0x000fe20008000000 */
[----:B------:R-:W-:Y:S01]  /*4d40*/  UIADD3 UR10, UR6, 0x6, URZ ;  /* 0x00000006060a7890 */ /* 0x000fe2000fffe03f */
[-C--:B------:R-:W-:Y:S01]  /*4d50*/  FMUL.FTZ R33, R33, R0.reuse ;  /* 0x0000000021217220 */ /* 0x080fe20000410000 */
        /* <DEDUP_REMOVED lines=70> */
[----:B------:R-:W-:Y:S01]  /*51c0*/  HGMMA.64x64x16.F32 R152, gdesc[UR52], R152, gsb0 ;  /* 0x00e00000349879f0 */ /* 0x000fe20008000898 */
[----:B------:R-:W-:Y:S01]  /*51d0*/  R2UR UR53, R3 ;  /* 0x00000000033572ca */ /* 0x000fe200000e0000 */
[----:B------:R-:W-:Y:S01]  /*51e0*/  UIADD3 UR54, UR6, 0x604, URZ ;  /* 0x0000060406367890 */ /* 0x000fe2000fffe03f */
[----:B------:R-:W-:Y:S01]  /*51f0*/  R2UR UR52, R4 ;  /* 0x00000000043472ca */ /* 0x000fe200000e0000 */
[----:B------:R-:W-:Y:S01]  /*5200*/  UMOV UR55, 0x40000040 ;  /* 0x4000004000377882 */ /* 0x000fe20000000000 */
[----:B------:R-:W-:Y:S01]  /*5210*/  UIADD3 UR6, UR6, 0x606, URZ ;  /* 0x0000060606067890 */ /* 0x000fe2000fffe03f */
        /* <DEDUP_REMOVED lines=68> */
[----:B------:R-:W-:Y:S01]  /*5660*/  HGMMA.64x64x16.F32 R152, gdesc[UR56], R152, gsb0 ;  /* 0x00e00000389879f0 */ /* 0x000fe20008000898 */
[----:B------:R-:W-:Y:S01]  /*5670*/  R2UR UR56, R12 ;  /* 0x000000000c3872ca */ /* 0x000fe200000e0000 */
[----:B------:R-:W-:Y:S01]  /*5680*/  UMOV UR58, UR6 ;  /* 0x00000006003a7c82 */ /* 0x000fe20008000000 */
[----:B------:R-:W-:Y:S01]  /*5690*/  R2UR UR57, R13 ;  /* 0x000000000d3972ca */ /* 0x000fe200000e0000 */
[----:B------:R-:W-:Y:S01]  /*56a0*/  UMOV UR59, 0x40000040 ;  /* 0x40000040003b7882 */ /* 0x000fe20000000000 */
[----:B------:R-:W-:Y:S02]  /*56b0*/  WARPGROUP.DEPBAR.LE gsb0, 0x0 ;  /* 0x00008000000079c5 */ /* 0x000fe40000010000 */
[----:B------:R-:W-:-:S06]  /*56c0*/  WARPGROUP.ARRIVE ;  /* 0x00000000000079c5 */ /* 0x000fcc0000000000 */
[----:B------:R-:W-:Y:S03]  /*56d0*/  HGMMA.64x64x16.F32 R152, gdesc[UR8], R152, gsb0 ;  /* 0x00e00000089879f0 */ /* 0x000fe60008000898 */
        /* <DEDUP_REMOVED lines=37> */
[----:B------:R-:W-:Y:S05]  /*5930*/  @!P0 BRA `(.L_x_1023) ;  /* 0x0000000000048947 */ /* 0x000fea0003800000 */
[----:B------:R-:W-:Y:S01]  /*5940*/  BPT.TRAP 0x1 ;  /* 0x000000040000795c */ /* 0x000fe20000300000 */
.L_x_1023:
        /* <DEDUP_REMOVED lines=8> */
.L_x_1024:
[----:B-1----:R-:W-:Y:S05]  /*59d0*/  @P1 BRA `(.L_x_1025) ;  /* 0x0000000000081947 */ /* 0x002fea0003800000 */
[----:B------:R-:W1:Y:S02]  /*59e0*/  SYNCS.PHASECHK.TRANS64.TRYWAIT P1, [UR6+0x30850], R0 ;  /* 0x03085000ff0075a7 */ /* 0x000e640008020146 */
[----:B-1----:R-:W-:Y:S05]  /*59f0*/  @!P1 BRA `(.L_x_1026) ;  /* 0x000000e800309947 */ /* 0x002fea0003800000 */
.L_x_1025:
[----:B------:R-:W-:Y:S01]  /*5a00*/  R2UR UR10, R16 ;  /* 0x00000000100a72ca */ /* 0x000fe200000e0000 */
[----:B------:R-:W-:Y:S01]  /*5a10*/  WARPGROUP.ARRIVE ;  /* 0x00000000000079c5 */ /* 0x000fe20000000000 */
[----:B------:R-:W-:-:S11]  /*5a20*/  UMOV UR11, 0x40000040 ;  /* 0x40000040000b7882 */ /* 0x000fd60000000000 */
[----:B------:R-:W-:-:S04]  /*5a30*/  UIADD3 UR10, UR10, 0x400, URZ ;  /* 0x000004000a0a7890 */ /* 0x000fc8000fffe03f */
[----:B------:R-:W-:-:S04]  /*5a40*/  USHF.R.U32.HI UR10, URZ, 0x4, UR10 ;  /* 0x000000043f0a7899 */ /* 0x000fc8000801160a */
[----:B------:R-:W-:-:S04]  /*5a50*/  ULOP3.LUT UR10, UR10, 0x3fff, URZ, 0xc0, !UPT ;  /* 0x00003fff0a0a7892 */ /* 0x000fc8000f8ec03f */
[----:B------:R-:W-:-:S04]  /*5a60*/  ULOP3.LUT UR10, UR10, 0x2000000, URZ, 0xfc, !UPT ;  /* 0x020000000a0a7892 */ /* 0x000fc8000f8efc3f */
[----:B------:R-:W-:-:S07]  /*5a70*/  ULEA UR5, UR5, UR10, 0xb ;  /* 0x0000000a05057291 */ /* 0x000fce000f8e583f */
        /* <DEDUP_REMOVED lines=23> */
.L_x_1027:
[----:B------:R-:W-:Y:S01]  /*5bf0*/  R2UR UR10, R23 ;  /* 0x00000000170a72ca */ /* 0x000fe200000e0000 */
[----:B------:R-:W2:Y:S01]  /*5c00*/  S2UR UR11, SR_CgaCtaId ;  /* 0x00000000000b79c3 */ /* 0x000ea20000008800 */
[----:B------:R-:W-:Y:S01]  /*5c10*/  R2UR UR5, R22 ;  /* 0x00000000160572ca */ /* 0x000fe200000e0000 */
[----:B01----:R-:W-:Y:S01]  /*5c20*/  FMUL.FTZ R0, R154, UR7 ;  /* 0x000000079a007c20 */ /* 0x003fe20008410000 */
[----:B------:R-:W-:Y:S01]  /*5c30*/  R2UR UR14, R206 ;  /* 0x00000000ce0e72ca */ /* 0x000fe200000e0000 */
[----:B------:R-:W-:Y:S01]  /*5c40*/  FMUL.FTZ R188, R161, UR7 ;  /* 0x00000007a1bc7c20 */ /* 0x000fe20008410000 */
[----:B------:R-:W-:Y:S01]  /*5c50*/  FMUL.FTZ R161, R171, UR7 ;  /* 0x00000007aba17c20 */ /* 0x000fe20008410000 */
[----:B------:R-:W-:Y:S01]  /*5c60*/  FMUL.FTZ R171, R173, UR7 ;  /* 0x00000007adab7c20 */ /* 0x000fe20008410000 */
[----:B------:R-:W-:Y:S01]  /*5c70*/  FMUL.FTZ R185, R156, UR7 ;  /* 0x000000079cb97c20 */ /* 0x000fe20008410000 */
[----:B------:R-:W0:Y:S01]  /*5c80*/  LDC R154, c[0x0][0x288] ;  /* 0x0000a200ff9a7b82 */ /* 0x000e220000000800 */
[----:B------:R-:W-:Y:S01]  /*5c90*/  FMUL.FTZ R173, R177, UR7 ;  /* 0x00000007b1ad7c20 */ /* 0x000fe20008410000 */
[----:B------:R-:W-:Y:S01]  /*5ca0*/  FMUL.FTZ R156, R162, UR7 ;  /* 0x00000007a29c7c20 */ /* 0x000fe20008410000 */
[----:B------:R-:W-:Y:S01]  /*5cb0*/  MOV R177, R19 ;  /* 0x0000001300b17202 */ /* 0x000fe20000000f00 */
[----:B------:R-:W-:Y:S01]  /*5cc0*/  UISETP.NE.AND UP1, UPT, UR10, URZ, UPT ;  /* 0x0000003f0a00728c */ /* 0x000fe2000bf25270 */
[----:B------:R-:W-:Y:S01]  /*5cd0*/  FMUL.FTZ R162, R174, UR7 ;  /* 0x00000007aea27c20 */ /* 0x000fe20008410000 */
[----:B------:R-:W-:Y:S01]  /*5ce0*/  UISETP.NE.AND UP0, UPT, UR5, URZ, UPT ;  /* 0x0000003f0500728c */ /* 0x000fe2000bf05270 */
[----:B------:R-:W-:-:S02]  /*5cf0*/  IMAD.SHL.U32 R174, R203, 0x40, RZ ;  /* 0x00000040cbae7824 */ /* 0x000fc400078e00ff */
[----:B------:R-:W-:Y:S01]  /*5d00*/  FMUL.FTZ R189, R164, UR7 ;  /* 0x00000007a4bd7c20 */ /* 0x000fe20008410000 */
[----:B------:R-:W-:Y:S01]  /*5d10*/  FMUL.FTZ R164, R178, UR7 ;  /* 0x00000007b2a47c20 */ /* 0x000fe20008410000 */
[----:B------:R-:W-:Y:S01]  /*5d20*/  PLOP3.LUT P1, PT, PT, PT, UP1, 0x80, 0x0 ;  /* 0x000000000000781c */ /* 0x000fe20003f2f018 */
[----:B------:R-:W-:Y:S01]  /*5d30*/  FMUL.FTZ R4, R152, UR7 ;  /* 0x0000000798047c20 */ /* 0x000fe20008410000 */
[----:B------:R-:W-:Y:S01]  /*5d40*/  PLOP3.LUT P2, PT, PT, PT, UP1, 0x80, 0x0 ;  /* 0x000000000000781c */ /* 0x000fe20003f4f018 */
[----:B------:R-:W-:Y:S01]  /*5d50*/  FMUL.FTZ R187, R160, UR7 ;  /* 0x00000007a0bb7c20 */ /* 0x000fe20008410000 */
[----:B------:R-:W-:Y:S01]  /*5d60*/  FMUL.FTZ R184, R153, UR7 ;  /* 0x0000000799b87c20 */ /* 0x000fe20008410000 */
[----:B------:R-:W-:Y:S01]  /*5d70*/  @UP1 ULDC UR5, c[0x0][0x44c] ;  /* 0x0001130000051ab9 */ /* 0x000fe20000000800 */
[----:B------:R-:W-:Y:S01]  /*5d80*/  FMUL.FTZ R152, R155, UR7 ;  /* 0x000000079b987c20 */ /* 0x000fe20008410000 */
[----:B------:R-:W-:Y:S01]  /*5d90*/  FMUL.FTZ R186, R157, UR7 ;  /* 0x000000079dba7c20 */ /* 0x000fe20008410000 */
[----:B------:R-:W-:Y:S01]  /*5da0*/  FMUL.FTZ R160, R170, UR7 ;  /* 0x00000007aaa07c20 */ /* 0x000fe20008410000 */
[----:B------:R-:W-:Y:S01]  /*5db0*/  FMUL.FTZ R153, R158, UR7 ;  /* 0x000000079e997c20 */ /* 0x000fe20008410000 */
[----:B------:R-:W-:Y:S01]  /*5dc0*/  FMUL.FTZ R155, R159, UR7 ;  /* 0x000000079f9b7c20 */ /* 0x000fe20008410000 */
[----:B------:R-:W-:Y:S01]  /*5dd0*/  FMUL.FTZ R157, R163, UR7 ;  /* 0x00000007a39d7c20 */ /* 0x000fe20008410000 */
[----:B------:R-:W-:Y:S01]  /*5de0*/  FMUL.FTZ R170, R172, UR7 ;  /* 0x00000007acaa7c20 */ /* 0x000fe20008410000 */
[----:B------:R-:W-:Y:S01]  /*5df0*/  @P1 IMAD.HI.U32 R2, R19, UR5, RZ ;  /* 0x0000000513021c27 */ /* 0x000fe2000f8e00ff */
[----:B------:R-:W-:-:S03]  /*5e00*/  @UP1 ULDC UR5, c[0x0][0x450] ;  /* 0x0001140000051ab9 */ /* 0x000fc60000000800 */
[----:B------:R-:W-:Y:S01]  /*5e10*/  FMUL.FTZ R190, R165, UR7 ;  /* 0x00000007a5be7c20 */ /* 0x000fe20008410000 */
[----:B------:R-:W-:Y:S01]  /*5e20*/  FMUL.FTZ R158, R166, UR7 ;  /* 0x00000007a69e7c20 */ /* 0x000fe20008410000 */
[----:B------:R-:W-:Y:S01]  /*5e30*/  FMUL.FTZ R159, R167, UR7 ;  /* 0x00000007a79f7c20 */ /* 0x000fe20008410000 */
[----:B------:R-:W-:Y:S01]  /*5e40*/  @P2 SHF.R.U32.HI R177, RZ, UR5, R2 ;  /* 0x00000005ffb12c19 */ /* 0x000fe20008011602 */
[----:B------:R-:W-:Y:S01]  /*5e50*/  UIADD3 UR5, UR14, 0x30840, URZ ;  /* 0x000308400e057890 */ /* 0x000fe2000fffe03f */
[----:B------:R-:W-:Y:S01]  /*5e60*/  IADD3 R2, -R174, 0x1, RZ ;  /* 0x00000001ae027810 */ /* 0x000fe20007ffe1ff */
[----:B------:R-:W-:Y:S01]  /*5e70*/  FMUL.FTZ R163, R175, UR7 ;  /* 0x00000007afa37c20 */ /* 0x000fe20008410000 */
[----:B------:R-:W-:Y:S01]  /*5e80*/  FMUL.FTZ R172, R176, UR7 ;  /* 0x00000007b0ac7c20 */ /* 0x000fe20008410000 */
[----:B------:R-:W1:Y:S01]  /*5e90*/  SHFL.IDX PT, R178, R177, RZ, 0x1c1f ;  /* 0x001c1fffb1b27589 */ /* 0x000e6200000e0000 */
[----:B------:R-:W-:Y:S01]  /*5ea0*/  R2UR UR10, R21 ;  /* 0x00000000150a72ca */ /* 0x000fe200000e0000 */
[----:B------:R-:W-:Y:S01]  /*5eb0*/  FMUL.FTZ R168, R168, UR7 ;  /* 0x00000007a8a87c20 */ /* 0x000fe20008410000 */
[----:B------:R-:W-:Y:S01]  /*5ec0*/  FMUL.FTZ R169, R169, UR7 ;  /* 0x00000007a9a97c20 */ /* 0x000fe20008410000 */
[----:B------:R-:W-:Y:S01]  /*5ed0*/  FMUL.FTZ R165, R179, UR7 ;  /* 0x00000007b3a57c20 */ /* 0x000fe20008410000 */
[----:B------:R-:W-:Y:S01]  /*5ee0*/  FMUL.FTZ R175, R180, UR7 ;  /* 0x00000007b4af7c20 */ /* 0x000fe20008410000 */
[----:B------:R-:W-:Y:S01]  /*5ef0*/  FMUL.FTZ R176, R181, UR7 ;  /* 0x00000007b5b07c20 */ /* 0x000fe20008410000 */
[----:B------:R-:W-:Y:S01]  /*5f00*/  FMUL.FTZ R166, R182, UR7 ;  /* 0x00000007b6a67c20 */ /* 0x000fe20008410000 */
[----:B------:R-:W-:-:S02]  /*5f10*/  IMAD R2, R5, -0x2, R2 ;  /* 0xfffffffe05027824 */ /* 0x000fc400078e0202 */
[----:B------:R-:W-:Y:S01]  /*5f20*/  FMUL.FTZ R167, R183, UR7 ;  /* 0x00000007b7a77c20 */ /* 0x000fe20008410000 */
[----:B--2---:R-:W-:Y:S01]  /*5f30*/  UPRMT UR5, UR11, 0x654, UR5 ;  /* 0x000006540b057896 */ /* 0x004fe20008000005 */
[----:B------:R-:W-:Y:S01]  /*5f40*/  PLOP3.LUT P1, PT, PT, PT, UP0, 0x40, 0x0 ;  /* 0x000000000000781c */ /* 0x000fe20003f2e808 */
[----:B------:R-:W2:Y:S01]  /*5f50*/  MUFU.TANH R4, R4 ;  /* 0x0000000400047308 */ /* 0x000ea20000002400 */
[----:B------:R-:W-:Y:S01]  /*5f60*/  ULDC UR11, c[0x0][0x2f0] ;  /* 0x0000bc00000b7ab9 */ /* 0x000fe20000000800 */
[----:B------:R-:W-:Y:S01]  /*5f70*/  ULDC UR14, c[0x0][0x9e0] ;  /* 0x00027800000e7ab9 */ /* 0x000fe20000000800 */
[----:B------:R-:W-:-:S04]  /*5f80*/  IMAD R3, R17, UR11, R2 ;  /* 0x0000000b11037c24 */ /* 0x000fc8000f8e0202 */
[----:B0-----:R-:W-:Y:S01]  /*5f90*/  IMAD.IADD R3, R3, 0x1, -R154 ;  /* 0x0000000103037824 */ /* 0x001fe200078e0a9a */
[----:B------:R-:W0:Y:S01]  /*5fa0*/  MUFU.TANH R184, R184 ;  /* 0x000000b800b87308 */ /* 0x000e220000002400 */
[----:B------:R-:W-:Y:S02]  /*5fb0*/  SYNCS.ARRIVE.TRANS64.RED.A1T0 RZ, [UR5], RZ ;  /* 0x000000ffffff79a7 */ /* 0x000fe40008100405 */
[C---:B------:R-:W-:Y:S01]  /*5fc0*/  VIADD R182, R3.reuse, UR14 ;  /* 0x0000000e03b67c36 */ /* 0x040fe20008000000 */
[----:B------:R-:W-:-:S03]  /*5fd0*/  IADD3 R183, R3, UR10, RZ ;  /* 0x0000000a03b77c10 */ /* 0x000fc6000fffe0ff */
[--C-:B-1----:R-:W-:Y:S01]  /*5fe0*/  IMAD.IADD R179, R182, 0x1, R178.reuse ;  /* 0x00000001b6b37824 */ /* 0x102fe200078e02b2 */
[----:B------:R-:W1:Y:S01]  /*5ff0*/  MUFU.TANH R0, R0 ;  /* 0x0000000000007308 */ /* 0x000e620000002400 */
[----:B------:R-:W-:-:S07]  /*6000*/  IMAD.IADD R180, R183, 0x1, R178 ;  /* 0x00000001b7b47824 */ /* 0x000fce00078e02b2 */
[----:B------:R-:W3:Y:S08]  /*6010*/  MUFU.TANH R152, R152 ;  /* 0x0000009800987308 */ /* 0x000ef00000002400 */
[----:B------:R-:W4:Y:S08]  /*6020*/  MUFU.TANH R185, R185 ;  /* 0x000000b900b97308 */ /* 0x000f300000002400 */
        /* <DEDUP_REMOVED lines=34> */
[----:B------:R-:W-:Y:S02]  /*6250*/  LOP3.LUT R181, RZ, R181, RZ, 0x33, !PT ;  /* 0x000000b5ffb57212 */ /* 0x000fe400078e33ff */
[----:B------:R-:W-:-:S04]  /*6260*/  MOV R178, UR5 ;  /* 0x0000000500b27c02 */ /* 0x000fc80008000f00 */
[----:B------:R-:W-:-:S13]  /*6270*/  ISETP.NE.AND P1, PT, R178, 0x1, PT ;  /* 0x00000001b200780c */ /* 0x000fda0003f25270 */
[----:B------:R-:W1:Y:S02]  /*6280*/  @P1 LDC.64 R2, c[0x0][0x9e8] ;  /* 0x00027a00ff021b82 */ /* 0x000e640000000a00 */
[----:B-1----:R-:W-:-:S05]  /*6290*/  @P1 IMAD.HI.U32 R2, R181, R2, RZ ;  /* 0x00000002b5021227 */ /* 0x002fca00078e00ff */
[----:B------:R-:W-:-:S04]  /*62a0*/  @P1 SHF.R.U32.HI R181, RZ, R3, R2 ;  /* 0x00000003ffb51219 */ /* 0x000fc80000011602 */
[----:B------:R-:W-:Y:S01]  /*62b0*/  LOP3.LUT R181, RZ, R181, RZ, 0x33, !PT ;  /* 0x000000b5ffb57212 */ /* 0x000fe200078e33ff */
[----:B------:R-:W-:Y:S06]  /*62c0*/  BRA `(.L_x_1031) ;  /* 0x0000000000187947 */ /* 0x000fec0003800000 */
.L_x_1030:
[----:B------:R-:W-:Y:S02]  /*62d0*/  ULDC UR5, c[0x0][0x9e4] ;  /* 0x0002790000057ab9 */ /* 0x000fe40000000800 */
[----:B------:R-:W-:-:S05]  /*62e0*/  IMAD.U32 R178, RZ, RZ, UR5 ;  /* 0x00000005ffb27e24 */ /* 0x000fca000f8e00ff */
[----:B------:R-:W-:-:S13]  /*62f0*/  ISETP.NE.AND P1, PT, R178, 0x1, PT ;  /* 0x00000001b200780c */ /* 0x000fda0003f25270 */
[----:B------:R-:W1:Y:S02]  /*6300*/  @P1 LDC.64 R2, c[0x0][0x9e8] ;  /* 0x00027a00ff021b82 */ /* 0x000e640000000a00 */
[----:B-1----:R-:W-:-:S05]  /*6310*/  @P1 IMAD.HI.U32 R2, R181, R2, RZ ;  /* 0x00000002b5021227 */ /* 0x002fca00078e00ff */
[----:B------:R-:W-:-:S07]  /*6320*/  @P1 SHF.R.U32.HI R181, RZ, R3, R2 ;  /* 0x00000003ffb51219 */ /* 0x000fce0000011602 */
.L_x_1031:
[----:B------:R-:W-:Y:S05]  /*6330*/  BSYNC B0 ;  /* 0x0000000000007941 */ /* 0x000fea0003800000 */
.L_x_1029:
[----:B------:R-:W-:-:S04]  /*6340*/  IMAD R2, R181, R178, -R174 ;  /* 0x000000b2b5027224 */ /* 0x000fc800078e0aae */
[----:B------:R-:W-:-:S05]  /*6350*/  IMAD R2, R5, -0x2, R2 ;  /* 0xfffffffe05027824 */ /* 0x000fca00078e0202 */
[----:B------:R-:W-:Y:S02]  /*6360*/  VIADDMNMX R179, R2, R178, R179, PT ;  /* 0x000000b202b37246 */ /* 0x000fe400038001b3 */
[----:B------:R-:W-:-:S07]  /*6370*/  VIMNMX R180, R180, R2, !PT ;  /* 0x00000002b4b47248 */ /* 0x000fce0007fe0100 */
.L_x_1028:
[----:B------:R-:W-:Y:S01]  /*6380*/  ISETP.GT.AND P1, PT, R203, -0x1, PT ;  /* 0xffffffffcb00780c */ /* 0x000fe20003f24270 */
[----:B------:R-:W1:Y:S01]  /*6390*/  SHFL.IDX PT, R2, R177, 0x1, 0x1c1f ;  /* 0x003c1f00b1027f89 */ /* 0x000e6200000e0000 */
[----:B------:R-:W-:Y:S02]  /*63a0*/  R2UR UR5, R22 ;  /* 0x00000000160572ca */ /* 0x000fe400000e0000 */
[C---:B------:R-:W-:Y:S02]  /*63b0*/  ISETP.GT.AND P4, PT, R180.reuse, 0x1, P1 ;  /* 0x00000001b400780c */ /* 0x040fe40000f84270 */
[----:B------:R-:W-:Y:S02]  /*63c0*/  ISETP.GT.AND P5, PT, R180, RZ, P1 ;  /* 0x000000ffb400720c */ /* 0x000fe40000fa4270 */
[C---:B------:R-:W-:Y:S02]  /*63d0*/  ISETP.LT.OR P4, PT, R179.reuse, 0x2, P4 ;  /* 0x00000002b300780c */ /* 0x040fe40002781670 */
[----:B------:R-:W-:-:S02]  /*63e0*/  ISETP.LT.OR P5, PT, R179, 0x1, P5 ;  /* 0x00000001b300780c */ /* 0x000fc40002fa1670 */
[----:B0-----:R-:W-:Y:S02]  /*63f0*/  FSEL R184, R184, -INF , !P4 ;  /* 0xff800000b8b87808 */ /* 0x001fe40006000000 */
[----:B------:R-:W-:Y:S01]  /*6400*/  ISETP.GT.AND P4, PT, R180, 0x18, P1 ;  /* 0x00000018b400780c */ /* 0x000fe20000f84270 */
[----:B------:R-:W-:Y:S01]  /*6410*/  UISETP.NE.AND UP0, UPT, UR5, URZ, UPT ;  /* 0x0000003f0500728c */ /* 0x000fe2000bf05270 */
[----:B------:R-:W-:Y:S02]  /*6420*/  FSEL R178, R4, -INF , !P5 ;  /* 0xff80000004b27808 */ /* 0x000fe40006800000 */
[----:B------:R-:W-:Y:S02]  /*6430*/  ISETP.LT.OR P4, PT, R179, 0x19, P4 ;  /* 0x00000019b300780c */ /* 0x000fe40002781670 */
[C---:B------:R-:W-:Y:S02]  /*6440*/  ISETP.GT.AND P6, PT, R180.reuse, 0x8, P1 ;  /* 0x00000008b400780c */ /* 0x040fe40000fc4270 */
[----:B------:R-:W-:-:S02]  /*6450*/  ISETP.GT.AND P2, PT, R180, 0x9, P1 ;  /* 0x00000009b400780c */ /* 0x000fc40000f44270 */
[----:B------:R-:W-:Y:S01]  /*6460*/  ISETP.GT.AND P3, PT, R180, 0x10, P1 ;  /* 0x00000010b400780c */ /* 0x000fe20000f64270 */
[----:B-1----:R-:W-:Y:S01]  /*6470*/  IMAD.IADD R177, R182, 0x1, R2 ;  /* 0x00000001b6b17824 */ /* 0x002fe200078e0202 */
[C---:B------:R-:W-:Y:S02]  /*6480*/  ISETP.GT.AND P5, PT, R180.reuse, 0x11, P1 ;  /* 0x00000011b400780c */ /* 0x040fe40000fa4270 */
[----:B------:R-:W-:Y:S02]  /*6490*/  FSEL R189, R189, -INF , !P4 ;  /* 0xff800000bdbd7808 */ /* 0x000fe40006000000 */
[----:B------:R-:W-:Y:S02]  /*64a0*/  ISETP.GT.AND P4, PT, R180, 0x29, P1 ;  /* 0x00000029b400780c */ /* 0x000fe40000f84270 */
[C---:B------:R-:W-:Y:S02]  /*64b0*/  ISETP.LT.OR P6, PT, R179.reuse, 0x9, P6 ;  /* 0x00000009b300780c */ /* 0x040fe400037c1670 */
[----:B------:R-:W-:-:S02]  /*64c0*/  ISETP.LT.OR P2, PT, R179, 0xa, P2 ;  /* 0x0000000ab300780c */ /* 0x000fc40001741670 */
[C---:B------:R-:W-:Y:S02]  /*64d0*/  ISETP.LT.OR P3, PT, R179.reuse, 0x11, P3 ;  /* 0x00000011b300780c */ /* 0x040fe40001f61670 */
[C---:B------:R-:W-:Y:S02]  /*64e0*/  ISETP.LT.OR P5, PT, R179.reuse, 0x12, P5 ;  /* 0x00000012b300780c */ /* 0x040fe40002fa1670 */
[----:B------:R-:W-:Y:S02]  /*64f0*/  ISETP.LT.OR P4, PT, R179, 0x2a, P4 ;  /* 0x0000002ab300780c */ /* 0x000fe40002781670 */
[----:B------:R-:W-:Y:S02]  /*6500*/  FSEL R185, R185, -INF , !P6 ;  /* 0xff800000b9b97808 */ /* 0x000fe40007000000 */
[----:B------:R-:W-:Y:S02]  /*6510*/  FSEL R186, R186, -INF , !P2 ;  /* 0xff800000baba7808 */ /* 0x000fe40005000000 */
[----:B------:R-:W-:-:S02]  /*6520*/  FSEL R187, R187, -INF , !P3 ;  /* 0xff800000bbbb7808 */ /* 0x000fc40005800000 */
[----:B------:R-:W-:Y:S02]  /*6530*/  FSEL R188, R188, -INF , !P5 ;  /* 0xff800000bcbc7808 */ /* 0x000fe40006800000 */
[C---:B------:R-:W-:Y:S02]  /*6540*/  ISETP.GT.AND P6, PT, R180.reuse, 0x19, P1 ;  /* 0x00000019b400780c */ /* 0x040fe40000fc4270 */
[C---:B------:R-:W-:Y:S02]  /*6550*/  ISETP.GT.AND P2, PT, R180.reuse, 0x20, P1 ;  /* 0x00000020b400780c */ /* 0x040fe40000f44270 */
[C---:B------:R-:W-:Y:S02]  /*6560*/  ISETP.GT.AND P3, PT, R180.reuse, 0x21, P1 ;  /* 0x00000021b400780c */ /* 0x040fe40000f64270 */
[----:B------:R-:W-:Y:S02]  /*6570*/  ISETP.GT.AND P5, PT, R180, 0x28, P1 ;  /* 0x00000028b400780c */ /* 0x000fe40000fa4270 */
[----:B------:R-:W-:-:S02]  /*6580*/  FSEL R171, R171, -INF , !P4 ;  /* 0xff800000abab7808 */ /* 0x000fc40006000000 */
[----:B------:R-:W-:Y:S02]  /*6590*/  PLOP3.LUT P4, PT, PT, PT, UP0, 0x40, 0x0 ;  /* 0x000000000000781c */ /* 0x000fe40003f8e808 */
[C---:B------:R-:W-:Y:S02]  /*65a0*/  ISETP.LT.OR P6, PT, R179.reuse, 0x1a, P6 ;  /* 0x0000001ab300780c */ /* 0x040fe400037c1670 */
[C---:B------:R-:W-:Y:S02]  /*65b0*/  ISETP.LT.OR P2, PT, R179.reuse, 0x21, P2 ;  /* 0x00000021b300780c */ /* 0x040fe40001741670 */
[C---:B------:R-:W-:Y:S02]  /*65c0*/  ISETP.LT.OR P3, PT, R179.reuse, 0x22, P3 ;  /* 0x00000022b300780c */ /* 0x040fe40001f61670 */
[----:B------:R-:W-:Y:S02]  /*65d0*/  ISETP.LT.OR P5, PT, R179, 0x29, P5 ;  /* 0x00000029b300780c */ /* 0x000fe40002fa1670 */
[----:B------:R-:W-:-:S02]  /*65e0*/  FSEL R190, R190, -INF , !P6 ;  /* 0xff800000bebe7808 */ /* 0x000fc40007000000 */
[----:B------:R-:W-:Y:S02]  /*65f0*/  FSEL R168, R168, -INF , !P2 ;  /* 0xff800000a8a87808 */ /* 0x000fe40005000000 */
[----:B------:R-:W-:Y:S02]  /*6600*/  FSEL R169, R169, -INF , !P3 ;  /* 0xff800000a9a97808 */ /* 0x000fe40005800000 */
[----:B------:R-:W-:Y:S02]  /*6610*/  FSEL R170, R170, -INF , !P5 ;  /* 0xff800000aaaa7808 */ /* 0x000fe40006800000 */
[C---:B------:R-:W-:Y:S02]  /*6620*/  ISETP.GT.AND P6, PT, R180.reuse, 0x30, P1 ;  /* 0x00000030b400780c */ /* 0x040fe40000fc4270 */
[C---:B------:R-:W-:Y:S02]  /*6630*/  ISETP.GT.AND P2, PT, R180.reuse, 0x31, P1 ;  /* 0x00000031b400780c */ /* 0x040fe40000f44270 */
[----:B------:R-:W-:-:S02]  /*6640*/  ISETP.GT.AND P3, PT, R180, 0x38, P1 ;  /* 0x00000038b400780c */ /* 0x000fc40000f64270 */
[----:B------:R-:W-:Y:S02]  /*6650*/  ISETP.GT.AND P5, PT, R180, 0x39, P1 ;  /* 0x00000039b400780c */ /* 0x000fe40000fa4270 */
[C---:B------:R-:W-:Y:S02]  /*6660*/  ISETP.LT.OR P6, PT, R179.reuse, 0x31, P6 ;  /* 0x00000031b300780c */ /* 0x040fe400037c1670 */
[C---:B------:R-:W-:Y:S02]  /*6670*/  ISETP.LT.OR P2, PT, R179.reuse, 0x32, P2 ;  /* 0x00000032b300780c */ /* 0x040fe40001741670 */
[C---:B------:R-:W-:Y:S02]  /*6680*/  ISETP.LT.OR P3, PT, R179.reuse, 0x39, P3 ;  /* 0x00000039b300780c */ /* 0x040fe40001f61670 */
[----:B------:R-:W-:Y:S01]  /*6690*/  ISETP.LT.OR P5, PT, R179, 0x3a, P5 ;  /* 0x0000003ab300780c */ /* 0x000fe20002fa1670 */
[----:B------:R-:W-:Y:S01]  /*66a0*/  IMAD.IADD R179, R183, 0x1, R2 ;  /* 0x00000001b7b37824 */ /* 0x000fe200078e0202 */
[----:B------:R-:W-:-:S02]  /*66b0*/  FSEL R172, R172, -INF , !P6 ;  /* 0xff800000acac7808 */ /* 0x000fc40007000000 */
[----:B------:R-:W-:Y:S02]  /*66c0*/  FSEL R173, R173, -INF , !P2 ;  /* 0xff800000adad7808 */ /* 0x000fe40005000000 */
[----:B------:R-:W-:Y:S02]  /*66d0*/  FSEL R175, R175, -INF , !P3 ;  /* 0xff800000afaf7808 */ /* 0x000fe40005800000 */
[----:B------:R-:W-:Y:S01]  /*66e0*/  FSEL R176, R176, -INF , !P5 ;  /* 0xff800000b0b07808 */ /* 0x000fe20006800000 */
[----:B------:R-:W-:Y:S06]  /*66f0*/  @P4 BRA `(.L_x_1032) ;  /* 0x0000000000644947 */ /* 0x000fec0003800000 */
[----:B------:R-:W-:Y:S01]  /*6700*/  IMAD R3, R17, UR11, R2 ;  /* 0x0000000b11037c24 */ /* 0x000fe2000f8e0202 */
[----:B------:R-:W-:Y:S04]  /*6710*/  BSSY B0, `(.L_x_1033) ;  /* 0x0000013000007945 */ /* 0x000fe80003800000 */
[----:B------:R-:W-:-:S04]  /*6720*/  IADD3 R181, R3, -R154, RZ ;  /* 0x8000009a03b57210 */ /* 0x000fc80007ffe0ff */
        /* <DEDUP_REMOVED lines=11> */
.L_x_1034:
[----:B------:R-:W-:Y:S02]  /*67e0*/  ULDC UR5, c[0x0][0x9e4] ;  /* 0x0002790000057ab9 */ /* 0x000fe40000000800 */
[----:B------:R-:W-:-:S05]  /*67f0*/  IMAD.U32 R4, RZ, RZ, UR5 ;  /* 0x00000005ff047e24 */ /* 0x000fca000f8e00ff */
[----:B------:R-:W-:-:S13]  /*6800*/  ISETP.NE.AND P2, PT, R4, 0x1, PT ;  /* 0x000000010400780c */ /* 0x000fda0003f45270 */
[----:B------:R-:W0:Y:S02]  /*6810*/  @P2 LDC.64 R2, c[0x0][0x9e8] ;  /* 0x00027a00ff022b82 */ /* 0x000e240000000a00 */
[----:B0-----:R-:W-:-:S05]  /*6820*/  @P2 IMAD.HI.U32 R2, R181, R2, RZ ;  /* 0x00000002b5022227 */ /* 0x001fca00078e00ff */
[----:B------:R-:W-:-:S07]  /*6830*/  @P2 SHF.R.U32.HI R181, RZ, R3, R2 ;  /* 0x00000003ffb52219 */ /* 0x000fce0000011602 */
.L_x_1035:
[----:B------:R-:W-:Y:S05]  /*6840*/  BSYNC B0 ;  /* 0x0000000000007941 */ /* 0x000fea0003800000 */
.L_x_1033:
[----:B------:R-:W-:-:S04]  /*6850*/  IMAD R174, R181, R4, -R174 ;  /* 0x00000004b5ae7224 */ /* 0x000fc800078e0aae */
[----:B------:R-:W-:-:S05]  /*6860*/  IMAD R174, R5, -0x2, R174 ;  /* 0xfffffffe05ae7824 */ /* 0x000fca00078e02ae */
[----:B------:R-:W-:Y:S02]  /*6870*/  VIADDMNMX R177, R174, R4, R177, PT ;  /* 0x00000004aeb17246 */ /* 0x000fe400038001b1 */
[----:B------:R-:W-:-:S07]  /*6880*/  VIMNMX R179, R179, R174, !PT ;  /* 0x000000aeb3b37248 */ /* 0x000fce0007fe0100 */
.L_x_1032:
[----:B------:R-:W-:Y:S01]  /*6890*/  FMNMX.FTZ R3, R178, R201, !PT ;  /* 0x000000c9b2037209 */ /* 0x000fe20007810000 */
[----:B------:R-:W-:Y:S01]  /*68a0*/  ULDC UR5, c[0x0][0x988] ;  /* 0x0002620000057ab9 */ /* 0x000fe20000000800 */
[C---:B------:R-:W-:Y:S01]  /*68b0*/  ISETP.GT.AND P3, PT, R179.reuse, RZ, P1 ;  /* 0x000000ffb300720c */ /* 0x040fe20000f64270 */
[----:B------:R-:W-:Y:S01]  /*68c0*/  UMOV UR10, UR5 ;  /* 0x00000005000a7c82 */ /* 0x000fe20008000000 */
[----:B------:R-:W-:Y:S02]  /*68d0*/  FMNMX.FTZ R2, R184, R3, !PT ;  /* 0x00000003b8027209 */ /* 0x000fe40007810000 */
[----:B------:R-:W-:Y:S02]  /*68e0*/  ISETP.GT.AND P4, PT, R179, 0x1, P1 ;  /* 0x00000001b300780c */ /* 0x000fe40000f84270 */
[----:B------:R-:W-:Y:S02]  /*68f0*/  FMNMX.FTZ R3, R185, R2, !PT ;  /* 0x00000002b9037209 */ /* 0x000fe40007810000 */
[----:B------:R-:W-:-:S02]  /*6900*/  ISETP.LT.OR P3, PT, R177, 0x1, P3 ;  /* 0x00000001b100780c */ /* 0x000fc40001f61670 */
[----:B------:R-:W-:Y:S02]  /*6910*/  FMNMX.FTZ R2, R186, R3, !PT ;  /* 0x00000003ba027209 */ /* 0x000fe40007810000 */
[----:B------:R-:W-:Y:S02]  /*6920*/  ISETP.GT.AND P6, PT, R179, 0x8, P1 ;  /* 0x00000008b300780c */ /* 0x000fe40000fc4270 */
[----:B------:R-:W-:Y:S02]  /*6930*/  FMNMX.FTZ R3, R187, R2, !PT ;  /* 0x00000002bb037209 */ /* 0x000fe40007810000 */
[----:B------:R-:W-:Y:S02]  /*6940*/  ISETP.LT.OR P4, PT, R177, 0x2, P4 ;  /* 0x00000002b100780c */ /* 0x000fe40002781670 */
[----:B------:R-:W-:Y:S02]  /*6950*/  FMNMX.FTZ R2, R188, R3, !PT ;  /* 0x00000003bc027209 */ /* 0x000fe40007810000 */
[----:B------:R-:W-:-:S02]  /*6960*/  ISETP.GT.AND P2, PT, R179, 0x9, P1 ;  /* 0x00000009b300780c */ /* 0x000fc40000f44270 */
[----:B------:R-:W-:Y:S02]  /*6970*/  FMNMX.FTZ R3, R189, R2, !PT ;  /* 0x00000002bd037209 */ /* 0x000fe40007810000 */
[----:B------:R-:W-:Y:S02]  /*6980*/  ISETP.LT.OR P6, PT, R177, 0x9, P6 ;  /* 0x00000009b100780c */ /* 0x000fe400037c1670 */
[----:B------:R-:W-:Y:S02]  /*6990*/  FMNMX.FTZ R3, R190, R3, !PT ;  /* 0x00000003be037209 */ /* 0x000fe40007810000 */
[----:B------:R-:W-:Y:S02]  /*69a0*/  FSEL R152, R152, -INF , !P4 ;  /* 0xff80000098987808 */ /* 0x000fe40006000000 */
        /* <DEDUP_REMOVED lines=9> */
[----:B------:R-:W-:Y:S02]  /*6a40*/  FSEL R155, R155, -INF , !P2 ;  /* 0xff8000009b9b7808 */ /* 0x000fe40005000000 */
[----:B------:R-:W-:Y:S02]  /*6a50*/  FMNMX.FTZ R2, R173, R2, !PT ;  /* 0x00000002ad027209 */ /* 0x000fe40007810000 */
[----:B------:R-:W-:Y:S02]  /*6a60*/  ISETP.LT.OR P5, PT, R177, 0x11, P5 ;  /* 0x00000011b100780c */ /* 0x000fe40002fa1670 */
[----:B------:R-:W-:Y:S02]  /*6a70*/  FMNMX.FTZ R3, R175, R2, !PT ;  /* 0x00000002af037209 */ /* 0x000fe40007810000 */
[----:B------:R-:W-:-:S02]  /*6a80*/  ISETP.GT.AND P6, PT, R179, 0x18, P1 ;  /* 0x00000018b300780c */ /* 0x000fc40000fc4270 */
[----:B------:R-:W-:Y:S02]  /*6a90*/  FMNMX.FTZ R3, R176, R3, !PT ;  /* 0x00000003b0037209 */ /* 0x000fe40007810000 */
[----:B------:R-:W-:Y:S02]  /*6aa0*/  ISETP.LT.OR P4, PT, R177, 0x12, P4 ;  /* 0x00000012b100780c */ /* 0x000fe40002781670 */
[----:B------:R-:W-:Y:S01]  /*6ab0*/  FSEL R156, R156, -INF , !P5 ;  /* 0xff8000009c9c7808 */ /* 0x000fe20006800000 */
[----:B------:R-:W0:Y:S01]  /*6ac0*/  SHFL.BFLY PT, R2, R3, 0x2, 0x1f ;  /* 0x0c401f0003027f89 */ /* 0x000e2200000e0000 */
[----:B------:R-:W-:Y:S02]  /*6ad0*/  ISETP.GT.AND P2, PT, R179, 0x19, P1 ;  /* 0x00000019b300780c */ /* 0x000fe40000f44270 */
[----:B------:R-:W-:Y:S02]  /*6ae0*/  ISETP.LT.OR P6, PT, R177, 0x19, P6 ;  /* 0x00000019b100780c */ /* 0x000fe400037c1670 */
[----:B------:R-:W-:-:S02]  /*6af0*/  FSEL R157, R157, -INF , !P4 ;  /* 0xff8000009d9d7808 */ /* 0x000fc40006000000 */
[----:B------:R-:W-:Y:S02]  /*6b00*/  FSEL R158, R158, -INF , !P6 ;  /* 0xff8000009e9e7808 */ /* 0x000fe40007000000 */
[----:B------:R-:W-:Y:S02]  /*6b10*/  ISETP.LT.OR P2, PT, R177, 0x1a, P2 ;  /* 0x0000001ab100780c */ /* 0x000fe40001741670 */
[----:B------:R-:W-:Y:S02]  /*6b20*/  ISETP.GT.AND P5, PT, R179, 0x21, P1 ;  /* 0x00000021b300780c */ /* 0x000fe40000fa4270 */
[----:B------:R-:W-:Y:S02]  /*6b30*/  FSEL R159, R159, -INF , !P2 ;  /* 0xff8000009f9f7808 */ /* 0x000fe40005000000 */
[----:B------:R-:W-:Y:S02]  /*6b40*/  ISETP.GT.AND P4, PT, R179, 0x28, P1 ;  /* 0x00000028b300780c */ /* 0x000fe40000f84270 */
[----:B------:R-:W-:-:S02]  /*6b50*/  ISETP.LT.OR P5, PT, R177, 0x22, P5 ;  /* 0x00000022b100780c */ /* 0x000fc40002fa1670 */
[----:B------:R-:W-:Y:S02]  /*6b60*/  ISETP.GT.AND P6, PT, R179, 0x29, P1 ;  /* 0x00000029b300780c */ /* 0x000fe40000fc4270 */
[----:B------:R-:W-:Y:S02]  /*6b70*/  ISETP.LT.OR P4, PT, R177, 0x29, P4 ;  /* 0x00000029b100780c */ /* 0x000fe40002781670 */
[----:B------:R-:W-:Y:S02]  /*6b80*/  FSEL R174, R161, -INF , !P5 ;  /* 0xff800000a1ae7808 */ /* 0x000fe40006800000 */
[----:B0-----:R-:W-:Y:S02]  /*6b90*/  FMNMX.FTZ R2, R3, R2, !PT ;  /* 0x0000000203027209 */ /* 0x001fe40007810000 */
[----:B------:R-:W-:Y:S02]  /*6ba0*/  ISETP.GT.AND P2, PT, R179, 0x30, P1 ;  /* 0x00000030b300780c */ /* 0x000fe40000f44270 */
[----:B------:R-:W-:Y:S01]  /*6bb0*/  FSEL R162, R162, -INF , !P4 ;  /* 0xff800000a2a27808 */ /* 0x000fe20006000000 */
[----:B------:R-:W0:Y:S01]  /*6bc0*/  SHFL.BFLY PT, R181, R2, 0x1, 0x1f ;  /* 0x0c201f0002b57f89 */ /* 0x000e2200000e0000 */
[----:B------:R-:W-:-:S02]  /*6bd0*/  ISETP.LT.OR P6, PT, R177, 0x2a, P6 ;  /* 0x0000002ab100780c */ /* 0x000fc400037c1670 */
[----:B------:R-:W-:Y:S02]  /*6be0*/  ISETP.GT.AND P5, PT, R179, 0x31, P1 ;  /* 0x00000031b300780c */ /* 0x000fe40000fa4270 */
[----:B------:R-:W-:Y:S02]  /*6bf0*/  ISETP.LT.OR P2, PT, R177, 0x31, P2 ;  /* 0x00000031b100780c */ /* 0x000fe40001741670 */
[----:B------:R-:W-:Y:S02]  /*6c00*/  FSEL R163, R163, -INF , !P6 ;  /* 0xff800000a3a37808 */ /* 0x000fe40007000000 */
[----:B------:R-:W-:Y:S02]  /*6c10*/  ISETP.GT.AND P4, PT, R179, 0x38, P1 ;  /* 0x00000038b300780c */ /* 0x000fe40000f84270 */
[----:B------:R-:W-:Y:S02]  /*6c20*/  ISETP.LT.OR P5, PT, R177, 0x32, P5 ;  /* 0x00000032b100780c */ /* 0x000fe40002fa1670 */
[----:B------:R-:W-:-:S02]  /*6c30*/  FSEL R164, R164, -INF , !P2 ;  /* 0xff800000a4a47808 */ /* 0x000fc40005000000 */
[----:B------:R-:W-:Y:S02]  /*6c40*/  ISETP.LT.OR P4, PT, R177, 0x39, P4 ;  /* 0x00000039b100780c */ /* 0x000fe40002781670 */
[----:B------:R-:W-:Y:S02]  /*6c50*/  FSEL R165, R165, -INF , !P5 ;  /* 0xff800000a5a57808 */ /* 0x000fe40006800000 */
[----:B------:R-:W-:Y:S02]  /*6c60*/  FSEL R166, R166, -INF , !P4 ;  /* 0xff800000a6a67808 */ /* 0x000fe40006000000 */
[----:B0-----:R-:W-:Y:S02]  /*6c70*/  FMNMX.FTZ R4, R2, R181, !PT ;  /* 0x000000b502047209 */ /* 0x001fe40007810000 */
[----:B------:R-:W-:Y:S02]  /*6c80*/  FSEL R181, R0, -INF , !P3 ;  /* 0xff80000000b57808 */ /* 0x000fe40005800000 */
        /* <DEDUP_REMOVED lines=8> */
[----:B------:R-:W-:Y:S02]  /*6d10*/  FSETP.NEU.FTZ.AND P3, PT, R4, -INF , PT ;  /* 0xff8000000400780b */ /* 0x000fe40003f7d000 */
[----:B------:R-:W-:Y:S01]  /*6d20*/  FMNMX.FTZ R0, R156, R3, !PT ;  /* 0x000000039c007209 */ /* 0x000fe20007810000 */
[----:B------:R-:W-:Y:S01]  /*6d30*/  FMUL.FTZ R3, R4, UR10 ;  /* 0x0000000a04037c20 */ /* 0x000fe20008410000 */
[----:B------:R-:W-:Y:S02]  /*6d40*/  ISETP.LT.OR P1, PT, R177, 0x3a, P1 ;  /* 0x0000003ab100780c */ /* 0x000fe40000f21670 */
[----:B------:R-:W-:Y:S02]  /*6d50*/  FMNMX.FTZ R183, R157, R0, !PT ;  /* 0x000000009db77209 */ /* 0x000fe40007810000 */
[----:B------:R-:W-:-:S02]  /*6d60*/  FSEL R3, R3, RZ, P3 ;  /* 0x000000ff03037208 */ /* 0x000fc40001800000 */
[----:B------:R-:W-:Y:S02]  /*6d70*/  FMNMX.FTZ R0, R158, R183, !PT ;  /* 0x000000b79e007209 */ /* 0x000fe40007810000 */
[----:B------:R-:W-:Y:S01]  /*6d80*/  FSEL R2, R4, RZ, P3 ;  /* 0x000000ff04027208 */ /* 0x000fe20001800000 */
        /* <DEDUP_REMOVED lines=8> */
[--C-:B------:R-:W-:Y:S01]  /*6e10*/  FFMA.FTZ R192, R187, UR10, -R3.reuse ;  /* 0x0000000abbc07c23 */ /* 0x100fe20008010803 */
[----:B------:R-:W-:Y:S01]  /*6e20*/  FMNMX.FTZ R183, R174, R183, !PT ;  /* 0x000000b7aeb77209 */ /* 0x000fe20007810000 */
[--C-:B------:R-:W-:Y:S01]  /*6e30*/  FFMA.FTZ R194, R189, UR10, -R3.reuse ;  /* 0x0000000abdc27c23 */ /* 0x100fe20008010803 */
[--C-:B------:R-:W-:Y:S01]  /*6e40*/  FFMA.FTZ R169, R169, UR10, -R3.reuse ;  /* 0x0000000aa9a97c23 */ /* 0x100fe20008010803 */
[--C-:B------:R-:W-:Y:S01]  /*6e50*/  FFMA.FTZ R171, R171, UR10, -R3.reuse ;  /* 0x0000000aabab7c23 */ /* 0x100fe20008010803 */
[----:B------:R-:W-:Y:S01]  /*6e60*/  FMNMX.FTZ R0, R162, R183, !PT ;  /* 0x000000b7a2007209 */ /* 0x000fe20007810000 */
[--C-:B------:R-:W-:Y:S01]  /*6e70*/  FFMA.FTZ R184, R172, UR10, -R3.reuse ;  /* 0x0000000aacb87c23 */ /* 0x100fe20008010803 */
[--C-:B0-----:R-:W-:Y:S01]  /*6e80*/  FFMA.FTZ R186, R175, UR10, -R3.reuse ;  /* 0x0000000aafba7c23 */ /* 0x101fe20008010803 */
[--C-:B------:R-:W-:Y:S01]  /*6e90*/  FFMA.FTZ R173, R173, UR10, -R3.reuse ;  /* 0x0000000aadad7c23 */ /* 0x100fe20008010803 */
[----:B------:R-:W-:Y:S01]  /*6ea0*/  FMNMX.FTZ R179, R163, R0, !PT ;  /* 0x00000000a3b37209 */ /* 0x000fe20007810000 */
[----:B------:R-:W-:Y:S01]  /*6eb0*/  FFMA.FTZ R175, R176, UR10, -R3 ;  /* 0x0000000ab0af7c23 */ /* 0x000fe20008010803 */
[----:B------:R-:W-:Y:S01]  /*6ec0*/  FADD.FTZ R2, -R2, R201 ;  /* 0x000000c902027221 */ /* 0x000fe20000010100 */
[----:B------:R-:W-:Y:S01]  /*6ed0*/  MUFU.EX2 R161, R161 ;  /* 0x000000a100a17308 */ /* 0x000fe20000000800 */
[----:B------:R-:W-:Y:S01]  /*6ee0*/  FMNMX.FTZ R0, R164, R179, !PT ;  /* 0x000000b3a4007209 */ /* 0x000fe20007810000 */
[--C-:B------:R-:W-:Y:S01]  /*6ef0*/  FFMA.FTZ R179, R190, UR10, -R3.reuse ;  /* 0x0000000abeb37c23 */ /* 0x100fe20008010803 */
[----:B------:R-:W-:Y:S01]  /*6f00*/  FFMA.FTZ R190, R170, UR10, -R3 ;  /* 0x0000000aaabe7c23 */ /* 0x000fe20008010803 */
[----:B------:R-:W-:Y:S01]  /*6f10*/  FMUL.FTZ R2, R2, UR10 ;  /* 0x0000000a02027c20 */ /* 0x000fe20008410000 */
[----:B------:R-:W-:-:S03]  /*6f20*/  FMNMX.FTZ R177, R165, R0, !PT ;  /* 0x00000000a5b17209 */ /* 0x000fc60007810000 */
[----:B------:R-:W-:Y:S01]  /*6f30*/  MUFU.EX2 R196, R196 ;  /* 0x000000c400c47308 */ /* 0x000fe20000000800 */
[----:B------:R-:W-:-:S04]  /*6f40*/  FMNMX.FTZ R177, R166, R177, !PT ;  /* 0x000000b1a6b17209 */ /* 0x000fc80007810000 */
[----:B------:R-:W-:Y:S01]  /*6f50*/  FMNMX.FTZ R0, R178, R177, !PT ;  /* 0x000000b1b2007209 */ /* 0x000fe20007810000 */
[--C-:B------:R-:W-:Y:S01]  /*6f60*/  FFMA.FTZ R177, R188, UR10, -R3.reuse ;  /* 0x0000000abcb17c23 */ /* 0x100fe20008010803 */
[----:B------:R-:W-:Y:S01]  /*6f70*/  FFMA.FTZ R188, R168, UR10, -R3 ;  /* 0x0000000aa8bc7c23 */ /* 0x000fe20008010803 */
[----:B------:R-:W-:Y:S02]  /*6f80*/  MUFU.EX2 R198, R198 ;  /* 0x000000c600c67308 */ /* 0x000fe40000000800 */
[----:B------:R-:W0:Y:S06]  /*6f90*/  SHFL.BFLY PT, R183, R0, 0x2, 0x1f ;  /* 0x0c401f0000b77f89 */ /* 0x000e2c00000e0000 */
[----:B------:R-:W-:Y:S08]  /*6fa0*/  MUFU.EX2 R192, R192 ;  /* 0x000000c000c07308 */ /* 0x000ff00000000800 */
[----:B------:R-:W-:Y:S08]  /*6fb0*/  MUFU.EX2 R177, R177 ;  /* 0x000000b100b17308 */ /* 0x000ff00000000800 */
[----:B------:R-:W-:Y:S01]  /*6fc0*/  MUFU.EX2 R194, R194 ;  /* 0x000000c200c27308 */ /* 0x000fe20000000800 */
[----:B0-----:R-:W-:-:S05]  /*6fd0*/  FMNMX.FTZ R183, R0, R183, !PT ;  /* 0x000000b700b77209 */ /* 0x001fca0007810000 */
[----:B------:R-:W0:Y:S02]  /*6fe0*/  SHFL.BFLY PT, R0, R183, 0x1, 0x1f ;  /* 0x0c201f00b7007f89 */ /* 0x000e2400000e0000 */
[----:B------:R-:W-:Y:S08]  /*6ff0*/  MUFU.EX2 R179, R179 ;  /* 0x000000b300b37308 */ /* 0x000ff00000000800 */
[----:B------:R-:W-:Y:S08]  /*7000*/  MUFU.EX2 R188, R188 ;  /* 0x000000bc00bc7308 */ /* 0x000ff00000000800 */
[----:B------:R-:W-:Y:S01]  /*7010*/  MUFU.EX2 R169, R169 ;  /* 0x000000a900a97308 */ /* 0x000fe20000000800 */
[----:B0-----:R-:W-:-:S07]  /*7020*/  FMNMX.FTZ R3, R183, R0, !PT ;  /* 0x00000000b7037209 */ /* 0x001fce0007810000 */
[----:B------:R-:W-:Y:S01]  /*7030*/  MUFU.EX2 R190, R190 ;  /* 0x000000be00be7308 */ /* 0x000fe20000000800 */
[C---:B------:R-:W-:Y:S01]  /*7040*/  FSETP.NEU.FTZ.AND P1, PT, R3.reuse, -INF , PT ;  /* 0xff8000000300780b */ /* 0x040fe20003f3d000 */
[----:B------:R-:W-:-:S06]  /*7050*/  FMUL.FTZ R183, R3, UR10 ;  /* 0x0000000a03b77c20 */ /* 0x000fcc0008410000 */
[----:B------:R-:W0:Y:S01]  /*7060*/  MUFU.EX2 R0, R2 ;  /* 0x0000000200007308 */ /* 0x000e220000000800 */
[----:B------:R-:W-:-:S05]  /*7070*/  FSEL R183, R183, RZ, P1 ;  /* 0x000000ffb7b77208 */ /* 0x000fca0000800000 */
[--C-:B------:R-:W-:Y:S01]  /*7080*/  FFMA.FTZ R199, R153, UR10, -R183.reuse ;  /* 0x0000000a99c77c23 */ /* 0x100fe200080108b7 */
[----:B------:R-:W-:Y:S01]  /*7090*/  FSEL R153, R3, RZ, P1 ;  /* 0x000000ff03997208 */ /* 0x000fe20000800000 */
[--C-:B------:R-:W-:Y:S01]  /*70a0*/  FFMA.FTZ R197, R181, UR10, -R183.reuse ;  /* 0x0000000ab5c57c23 */ /* 0x100fe200080108b7 */
[--C-:B------:R-:W-:Y:S01]  /*70b0*/  FFMA.FTZ R152, R152, UR10, -R183.reuse ;  /* 0x0000000a98987c23 */ /* 0x100fe200080108b7 */
[--C-:B------:R-:W-:Y:S01]  /*70c0*/  FFMA.FTZ R168, R155, UR10, -R183.reuse ;  /* 0x0000000a9ba87c23 */ /* 0x100fe200080108b7 */
[--C-:B------:R-:W-:Y:S01]  /*70d0*/  FFMA.FTZ R193, R156, UR10, -R183.reuse ;  /* 0x0000000a9cc17c23 */ /* 0x100fe200080108b7 */
[----:B------:R-:W-:Y:S01]  /*70e0*/  FADD.FTZ R153, -R153, R202 ;  /* 0x000000ca99997221 */ /* 0x000fe20000010100 */
[----:B------:R-:W-:Y:S01]  /*70f0*/  MUFU.EX2 R199, R199 ;  /* 0x000000c700c77308 */ /* 0x000fe20000000800 */
[--C-:B------:R-:W-:Y:S01]  /*7100*/  FFMA.FTZ R156, R157, UR10, -R183.reuse ;  /* 0x0000000a9d9c7c23 */ /* 0x100fe200080108b7 */
[----:B------:R-:W-:Y:S01]  /*7110*/  FFMA.FTZ R195, R158, UR10, -R183 ;  /* 0x0000000a9ec37c23 */ /* 0x000fe200080108b7 */
[----:B------:R-:W-:Y:S01]  /*7120*/  FMUL.FTZ R153, R153, UR10 ;  /* 0x0000000a99997c20 */ /* 0x000fe20008410000 */
[----:B0-----:R-:W-:Y:S01]  /*7130*/  FFMA.FTZ R155, R0, R18, R161 ;  /* 0x00000012009b7223 */ /* 0x001fe200000100a1 */
[--C-:B------:R-:W-:Y:S01]  /*7140*/  FFMA.FTZ R158, R159, UR10, -R183.reuse ;  /* 0x0000000a9f9e7c23 */ /* 0x100fe200080108b7 */
[--C-:B------:R-:W-:Y:S01]  /*7150*/  FFMA.FTZ R189, R160, UR10, -R183.reuse ;  /* 0x0000000aa0bd7c23 */ /* 0x100fe200080108b7 */
[----:B------:R-:W-:Y:S01]  /*7160*/  FFMA.FTZ R160, R174, UR10, -R183 ;  /* 0x0000000aaea07c23 */ /* 0x000fe200080108b7 */
[----:B------:R-:W-:Y:S01]  /*7170*/  MUFU.EX2 R197, R197 ;  /* 0x000000c500c57308 */ /* 0x000fe20000000800 */
[----:B------:R-:W-:Y:S01]  /*7180*/  FADD.FTZ R155, R196, R155 ;  /* 0x0000009bc49b7221 */ /* 0x000fe20000010000 */
[--C-:B------:R-:W-:Y:S01]  /*7190*/  FFMA.FTZ R185, R164, UR10, -R183.reuse ;  /* 0x0000000aa4b97c23 */ /* 0x100fe200080108b7 */
[--C-:B------:R-:W-:Y:S01]  /*71a0*/  FFMA.FTZ R191, R162, UR10, -R183.reuse ;  /* 0x0000000aa2bf7c23 */ /* 0x100fe200080108b7 */
[----:B------:R-:W-:Y:S01]  /*71b0*/  FFMA.FTZ R162, R163, UR10, -R183 ;  /* 0x0000000aa3a27c23 */ /* 0x000fe200080108b7 */
[----:B------:R-:W-:Y:S01]  /*71c0*/  FADD.FTZ R170, R198, R155 ;  /* 0x0000009bc6aa7221 */ /* 0x000fe20000010000 */
[--C-:B------:R-:W-:Y:S01]  /*71d0*/  FFMA.FTZ R165, R165, UR10, -R183.reuse ;  /* 0x0000000aa5a57c23 */ /* 0x100fe200080108b7 */
[--C-:B------:R-:W-:Y:S01]  /*71e0*/  FFMA.FTZ R166, R166, UR10, -R183.reuse ;  /* 0x0000000aa6a67c23 */ /* 0x100fe200080108b7 */
[----:B------:R0:W1:Y:S01]  /*71f0*/  MUFU.EX2 R2, R153 ;  /* 0x0000009900027308 */ /* 0x0000620000000800 */
[----:B------:R-:W-:-:S07]  /*7200*/  FFMA.FTZ R178, R178, UR10, -R183 ;  /* 0x0000000ab2b27c23 */ /* 0x000fce00080108b7 */
[----:B------:R-:W2:Y:S01]  /*7210*/  MUFU.EX2 R152, R152 ;  /* 0x0000009800987308 */ /* 0x000ea20000000800 */
[----:B0-----:R-:W-:-:S04]  /*7220*/  FADD.FTZ R153, R167, R170 ;  /* 0x000000aaa7997221 */ /* 0x001fc80000010000 */
[----:B------:R-:W-:-:S03]  /*7230*/  FADD.FTZ R164, R192, R153 ;  /* 0x00000099c0a47221 */ /* 0x000fc60000010000 */
[----:B------:R-:W0:Y:S01]  /*7240*/  MUFU.EX2 R168, R168 ;  /* 0x000000a800a87308 */ /* 0x000e220000000800 */
[----:B-1----:R-:W-:Y:S01]  /*7250*/  FFMA.FTZ R9, R2, R9, R197 ;  /* 0x0000000902097223 */ /* 0x002fe200000100c5 */
[----:B------:R-:W-:-:S04]  /*7260*/  FADD.FTZ R153, R177, R164 ;  /* 0x000000a4b1997221 */ /* 0x000fc80000010000 */
[----:B------:R-:W-:Y:S02]  /*7270*/  FADD.FTZ R164, R194, R153 ;  /* 0x00000099c2a47221 */ /* 0x000fe40000010000 */
[----:B------:R-:W1:Y:S01]  /*7280*/  MUFU.EX2 R193, R193 ;  /* 0x000000c100c17308 */ /* 0x000e620000000800 */
[----:B--2---:R-:W-:Y:S01]  /*7290*/  FADD.FTZ R18, R152, R9 ;  /* 0x0000000998127221 */ /* 0x004fe20000010000 */
[----:B------:R-:W-:-:S03]  /*72a0*/  FADD.FTZ R153, R179, R164 ;  /* 0x000000a4b3997221 */ /* 0x000fc60000010000 */
[----:B------:R-:W-:Y:S01]  /*72b0*/  FADD.FTZ R9, R199, R18 ;  /* 0x00000012c7097221 */ /* 0x000fe20000010000 */
[----:B------:R-:W-:Y:S02]  /*72c0*/  FADD.FTZ R164, R188, R153 ;  /* 0x00000099bca47221 */ /* 0x000fe40000010000 */
[----:B------:R-:W2:Y:S01]  /*72d0*/  MUFU.EX2 R156, R156 ;  /* 0x0000009c009c7308 */ /* 0x000ea20000000800 */
[----:B0-----:R-:W-:Y:S01]  /*72e0*/  FADD.FTZ R18, R168, R9 ;  /* 0x00000009a8127221 */ /* 0x001fe20000010000 */
[----:B------:R-:W-:-:S04]  /*72f0*/  FADD.FTZ R153, R169, R164 ;  /* 0x000000a4a9997221 */ /* 0x000fc80000010000 */
[----:B------:R-:W-:Y:S02]  /*7300*/  FADD.FTZ R164, R190, R153 ;  /* 0x00000099bea47221 */ /* 0x000fe40000010000 */
        /* <DEDUP_REMOVED lines=34> */
.L_x_1036:
[----:B------:R-:W0:Y:S01]  /*7530*/  S2UR UR14, SR_CgaCtaId ;  /* 0x00000000000e79c3 */ /* 0x000e220000008800 */
[----:B------:R-:W-:Y:S01]  /*7540*/  UIADD3 UR6, UR6, 0x30860, URZ ;  /* 0x0003086006067890 */ /* 0x000fe2000fffe03f */
[----:B------:R-:W-:Y:S01]  /*7550*/  R2UR UR5, R204 ;  /* 0x00000000cc0572ca */ /* 0x000fe200000e0000 */
[----:B------:R-:W-:Y:S01]  /*7560*/  IMAD.MOV.U32 R201, RZ, RZ, R4 ;  /* 0x000000ffffc97224 */ /* 0x000fe200078e0004 */
[----:B------:R-:W-:Y:S02]  /*7570*/  F2FP.F16.F32.PACK_AB R196, R196, R161 ;  /* 0x000000a1c4c4723e */ /* 0x000fe400000000ff */
[----:B------:R-:W-:Y:S02]  /*7580*/  F2FP.F16.F32.PACK_AB R197, R152, R197 ;  /* 0x000000c598c5723e */ /* 0x000fe400000000ff */
[----:B------:R-:W-:Y:S02]  /*7590*/  F2FP.F16.F32.PACK_AB R198, R167, R198 ;  /* 0x000000c6a7c6723e */ /* 0x000fe400000000ff */
[----:B------:R-:W-:-:S02]  /*75a0*/  F2FP.F16.F32.PACK_AB R199, R168, R199 ;  /* 0x000000c7a8c7723e */ /* 0x000fc400000000ff */
[----:B------:R-:W-:Y:S02]  /*75b0*/  F2FP.F16.F32.PACK_AB R192, R177, R192 ;  /* 0x000000c0b1c0723e */ /* 0x000fe400000000ff */
[----:B------:R-:W-:Y:S02]  /*75c0*/  F2FP.F16.F32.PACK_AB R193, R156, R193 ;  /* 0x000000c19cc1723e */ /* 0x000fe400000000ff */
[----:B------:R-:W-:Y:S01]  /*75d0*/  ISETP.GT.AND P1, PT, R203, UR5, PT ;  /* 0x00000005cb007c0c */ /* 0x000fe2000bf24270 */
[----:B------:R-:W-:Y:S01]  /*75e0*/  UMOV UR5, UR4 ;  /* 0x0000000400057c82 */ /* 0x000fe20008000000 */
[----:B------:R-:W-:Y:S01]  /*75f0*/  F2FP.F16.F32.PACK_AB R194, R179, R194 ;  /* 0x000000c2b3c2723e */ /* 0x000fe200000000ff */
[----:B------:R-:W-:Y:S01]  /*7600*/  VIADD R203, R203, 0xffffffff ;  /* 0xffffffffcbcb7836 */ /* 0x000fe20000000000 */
[----:B------:R-:W-:Y:S02]  /*7610*/  F2FP.F16.F32.PACK_AB R195, R158, R195 ;  /* 0x000000c39ec3723e */ /* 0x000fe400000000ff */
[----:B------:R-:W-:Y:S01]  /*7620*/  F2FP.F16.F32.PACK_AB R188, R169, R188 ;  /* 0x000000bca9bc723e */ /* 0x000fe200000000ff */
[----:B0-----:R-:W-:Y:S01]  /*7630*/  UPRMT UR6, UR14, 0x654, UR6 ;  /* 0x000006540e067896 */ /* 0x001fe20008000006 */
[----:B------:R-:W-:-:S02]  /*7640*/  F2FP.F16.F32.PACK_AB R189, R160, R189 ;  /* 0x000000bda0bd723e */ /* 0x000fc400000000ff */
        /* <DEDUP_REMOVED lines=8> */
[----:B------:R-:W-:-:S05]  /*76d0*/  MOV R202, R3 ;  /* 0x0000000300ca7202 */ /* 0x000fca0000000f00 */
[----:B------:R-:W-:Y:S01]  /*76e0*/  IMAD.U32 R205, RZ, RZ, UR6 ;  /* 0x00000006ffcd7e24 */ /* 0x000fe2000f8e00ff */
[----:B------:R-:W-:Y:S06]  /*76f0*/  @P1 BRA `(.L_x_1037) ;  /* 0xffffffd000ac1947 */ /* 0x000fec000383ffff */
.L_x_1018:
[----:B------:R-:W-:Y:S02]  /*7700*/  R2UR UR5, R22 ;  /* 0x00000000160572ca */ /* 0x000fe400000e0000 */
[----:B------:R-:W-:Y:S02]  /*7710*/  R2UR UR6, R23 ;  /* 0x00000000170672ca */ /* 0x000fe400000e0000 */
[----:B------:R-:W-:-:S05]  /*7720*/  IADD3 R154, -R154, 0x1, RZ ;  /* 0x000000019a9a7810 */ /* 0x000fca0007ffe1ff */
[----:B------:R-:W-:-:S04]  /*7730*/  IMAD R154, R17, UR11, R154 ;  /* 0x0000000b119a7c24 */ /* 0x000fc8000f8e029a */
[----:B------:R-:W-:Y:S01]  /*7740*/  UISETP.NE.AND UP0, UPT, UR5, URZ, UPT ;  /* 0x0000003f0500728c */ /* 0x000fe2000bf05270 */
[----:B------:R-:W0:Y:S01]  /*7750*/  S2UR UR5, SR_CTAID.X ;  /* 0x00000000000579c3 */ /* 0x000e220000002500 */
[----:B------:R-:W-:Y:S01]  /*7760*/  UISETP.NE.AND UP1, UPT, UR6, URZ, UPT ;  /* 0x0000003f0600728c */ /* 0x000fe2000bf25270 */
[----:B------:R-:W-:-:S03]  /*7770*/  R2UR UR11, R154 ;  /* 0x000000009a0b72ca */ /* 0x000fc600000e0000 */
[----:B------:R-:W-:-:S07]  /*7780*/  PLOP3.LUT P1, PT, PT, PT, UP0, 0x40, 0x0 ;  /* 0x000000000000781c */ /* 0x000fce0003f2e808 */
[----:B------:R-:W-:Y:S01]  /*7790*/  @UP1 ULDC UR6, c[0x0][0x44c] ;  /* 0x0001130000061ab9 */ /* 0x000fe20000000800 */
[----:B------:R-:W-:Y:S01]  /*77a0*/  @UP1 ULDC UR14, c[0x0][0x450] ;  /* 0x00011400000e1ab9 */ /* 0x000fe20000000800 */
[----:B0-----:R-:W-:-:S04]  /*77b0*/  ULEA UR5, UR5, 0x7f, 0x7 ;  /* 0x0000007f05057891 */ /* 0x001fc8000f8e383f */
[----:B------:R-:W-:-:S04]  /*77c0*/  UIMAD.WIDE.U32 UR6, UR5, UR6, URZ ;  /* 0x00000006050672a5 */ /* 0x000fc8000f8e003f */
[----:B------:R-:W-:-:S04]  /*77d0*/  @UP1 USHF.R.U32.HI UR5, URZ, UR14, UR7 ;  /* 0x0000000e3f051299 */ /* 0x000fc80008011607 */
[----:B------:R-:W-:-:S03]  /*77e0*/  UIADD3 UR6, UR11, UR5, URZ ;  /* 0x000000050b067290 */ /* 0x000fc6000fffe03f */
[----:B------:R-:W-:Y:S02]  /*77f0*/  ULDC UR5, c[0x0][0x9dc] ;  /* 0x0002770000057ab9 */ /* 0x000fe40000000800 */
[----:B------:R-:W-:Y:S01]  /*7800*/  UIADD3 UR5, UR6, -UR5, URZ ;  /* 0x8000000506057290 */ /* 0x000fe2000fffe03f */
[----:B------:R-:W-:Y:S11]  /*7810*/  @P1 BRA `(.L_x_1038) ;  /* 0x0000000000501947 */ /* 0x000ff60003800000 */
[----:B------:R-:W-:Y:S02]  /*7820*/  UMOV UR11, UR6 ;  /* 0x00000006000b7c82 */ /* 0x000fe40008000000 */
[----:B------:R-:W-:-:S06]  /*7830*/  UISETP.GT.AND UP0, UPT, UR11, -0x1, UPT ;  /* 0xffffffff0b00788c */ /* 0x000fcc000bf04270 */
[----:B------:R-:W-:-:S13]  /*7840*/  PLOP3.LUT P1, PT, PT, PT, UP0, 0x80, 0x0 ;  /* 0x000000000000781c */ /* 0x000fda0003f2f008 */
[----:B------:R-:W-:Y:S05]  /*7850*/  @P1 BRA `(.L_x_1039) ;  /* 0x0000000000201947 */ /* 0x000fea0003800000 */
[----:B------:R-:W-:Y:S01]  /*7860*/  ULDC UR18, c[0x0][0x9e4] ;  /* 0x0002790000127ab9 */ /* 0x000fe20000000800 */
[----:B------:R-:W-:Y:S02]  /*7870*/  ULOP3.LUT UR11, URZ, UR11, URZ, 0x33, !UPT ;  /* 0x0000000b3f0b7292 */ /* 0x000fe4000f8e333f */
[----:B------:R-:W-:-:S11]  /*7880*/  UISETP.NE.AND UP0, UPT, UR18, 0x1, UPT ;  /* 0x000000011200788c */ /* 0x000fd6000bf05270 */
[----:B------:R-:W-:Y:S02]  /*7890*/  @UP0 ULDC.64 UR6, c[0x0][0x9e8] ;  /* 0x00027a0000060ab9 */ /* 0x000fe40000000a00 */
[----:B------:R-:W-:-:S04]  /*78a0*/  UIMAD.WIDE.U32 UR14, UR11, UR6, URZ ;  /* 0x000000060b0e72a5 */ /* 0x000fc8000f8e003f */
[----:B------:R-:W-:-:S04]  /*78b0*/  @UP0 USHF.R.U32.HI UR11, URZ, UR7, UR15 ;  /* 0x000000073f0b0299 */ /* 0x000fc8000801160f */
[----:B------:R-:W-:Y:S01]  /*78c0*/  ULOP3.LUT UR11, URZ, UR11, URZ, 0x33, !UPT ;  /* 0x0000000b3f0b7292 */ /* 0x000fe2000f8e333f */
[----:B------:R-:W-:Y:S11]  /*78d0*/  BRA `(.L_x_1040) ;  /* 0x0000000000147947 */ /* 0x000ff60003800000 */
.L_x_1039:
[----:B------:R-:W-:Y:S02]  /*78e0*/  ULDC UR18, c[0x0][0x9e4] ;  /* 0x0002790000127ab9 */ /* 0x000fe40000000800 */
[----:B------:R-:W-:-:S11]  /*78f0*/  UISETP.NE.AND UP0, UPT, UR18, 0x1, UPT ;  /* 0x000000011200788c */ /* 0x000fd6000bf05270 */
[----:B------:R-:W-:Y:S02]  /*7900*/  @UP0 ULDC.64 UR6, c[0x0][0x9e8] ;  /* 0x00027a0000060ab9 */ /* 0x000fe40000000a00 */
[----:B------:R-:W-:-:S04]  /*7910*/  UIMAD.WIDE.U32 UR14, UR11, UR6, URZ ;  /* 0x000000060b0e72a5 */ /* 0x000fc8000f8e003f */
[----:B------:R-:W-:-:S12]  /*7920*/  @UP0 USHF.R.U32.HI UR11, URZ, UR7, UR15 ;  /* 0x000000073f0b0299 */ /* 0x000fd8000801160f */
.L_x_1040:
[----:B------:R-:W-:-:S04]  /*7930*/  UIMAD UR11, UR11, UR18, URZ ;  /* 0x000000120b0b72a4 */ /* 0x000fc8000f8e023f */
[----:B------:R-:W-:-:S04]  /*7940*/  UISETP.LT.AND UP0, UPT, UR5, UR11, UPT ;  /* 0x0000000b0500728c */ /* 0x000fc8000bf01270 */
[----:B------:R-:W-:-:S12]  /*7950*/  USEL UR5, UR5, UR11, !UP0 ;  /* 0x0000000b05057287 */ /* 0x000fd8000c000000 */
.L_x_1038:
[----:B------:R-:W-:Y:S01]  /*7960*/  UIADD3 UR5, UR5, 0x3f, URZ ;  /* 0x0000003f05057890 */ /* 0x000fe2000fffe03f */
[----:B------:R-:W-:-:S03]  /*7970*/  R2UR UR7, R200 ;  /* 0x00000000c80772ca */ /* 0x000fc600000e0000 */
[----:B------:R-:W-:-:S04]  /*7980*/  USHF.R.S32.HI UR6, URZ, 0x1f, UR5 ;  /* 0x0000001f3f067899 */ /* 0x000fc80008011405 */
[----:B------:R-:W-:-:S04]  /*7990*/  ULEA.HI UR6, UR6, UR5, URZ, 0x6 ;  /* 0x0000000506067291 */ /* 0x000fc8000f8f303f */
[----:B------:R-:W-:-:S04]  /*79a0*/  USHF.R.S32.HI UR6, URZ, 0x6, UR6 ;  /* 0x000000063f067899 */ /* 0x000fc80008011406 */
[----:B------:R-:W-:-:S04]  /*79b0*/  UISETP.LT.AND UP0, UPT, UR7, UR6, UPT ;  /* 0x000000060700728c */ /* 0x000fc8000bf01270 */
[----:B------:R-:W-:-:S06]  /*79c0*/  USEL UR5, UR7, UR6, !UP0 ;  /* 0x0000000607057287 */ /* 0x000fcc000c000000 */
[----:B------:R-:W-:Y:S01]  /*79d0*/  ISETP.GE.AND P1, PT, R203, UR5, PT ;  /* 0x00000005cb007c0c */ /* 0x000fe2000bf26270 */
[----:B------:R-:W-:-:S12]  /*79e0*/  IMAD.U32 R204, RZ, RZ, UR5 ;  /* 0x00000005ffcc7e24 */ /* 0x000fd8000f8e00ff */
[----:B------:R-:W-:Y:S05]  /*79f0*/  @!P1 BRA `(.L_x_1041) ;  /* 0x00000020005c9947 */ /* 0x000fea0003800000 */
[----:B------:R-:W-:Y:S01]  /*7a00*/  R2UR UR5, R8 ;  /* 0x00000000080572ca */ /* 0x000fe200000e0000 */
[----:B------:R-:W-:Y:S01]  /*7a10*/  IMAD.MOV.U32 R201, RZ, RZ, R4 ;  /* 0x000000ffffc97224 */ /* 0x000fe200078e0004 */
[----:B------:R-:W-:Y:S01]  /*7a20*/  MOV R202, R3 ;  /* 0x0000000300ca7202 */ /* 0x000fe20000000f00 */
[----:B------:R-:W-:Y:S01]  /*7a30*/  UMOV UR7, UR4 ;  /* 0x0000000400077c82 */ /* 0x000fe20008000000 */
[----:B------:R-:W-:-:S09]  /*7a40*/  ULDC UR6, c[0x0][0x9d8] ;  /* 0x0002760000067ab9 */ /* 0x000fd20000000800 */
[----:B------:R-:W-:-:S07]  /*7a50*/  IMAD.U32 R205, RZ, RZ, UR5 ;  /* 0x00000005ffcd7e24 */ /* 0x000fce000f8e00ff */
.L_x_1052:
[----:B------:R-:W-:Y:S01]  /*7a60*/  R2UR UR10, R205 ;  /* 0x00000000cd0a72ca */ /* 0x000fe200000e0000 */
[----:B------:R-:W-:-:S04]  /*7a70*/  UIADD3 UR4, UR7, 0x1, URZ ;  /* 0x0000000107047890 */ /* 0x000fc8000fffe03f */
[----:B------:R-:W-:-:S04]  /*7a80*/  UISETP.NE.AND UP0, UPT, UR4, 0x2, UPT ;  /* 0x000000020400788c */ /* 0x000fc8000bf05270 */
[----:B------:R-:W-:Y:S02]  /*7a90*/  USEL UR5, URZ, 0x1, UP0 ;  /* 0x000000013f057887 */ /* 0x000fe40008000000 */
[----:B------:R-:W-:Y:S02]  /*7aa0*/  USEL UR4, UR4, URZ, UP0 ;  /* 0x0000003f04047287 */ /* 0x000fe40008000000 */
[----:B------:R-:W-:-:S06]  /*7ab0*/  ULOP3.LUT UR5, UR10, UR5, URZ, 0x3c, !UPT ;  /* 0x000000050a057292 */ /* 0x000fcc000f8e3c3f */
[----:B------:R-:W-:Y:S01]  /*7ac0*/  IMAD.U32 R8, RZ, RZ, UR5 ;  /* 0x00000005ff087e24 */ /* 0x000fe2000f8e00ff */
[----:B------:R-:W-:Y:S06]  /*7ad0*/  @!P0 BRA `(.L_x_1042) ;  /* 0x0000000000048947 */ /* 0x000fec0003800000 */
[----:B------:R-:W-:Y:S01]  /*7ae0*/  BPT.TRAP 0x1 ;  /* 0x000000040000795c */ /* 0x000fe20000300000 */
.L_x_1042:
[----:B------:R-:W-:Y:S02]  /*7af0*/  R2UR UR5, R16 ;  /* 0x00000000100572ca */ /* 0x000fe400000e0000 */
[----:B------:R-:W-:-:S11]  /*7b00*/  R2UR UR10, R8 ;  /* 0x00000000080a72ca */ /* 0x000fd600000e0000 */
[----:B------:R-:W-:Y:S02]  /*7b10*/  ULEA UR5, UR4, UR5, 0x3 ;  /* 0x0000000504057291 */ /* 0x000fe4000f8e183f */
[----:B------:R-:W-:-:S04]  /*7b20*/  MOV R3, UR10 ;  /* 0x0000000a00037c02 */ /* 0x000fc80008000f00 */
[----:B------:R-:W-:-:S04]  /*7b30*/  SHF.L.U32 R3, R3, 0x1f, RZ ;  /* 0x0000001f03037819 */ /* 0x000fc800000006ff */
[----:B------:R0:W1:Y:S01]  /*7b40*/  SYNCS.PHASECHK.TRANS64.TRYWAIT P1, [UR5+0x30830], R3 ;  /* 0x03083003ff0075a7 */ /* 0x0000620008020145 */
[----:B------:R-:W-:Y:S05]  /*7b50*/  @!P0 BRA `(.L_x_1043) ;  /* 0x0000000000048947 */ /* 0x000fea0003800000 */
[----:B------:R-:W-:Y:S01]  /*7b60*/  BPT.TRAP 0x1 ;  /* 0x000000040000795c */ /* 0x000fe20000300000 */
.L_x_1043:
[----:B-1----:R-:W-:Y:S05]  /*7b70*/  @P1 BRA `(.L_x_1044) ;  /* 0x0000000000081947 */ /* 0x002fea0003800000 */
[----:B------:R-:W1:Y:S02]  /*7b80*/  SYNCS.PHASECHK.TRANS64.TRYWAIT P1, [UR5+0x30830], R3 ;  /* 0x03083003ff0075a7 */ /* 0x000e640008020145 */
[----:B-1----:R-:W-:Y:S05]  /*7b90*/  @!P1 BRA `(.L_x_1045) ;  /* 0x000000c400e09947 */ /* 0x002fea0003800000 */
.L_x_1044:
[----:B------:R-:W-:Y:S01]  /*7ba0*/  R2UR UR5, R20 ;  /* 0x00000000140572ca */ /* 0x000fe200000e0000 */
[----:B------:R-:W-:Y:S01]  /*7bb0*/  WARPGROUP.ARRIVE ;  /* 0x00000000000079c5 */ /* 0x000fe20000000000 */
[----:B------:R-:W-:Y:S01]  /*7bc0*/  R2UR UR56, R6 ;  /* 0x00000000063872ca */ /* 0x000fe200000e0000 */
[----:B------:R-:W-:Y:S01]  /*7bd0*/  UMOV UR59, 0x40000040 ;  /* 0x40000040003b7882 */ /* 0x000fe20000000000 */
[----:B------:R-:W-:Y:S01]  /*7be0*/  R2UR UR57, R7 ;  /* 0x00000000073972ca */ /* 0x000fe200000e0000 */
[----:B------:R-:W-:Y:S01]  /*7bf0*/  UMOV UR11, 0x40000040 ;  /* 0x40000040000b7882 */ /* 0x000fe20000000000 */
[----:B------:R-:W-:Y:S01]  /*7c00*/  UMOV UR15, 0x40000040 ;  /* 0x40000040000f7882 */ /* 0x000fe20000000000 */
[----:B------:R-:W-:Y:S01]  /*7c10*/  UMOV UR19, 0x40000040 ;  /* 0x4000004000137882 */ /* 0x000fe20000000000 */
[----:B------:R-:W-:Y:S01]  /*7c20*/  UMOV UR23, 0x40000040 ;  /* 0x4000004000177882 */ /* 0x000fe20000000000 */
[----:B------:R-:W-:Y:S01]  /*7c30*/  UMOV UR27, 0x40000040 ;  /* 0x40000040001b7882 */ /* 0x000fe20000000000 */
[----:B------:R-:W-:Y:S01]  /*7c40*/  UMOV UR31, 0x40000040 ;  /* 0x40000040001f7882 */ /* 0x000fe20000000000 */
[----:B------:R-:W-:Y:S01]  /*7c50*/  UMOV UR35, 0x40000040 ;  /* 0x4000004000237882 */ /* 0x000fe20000000000 */
[----:B------:R-:W-:Y:S01]  /*7c60*/  UMOV UR39, 0x40000040 ;  /* 0x4000004000277882 */ /* 0x000fe20000000000 */
        /* <DEDUP_REMOVED lines=88> */
[----:B------:R-:W-:Y:S01]  /*81f0*/  FMUL.FTZ R149, R149, R0 ;  /* 0x0000000095957220 */ /* 0x000fe20000410000 */
        /* <DEDUP_REMOVED lines=73> */
[----:B------:R-:W-:Y:S01]  /*8690*/  UIADD3 UR58, UR5, 0x606, URZ ;  /* 0x00000606053a7890 */ /* 0x000fe2000fffe03f */
        /* <DEDUP_REMOVED lines=44> */
.L_x_1046:
[----:B------:R-:W-:Y:S02]  /*8960*/  R2UR UR5, R16 ;  /* 0x00000000100572ca */ /* 0x000fe400000e0000 */
[----:B------:R-:W-:-:S11]  /*8970*/  R2UR UR10, R205 ;  /* 0x00000000cd0a72ca */ /* 0x000fd600000e0000 */
[----:B------:R-:W-:Y:S02]  /*8980*/  ULEA UR5, UR7, UR5, 0x3 ;  /* 0x0000000507057291 */ /* 0x000fe4000f8e183f */
[----:B------:R-:W-:-:S05]  /*8990*/  IMAD.U32 R0, RZ, RZ, UR10 ;  /* 0x0000000aff007e24 */ /* 0x000fca000f8e00ff */
[----:B------:R-:W-:-:S04]  /*89a0*/  SHF.L.U32 R0, R0, 0x1f, RZ ;  /* 0x0000001f00007819 */ /* 0x000fc800000006ff */
[----:B------:R2:W3:Y:S01]  /*89b0*/  SYNCS.PHASECHK.TRANS64.TRYWAIT P1, [UR5+0x30850], R0 ;  /* 0x03085000ff0075a7 */ /* 0x0004e20008020145 */
[----:B------:R-:W-:Y:S05]  /*89c0*/  @!P0 BRA `(.L_x_1047) ;  /* 0x0000000000048947 */ /* 0x000fea0003800000 */
[----:B------:R-:W-:Y:S01]  /*89d0*/  BPT.TRAP 0x1 ;  /* 0x000000040000795c */ /* 0x000fe20000300000 */
.L_x_1047:
[----:B---3--:R-:W-:Y:S05]  /*89e0*/  @P1 BRA `(.L_x_1048) ;  /* 0x0000000000081947 */ /* 0x008fea0003800000 */
[----:B------:R-:W3:Y:S02]  /*89f0*/  SYNCS.PHASECHK.TRANS64.TRYWAIT P1, [UR5+0x30850], R0 ;  /* 0x03085000ff0075a7 */ /* 0x000ee40008020145 */
[----:B---3--:R-:W-:Y:S05]  /*8a00*/  @!P1 BRA `(.L_x_1049) ;  /* 0x000000b8005c9947 */ /* 0x008fea0003800000 */
.L_x_1048:
        /* <DEDUP_REMOVED lines=31> */
.L_x_1050:
        /* <DEDUP_REMOVED lines=23> */
[----:B0-2---:R-:W-:Y:S01]  /*8d70*/  FMNMX.FTZ R0, R184, R201, !PT ;  /* 0x000000c9b8007209 */ /* 0x005fe20007810000 */
[----:B------:R-:W-:Y:S01]  /*8d80*/  FMUL.FTZ R171, R173, UR6 ;  /* 0x00000006adab7c20 */ /* 0x000fe20008410000 */
[----:B------:R-:W-:Y:S01]  /*8d90*/  FMUL.FTZ R173, R177, UR6 ;  /* 0x00000006b1ad7c20 */ /* 0x000fe20008410000 */
[----:B------:R-:W-:Y:S01]  /*8da0*/  FMUL.FTZ R170, R172, UR6 ;  /* 0x00000006acaa7c20 */ /* 0x000fe20008410000 */
[----:B------:R-:W-:Y:S01]  /*8db0*/  FMUL.FTZ R162, R174, UR6 ;  /* 0x00000006aea27c20 */ /* 0x000fe20008410000 */
[----:B------:R-:W-:Y:S01]  /*8dc0*/  FMUL.FTZ R164, R175, UR6 ;  /* 0x00000006afa47c20 */ /* 0x000fe20008410000 */
[----:B------:R-:W-:Y:S01]  /*8dd0*/  FMUL.FTZ R172, R176, UR6 ;  /* 0x00000006b0ac7c20 */ /* 0x000fe20008410000 */
[----:B------:R-:W0:Y:S01]  /*8de0*/  MUFU.TANH R152, R152 ;  /* 0x0000009800987308 */ /* 0x000e220000002400 */
[----:B-1----:R-:W-:Y:S01]  /*8df0*/  FMNMX.FTZ R3, R153, R202, !PT ;  /* 0x000000ca99037209 */ /* 0x002fe20007810000 */
[----:B------:R-:W-:Y:S01]  /*8e00*/  FMUL.FTZ R167, R178, UR6 ;  /* 0x00000006b2a77c20 */ /* 0x000fe20008410000 */
[----:B------:R-:W-:Y:S01]  /*8e10*/  FMUL.FTZ R175, R180, UR6 ;  /* 0x00000006b4af7c20 */ /* 0x000fe20008410000 */
[----:B------:R-:W-:Y:S01]  /*8e20*/  FMUL.FTZ R174, R182, UR6 ;  /* 0x00000006b6ae7c20 */ /* 0x000fe20008410000 */
[----:B------:R-:W-:Y:S01]  /*8e30*/  FMUL.FTZ R176, R183, UR6 ;  /* 0x00000006b7b07c20 */ /* 0x000fe20008410000 */
[----:B------:R-:W-:Y:S01]  /*8e40*/  ULDC UR7, c[0x0][0x988] ;  /* 0x0002620000077ab9 */ /* 0x000fe20000000800 */
[----:B------:R-:W1:Y:S01]  /*8e50*/  S2UR UR11, SR_CgaCtaId ;  /* 0x00000000000b79c3 */ /* 0x000e620000008800 */
[----:B------:R-:W2:Y:S01]  /*8e60*/  MUFU.TANH R186, R186 ;  /* 0x000000ba00ba7308 */ /* 0x000ea20000002400 */
[----:B---3--:R-:W-:Y:S01]  /*8e70*/  FMNMX.FTZ R169, R185, R0, !PT ;  /* 0x00000000b9a97209 */ /* 0x008fe20007810000 */
[----:B------:R-:W-:Y:S01]  /*8e80*/  UMOV UR10, UR7 ;  /* 0x00000007000a7c82 */ /* 0x000fe20008000000 */
[----:B------:R-:W-:-:S05]  /*8e90*/  R2UR UR7, R16 ;  /* 0x00000000100772ca */ /* 0x000fca00000e0000 */
[----:B------:R-:W3:Y:S01]  /*8ea0*/  MUFU.TANH R154, R154 ;  /* 0x0000009a009a7308 */ /* 0x000ee20000002400 */
[----:B0-----:R-:W-:-:S07]  /*8eb0*/  FMNMX.FTZ R3, R152, R3, !PT ;  /* 0x0000000398037209 */ /* 0x001fce0007810000 */
[----:B------:R-:W0:Y:S01]  /*8ec0*/  MUFU.TANH R187, R187 ;  /* 0x000000bb00bb7308 */ /* 0x000e220000002400 */
[----:B--2---:R-:W-:Y:S01]  /*8ed0*/  FMNMX.FTZ R0, R186, R169, !PT ;  /* 0x000000a9ba007209 */ /* 0x004fe20007810000 */
[----:B------:R-:W-:Y:S01]  /*8ee0*/  FMUL.FTZ R169, R179, UR6 ;  /* 0x00000006b3a97c20 */ /* 0x000fe20008410000 */
[----:B------:R-:W-:-:S04]  /*8ef0*/  ULEA UR7, UR4, UR7, 0x3 ;  /* 0x0000000704077291 */ /* 0x000fc8000f8e183f */
[----:B------:R-:W-:Y:S01]  /*8f00*/  UIADD3 UR7, UR7, 0x30840, URZ ;  /* 0x0003084007077890 */ /* 0x000fe2000fffe03f */
[----:B------:R-:W2:Y:S01]  /*8f10*/  MUFU.TANH R155, R155 ;  /* 0x0000009b009b7308 */ /* 0x000ea20000002400 */
[----:B---3--:R-:W-:Y:S02]  /*8f20*/  FMNMX.FTZ R2, R154, R3, !PT ;  /* 0x000000039a027209 */ /* 0x008fe40007810000 */
[----:B-1----:R-:W-:-:S05]  /*8f30*/  UPRMT UR7, UR11, 0x654, UR7 ;  /* 0x000006540b077896 */ /* 0x002fca0008000007 */
[----:B------:R-:W1:Y:S01]  /*8f40*/  MUFU.TANH R188, R188 ;  /* 0x000000bc00bc7308 */ /* 0x000e620000002400 */
[----:B0-----:R-:W-:-:S03]  /*8f50*/  FMNMX.FTZ R3, R187, R0, !PT ;  /* 0x00000000bb037209 */ /* 0x001fc60007810000 */
[----:B------:R-:W-:Y:S04]  /*8f60*/  SYNCS.ARRIVE.TRANS64.RED.A1T0 RZ, [UR7], RZ ;  /* 0x000000ffffff79a7 */ /* 0x000fe80008100407 */
[----:B------:R-:W0:Y:S01]  /*8f70*/  MUFU.TANH R156, R156 ;  /* 0x0000009c009c7308 */ /* 0x000e220000002400 */
[----:B--2---:R-:W-:-:S07]  /*8f80*/  FMNMX.FTZ R177, R155, R2, !PT ;  /* 0x000000029bb17209 */ /* 0x004fce0007810000 */
[----:B------:R-:W2:Y:S01]  /*8f90*/  MUFU.TANH R189, R189 ;  /* 0x000000bd00bd7308 */ /* 0x000ea20000002400 */
[----:B-1----:R-:W-:-:S07]  /*8fa0*/  FMNMX.FTZ R0, R188, R3, !PT ;  /* 0x00000003bc007209 */ /* 0x002fce0007810000 */
[----:B------:R-:W1:Y:S01]  /*8fb0*/  MUFU.TANH R157, R157 ;  /* 0x0000009d009d7308 */ /* 0x000e620000002400 */
[----:B0-----:R-:W-:Y:S01]  /*8fc0*/  FMNMX.FTZ R2, R156, R177, !PT ;  /* 0x000000b19c027209 */ /* 0x001fe20007810000 */
[----:B------:R-:W-:-:S06]  /*8fd0*/  FMUL.FTZ R177, R181, UR6 ;  /* 0x00000006b5b17c20 */ /* 0x000fcc0008410000 */
        /* <DEDUP_REMOVED lines=39> */
[----:B-1----:R-:W-:Y:S02]  /*9250*/  FMNMX.FTZ R3, R174, R3, !PT ;  /* 0x00000003ae037209 */ /* 0x002fe40007810000 */
[----:B0-----:R-:W-:Y:S02]  /*9260*/  FMNMX.FTZ R2, R177, R2, !PT ;  /* 0x00000002b1027209 */ /* 0x001fe40007810000 */
[----:B--2---:R-:W-:-:S03]  /*9270*/  FMNMX.FTZ R0, R176, R3, !PT ;  /* 0x00000003b0007209 */ /* 0x004fc60007810000 */
[----:B------:R-:W0:Y:S04]  /*9280*/  SHFL.BFLY PT, R3, R2, 0x2, 0x1f ;  /* 0x0c401f0002037f89 */ /* 0x000e2800000e0000 */
[----:B------:R-:W1:Y:S01]  /*9290*/  SHFL.BFLY PT, R179, R0, 0x2, 0x1f ;  /* 0x0c401f0000b37f89 */ /* 0x000e6200000e0000 */
[----:B0-----:R-:W-:Y:S02]  /*92a0*/  FMNMX.FTZ R178, R2, R3, !PT ;  /* 0x0000000302b27209 */ /* 0x001fe40007810000 */
[----:B-1----:R-:W-:-:S03]  /*92b0*/  FMNMX.FTZ R179, R0, R179, !PT ;  /* 0x000000b300b37209 */ /* 0x002fc60007810000 */
[----:B------:R-:W0:Y:S04]  /*92c0*/  SHFL.BFLY PT, R3, R178, 0x1, 0x1f ;  /* 0x0c201f00b2037f89 */ /* 0x000e2800000e0000 */
[----:B------:R-:W1:Y:S01]  /*92d0*/  SHFL.BFLY PT, R180, R179, 0x1, 0x1f ;  /* 0x0c201f00b3b47f89 */ /* 0x000e6200000e0000 */
[----:B0-----:R-:W-:Y:S02]  /*92e0*/  FMNMX.FTZ R4, R178, R3, !PT ;  /* 0x00000003b2047209 */ /* 0x001fe40007810000 */
[----:B-1----:R-:W-:-:S03]  /*92f0*/  FMNMX.FTZ R3, R179, R180, !PT ;  /* 0x000000b4b3037209 */ /* 0x002fc60007810000 */
[C---:B------:R-:W-:Y:S01]  /*9300*/  FMUL.FTZ R182, R4.reuse, UR10 ;  /* 0x0000000a04b67c20 */ /* 0x040fe20008410000 */
[----:B------:R-:W-:-:S03]  /*9310*/  FADD.FTZ R180, -R4, R201 ;  /* 0x000000c904b47221 */ /* 0x000fc60000010100 */
[--C-:B------:R-:W-:Y:S01]  /*9320*/  FFMA.FTZ R198, R186, UR10, -R182.reuse ;  /* 0x0000000abac67c23 */ /* 0x100fe200080108b6 */
[--C-:B------:R-:W-:Y:S01]  /*9330*/  FFMA.FTZ R186, R175, UR10, -R182.reuse ;  /* 0x0000000aafba7c23 */ /* 0x100fe200080108b6 */
[----:B------:R-:W-:Y:S01]  /*9340*/  FFMA.FTZ R175, R177, UR10, -R182 ;  /* 0x0000000ab1af7c23 */ /* 0x000fe200080108b6 */
[C---:B------:R-:W-:Y:S01]  /*9350*/  FADD.FTZ R2, -R3.reuse, R202 ;  /* 0x000000ca03027221 */ /* 0x040fe20000010100 */
[----:B------:R-:W-:Y:S01]  /*9360*/  FMUL.FTZ R177, R3, UR10 ;  /* 0x0000000a03b17c20 */ /* 0x000fe20008410000 */
[--C-:B------:R-:W-:Y:S01]  /*9370*/  FFMA.FTZ R179, R184, UR10, -R182.reuse ;  /* 0x0000000ab8b37c23 */ /* 0x100fe200080108b6 */
[----:B------:R-:W-:Y:S01]  /*9380*/  FMUL.FTZ R180, R180, UR10 ;  /* 0x0000000ab4b47c20 */ /* 0x000fe20008410000 */
[----:B------:R-:W-:Y:S01]  /*9390*/  FMUL.FTZ R2, R2, UR10 ;  /* 0x0000000a02027c20 */ /* 0x000fe20008410000 */
        /* <DEDUP_REMOVED lines=26> */
[----:B------:R-:W-:Y:S01]  /*9540*/  FFMA.FTZ R185, R167, UR10, -R177 ;  /* 0x0000000aa7b97c23 */ /* 0x000fe200080108b1 */
[----:B------:R-:W1:Y:S01]  /*9550*/  MUFU.EX2 R197, R197 ;  /* 0x000000c500c57308 */ /* 0x000e620000000800 */
[----:B0-----:R-:W-:Y:S01]  /*9560*/  FFMA.FTZ R153, R0, R18, R179 ;  /* 0x0000001200997223 */ /* 0x001fe200000100b3 */
[----:B------:R-:W-:Y:S01]  /*9570*/  FFMA.FTZ R173, R173, UR10, -R182 ;  /* 0x0000000aadad7c23 */ /* 0x000fe200080108b6 */
[--C-:B------:R-:W-:Y:S01]  /*9580*/  FFMA.FTZ R169, R169, UR10, -R177.reuse ;  /* 0x0000000aa9a97c23 */ /* 0x100fe200080108b1 */
[--C-:B------:R-:W-:Y:S01]  /*9590*/  FFMA.FTZ R174, R174, UR10, -R177.reuse ;  /* 0x0000000aaeae7c23 */ /* 0x100fe200080108b1 */
[----:B------:R-:W-:-:S03]  /*95a0*/  FFMA.FTZ R176, R176, UR10, -R177 ;  /* 0x0000000ab0b07c23 */ /* 0x000fc600080108b1 */
        /* <DEDUP_REMOVED lines=58> */
[----:B0-----:R-:W-:Y:S01]  /*9950*/  FADD.FTZ R9, R187, R18 ;  /* 0x00000012bb097221 */ /* 0x001fe20000010000 */
[----:B--2---:R-:W-:-:S03]  /*9960*/  FADD.FTZ R18, R175, R164 ;  /* 0x000000a4af127221 */ /* 0x004fc60000010000 */
[----:B-1----:R-:W-:Y:S01]  /*9970*/  FADD.FTZ R9, R176, R9 ;  /* 0x00000009b0097221 */ /* 0x002fe20000010000 */
[----:B------:R-:W-:Y:S06]  /*9980*/  @!P0 BRA `(.L_x_1051) ;  /* 0x0000000000048947 */ /* 0x000fec0003800000 */
[----:B------:R-:W-:Y:S01]  /*9990*/  BPT.TRAP 0x1 ;  /* 0x000000040000795c */ /* 0x000fe20000300000 */
.L_x_1051:
        /* <DEDUP_REMOVED lines=29> */
.L_x_1041:
[----:B------:R-:W-:-:S13]  /*9b70*/  R2UR UR5, R200 ;  /* 0x00000000c80572ca */ /* 0x000fda00000e0000 */
[----:B------:R-:W-:-:S13]  /*9b80*/  ISETP.GE.AND P1, PT, R203, UR5, PT ;  /* 0x00000005cb007c0c */ /* 0x000fda000bf26270 */
[----:B------:R-:W-:Y:S05]  /*9b90*/  @!P1 BRA `(.L_x_1053) ;  /* 0x0000002c005c9947 */ /* 0x000fea0003800000 */
[----:B------:R-:W-:Y:S01]  /*9ba0*/  R2UR UR5, R8 ;  /* 0x00000000080572ca */ /* 0x000fe200000e0000 */
[----:B------:R-:W-:Y:S01]  /*9bb0*/  IMAD.MOV.U32 R202, RZ, RZ, R3 ;  /* 0x000000ffffca7224 */ /* 0x000fe200078e0003 */
[----:B------:R-:W-:Y:S01]  /*9bc0*/  UMOV UR7, UR4 ;  /* 0x0000000400077c82 */ /* 0x000fe20008000000 */
[----:B------:R-:W-:Y:S01]  /*9bd0*/  IMAD.MOV.U32 R201, RZ, RZ, R4 ;  /* 0x000000ffffc97224 */ /* 0x000fe200078e0004 */
[----:B------:R-:W-:-:S09]  /*9be0*/  ULDC UR6, c[0x0][0x9d8] ;  /* 0x0002760000067ab9 */ /* 0x000fd20000000800 */
[----:B------:R-:W-:-:S07]  /*9bf0*/  MOV R204, UR5 ;  /* 0x0000000500cc7c02 */ /* 0x000fce0008000f00 */
.L_x_1072:
        /* <DEDUP_REMOVED lines=9> */
.L_x_1054:
[----:B------:R-:W-:Y:S02]  /*9c90*/  R2UR UR5, R16 ;  /* 0x00000000100572ca */ /* 0x000fe400000e0000 */
[----:B------:R-:W-:-:S11]  /*9ca0*/  R2UR UR10, R8 ;  /* 0x00000000080a72ca */ /* 0x000fd600000e0000 */
[----:B------:R-:W-:Y:S02]  /*9cb0*/  ULEA UR5, UR4, UR5, 0x3 ;  /* 0x0000000504057291 */ /* 0x000fe4000f8e183f */
[----:B------:R-:W-:-:S04]  /*9cc0*/  IMAD.U32 R3, RZ, RZ, UR10 ;  /* 0x0000000aff037e24 */ /* 0x000fc8000f8e00ff */
[----:B------:R-:W-:Y:S01]  /*9cd0*/  IMAD.U32 R205, RZ, RZ, UR5 ;  /* 0x00000005ffcd7e24 */ /* 0x000fe2000f8e00ff */
[----:B------:R-:W-:-:S04]  /*9ce0*/  SHF.L.U32 R3, R3, 0x1f, RZ ;  /* 0x0000001f03037819 */ /* 0x000fc800000006ff */
[----:B------:R0:W1:Y:S01]  /*9cf0*/  SYNCS.PHASECHK.TRANS64.TRYWAIT P1, [UR5+0x30830], R3 ;  /* 0x03083003ff0075a7 */ /* 0x0000620008020145 */
[----:B------:R-:W-:Y:S05]  /*9d00*/  @!P0 BRA `(.L_x_1055) ;  /* 0x0000000000048947 */ /* 0x000fea0003800000 */
[----:B------:R-:W-:Y:S01]  /*9d10*/  BPT.TRAP 0x1 ;  /* 0x000000040000795c */ /* 0x000fe20000300000 */
.L_x_1055:
[----:B-1----:R-:W-:Y:S05]  /*9d20*/  @P1 BRA `(.L_x_1056) ;  /* 0x00000000000c1947 */ /* 0x002fea0003800000 */
[----:B------:R-:W-:-:S13]  /*9d30*/  R2UR UR5, R205 ;  /* 0x00000000cd0572ca */ /* 0x000fda00000e0000 */
[----:B------:R-:W1:Y:S02]  /*9d40*/  SYNCS.PHASECHK.TRANS64.TRYWAIT P1, [UR5+0x30830], R3 ;  /* 0x03083003ff0075a7 */ /* 0x000e640008020145 */
[----:B-1----:R-:W-:Y:S05]  /*9d50*/  @!P1 BRA `(.L_x_1057) ;  /* 0x000000a400a09947 */ /* 0x002fea0003800000 */
.L_x_1056:
        /* <DEDUP_REMOVED lines=220> */
.L_x_1058:
[----:B------:R-:W-:Y:S02]  /*ab20*/  R2UR UR5, R16 ;  /* 0x00000000100572ca */ /* 0x000fe400000e0000 */
[----:B------:R-:W-:-:S11]  /*ab30*/  R2UR UR10, R204 ;  /* 0x00000000cc0a72ca */ /* 0x000fd600000e0000 */
[----:B------:R-:W-:Y:S02]  /*ab40*/  ULEA UR5, UR7, UR5, 0x3 ;  /* 0x0000000507057291 */ /* 0x000fe4000f8e183f */
[----:B------:R-:W-:-:S04]  /*ab50*/  MOV R0, UR10 ;  /* 0x0000000a00007c02 */ /* 0x000fc80008000f00 */
[----:B------:R-:W-:-:S04]  /*ab60*/  SHF.L.U32 R0, R0, 0x1f, RZ ;  /* 0x0000001f00007819 */ /* 0x000fc800000006ff */
[----:B------:R2:W3:Y:S01]  /*ab70*/  SYNCS.PHASECHK.TRANS64.TRYWAIT P1, [UR5+0x30850], R0 ;  /* 0x03085000ff0075a7 */ /* 0x0004e20008020145 */
[----:B------:R-:W-:Y:S05]  /*ab80*/  @!P0 BRA `(.L_x_1059) ;  /* 0x0000000000048947 */ /* 0x000fea0003800000 */
[----:B------:R-:W-:Y:S01]  /*ab90*/  BPT.TRAP 0x1 ;  /* 0x000000040000795c */ /* 0x000fe20000300000 */
.L_x_1059:
[----:B---3--:R-:W-:Y:S05]  /*aba0*/  @P1 BRA `(.L_x_1060) ;  /* 0x0000000000081947 */ /* 0x008fea0003800000 */
[----:B------:R-:W3:Y:S02]  /*abb0*/  SYNCS.PHASECHK.TRANS64.TRYWAIT P1, [UR5+0x30850], R0 ;  /* 0x03085000ff0075a7 */ /* 0x000ee40008020145 */
[----:B---3--:R-:W-:Y:S05]  /*abc0*/  @!P1 BRA `(.L_x_1061) ;  /* 0x0000009800209947 */ /* 0x008fea0003800000 */
.L_x_1060:
        /* <DEDUP_REMOVED lines=31> */
.L_x_1062:
[----:B------:R-:W-:Y:S01]  /*adc0*/  R2UR UR10, R23 ;  /* 0x00000000170a72ca */ /* 0x000fe200000e0000 */
[----:B------:R-:W3:Y:S01]  /*add0*/  S2UR UR11, SR_CgaCtaId ;  /* 0x00000000000b79c3 */ /* 0x000ee20000008800 */
[----:B------:R-:W-:Y:S01]  /*ade0*/  R2UR UR7, R22 ;  /* 0x00000000160772ca */ /* 0x000fe200000e0000 */
[----:B------:R-:W-:Y:S01]  /*adf0*/  FMUL.FTZ R184, R153, UR6 ;  /* 0x0000000699b87c20 */ /* 0x000fe20008410000 */
[----:B------:R-:W-:Y:S01]  /*ae00*/  FMUL.FTZ R153, R158, UR6 ;  /* 0x000000069e997c20 */ /* 0x000fe20008410000 */
[----:B------:R-:W-:Y:S01]  /*ae10*/  FMUL.FTZ R158, R167, UR6 ;  /* 0x00000006a79e7c20 */ /* 0x000fe20008410000 */
[----:B------:R-:W-:Y:S01]  /*ae20*/  R2UR UR14, R205 ;  /* 0x00000000cd0e72ca */ /* 0x000fe200000e0000 */
[----:B------:R-:W-:Y:S01]  /*ae30*/  FMUL.FTZ R167, R168, UR6 ;  /* 0x00000006a8a77c20 */ /* 0x000fe20008410000 */
[----:B------:R-:W-:Y:S01]  /*ae40*/  FMUL.FTZ R168, R169, UR6 ;  /* 0x00000006a9a87c20 */ /* 0x000fe20008410000 */
[----:B0-2---:R-:W-:Y:S01]  /*ae50*/  FMUL.FTZ R0, R154, UR6 ;  /* 0x000000069a007c20 */ /* 0x005fe20008410000 */
[----:B------:R-:W-:Y:S01]  /*ae60*/  FMUL.FTZ R169, R172, UR6 ;  /* 0x00000006aca97c20 */ /* 0x000fe20008410000 */
[----:B------:R-:W-:Y:S01]  /*ae70*/  FMUL.FTZ R154, R159, UR6 ;  /* 0x000000069f9a7c20 */ /* 0x000fe20008410000 */
[----:B------:R-:W-:Y:S01]  /*ae80*/  FMUL.FTZ R172, R177, UR6 ;  /* 0x00000006b1ac7c20 */ /* 0x000fe20008410000 */
[----:B------:R-:W-:Y:S01]  /*ae90*/  UISETP.NE.AND UP1, UPT, UR10, URZ, UPT ;  /* 0x0000003f0a00728c */ /* 0x000fe2000bf25270 */
[----:B------:R-:W-:Y:S01]  /*aea0*/  FMUL.FTZ R159, R170, UR6 ;  /* 0x00000006aa9f7c20 */ /* 0x000fe20008410000 */
[----:B------:R-:W-:Y:S01]  /*aeb0*/  UISETP.NE.AND UP0, UPT, UR7, URZ, UPT ;  /* 0x0000003f0700728c */ /* 0x000fe2000bf05270 */
[----:B------:R-:W-:-:S02]  /*aec0*/  IMAD.MOV.U32 R177, RZ, RZ, R19 ;  /* 0x000000ffffb17224 */ /* 0x000fc400078e0013 */
[----:B------:R-:W-:Y:S01]  /*aed0*/  FMUL.FTZ R170, R173, UR6 ;  /* 0x00000006adaa7c20 */ /* 0x000fe20008410000 */
[----:B------:R-:W-:Y:S01]  /*aee0*/  IMAD.SHL.U32 R173, R203, 0x40, RZ ;  /* 0x00000040cbad7824 */ /* 0x000fe200078e00ff */
[----:B------:R-:W-:Y:S01]  /*aef0*/  PLOP3.LUT P1, PT, PT, PT, UP1, 0x80, 0x0 ;  /* 0x000000000000781c */ /* 0x000fe20003f2f018 */
[----:B-1----:R-:W-:Y:S01]  /*af00*/  FMUL.FTZ R4, R152, UR6 ;  /* 0x0000000698047c20 */ /* 0x002fe20008410000 */
        /* <DEDUP_REMOVED lines=21> */
[----:B------:R-:W0:Y:S01]  /*b060*/  SHFL.IDX PT, R3, R177, RZ, 0x1c1f ;  /* 0x001c1fffb1037589 */ /* 0x000e2200000e0000 */
[----:B------:R-:W-:Y:S01]  /*b070*/  FMUL.FTZ R163, R178, UR6 ;  /* 0x00000006b2a37c20 */ /* 0x000fe20008410000 */
[----:B------:R-:W-:Y:S01]  /*b080*/  FMUL.FTZ R164, R179, UR6 ;  /* 0x00000006b3a47c20 */ /* 0x000fe20008410000 */
[----:B------:R-:W-:Y:S01]  /*b090*/  FMUL.FTZ R174, R180, UR6 ;  /* 0x00000006b4ae7c20 */ /* 0x000fe20008410000 */
[----:B------:R-:W-:Y:S01]  /*b0a0*/  FMUL.FTZ R175, R181, UR6 ;  /* 0x00000006b5af7c20 */ /* 0x000fe20008410000 */
[----:B------:R-:W-:Y:S01]  /*b0b0*/  FMUL.FTZ R166, R182, UR6 ;  /* 0x00000006b6a67c20 */ /* 0x000fe20008410000 */
[----:B------:R-:W-:-:S02]  /*b0c0*/  IMAD R2, R5, -0x2, R2 ;  /* 0xfffffffe05027824 */ /* 0x000fc400078e0202 */
[----:B------:R-:W-:Y:S01]  /*b0d0*/  FMUL.FTZ R165, R183, UR6 ;  /* 0x00000006b7a57c20 */ /* 0x000fe20008410000 */
[----:B------:R-:W-:Y:S01]  /*b0e0*/  R2UR UR10, R21 ;  /* 0x00000000150a72ca */ /* 0x000fe200000e0000 */
[----:B---3--:R-:W-:Y:S01]  /*b0f0*/  UPRMT UR7, UR11, 0x654, UR7 ;  /* 0x000006540b077896 */ /* 0x008fe20008000007 */
[----:B------:R-:W-:Y:S01]  /*b100*/  PLOP3.LUT P1, PT, PT, PT, UP0, 0x40, 0x0 ;  /* 0x000000000000781c */ /* 0x000fe20003f2e808 */
[----:B------:R-:W1:Y:S01]  /*b110*/  MUFU.TANH R4, R4 ;  /* 0x0000000400047308 */ /* 0x000e620000002400 */
[----:B------:R-:W-:Y:S01]  /*b120*/  ULDC UR11, c[0x0][0x2f0] ;  /* 0x0000bc00000b7ab9 */ /* 0x000fe20000000800 */
[----:B------:R-:W-:Y:S01]  /*b130*/  ULDC UR14, c[0x0][0x288] ;  /* 0x0000a200000e7ab9 */ /* 0x000fe20000000800 */
[----:B------:R-:W-:Y:S01]  /*b140*/  IMAD R2, R17, UR11, R2 ;  /* 0x0000000b11027c24 */ /* 0x000fe2000f8e0202 */
[----:B------:R-:W-:-:S03]  /*b150*/  ULDC UR11, c[0x0][0x9e0] ;  /* 0x00027800000b7ab9 */ /* 0x000fc60000000800 */
[----:B------:R-:W-:Y:S01]  /*b160*/  VIADD R2, R2, -UR14 ;  /* 0x8000000e02027c36 */ /* 0x000fe20008000000 */
[----:B------:R-:W2:Y:S01]  /*b170*/  MUFU.TANH R184, R184 ;  /* 0x000000b800b87308 */ /* 0x000ea20000002400 */
[----:B------:R-:W-:Y:S02]  /*b180*/  SYNCS.ARRIVE.TRANS64.RED.A1T0 RZ, [UR7], RZ ;  /* 0x000000ffffff79a7 */ /* 0x000fe40008100407 */
[C---:B------:R-:W-:Y:S01]  /*b190*/  VIADD R182, R2.reuse, UR10 ;  /* 0x0000000a02b67c36 */ /* 0x040fe20008000000 */
[----:B------:R-:W-:-:S03]  /*b1a0*/  IADD3 R180, R2, UR11, RZ ;  /* 0x0000000b02b47c10 */ /* 0x000fc6000fffe0ff */
[--C-:B0-----:R-:W-:Y:S01]  /*b1b0*/  IMAD.IADD R179, R182, 0x1, R3.reuse ;  /* 0x00000001b6b37824 */ /* 0x101fe200078e0203 */
[----:B------:R-:W0:Y:S01]  /*b1c0*/  MUFU.TANH R0, R0 ;  /* 0x0000000000007308 */ /* 0x000e220000002400 */
        /* <DEDUP_REMOVED lines=31> */
[----:B------:R-:W-:Y:S01]  /*b3c0*/  ULDC UR10, c[0x0][0x2f0] ;  /* 0x0000bc00000a7ab9 */ /* 0x000fe20000000800 */
[----:B------:R-:W-:Y:S01]  /*b3d0*/  ULDC UR7, c[0x0][0x288] ;  /* 0x0000a20000077ab9 */ /* 0x000fe20000000800 */
[----:B------:R-:W-:Y:S01]  /*b3e0*/  IMAD R2, R17, UR10, R3 ;  /* 0x0000000a11027c24 */ /* 0x000fe2000f8e0203 */
[----:B------:R-:W-:Y:S04]  /*b3f0*/  BSSY B0, `(.L_x_1064) ;  /* 0x0000013000007945 */ /* 0x000fe80003800000 */
[----:B------:R-:W-:-:S04]  /*b400*/  IADD3 R176, R2, -UR7, RZ ;  /* 0x8000000702b07c10 */ /* 0x000fc8000fffe0ff */
        /* <DEDUP_REMOVED lines=11> */
.L_x_1065:
[----:B------:R-:W-:Y:S02]  /*b4c0*/  ULDC UR7, c[0x0][0x9e4] ;  /* 0x0002790000077ab9 */ /* 0x000fe40000000800 */
[----:B------:R-:W-:-:S05]  /*b4d0*/  IMAD.U32 R183, RZ, RZ, UR7 ;  /* 0x00000007ffb77e24 */ /* 0x000fca000f8e00ff */
[----:B------:R-:W-:-:S13]  /*b4e0*/  ISETP.NE.AND P1, PT, R183, 0x1, PT ;  /* 0x00000001b700780c */ /* 0x000fda0003f25270 */
[----:B------:R-:W1:Y:S02]  /*b4f0*/  @P1 LDC.64 R2, c[0x0][0x9e8] ;  /* 0x00027a00ff021b82 */ /* 0x000e640000000a00 */
[----:B-1----:R-:W-:-:S05]  /*b500*/  @P1 IMAD.HI.U32 R2, R176, R2, RZ ;  /* 0x00000002b0021227 */ /* 0x002fca00078e00ff */
[----:B------:R-:W-:-:S07]  /*b510*/  @P1 SHF.R.U32.HI R176, RZ, R3, R2 ;  /* 0x00000003ffb01219 */ /* 0x000fce0000011602 */
.L_x_1066:
[----:B------:R-:W-:Y:S05]  /*b520*/  BSYNC B0 ;  /* 0x0000000000007941 */ /* 0x000fea0003800000 */
.L_x_1064:
[----:B------:R-:W-:-:S04]  /*b530*/  IMAD R176, R176, R183, -R173 ;  /* 0x000000b7b0b07224 */ /* 0x000fc800078e0aad */
[----:B------:R-:W-:-:S05]  /*b540*/  IMAD R176, R5, -0x2, R176 ;  /* 0xfffffffe05b07824 */ /* 0x000fca00078e02b0 */
[----:B------:R-:W-:Y:S02]  /*b550*/  VIADDMNMX R178, R176, R183, R178, PT ;  /* 0x000000b7b0b27246 */ /* 0x000fe400038001b2 */
[----:B------:R-:W-:-:S07]  /*b560*/  VIMNMX R179, R179, R176, !PT ;  /* 0x000000b0b3b37248 */ /* 0x000fce0007fe0100 */
.L_x_1063:
[----:B------:R-:W-:Y:S01]  /*b570*/  ISETP.GT.AND P1, PT, R203, -0x1, PT ;  /* 0xffffffffcb00780c */ /* 0x000fe20003f24270 */
[----:B------:R-:W1:Y:S01]  /*b580*/  SHFL.IDX PT, R3, R177, 0x1, 0x1c1f ;  /* 0x003c1f00b1037f89 */ /* 0x000e6200000e0000 */
[----:B------:R-:W-:Y:S02]  /*b590*/  R2UR UR7, R22 ;  /* 0x00000000160772ca */ /* 0x000fe400000e0000 */
[C---:B------:R-:W-:Y:S02]  /*b5a0*/  ISETP.GT.AND P4, PT, R179.reuse, 0x1, P1 ;  /* 0x00000001b300780c */ /* 0x040fe40000f84270 */
[----:B------:R-:W-:Y:S02]  /*b5b0*/  ISETP.GT.AND P5, PT, R179, RZ, P1 ;  /* 0x000000ffb300720c */ /* 0x000fe40000fa4270 */
[C---:B------:R-:W-:Y:S02]  /*b5c0*/  ISETP.LT.OR P4, PT, R178.reuse, 0x2, P4 ;  /* 0x00000002b200780c */ /* 0x040fe40002781670 */
[----:B------:R-:W-:-:S02]  /*b5d0*/  ISETP.LT.OR P5, PT, R178, 0x1, P5 ;  /* 0x00000001b200780c */ /* 0x000fc40002fa1670 */
[----:B------:R-:W-:Y:S02]  /*b5e0*/  FSEL R184, R184, -INF , !P4 ;  /* 0xff800000b8b87808 */ /* 0x000fe40006000000 */
[C---:B------:R-:W-:Y:S01]  /*b5f0*/  ISETP.GT.AND P4, PT, R179.reuse, 0x18, P1 ;  /* 0x00000018b300780c */ /* 0x040fe20000f84270 */
[----:B------:R-:W-:Y:S01]  /*b600*/  UISETP.NE.AND UP0, UPT, UR7, URZ, UPT ;  /* 0x0000003f0700728c */ /* 0x000fe2000bf05270 */
[----:B------:R-:W-:Y:S02]  /*b610*/  FSEL R176, R4, -INF , !P5 ;  /* 0xff80000004b07808 */ /* 0x000fe40006800000 */
[----:B------:R-:W-:Y:S02]  /*b620*/  ISETP.LT.OR P4, PT, R178, 0x19, P4 ;  /* 0x00000019b200780c */ /* 0x000fe40002781670 */
[C---:B------:R-:W-:Y:S02]  /*b630*/  ISETP.GT.AND P6, PT, R179.reuse, 0x8, P1 ;  /* 0x00000008b300780c */ /* 0x040fe40000fc4270 */
[----:B------:R-:W-:-:S02]  /*b640*/  ISETP.GT.AND P2, PT, R179, 0x9, P1 ;  /* 0x00000009b300780c */ /* 0x000fc40000f44270 */
[C---:B------:R-:W-:Y:S01]  /*b650*/  ISETP.GT.AND P3, PT, R179.reuse, 0x10, P1 ;  /* 0x00000010b300780c */ /* 0x040fe20000f64270 */
[----:B-1----:R-:W-:Y:S01]  /*b660*/  IMAD.IADD R177, R180, 0x1, R3 ;  /* 0x00000001b4b17824 */ /* 0x002fe200078e0203 */
[----:B------:R-:W-:Y:S02]  /*b670*/  ISETP.GT.AND P5, PT, R179, 0x11, P1 ;  /* 0x00000011b300780c */ /* 0x000fe40000fa4270 */
[----:B0-----:R-:W-:Y:S02]  /*b680*/  FSEL R189, R189, -INF , !P4 ;  /* 0xff800000bdbd7808 */ /* 0x001fe40006000000 */
        /* <DEDUP_REMOVED lines=31> */
[----:B------:R-:W-:Y:S02]  /*b880*/  ISETP.LT.OR P5, PT, R178, 0x3a, P5 ;  /* 0x0000003ab200780c */ /* 0x000fe40002fa1670 */
[----:B------:R-:W-:-:S02]  /*b890*/  IADD3 R178, R182, R3, RZ ;  /* 0x00000003b6b27210 */ /* 0x000fc40007ffe0ff */
[----:B------:R-:W-:Y:S02]  /*b8a0*/  FSEL R171, R171, -INF , !P6 ;  /* 0xff800000abab7808 */ /* 0x000fe40007000000 */
[----:B------:R-:W-:Y:S02]  /*b8b0*/  FSEL R172, R172, -INF , !P2 ;  /* 0xff800000acac7808 */ /* 0x000fe40005000000 */
[----:B------:R-:W-:Y:S02]  /*b8c0*/  FSEL R174, R174, -INF , !P3 ;  /* 0xff800000aeae7808 */ /* 0x000fe40005800000 */
[----:B------:R-:W-:Y:S01]  /*b8d0*/  FSEL R175, R175, -INF , !P5 ;  /* 0xff800000afaf7808 */ /* 0x000fe20006800000 */
[----:B------:R-:W-:Y:S06]  /*b8e0*/  @P4 BRA `(.L_x_1067) ;  /* 0x00000000006c4947 */ /* 0x000fec0003800000 */
[----:B------:R-:W-:Y:S01]  /*b8f0*/  ULDC UR10, c[0x0][0x2f0] ;  /* 0x0000bc00000a7ab9 */ /* 0x000fe20000000800 */
[----:B------:R-:W-:Y:S01]  /*b900*/  ULDC UR7, c[0x0][0x288] ;  /* 0x0000a20000077ab9 */ /* 0x000fe20000000800 */
[----:B------:R-:W-:Y:S01]  /*b910*/  IMAD R2, R17, UR10, R3 ;  /* 0x0000000a11027c24 */ /* 0x000fe2000f8e0203 */
[----:B------:R-:W-:Y:S03]  /*b920*/  BSSY B0, `(.L_x_1068) ;  /* 0x0000013000007945 */ /* 0x000fe60003800000 */
[----:B------:R-:W-:-:S05]  /*b930*/  VIADD R4, R2, -UR7 ;  /* 0x8000000702047c36 */ /* 0x000fca0008000000 */
        /* <DEDUP_REMOVED lines=11> */
.L_x_1069:
[----:B------:R-:W-:Y:S02]  /*b9f0*/  ULDC UR7, c[0x0][0x9e4] ;  /* 0x0002790000077ab9 */ /* 0x000fe40000000800 */
[----:B------:R-:W-:-:S05]  /*ba00*/  IMAD.U32 R180, RZ, RZ, UR7 ;  /* 0x00000007ffb47e24 */ /* 0x000fca000f8e00ff */
[----:B------:R-:W-:-:S13]  /*ba10*/  ISETP.NE.AND P2, PT, R180, 0x1, PT ;  /* 0x00000001b400780c */ /* 0x000fda0003f45270 */
[----:B------:R-:W0:Y:S02]  /*ba20*/  @P2 LDC.64 R2, c[0x0][0x9e8] ;  /* 0x00027a00ff022b82 */ /* 0x000e240000000a00 */
[----:B0-----:R-:W-:-:S05]  /*ba30*/  @P2 IMAD.HI.U32 R2, R4, R2, RZ ;  /* 0x0000000204022227 */ /* 0x001fca00078e00ff */
[----:B------:R-:W-:-:S07]  /*ba40*/  @P2 SHF.R.U32.HI R4, RZ, R3, R2 ;  /* 0x00000003ff042219 */ /* 0x000fce0000011602 */
.L_x_1070:
[----:B------:R-:W-:Y:S05]  /*ba50*/  BSYNC B0 ;  /* 0x0000000000007941 */ /* 0x000fea0003800000 */
.L_x_1068:
[----:B------:R-:W-:-:S04]  /*ba60*/  IMAD R4, R4, R180, -R173 ;  /* 0x000000b404047224 */ /* 0x000fc800078e0aad */
[----:B------:R-:W-:-:S05]  /*ba70*/  IMAD R4, R5, -0x2, R4 ;  /* 0xfffffffe05047824 */ /* 0x000fca00078e0204 */
[----:B------:R-:W-:Y:S02]  /*ba80*/  VIADDMNMX R177, R4, R180, R177, PT ;  /* 0x000000b404b17246 */ /* 0x000fe400038001b1 */
[----:B------:R-:W-:-:S07]  /*ba90*/  VIMNMX R178, R178, R4, !PT ;  /* 0x00000004b2b27248 */ /* 0x000fce0007fe0100 */
.L_x_1067:
[----:B------:R-:W-:Y:S01]  /*baa0*/  FMNMX.FTZ R3, R176, R201, !PT ;  /* 0x000000c9b0037209 */ /* 0x000fe20007810000 */
[----:B------:R-:W-:Y:S01]  /*bab0*/  ULDC UR7, c[0x0][0x988] ;  /* 0x0002620000077ab9 */ /* 0x000fe20000000800 */
[----:B------:R-:W-:Y:S01]  /*bac0*/  ISETP.GT.AND P3, PT, R178, RZ, P1 ;  /* 0x000000ffb200720c */ /* 0x000fe20000f64270 */
        /* <DEDUP_REMOVED lines=10> */
[----:B------:R-:W-:-:S02]  /*bb70*/  FSEL R173, R0, -INF , !P3 ;  /* 0xff80000000ad7808 */ /* 0x000fc40005800000 */
        /* <DEDUP_REMOVED lines=15> */
[----:B------:R-:W-:Y:S02]  /*bc70*/  FSEL R154, R154, -INF , !P2 ;  /* 0xff8000009a9a7808 */ /* 0x000fe40005000000 */
[----:B------:R-:W-:Y:S02]  /*bc80*/  FMNMX.FTZ R2, R174, R3, !PT ;  /* 0x00000003ae027209 */ /* 0x000fe40007810000 */
[----:B------:R-:W-:-:S02]  /*bc90*/  ISETP.LT.OR P5, PT, R177, 0x11, P5 ;  /* 0x00000011b100780c */ /* 0x000fc40002fa1670 */
[----:B------:R-:W-:Y:S02]  /*bca0*/  FMNMX.FTZ R2, R175, R2, !PT ;  /* 0x00000002af027209 */ /* 0x000fe40007810000 */
[C---:B------:R-:W-:Y:S02]  /*bcb0*/  ISETP.GT.AND P6, PT, R178.reuse, 0x18, P1 ;  /* 0x00000018b200780c */ /* 0x040fe40000fc4270 */
[----:B------:R-:W-:Y:S01]  /*bcc0*/  ISETP.LT.OR P4, PT, R177, 0x12, P4 ;  /* 0x00000012b100780c */ /* 0x000fe20002781670 */
[----:B------:R-:W0:Y:S01]  /*bcd0*/  SHFL.BFLY PT, R3, R2, 0x2, 0x1f ;  /* 0x0c401f0002037f89 */ /* 0x000e2200000e0000 */
[----:B------:R-:W-:Y:S02]  /*bce0*/  FSEL R155, R155, -INF , !P5 ;  /* 0xff8000009b9b7808 */ /* 0x000fe40006800000 */
[----:B------:R-:W-:Y:S02]  /*bcf0*/  ISETP.GT.AND P2, PT, R178, 0x19, P1 ;  /* 0x00000019b200780c */ /* 0x000fe40000f44270 */
[----:B------:R-:W-:-:S02]  /*bd00*/  ISETP.LT.OR P6, PT, R177, 0x19, P6 ;  /* 0x00000019b100780c */ /* 0x000fc400037c1670 */
[----:B------:R-:W-:Y:S02]  /*bd10*/  FSEL R156, R156, -INF , !P4 ;  /* 0xff8000009c9c7808 */ /* 0x000fe40006000000 */
[C---:B------:R-:W-:Y:S02]  /*bd20*/  ISETP.GT.AND P3, PT, R178.reuse, 0x20, P1 ;  /* 0x00000020b200780c */ /* 0x040fe40000f64270 */
[----:B------:R-:W-:Y:S02]  /*bd30*/  FSEL R157, R157, -INF , !P6 ;  /* 0xff8000009d9d7808 */ /* 0x000fe40007000000 */
[C---:B------:R-:W-:Y:S02]  /*bd40*/  ISETP.LT.OR P2, PT, R177.reuse, 0x1a, P2 ;  /* 0x0000001ab100780c */ /* 0x040fe40001741670 */
[----:B------:R-:W-:Y:S02]  /*bd50*/  ISETP.LT.OR P3, PT, R177, 0x21, P3 ;  /* 0x00000021b100780c */ /* 0x000fe40001f61670 */
[----:B------:R-:W-:-:S02]  /*bd60*/  ISETP.GT.AND P5, PT, R178, 0x21, P1 ;  /* 0x00000021b200780c */ /* 0x000fc40000fa4270 */
[----:B------:R-:W-:Y:S02]  /*bd70*/  FSEL R158, R158, -INF , !P2 ;  /* 0xff8000009e9e7808 */ /* 0x000fe40005000000 */
[----:B------:R-:W-:Y:S02]  /*bd80*/  FSEL R159, R159, -INF , !P3 ;  /* 0xff8000009f9f7808 */ /* 0x000fe40005800000 */
[----:B------:R-:W-:Y:S02]  /*bd90*/  ISETP.GT.AND P4, PT, R178, 0x28, P1 ;  /* 0x00000028b200780c */ /* 0x000fe40000f84270 */
[----:B0-----:R-:W-:Y:S02]  /*bda0*/  FMNMX.FTZ R3, R2, R3, !PT ;  /* 0x0000000302037209 */ /* 0x001fe40007810000 */
[C---:B------:R-:W-:Y:S02]  /*bdb0*/  ISETP.LT.OR P5, PT, R177.reuse, 0x22, P5 ;  /* 0x00000022b100780c */ /* 0x040fe40002fa1670 */
[----:B------:R-:W-:Y:S01]  /*bdc0*/  ISETP.GT.AND P6, PT, R178, 0x29, P1 ;  /* 0x00000029b200780c */ /* 0x000fe20000fc4270 */
[----:B------:R-:W0:Y:S01]  /*bdd0*/  SHFL.BFLY PT, R4, R3, 0x1, 0x1f ;  /* 0x0c201f0003047f89 */ /* 0x000e2200000e0000 */
[----:B------:R-:W-:-:S02]  /*bde0*/  ISETP.LT.OR P4, PT, R177, 0x29, P4 ;  /* 0x00000029b100780c */ /* 0x000fc40002781670 */
[----:B------:R-:W-:Y:S02]  /*bdf0*/  FSEL R160, R160, -INF , !P5 ;  /* 0xff800000a0a07808 */ /* 0x000fe40006800000 */
[C---:B------:R-:W-:Y:S02]  /*be00*/  ISETP.GT.AND P2, PT, R178.reuse, 0x30, P1 ;  /* 0x00000030b200780c */ /* 0x040fe40000f44270 */
[C---:B------:R-:W-:Y:S02]  /*be10*/  ISETP.LT.OR P6, PT, R177.reuse, 0x2a, P6 ;  /* 0x0000002ab100780c */ /* 0x040fe400037c1670 */
[----:B------:R-:W-:Y:S02]  /*be20*/  ISETP.GT.AND P5, PT, R178, 0x31, P1 ;  /* 0x00000031b200780c */ /* 0x000fe40000fa4270 */
[----:B------:R-:W-:Y:S02]  /*be30*/  ISETP.LT.OR P2, PT, R177, 0x31, P2 ;  /* 0x00000031b100780c */ /* 0x000fe40001741670 */
[----:B------:R-:W-:-:S02]  /*be40*/  FSEL R162, R162, -INF , !P6 ;  /* 0xff800000a2a27808 */ /* 0x000fc40007000000 */
[----:B------:R-:W-:Y:S02]  /*be50*/  ISETP.LT.OR P5, PT, R177, 0x32, P5 ;  /* 0x00000032b100780c */ /* 0x000fe40002fa1670 */
[----:B------:R-:W-:Y:S02]  /*be60*/  FSEL R163, R163, -INF , !P2 ;  /* 0xff800000a3a37808 */ /* 0x000fe40005000000 */
[----:B------:R-:W-:Y:S02]  /*be70*/  FSEL R164, R164, -INF , !P5 ;  /* 0xff800000a4a47808 */ /* 0x000fe40006800000 */
[----:B0-----:R-:W-:Y:S02]  /*be80*/  FMNMX.FTZ R4, R3, R4, !PT ;  /* 0x0000000403047209 */ /* 0x001fe40007810000 */
[----:B------:R-:W-:Y:S02]  /*be90*/  FMNMX.FTZ R3, R173, R202, !PT ;  /* 0x000000caad037209 */ /* 0x000fe40007810000 */
[C---:B------:R-:W-:Y:S01]  /*bea0*/  FSETP.NEU.FTZ.AND P3, PT, R4.reuse, -INF , PT ;  /* 0xff8000000400780b */ /* 0x040fe20003f7d000 */
[----:B------:R-:W-:Y:S01]  /*beb0*/  FMUL.FTZ R2, R4, UR10 ;  /* 0x0000000a04027c20 */ /* 0x000fe20008410000 */
[----:B------:R-:W-:-:S04]  /*bec0*/  FMNMX.FTZ R0, R152, R3, !PT ;  /* 0x0000000398007209 */ /* 0x000fc80007810000 */
[----:B------:R-:W-:-:S04]  /*bed0*/  FMNMX.FTZ R3, R153, R0, !PT ;  /* 0x0000000099037209 */ /* 0x000fc80007810000 */
[----:B------:R-:W-:-:S04]  /*bee0*/  FMNMX.FTZ R0, R154, R3, !PT ;  /* 0x000000039a007209 */ /* 0x000fc80007810000 */
[----:B------:R-:W-:-:S04]  /*bef0*/  FMNMX.FTZ R3, R155, R0, !PT ;  /* 0x000000009b037209 */ /* 0x000fc80007810000 */
[----:B------:R-:W-:Y:S02]  /*bf00*/  FMNMX.FTZ R0, R156, R3, !PT ;  /* 0x000000039c007209 */ /* 0x000fe40007810000 */
[----:B------:R-:W-:Y:S02]  /*bf10*/  FSEL R3, R2, RZ, P3 ;  /* 0x000000ff02037208 */ /* 0x000fe40001800000 */
[----:B------:R-:W-:-:S03]  /*bf20*/  FMNMX.FTZ R179, R157, R0, !PT ;  /* 0x000000009db37209 */ /* 0x000fc60007810000 */
[--C-:B------:R-:W-:Y:S01]  /*bf30*/  FFMA.FTZ R2, R176, UR10, -R3.reuse ;  /* 0x0000000ab0027c23 */ /* 0x100fe20008010803 */
[----:B------:R-:W-:Y:S01]  /*bf40*/  FMNMX.FTZ R0, R158, R179, !PT ;  /* 0x000000b39e007209 */ /* 0x000fe20007810000 */
[--C-:B------:R-:W-:Y:S01]  /*bf50*/  FFMA.FTZ R186, R186, UR10, -R3.reuse ;  /* 0x0000000ababa7c23 */ /* 0x100fe20008010803 */
[----:B------:R-:W-:Y:S01]  /*bf60*/  FSEL R176, R161, -INF , !P4 ;  /* 0xff800000a1b07808 */ /* 0x000fe20006000000 */
[--C-:B------:R-:W-:Y:S01]  /*bf70*/  FFMA.FTZ R196, R184, UR10, -R3.reuse ;  /* 0x0000000ab8c47c23 */ /* 0x100fe20008010803 */
[----:B------:R-:W-:Y:S01]  /*bf80*/  FMNMX.FTZ R179, R159, R0, !PT ;  /* 0x000000009fb37209 */ /* 0x000fe20007810000 */
[--C-:B------:R-:W-:Y:S01]  /*bf90*/  FFMA.FTZ R181, R190, UR10, -R3.reuse ;  /* 0x0000000abeb57c23 */ /* 0x100fe20008010803 */
[----:B------:R-:W-:Y:S01]  /*bfa0*/  ISETP.GT.AND P4, PT, R178, 0x38, P1 ;  /* 0x00000038b200780c */ /* 0x000fe20000f84270 */
[--C-:B------:R-:W-:Y:S01]  /*bfb0*/  FFMA.FTZ R190, R169, UR10, -R3.reuse ;  /* 0x0000000aa9be7c23 */ /* 0x100fe20008010803 */
[----:B------:R-:W-:Y:S01]  /*bfc0*/  FMNMX.FTZ R179, R160, R179, !PT ;  /* 0x000000b3a0b37209 */ /* 0x000fe20007810000 */
[--C-:B------:R-:W-:Y:S01]  /*bfd0*/  FFMA.FTZ R184, R171, UR10, -R3.reuse ;  /* 0x0000000aabb87c23 */ /* 0x100fe20008010803 */
[----:B------:R-:W-:Y:S01]  /*bfe0*/  ISETP.GT.AND P1, PT, R178, 0x39, P1 ;  /* 0x00000039b200780c */ /* 0x000fe20000f24270 */
[--C-:B------:R-:W-:Y:S01]  /*bff0*/  FFMA.FTZ R198, R185, UR10, -R3.reuse ;  /* 0x0000000ab9c67c23 */ /* 0x100fe20008010803 */
[----:B------:R-:W-:Y:S01]  /*c000*/  FMNMX.FTZ R179, R176, R179, !PT ;  /* 0x000000b3b0b37209 */ /* 0x000fe20007810000 */
[--C-:B------:R-:W-:Y:S01]  /*c010*/  FFMA.FTZ R192, R187, UR10, -R3.reuse ;  /* 0x0000000abbc07c23 */ /* 0x100fe20008010803 */
[----:B------:R-:W-:Y:S01]  /*c020*/  ISETP.LT.OR P4, PT, R177, 0x39, P4 ;  /* 0x00000039b100780c */ /* 0x000fe20002781670 */
[--C-:B------:R-:W-:Y:S01]  /*c030*/  FFMA.FTZ R194, R189, UR10, -R3.reuse ;  /* 0x0000000abdc27c23 */ /* 0x100fe20008010803 */
[----:B------:R-:W-:Y:S01]  /*c040*/  FMNMX.FTZ R0, R162, R179, !PT ;  /* 0x000000b3a2007209 */ /* 0x000fe20007810000 */
[--C-:B------:R-:W-:Y:S01]  /*c050*/  FFMA.FTZ R169, R170, UR10, -R3.reuse ;  /* 0x0000000aaaa97c23 */ /* 0x100fe20008010803 */
[----:B------:R-:W-:Y:S01]  /*c060*/  ISETP.LT.OR P1, PT, R177, 0x3a, P1 ;  /* 0x0000003ab100780c */ /* 0x000fe20000f21670 */
[--C-:B------:R-:W-:Y:S01]  /*c070*/  FFMA.FTZ R171, R172, UR10, -R3.reuse ;  /* 0x0000000aacab7c23 */ /* 0x100fe20008010803 */
[----:B------:R-:W-:Y:S01]  /*c080*/  FMNMX.FTZ R179, R163, R0, !PT ;  /* 0x00000000a3b37209 */ /* 0x000fe20007810000 */
[----:B------:R-:W-:Y:S01]  /*c090*/  FFMA.FTZ R175, R175, UR10, -R3 ;  /* 0x0000000aafaf7c23 */ /* 0x000fe20008010803 */
[----:B------:R-:W-:Y:S01]  /*c0a0*/  FSEL R166, R166, -INF , !P4 ;  /* 0xff800000a6a67808 */ /* 0x000fe20006000000 */
[----:B------:R0:W-:Y:S01]  /*c0b0*/  MUFU.EX2 R161, R2 ;  /* 0x0000000200a17308 */ /* 0x0001e20000000800 */
[----:B------:R-:W-:-:S02]  /*c0c0*/  FMNMX.FTZ R179, R164, R179, !PT ;  /* 0x000000b3a4b37209 */ /* 0x000fc40007810000 */
[----:B------:R-:W-:Y:S02]  /*c0d0*/  FSEL R177, R165, -INF , !P1 ;  /* 0xff800000a5b17808 */ /* 0x000fe40004800000 */
[----:B------:R-:W-:Y:S01]  /*c0e0*/  FMNMX.FTZ R0, R166, R179, !PT ;  /* 0x000000b3a6007209 */ /* 0x000fe20007810000 */
[--C-:B------:R-:W-:Y:S01]  /*c0f0*/  FFMA.FTZ R179, R188, UR10, -R3.reuse ;  /* 0x0000000abcb37c23 */ /* 0x100fe20008010803 */
[--C-:B------:R-:W-:Y:S01]  /*c100*/  FFMA.FTZ R188, R167, UR10, -R3.reuse ;  /* 0x0000000aa7bc7c23 */ /* 0x100fe20008010803 */
[----:B------:R1:W-:Y:S01]  /*c110*/  MUFU.EX2 R165, R186 ;  /* 0x000000ba00a57308 */ /* 0x0003e20000000800 */
[----:B------:R-:W-:Y:S01]  /*c120*/  FMNMX.FTZ R0, R177, R0, !PT ;  /* 0x00000000b1007209 */ /* 0x000fe20007810000 */
[----:B------:R-:W-:Y:S01]  /*c130*/  FFMA.FTZ R167, R168, UR10, -R3 ;  /* 0x0000000aa8a77c23 */ /* 0x000fe20008010803 */
[----:B0-----:R-:W-:-:S03]  /*c140*/  FSEL R2, R4, RZ, P3 ;  /* 0x000000ff04027208 */ /* 0x001fc60001800000 */
[----:B------:R-:W0:Y:S02]  /*c150*/  SHFL.BFLY PT, R183, R0, 0x2, 0x1f ;  /* 0x0c401f0000b77f89 */ /* 0x000e2400000e0000 */
[----:B------:R-:W-:Y:S01]  /*c160*/  FADD.FTZ R2, -R2, R201 ;  /* 0x000000c902027221 */ /* 0x000fe20000010100 */
[----:B-1----:R-:W-:Y:S01]  /*c170*/  FFMA.FTZ R186, R174, UR10, -R3 ;  /* 0x0000000aaeba7c23 */ /* 0x002fe20008010803 */
[----:B------:R-:W-:Y:S02]  /*c180*/  MUFU.EX2 R196, R196 ;  /* 0x000000c400c47308 */ /* 0x000fe40000000800 */
[----:B------:R-:W-:-:S06]  /*c190*/  FMUL.FTZ R2, R2, UR10 ;  /* 0x0000000a02027c20 */ /* 0x000fcc0008410000 */
[----:B------:R-:W-:Y:S08]  /*c1a0*/  MUFU.EX2 R198, R198 ;  /* 0x000000c600c67308 */ /* 0x000ff00000000800 */
[----:B------:R-:W-:Y:S01]  /*c1b0*/  MUFU.EX2 R192, R192 ;  /* 0x000000c000c07308 */ /* 0x000fe20000000800 */
[----:B0-----:R-:W-:-:S07]  /*c1c0*/  FMNMX.FTZ R183, R0, R183, !PT ;  /* 0x000000b700b77209 */ /* 0x001fce0007810000 */
[----:B------:R-:W-:Y:S01]  /*c1d0*/  MUFU.EX2 R179, R179 ;  /* 0x000000b300b37308 */ /* 0x000fe20000000800 */
[----:B------:R-:W0:Y:S07]  /*c1e0*/  SHFL.BFLY PT, R0, R183, 0x1, 0x1f ;  /* 0x0c201f00b7007f89 */ /* 0x000e2e00000e0000 */
[----:B------:R-:W-:Y:S08]  /*c1f0*/  MUFU.EX2 R194, R194 ;  /* 0x000000c200c27308 */ /* 0x000ff00000000800 */
[----:B------:R-:W-:Y:S08]  /*c200*/  MUFU.EX2 R181, R181 ;  /* 0x000000b500b57308 */ /* 0x000ff00000000800 */
[----:B------:R-:W-:Y:S01]  /*c210*/  MUFU.EX2 R188, R188 ;  /* 0x000000bc00bc7308 */ /* 0x000fe20000000800 */
[----:B0-----:R-:W-:-:S04]  /*c220*/  FMNMX.FTZ R3, R183, R0, !PT ;  /* 0x00000000b7037209 */ /* 0x001fc80007810000 */
[C---:B------:R-:W-:Y:S01]  /*c230*/  FSETP.NEU.FTZ.AND P1, PT, R3.reuse, -INF , PT ;  /* 0xff8000000300780b */ /* 0x040fe20003f3d000 */
[----:B------:R-:W-:Y:S02]  /*c240*/  FMUL.FTZ R183, R3, UR10 ;  /* 0x0000000a03b77c20 */ /* 0x000fe40008410000 */
[----:B------:R-:W0:Y:S03]  /*c250*/  MUFU.EX2 R0, R2 ;  /* 0x0000000200007308 */ /* 0x000e260000000800 */
        /* <DEDUP_REMOVED lines=9> */
[----:B------:R-:W-:Y:S01]  /*c2f0*/  FFMA.FTZ R156, R156, UR10, -R183 ;  /* 0x0000000a9c9c7c23 */ /* 0x000fe200080108b7 */
[----:B0-----:R-:W-:Y:S01]  /*c300*/  FFMA.FTZ R155, R0, R18, R161 ;  /* 0x00000012009b7223 */ /* 0x001fe200000100a1 */
[----:B------:R-:W-:Y:S01]  /*c310*/  FMUL.FTZ R153, R153, UR10 ;  /* 0x0000000a99997c20 */ /* 0x000fe20008410000 */
[--C-:B------:R-:W-:Y:S01]  /*c320*/  FFMA.FTZ R195, R157, UR10, -R183.reuse ;  /* 0x0000000a9dc37c23 */ /* 0x100fe200080108b7 */
[----:B------:R-:W-:Y:S01]  /*c330*/  FFMA.FTZ R158, R158, UR10, -R183 ;  /* 0x0000000a9e9e7c23 */ /* 0x000fe200080108b7 */
[----:B------:R-:W-:Y:S01]  /*c340*/  FADD.FTZ R155, R196, R155 ;  /* 0x0000009bc49b7221 */ /* 0x000fe20000010000 */
[--C-:B------:R-:W-:Y:S01]  /*c350*/  FFMA.FTZ R189, R159, UR10, -R183.reuse ;  /* 0x0000000a9fbd7c23 */ /* 0x100fe200080108b7 */
[----:B------:R-:W-:Y:S01]  /*c360*/  MUFU.EX2 R197, R197 ;  /* 0x000000c500c57308 */ /* 0x000fe20000000800 */
[----:B------:R-:W-:Y:S01]  /*c370*/  FFMA.FTZ R160, R160, UR10, -R183 ;  /* 0x0000000aa0a07c23 */ /* 0x000fe200080108b7 */
[----:B------:R-:W-:Y:S01]  /*c380*/  FADD.FTZ R168, R198, R155 ;  /* 0x0000009bc6a87221 */ /* 0x000fe20000010000 */
[--C-:B------:R-:W-:Y:S01]  /*c390*/  FFMA.FTZ R191, R176, UR10, -R183.reuse ;  /* 0x0000000ab0bf7c23 */ /* 0x100fe200080108b7 */
[--C-:B------:R-:W-:Y:S01]  /*c3a0*/  FFMA.FTZ R162, R162, UR10, -R183.reuse ;  /* 0x0000000aa2a27c23 */ /* 0x100fe200080108b7 */
[--C-:B------:R-:W-:Y:S01]  /*c3b0*/  FFMA.FTZ R163, R163, UR10, -R183.reuse ;  /* 0x0000000aa3a37c23 */ /* 0x100fe200080108b7 */
        /* <DEDUP_REMOVED lines=51> */
[----:B--2---:R-:W-:Y:S01]  /*c6f0*/  FADD.FTZ R9, R166, R9 ;  /* 0x00000009a6097221 */ /* 0x004fe20000010000 */
[----:B0-----:R-:W-:-:S03]  /*c700*/  FADD.FTZ R18, R175, R18 ;  /* 0x00000012af127221 */ /* 0x001fc60000010000 */
[----:B-1----:R-:W-:Y:S01]  /*c710*/  FADD.FTZ R9, R177, R9 ;  /* 0x00000009b1097221 */ /* 0x002fe20000010000 */
[----:B------:R-:W-:Y:S06]  /*c720*/  @!P0 BRA `(.L_x_1071) ;  /* 0x0000000000048947 */ /* 0x000fec0003800000 */
[----:B------:R-:W-:Y:S01]  /*c730*/  BPT.TRAP 0x1 ;  /* 0x000000040000795c */ /* 0x000fe20000300000 */
.L_x_1071:
[----:B------:R-:W0:Y:S01]  /*c740*/  S2UR UR11, SR_CgaCtaId ;  /* 0x00000000000b79c3 */ /* 0x000e220000008800 */
[----:B------:R-:W-:Y:S01]  /*c750*/  UIADD3 UR5, UR5, 0x30860, URZ ;  /* 0x0003086005057890 */ /* 0x000fe2000fffe03f */
[----:B------:R-:W-:Y:S01]  /*c760*/  R2UR UR7, R200 ;  /* 0x00000000c80772ca */ /* 0x000fe200000e0000 */
[----:B------:R-:W-:Y:S01]  /*c770*/  IMAD.MOV.U32 R202, RZ, RZ, R3 ;  /* 0x000000ffffca7224 */ /* 0x000fe200078e0003 */
[----:B------:R-:W-:Y:S01]  /*c780*/  F2FP.F16.F32.PACK_AB R196, R196, R161 ;  /* 0x000000a1c4c4723e */ /* 0x000fe200000000ff */
[----:B------:R-:W-:Y:S01]  /*c790*/  IMAD.MOV.U32 R201, RZ, RZ, R4 ;  /* 0x000000ffffc97224 */ /* 0x000fe200078e0004 */
[----:B------:R-:W-:Y:S02]  /*c7a0*/  F2FP.F16.F32.PACK_AB R197, R152, R197 ;  /* 0x000000c598c5723e */ /* 0x000fe400000000ff */
[----:B------:R-:W-:Y:S02]  /*c7b0*/  F2FP.F16.F32.PACK_AB R198, R165, R198 ;  /* 0x000000c6a5c6723e */ /* 0x000fe400000000ff */
[----:B------:R-:W-:-:S02]  /*c7c0*/  F2FP.F16.F32.PACK_AB R199, R154, R199 ;  /* 0x000000c79ac7723e */ /* 0x000fc400000000ff */
[----:B------:R-:W-:Y:S02]  /*c7d0*/  F2FP.F16.F32.PACK_AB R192, R179, R192 ;  /* 0x000000c0b3c0723e */ /* 0x000fe400000000ff */
[----:B------:R-:W-:Y:S02]  /*c7e0*/  F2FP.F16.F32.PACK_AB R193, R156, R193 ;  /* 0x000000c19cc1723e */ /* 0x000fe400000000ff */
[----:B------:R-:W-:Y:S01]  /*c7f0*/  ISETP.GT.AND P1, PT, R203, UR7, PT ;  /* 0x00000007cb007c0c */ /* 0x000fe2000bf24270 */
[----:B------:R-:W-:Y:S01]  /*c800*/  UMOV UR7, UR4 ;  /* 0x0000000400077c82 */ /* 0x000fe20008000000 */
[----:B------:R-:W-:Y:S02]  /*c810*/  F2FP.F16.F32.PACK_AB R194, R181, R194 ;  /* 0x000000c2b5c2723e */ /* 0x000fe400000000ff */
        /* <DEDUP_REMOVED lines=11> */
[----:B------:R-:W-:Y:S02]  /*c8d0*/  IADD3 R203, R203, -0x1, RZ ;  /* 0xffffffffcbcb7810 */ /* 0x000fe40007ffe0ff */
[----:B------:R-:W-:-:S05]  /*c8e0*/  F2FP.F16.F32.PACK_AB R187, R177, R166 ;  /* 0x000000a6b1bb723e */ /* 0x000fca00000000ff */
[----:B------:R-:W-:Y:S01]  /*c8f0*/  IMAD.U32 R204, RZ, RZ, UR5 ;  /* 0x00000005ffcc7e24 */ /* 0x000fe2000f8e00ff */
[----:B------:R-:W-:Y:S06]  /*c900*/  @P1 BRA `(.L_x_1072) ;  /* 0xffffffd000bc1947 */ /* 0x000fec000383ffff */
.L_x_1053:
        /* <DEDUP_REMOVED lines=131> */
.L_x_1073:
        /* <DEDUP_REMOVED lines=8> */
.L_x_1074:
[----:B-1----:R-:W-:Y:S05]  /*d1c0*/  @P1 BRA `(.L_x_1075) ;  /* 0x0000000000081947 */ /* 0x002fea0003800000 */
[----:B------:R-:W1:Y:S02]  /*d1d0*/  SYNCS.PHASECHK.TRANS64.TRYWAIT P1, [UR5+0x30850], R0 ;  /* 0x03085000ff0075a7 */ /* 0x000e640008020145 */
[----:B-1----:R-:W-:Y:S05]  /*d1e0*/  @!P1 BRA `(.L_x_1076) ;  /* 0x0000007000b09947 */ /* 0x002fea0003800000 */
.L_x_1075:
[----:B------:R-:W-:Y:S01]  /*d1f0*/  R2UR UR6, R16 ;  /* 0x00000000100672ca */ /* 0x000fe200000e0000 */
[----:B------:R-:W-:Y:S01]  /*d200*/  WARPGROUP.ARRIVE ;  /* 0x00000000000079c5 */ /* 0x000fe20000000000 */
[----:B------:R-:W-:Y:S01]  /*d210*/  UMOV UR7, 0x40000040 ;  /* 0x4000004000077882 */ /* 0x000fe20000000000 */
[----:B-1----:R-:W0:Y:S01]  /*d220*/  SHFL.BFLY PT, R5, R18, 0x2, 0x1f ;  /* 0x0c401f0012057f89 */ /* 0x002e2200000e0000 */
[----:B------:R-:W-:-:S03]  /*d230*/  IMAD.MOV.U32 R6, RZ, RZ, RZ ;  /* 0x000000ffff067224 */ /* 0x000fc600078e00ff */
[----:B------:R-:W1:Y:S06]  /*d240*/  SHFL.BFLY PT, R2, R9, 0x2, 0x1f ;  /* 0x0c401f0009027f89 */ /* 0x000e6c00000e0000 */
[----:B------:R-:W-:-:S04]  /*d250*/  UIADD3 UR6, UR6, 0x400, URZ ;  /* 0x0000040006067890 */ /* 0x000fc8000fffe03f */
[----:B------:R-:W-:-:S04]  /*d260*/  USHF.R.U32.HI UR6, URZ, 0x4, UR6 ;  /* 0x000000043f067899 */ /* 0x000fc80008011606 */
[----:B------:R-:W-:-:S04]  /*d270*/  ULOP3.LUT UR6, UR6, 0x3fff, URZ, 0xc0, !UPT ;  /* 0x00003fff06067892 */ /* 0x000fc8000f8ec03f */
[----:B------:R-:W-:Y:S01]  /*d280*/  ULOP3.LUT UR6, UR6, 0x2000000, URZ, 0xfc, !UPT ;  /* 0x0200000006067892 */ /* 0x000fe2000f8efc3f */
[----:B0-----:R-:W-:-:S03]  /*d290*/  FADD.FTZ R0, R5, R18 ;  /* 0x0000001205007221 */ /* 0x001fc60000010000 */
[----:B------:R-:W-:Y:S01]  /*d2a0*/  ULEA UR4, UR4, UR6, 0xb ;  /* 0x0000000604047291 */ /* 0x000fe2000f8e583f */
[----:B-1----:R-:W-:Y:S01]  /*d2b0*/  FADD.FTZ R2, R2, R9 ;  /* 0x0000000902027221 */ /* 0x002fe20000010000 */
[----:B------:R-:W0:Y:S01]  /*d2c0*/  SHFL.BFLY PT, R5, R0, 0x1, 0x1f ;  /* 0x0c201f0000057f89 */ /* 0x000e2200000e0000 */
[----:B------:R-:W-:-:S04]  /*d2d0*/  MOV R9, UR10 ;  /* 0x0000000a00097c02 */ /* 0x000fc80008000f00 */
[----:B------:R-:W-:Y:S01]  /*d2e0*/  UMOV UR6, UR4 ;  /* 0x0000000400067c82 */ /* 0x000fe20008000000 */
[----:B------:R-:W1:Y:S01]  /*d2f0*/  SHFL.BFLY PT, R7, R2, 0x1, 0x1f ;  /* 0x0c201f0002077f89 */ /* 0x000e6200000e0000 */
[----:B------:R-:W-:Y:S01]  /*d300*/  HGMMA.64x256x16.F32 R24, R196, gdesc[UR4].tnspB, R24, gsb0 ;  /* 0x43e00004c4187df0 */ /* 0x000fe20008000818 */
[----:B------:R-:W-:Y:S01]  /*d310*/  UIADD3 UR6, UR4, 0x80, URZ ;  /* 0x0000008004067890 */ /* 0x000fe2000fffe03f */
[----:B------:R-:W-:Y:S01]  /*d320*/  UMOV UR7, 0x40000040 ;  /* 0x4000004000077882 */ /* 0x000fe20000000000 */
[----:B0-----:R-:W-:Y:S01]  /*d330*/  FADD.FTZ R11, R0, R5 ;  /* 0x00000005000b7221 */ /* 0x001fe20000010000 */
[----:B------:R-:W-:Y:S02]  /*d340*/  IMAD.MOV.U32 R5, RZ, RZ, RZ ;  /* 0x000000ffff057224 */ /* 0x000fe400078e00ff */
[----:B------:R-:W-:Y:S02]  /*d350*/  IMAD.MOV.U32 R0, RZ, RZ, -0x800000 ;  /* 0xff800000ff007424 */ /* 0x000fe400078e00ff */
[----:B-1----:R-:W-:Y:S01]  /*d360*/  FADD.FTZ R12, R2, R7 ;  /* 0x00000007020c7221 */ /* 0x002fe20000010000 */
[----:B------:R-:W-:Y:S01]  /*d370*/  FSETP.NE.FTZ.AND P1, PT, R11, RZ, PT ;  /* 0x000000ff0b00720b */ /* 0x000fe20003f35000 */
[----:B------:R-:W-:-:S02]  /*d380*/  IMAD.U32 R7, RZ, RZ, UR10 ;  /* 0x0000000aff077e24 */ /* 0x000fc4000f8e00ff */
[----:B------:R-:W-:Y:S01]  /*d390*/  IMAD.MOV.U32 R2, RZ, RZ, -0x800000 ;  /* 0xff800000ff027424 */ /* 0x000fe200078e00ff */
[----:B------:R-:W-:-:S09]  /*d3a0*/  FSETP.NE.FTZ.AND P2, PT, R12, RZ, PT ;  /* 0x000000ff0c00720b */ /* 0x000fd20003f55000 */
[----:B------:R-:W0:Y:S01]  /*d3b0*/  @P1 MUFU.LG2 R8, R11 ;  /* 0x0000000b00081308 */ /* 0x000e220000000c00 */
[----:B------:R-:W-:-:S03]  /*d3c0*/  @P1 FMUL.FTZ R7, R7, 0.69314718246459960938 ;  /* 0x3f31721807071820 */ /* 0x000fc60000410000 */
[----:B------:R-:W-:-:S04]  /*d3d0*/  @P2 FMUL.FTZ R9, R9, 0.69314718246459960938 ;  /* 0x3f31721809092820 */ /* 0x000fc80000410000 */
[----:B------:R-:W1:Y:S08]  /*d3e0*/  @P2 MUFU.LG2 R10, R12 ;  /* 0x0000000c000a2308 */ /* 0x000e700000000c00 */
        /* <DEDUP_REMOVED lines=9> */
[----:B------:R-:W-:Y:S01]  /*d480*/  UIADD3 UR6, UR4, 0x100, URZ ;  /* 0x0000010004067890 */ /* 0x000fe2000fffe03f */
[----:B------:R-:W-:Y:S01]  /*d490*/  UMOV UR7, 0x40000040 ;  /* 0x4000004000077882 */ /* 0x000fe20000000000 */
[----:B------:R-:W-:Y:S01]  /*d4a0*/  UIADD3 UR4, UR4, 0x180, URZ ;  /* 0x0000018004047890 */ /* 0x000fe2000fffe03f */
[----:B------:R-:W-:Y:S02]  /*d4b0*/  WARPGROUP.DEPBAR.LE gsb0, 0x0 ;  /* 0x00008000000079c5 */ /* 0x000fe40000010000 */
[----:B------:R-:W-:-:S15]  /*d4c0*/  WARPGROUP.ARRIVE ;  /* 0x00000000000079c5 */ /* 0x000fde0000000000 */
[----:B------:R-:W-:-:S07]  /*d4d0*/  NOP ;  /* 0x0000000000007918 */ /* 0x000fce0000000000 */
        /* <DEDUP_REMOVED lines=10> */
.L_x_1077:
        /* <DEDUP_REMOVED lines=133> */
.L_x_999:
[----:B------:R-:W-:Y:S05]  /*ddd0*/  @P0 BRA `(.L_x_1078) ;  /* 0x0000002000540947 */ /* 0x000fea0003800000 */
[----:B------:R-:W2:Y:S01]  /*dde0*/  LDL R3, [R1] ;  /* 0x0000000001037983 */ /* 0x000ea20000100800 */
[----:B------:R-:W0:Y:S01]  /*ddf0*/  S2UR UR12, SR_CTAID.Z ;  /* 0x00000000000c79c3 */ /* 0x000e220000002700 */
[----:B------:R-:W-:Y:S01]  /*de00*/  ULDC.64 UR8, c[0x0][0xbd0] ;  /* 0x0002f40000087ab9 */ /* 0x000fe20000000a00 */
[----:B------:R-:W-:Y:S06]  /*de10*/  BSSY B0, `(.L_x_1079) ;  /* 0x000014d000007945 */ /* 0x000fec0003800000 */
[----:B------:R-:W1:Y:S08]  /*de20*/  LDC.64 R18, c[0x0][0xbd8] ;  /* 0x0002f600ff127b82 */ /* 0x000e700000000a00 */
[----:B------:R-:W3:Y:S08]  /*de30*/  S2UR UR11, SR_CTAID.Y ;  /* 0x00000000000b79c3 */ /* 0x000ef00000002600 */
[----:B------:R-:W3:Y:S01]  /*de40*/  LDC R23, c[0x0][0xc50] ;  /* 0x00031400ff177b82 */ /* 0x000ee20000000800 */
[----:B0-----:R-:W-:-:S07]  /*de50*/  USHF.R.S32.HI UR10, URZ, 0x1f, UR12 ;  /* 0x0000001f3f0a7899 */ /* 0x001fce000801140c */
[----:B------:R-:W0:Y:S08]  /*de60*/  LDC.64 R20, c[0x0][0xb40] ;  /* 0x0002d000ff147b82 */ /* 0x000e300000000a00 */
[----:B------:R-:W-:Y:S01]  /*de70*/  BAR.SYNC.DEFER_BLOCKING 0x1, 0x100 ;  /* 0x0044000000007b1d */ /* 0x000fe20000010000 */
[----:B--2---:R-:W-:-:S05]  /*de80*/  R2UR UR13, R3 ;  /* 0x00000000030d72ca */ /* 0x004fca00000e0000 */
[----:B------:R-:W2:Y:S08]  /*de90*/  S2R R3, SR_TID.X ;  /* 0x0000000000037919 */ /* 0x000eb00000002100 */
[----:B------:R-:W-:Y:S02]  /*dea0*/  USHF.R.S32.HI UR7, URZ, 0x1f, UR13 ;  /* 0x0000001f3f077899 */ /* 0x000fe4000801140d */
[----:B------:R-:W-:-:S02]  /*deb0*/  UIMAD.WIDE.U32 UR4, UR13, UR8, URZ ;  /* 0x000000080d0472a5 */ /* 0x000fc4000f8e003f */
[----:B------:R-:W-:-:S04]  /*dec0*/  UIMAD UR6, UR7, UR8, URZ ;  /* 0x00000008070672a4 */ /* 0x000fc8000f8e023f */
[----:B------:R-:W-:-:S03]  /*ded0*/  UIMAD UR6, UR13, UR9, UR6 ;  /* 0x000000090d0672a4 */ /* 0x000fc6000f8e0206 */
[----:B------:R-:W-:Y:S01]  /*dee0*/  ULDC.64 UR8, c[0x0][0xb38] ;  /* 0x0002ce0000087ab9 */ /* 0x000fe20000000a00 */
[----:B------:R-:W-:Y:S02]  /*def0*/  UIADD3 UR6, UR5, UR6, URZ ;  /* 0x0000000605067290 */ /* 0x000fe4000fffe03f */
[----:B------:R-:W-:Y:S01]  /*df00*/  UIMAD UR7, UR7, UR8, URZ ;  /* 0x00000008070772a4 */ /* 0x000fe2000f8e023f */
[----:B--2---:R-:W-:-:S05]  /*df10*/  VIADD R5, R3, 0xffffff80 ;  /* 0xffffff8003057836 */ /* 0x004fca0000000000 */
[----:B------:R-:W-:-:S04]  /*df20*/  SHF.R.S32.HI R4, RZ, 0x1f, R5 ;  /* 0x0000001fff047819 */ /* 0x000fc80000011405 */
[CC--:B------:R-:W-:Y:S02]  /*df30*/  LEA.HI R6, R4.reuse, R5.reuse, RZ, 0x7 ;  /* 0x0000000504067211 */ /* 0x0c0fe400078f38ff */
[----:B------:R-:W-:Y:S02]  /*df40*/  LEA.HI R11, R4, R5, RZ, 0x2 ;  /* 0x00000005040b7211 */ /* 0x000fe400078f10ff */
[C---:B------:R-:W-:Y:S02]  /*df50*/  LOP3.LUT R8, R6.reuse, 0xffffff80, RZ, 0xc0, !PT ;  /* 0xffffff8006087812 */ /* 0x040fe400078ec0ff */
[----:B------:R-:W-:Y:S02]  /*df60*/  SHF.R.S32.HI R7, RZ, 0x7, R6 ;  /* 0x00000007ff077819 */ /* 0x000fe40000011406 */
[----:B------:R-:W-:Y:S02]  /*df70*/  IADD3 R3, R5, -R8, RZ ;  /* 0x8000000805037210 */ /* 0x000fe40007ffe0ff */
[----:B------:R-:W2:Y:S01]  /*df80*/  LDC R8, c[0x0][0xbe8] ;  /* 0x0002fa00ff087b82 */ /* 0x000ea20000000800 */
[----:B------:R-:W-:-:S02]  /*df90*/  LEA.HI R4, R6, R7, RZ, 0x1 ;  /* 0x0000000706047211 */ /* 0x000fc400078f08ff */
[----:B------:R-:W-:Y:S02]  /*dfa0*/  SHF.R.S32.HI R12, RZ, 0x1f, R3 ;  /* 0x0000001fff0c7819 */ /* 0x000fe40000011403 */
[----:B------:R-:W-:Y:S02]  /*dfb0*/  LOP3.LUT R6, R11, 0xfffffffc, RZ, 0xc0, !PT ;  /* 0xfffffffc0b067812 */ /* 0x000fe400078ec0ff */
[----:B------:R-:W-:Y:S02]  /*dfc0*/  LEA.HI R10, R12, R3, RZ, 0x2 ;  /* 0x000000030c0a7211 */ /* 0x000fe400078f10ff */
[----:B------:R-:W-:Y:S01]  /*dfd0*/  LOP3.LUT R4, R4, 0x3fffffe, RZ, 0xc0, !PT ;  /* 0x03fffffe04047812 */ /* 0x000fe200078ec0ff */
[----:B------:R-:W-:Y:S01]  /*dfe0*/  IMAD.IADD R5, R5, 0x1, -R6 ;  /* 0x0000000105057824 */ /* 0x000fe200078e0a06 */
[--C-:B------:R-:W-:Y:S02]  /*dff0*/  SHF.R.S32.HI R9, RZ, 0x2, R10.reuse ;  /* 0x00000002ff097819 */ /* 0x100fe4000001140a */
[----:B------:R-:W-:Y:S01]  /*e000*/  SHF.R.S32.HI R14, RZ, 0x1f, R10 ;  /* 0x0000001fff0e7819 */ /* 0x000fe2000001140a */
[----:B------:R-:W-:Y:S01]  /*e010*/  IMAD.IADD R6, R7, 0x1, -R4 ;  /* 0x0000000107067824 */ /* 0x000fe200078e0a04 */
[----:B------:R-:W-:-:S02]  /*e020*/  LEA.HI R7, R5, R5, RZ, 0x1 ;  /* 0x0000000505077211 */ /* 0x000fc400078f08ff */
[----:B------:R-:W-:Y:S02]  /*e030*/  LEA.HI R14, R14, R9, RZ, 0x3 ;  /* 0x000000090e0e7211 */ /* 0x000fe400078f18ff */
[----:B------:R-:W-:Y:S02]  /*e040*/  LEA.HI R12, R12, R3, RZ, 0x5 ;  /* 0x000000030c0c7211 */ /* 0x000fe400078f28ff */
[----:B------:R-:W-:Y:S02]  /*e050*/  LOP3.LUT R14, R14, 0xfffffff8, RZ, 0xc0, !PT ;  /* 0xfffffff80e0e7812 */ /* 0x000fe400078ec0ff */
[----:B------:R-:W-:Y:S02]  /*e060*/  LOP3.LUT R10, R10, 0x7ffffffc, RZ, 0xc0, !PT ;  /* 0x7ffffffc0a0a7812 */ /* 0x000fe400078ec0ff */
[----:B--2---:R-:W-:Y:S01]  /*e070*/  ISETP.NE.AND P0, PT, R8, 0x1, PT ;  /* 0x000000010800780c */ /* 0x004fe20003f05270 */
[----:B------:R-:W-:Y:S01]  /*e080*/  IMAD.IADD R4, R9, 0x1, -R14 ;  /* 0x0000000109047824 */ /* 0x000fe200078e0a0e */
[----:B------:R-:W-:Y:S01]  /*e090*/  LOP3.LUT R14, R7, 0x1ffffffe, RZ, 0xc0, !PT ;  /* 0x1ffffffe070e7812 */ /* 0x000fe200078ec0ff */
[----:B------:R-:W2:Y:S01]  /*e0a0*/  S2R R9, SR_CTAID.X ;  /* 0x0000000000097919 */ /* 0x000ea20000002500 */
[----:B------:R-:W-:Y:S01]  /*e0b0*/  SHF.R.S32.HI R7, RZ, 0x5, R12 ;  /* 0x00000005ff077819 */ /* 0x000fe2000001140c */
[----:B-1----:R-:W-:Y:S01]  /*e0c0*/  IMAD R12, R18, UR10, RZ ;  /* 0x0000000a120c7c24 */ /* 0x002fe2000f8e02ff */
[----:B------:R-:W-:Y:S01]  /*e0d0*/  IADD3 R11, R5, -R14, RZ ;  /* 0x8000000e050b7210 */ /* 0x000fe20007ffe0ff */
[----:B------:R-:W-:Y:S01]  /*e0e0*/  IMAD.U32 R5, RZ, RZ, UR5 ;  /* 0x00000005ff057e24 */ /* 0x000fe2000f8e00ff */
[----:B------:R-:W-:Y:S01]  /*e0f0*/  MOV R5, UR6 ;  /* 0x0000000600057c02 */ /* 0x000fe20008000f00 */
[----:B------:R-:W-:Y:S01]  /*e100*/  IMAD R7, R7, 0x10, R4 ;  /* 0x0000001007077824 */ /* 0x000fe200078e0204 */
[----:B------:R-:W-:Y:S01]  /*e110*/  UIMAD UR6, UR13, UR9, UR7 ;  /* 0x000000090d0672a4 */ /* 0x000fe2000f8e0207 */
[----:B------:R-:W-:Y:S01]  /*e120*/  IMAD.U32 R4, RZ, RZ, UR4 ;  /* 0x00000004ff047e24 */ /* 0x000fe2000f8e00ff */
[----:B------:R-:W-:Y:S01]  /*e130*/  UIMAD.WIDE.U32 UR4, UR13, UR8, URZ ;  /* 0x000000080d0472a5 */ /* 0x000fe2000f8e003f */
[----:B------:R-:W1:Y:S01]  /*e140*/  @P0 LDC R14, c[0x0][0xbec] ;  /* 0x0002fb00ff0e0b82 */ /* 0x000e620000000800 */
[----:B------:R-:W-:Y:S01]  /*e150*/  IMAD R16, R6, 0x40, R7 ;  /* 0x0000004006107824 */ /* 0x000fe200078e0207 */
[----:B------:R-:W-:Y:S01]  /*e160*/  ULDC.64 UR8, c[0x0][0xb28] ;  /* 0x0002ca0000087ab9 */ /* 0x000fe20000000a00 */
[----:B------:R-:W-:Y:S01]  /*e170*/  UIADD3 UR6, UR5, UR6, URZ ;  /* 0x0000000605067290 */ /* 0x000fe2000fffe03f */
[----:B------:R-:W-:-:S04]  /*e180*/  IMAD.WIDE.U32 R4, R18, UR12, R4 ;  /* 0x0000000c12047c25 */ /* 0x000fc8000f8e0004 */
[----:B------:R-:W4:Y:S01]  /*e190*/  @P0 LDC R17, c[0x0][0xbf0] ;  /* 0x0002fc00ff110b82 */ /* 0x000f220000000800 */
[----:B------:R-:W-:Y:S02]  /*e1a0*/  IMAD R6, R11, 0x8, R16 ;  /* 0x000000080b067824 */ /* 0x000fe400078e0210 */
[----:B------:R-:W-:Y:S02]  /*e1b0*/  IMAD R18, RZ, RZ, -UR13 ;  /* 0x8000000dff127e24 */ /* 0x000fe4000f8e02ff */
[----:B------:R-:W-:Y:S02]  /*e1c0*/  IMAD R15, R19, UR12, R12 ;  /* 0x0000000c130f7c24 */ /* 0x000fe4000f8e020c */
[----:B------:R-:W-:Y:S01]  /*e1d0*/  IMAD.U32 R7, RZ, RZ, UR5 ;  /* 0x00000005ff077e24 */ /* 0x000fe2000f8e00ff */
[----:B------:R-:W5:Y:S01]  /*e1e0*/  @P0 LDC R22, c[0x0][0xbec] ;  /* 0x0002fb00ff160b82 */ /* 0x000f620000000800 */
[----:B---3--:R-:W-:Y:S02]  /*e1f0*/  IMAD R23, R23, R18, UR11 ;  /* 0x0000000b17177e24 */ /* 0x008fe4000f8e0212 */
[----:B------:R-:W-:Y:S01]  /*e200*/  IMAD.U32 R7, RZ, RZ, UR6 ;  /* 0x00000006ff077e24 */ /* 0x000fe2000f8e00ff */
[----:B------:R-:W-:Y:S01]  /*e210*/  ULDC.64 UR6, c[0x0][0xb48] ;  /* 0x0002d20000067ab9 */ /* 0x000fe20000000a00 */
[----:B------:R-:W-:-:S02]  /*e220*/  IMAD.IADD R5, R5, 0x1, R15 ;  /* 0x0000000105057824 */ /* 0x000fc400078e020f */
[----:B--2---:R-:W-:Y:S01]  /*e230*/  IMAD R11, R9, 0x80, R6 ;  /* 0x00000080090b7824 */ /* 0x004fe200078e0206 */
[----:B------:R-:W2:Y:S01]  /*e240*/  @P0 LDC R153, c[0x0][0xbf0] ;  /* 0x0002fc00ff990b82 */ /* 0x000ea20000000800 */
[----:B------:R-:W-:Y:S01]  /*e250*/  MOV R6, UR4 ;  /* 0x0000000400067c02 */ /* 0x000fe20008000f00 */
[----:B------:R-:W-:Y:S01]  /*e260*/  ULDC.64 UR4, c[0x0][0xbe0] ;  /* 0x0002f80000047ab9 */ /* 0x000fe20000000a00 */
[----:B-1----:R-:W-:Y:S01]  /*e270*/  @P0 IMAD.HI.U32 R12, R11, R14, RZ ;  /* 0x0000000e0b0c0227 */ /* 0x002fe200078e00ff */
[----:B------:R-:W-:-:S03]  /*e280*/  MOV R13, R11 ;  /* 0x0000000b000d7202 */ /* 0x000fc60000000f00 */
[C---:B0-----:R-:W-:Y:S01]  /*e290*/  IMAD R14, R20.reuse, UR10, RZ ;  /* 0x0000000a140e7c24 */ /* 0x041fe2000f8e02ff */
[----:B----4-:R-:W-:Y:S01]  /*e2a0*/  @P0 SHF.R.U32.HI R13, RZ, R17, R12 ;  /* 0x00000011ff0d0219 */ /* 0x010fe2000001160c */
[----:B------:R-:W-:-:S04]  /*e2b0*/  IMAD.WIDE.U32 R6, R20, UR12, R6 ;  /* 0x0000000c14067c25 */ /* 0x000fc8000f8e0006 */
[----:B------:R-:W-:Y:S01]  /*e2c0*/  IMAD R17, R21, UR12, R14 ;  /* 0x0000000c15117c24 */ /* 0x000fe2000f8e020e */
[----:B------:R-:W-:Y:S01]  /*e2d0*/  SHF.R.S32.HI R14, RZ, 0x1f, R23 ;  /* 0x0000001fff0e7819 */ /* 0x000fe20000011417 */
[----:B------:R-:W-:-:S04]  /*e2e0*/  IMAD.WIDE.U32 R4, R23, UR4, R4 ;  /* 0x0000000417047c25 */ /* 0x000fc8000f8e0004 */
[----:B-----5:R-:W-:-:S04]  /*e2f0*/  @P0 IMAD.HI.U32 R22, R11, R22, RZ ;  /* 0x000000160b160227 */ /* 0x020fc800078e00ff */
[----:B------:R-:W-:Y:S02]  /*e300*/  IMAD.IADD R7, R7, 0x1, R17 ;  /* 0x0000000107077824 */ /* 0x000fe400078e0211 */
[C---:B------:R-:W-:Y:S02]  /*e310*/  IMAD R17, R14.reuse, UR6, RZ ;  /* 0x000000060e117c24 */ /* 0x040fe4000f8e02ff */
[----:B------:R-:W-:Y:S01]  /*e320*/  IMAD.MOV.U32 R15, RZ, RZ, R11 ;  /* 0x000000ffff0f7224 */ /* 0x000fe200078e000b */
[----:B--2---:R-:W-:Y:S01]  /*e330*/  @P0 SHF.R.U32.HI R15, RZ, R153, R22 ;  /* 0x00000099ff0f0219 */ /* 0x004fe20000011616 */
[----:B------:R-:W-:Y:S01]  /*e340*/  IMAD R12, R14, UR4, RZ ;  /* 0x000000040e0c7c24 */ /* 0x000fe2000f8e02ff */
[----:B------:R-:W-:Y:S01]  /*e350*/  IADD3 R4, P0, R13, R4, RZ ;  /* 0x000000040d047210 */ /* 0x000fe20007f1e0ff */
[C---:B------:R-:W-:Y:S01]  /*e360*/  IMAD R19, R23.reuse, UR7, R17 ;  /* 0x0000000717137c24 */ /* 0x040fe2000f8e0211 */
[----:B------:R-:W-:Y:S01]  /*e370*/  SHF.R.S32.HI R17, RZ, 0x1f, R13 ;  /* 0x0000001fff117819 */ /* 0x000fe2000001140d */
[----:B------:R-:W-:Y:S01]  /*e380*/  IMAD R14, R23, UR5, R12 ;  /* 0x00000005170e7c24 */ /* 0x000fe2000f8e020c */
[--C-:B------:R-:W-:Y:S01]  /*e390*/  SHF.R.S32.HI R12, RZ, 0x1f, R15.reuse ;  /* 0x0000001fff0c7819 */ /* 0x100fe2000001140f */
[----:B------:R-:W-:Y:S01]  /*e3a0*/  ULDC.64 UR4, c[0x0][0xb30] ;  /* 0x0002cc0000047ab9 */ /* 0x000fe20000000a00 */
[----:B------:R-:W-:Y:S01]  /*e3b0*/  IADD3 R13, -R13, RZ, RZ ;  /* 0x000000ff0d0d7210 */ /* 0x000fe20007ffe1ff */
[----:B------:R-:W-:Y:S01]  /*e3c0*/  IMAD.MOV R18, RZ, RZ, -R15 ;  /* 0x000000ffff127224 */ /* 0x000fe200078e0a0f */
[----:B------:R-:W-:Y:S01]  /*e3d0*/  IADD3.X R5, R17, R5, R14, P0, !PT ;  /* 0x0000000511057210 */ /* 0x000fe200007fe40e */
[----:B------:R-:W-:-:S02]  /*e3e0*/  IMAD R12, R12, UR4, RZ ;  /* 0x000000040c0c7c24 */ /* 0x000fc4000f8e02ff */
[----:B------:R-:W-:Y:S02]  /*e3f0*/  IMAD R13, R8, R13, R11 ;  /* 0x0000000d080d7224 */ /* 0x000fe400078e020b */
[----:B------:R-:W-:Y:S01]  /*e400*/  IMAD.WIDE.U32 R6, R23, UR6, R6 ;  /* 0x0000000617067c25 */ /* 0x000fe2000f8e0006 */
[----:B------:R-:W-:-:S03]  /*e410*/  ULDC.64 UR6, c[0x0][0xbc8] ;  /* 0x0002f20000067ab9 */ /* 0x000fc60000000a00 */
[----:B------:R-:W-:Y:S02]  /*e420*/  IMAD R11, R8, R18, R11 ;  /* 0x00000012080b7224 */ /* 0x000fe400078e020b */
[----:B------:R-:W-:Y:S01]  /*e430*/  IMAD R17, R15, UR5, R12 ;  /* 0x000000050f117c24 */ /* 0x000fe2000f8e020c */
[----:B------:R-:W-:Y:S01]  /*e440*/  SHF.R.S32.HI R12, RZ, 0x1f, R13 ;  /* 0x0000001fff0c7819 */ /* 0x000fe2000001140d */
[----:B------:R-:W-:Y:S01]  /*e450*/  IMAD.IADD R7, R7, 0x1, R19 ;  /* 0x0000000107077824 */ /* 0x000fe200078e0213 */
[----:B------:R-:W-:Y:S01]  /*e460*/  SHF.R.S32.HI R14, RZ, 0x1f, R11 ;  /* 0x0000001fff0e7819 */ /* 0x000fe2000001140b */
[----:B------:R-:W0:Y:S01]  /*e470*/  S2UR UR5, SR_CgaCtaId ;  /* 0x00000000000579c3 */ /* 0x000e220000008800 */
[----:B------:R-:W-:-:S04]  /*e480*/  IMAD.WIDE.U32 R4, R13, UR6, R4 ;  /* 0x000000060d047c25 */ /* 0x000fc8000f8e0004 */
[----:B------:R-:W-:Y:S01]  /*e490*/  IMAD.WIDE.U32 R6, R15, UR4, R6 ;  /* 0x000000040f067c25 */ /* 0x000fe2000f8e0006 */
[----:B------:R-:W-:-:S03]  /*e4a0*/  UMOV UR4, 0x400 ;  /* 0x0000040000047882 */ /* 0x000fc60000000000 */
[----:B------:R-:W-:Y:S02]  /*e4b0*/  IMAD R12, R12, UR6, RZ ;  /* 0x000000060c0c7c24 */ /* 0x000fe4000f8e02ff */
[----:B------:R-:W-:Y:S02]  /*e4c0*/  IMAD.IADD R7, R7, 0x1, R17 ;  /* 0x0000000107077824 */ /* 0x000fe400078e0211 */
[----:B------:R-:W-:Y:S02]  /*e4d0*/  IMAD R14, R14, UR8, RZ ;  /* 0x000000080e0e7c24 */ /* 0x000fe4000f8e02ff */
[----:B------:R-:W-:Y:S01]  /*e4e0*/  IMAD R15, R13, UR7, R12 ;  /* 0x000000070d0f7c24 */ /* 0x000fe2000f8e020c */
[----:B------:R-:W-:Y:S01]  /*e4f0*/  ULDC.64 UR6, c[0x0][0xba8] ;  /* 0x0002ea0000067ab9 */ /* 0x000fe20000000a00 */
[C---:B------:R-:W-:Y:S01]  /*e500*/  IMAD R17, R11.reuse, UR9, R14 ;  /* 0x000000090b117c24 */ /* 0x040fe2000f8e020e */
[----:B------:R-:W-:Y:S01]  /*e510*/  LEA R18, P0, R4, UR6, 0x2 ;  /* 0x0000000604127c11 */ /* 0x000fe2000f8010ff */
[----:B------:R-:W-:Y:S01]  /*e520*/  IMAD.WIDE.U32 R12, R11, UR8, R6 ;  /* 0x000000080b0c7c25 */ /* 0x000fe2000f8e0006 */
[----:B------:R-:W-:Y:S01]  /*e530*/  IADD3 R5, R5, R15, RZ ;  /* 0x0000000f05057210 */ /* 0x000fe20007ffe0ff */
[----:B------:R-:W-:Y:S01]  /*e540*/  ULDC.64 UR8, c[0x0][0xb00] ;  /* 0x0002c00000087ab9 */ /* 0x000fe20000000a00 */
[----:B------:R-:W-:Y:S01]  /*e550*/  ULDC UR6, c[0x0][0xa88] ;  /* 0x0002a20000067ab9 */ /* 0x000fe20000000800 */
[----:B------:R-:W-:Y:S01]  /*e560*/  IMAD.IADD R7, R13, 0x1, R17 ;  /* 0x000000010d077824 */ /* 0x000fe200078e0211 */
[----:B------:R-:W-:Y:S01]  /*e570*/  LEA R6, P1, R12, UR8, 0x2 ;  /* 0x000000080c067c11 */ /* 0x000fe2000f8210ff */
[----:B------:R-:W-:Y:S01]  /*e580*/  SHFL.IDX PT, R14, R18, 0x1, 0x1c1f ;  /* 0x003c1f00120e7f89 */ /* 0x000fe200000e0000 */
[----:B------:R-:W-:Y:S01]  /*e590*/  LEA.HI.X R17, R4, UR7, R5, 0x2, P0 ;  /* 0x0000000704117c11 */ /* 0x000fe200080f1405 */
[----:B------:R-:W-:Y:S01]  /*e5a0*/  IMAD R11, R9, 0x80, R16 ;  /* 0x00000080090b7824 */ /* 0x000fe200078e0210 */
[----:B------:R-:W-:Y:S01]  /*e5b0*/  LEA.HI.X R7, R12, UR9, R7, 0x2, P1 ;  /* 0x000000090c077c11 */ /* 0x000fe200088f1407 */
[----:B0-----:R-:W-:Y:S01]  /*e5c0*/  ULEA UR4, UR5, UR4, 0x18 ;  /* 0x0000000405047291 */ /* 0x001fe2000f8ec03f */
[----:B------:R-:W-:Y:S01]  /*e5d0*/  SHFL.IDX PT, R12, R18, RZ, 0x1c1f ;  /* 0x001c1fff120c7589 */ /* 0x000fe200000e0000 */
[----:B------:R-:W-:Y:S01]  /*e5e0*/  IMAD R8, R8, UR6, RZ ;  /* 0x0000000608087c24 */ /* 0x000fe2000f8e02ff */
[----:B------:R-:W-:Y:S01]  /*e5f0*/  LOP3.LUT P0, RZ, R3, 0x3, RZ, 0xc0, !PT ;  /* 0x0000000303ff7812 */ /* 0x000fe2000780c0ff */
[C---:B------:R-:W-:Y:S01]  /*e600*/  VIADD R9, R11.reuse, 0x8 ;  /* 0x000000080b097836 */ /* 0x040fe20000000000 */
[----:B------:R-:W0:Y:S01]  /*e610*/  SHFL.IDX PT, R13, R17, RZ, 0x1c1f ;  /* 0x001c1fff110d7589 */ /* 0x000e2200000e0000 */
[----:B------:R-:W-:Y:S01]  /*e620*/  UIADD3 UR4, UR4, 0x30820, URZ ;  /* 0x0003082004047890 */ /* 0x000fe2000fffe03f */
[----:B------:R-:W-:-:S02]  /*e630*/  ISETP.GE.OR P1, PT, R11, R8, P0 ;  /* 0x000000080b00720c */ /* 0x000fc40000726670 */
[----:B------:R-:W1:Y:S01]  /*e640*/  SHFL.IDX PT, R15, R17, 0x1, 0x1c1f ;  /* 0x003c1f00110f7f89 */ /* 0x000e6200000e0000 */
[-C--:B------:R-:W-:Y:S01]  /*e650*/  ISETP.GE.OR P0, PT, R9, R8.reuse, P0 ;  /* 0x000000080900720c */ /* 0x080fe20000706670 */
[----:B------:R-:W-:Y:S01]  /*e660*/  UPRMT UR4, URZ, 0x654, UR4 ;  /* 0x000006543f047896 */ /* 0x000fe20008000004 */
[----:B------:R-:W-:Y:S01]  /*e670*/  ISETP.GE.AND P2, PT, R11, R8, PT ;  /* 0x000000080b00720c */ /* 0x000fe20003f46270 */
[----:B------:R2:W3:Y:S01]  /*e680*/  SHFL.IDX PT, R4, R6, RZ, 0x1c1f ;  /* 0x001c1fff06047589 */ /* 0x0004e200000e0000 */
[----:B------:R-:W-:-:S03]  /*e690*/  IADD3 R3, R3, -R10, RZ ;  /* 0x8000000a03037210 */ /* 0x000fc60007ffe0ff */
[----:B------:R2:W4:Y:S02]  /*e6a0*/  SHFL.IDX PT, R5, R7, RZ, 0x1c1f ;  /* 0x001c1fff07057589 */ /* 0x00052400000e0000 */
[----:B------:R-:W-:Y:S01]  /*e6b0*/  IMAD.SHL.U32 R3, R3, 0x2, RZ ;  /* 0x0000000203037824 */ /* 0x000fe200078e00ff */
[----:B------:R-:W-:Y:S01]  /*e6c0*/  SYNCS.ARRIVE.TRANS64.RED.A1T0 RZ, [UR4], RZ ;  /* 0x000000ffffff79a7 */ /* 0x000fe20008100404 */
        /* <DEDUP_REMOVED lines=11> */
[C---:B------:R-:W-:Y:S01]  /*e780*/  VIADD R20, R3.reuse, 0x40 ;  /* 0x0000004003147836 */ /* 0x040fe20000000000 */
[----:B------:R-:W-:Y:S01]  /*e790*/  ISETP.GE.AND P5, PT, R10, UR4, PT ;  /* 0x000000040a007c0c */ /* 0x000fe2000bfa6270 */
[C---:B------:R-:W-:Y:S01]  /*e7a0*/  VIADD R21, R3.reuse, 0x48 ;  /* 0x0000004803157836 */ /* 0x040fe20000000000 */
[C---:B------:R-:W-:Y:S01]  /*e7b0*/  ISETP.GE.AND P2, PT, R3.reuse, UR4, PT ;  /* 0x0000000403007c0c */ /* 0x040fe2000bf46270 */
[----:B------:R-:W-:Y:S01]  /*e7c0*/  VIADD R22, R3, 0x50 ;  /* 0x0000005003167836 */ /* 0x000fe20000000000 */
[----:B------:R-:W-:-:S02]  /*e7d0*/  ISETP.GE.AND P0, PT, R18, UR4, PT ;  /* 0x0000000412007c0c */ /* 0x000fc4000bf06270 */
[----:B------:R-:W-:Y:S02]  /*e7e0*/  ISETP.GE.AND P1, PT, R19, UR4, PT ;  /* 0x0000000413007c0c */ /* 0x000fe4000bf26270 */
[----:B------:R-:W-:Y:S02]  /*e7f0*/  ISETP.GE.AND P6, PT, R22, UR4, PT ;  /* 0x0000000416007c0c */ /* 0x000fe4000bfc6270 */
[----:B------:R-:W-:Y:S02]  /*e800*/  @!P3 LEA.HI R0, R0, R0, RZ, 0x1 ;  /* 0x000000000000b211 */ /* 0x000fe400078f08ff */
[----:B------:R-:W-:Y:S02]  /*e810*/  @!P4 LEA.HI R2, R2, R2, RZ, 0x1 ;  /* 0x000000020202c211 */ /* 0x000fe400078f08ff */
[----:B------:R-:W-:Y:S02]  /*e820*/  @!P5 LEA.HI R10, R10, R10, RZ, 0x1 ;  /* 0x0000000a0a0ad211 */ /* 0x000fe400078f08ff */
[----:B------:R-:W-:Y:S01]  /*e830*/  @!P3 LOP3.LUT R13, R0, 0xfffffffe, RZ, 0xc0, !PT ;  /* 0xfffffffe000db812 */ /* 0x000fe200078ec0ff */
[----:B------:R-:W-:Y:S01]  /*e840*/  VIADD R0, R3, 0x30 ;  /* 0x0000003003007836 */ /* 0x000fe20000000000 */
[----:B------:R-:W-:-:S02]  /*e850*/  @!P4 LOP3.LUT R15, R2, 0xfffffffe, RZ, 0xc0, !PT ;  /* 0xfffffffe020fc812 */ /* 0x000fc400078ec0ff */
[----:B------:R-:W-:Y:S01]  /*e860*/  @!P5 LOP3.LUT R17, R10, 0xfffffffe, RZ, 0xc0, !PT ;  /* 0xfffffffe0a11d812 */ /* 0x000fe200078ec0ff */
[C-C-:B---34-:R-:W-:Y:S01]  /*e870*/  @!P2 IMAD.WIDE R10, R3.reuse, 0x4, R4.reuse ;  /* 0x00000004030aa825 */ /* 0x158fe200078e0204 */
[----:B------:R-:W-:Y:S02]  /*e880*/  IADD3 R2, R3, 0x38, RZ ;  /* 0x0000003803027810 */ /* 0x000fe40007ffe0ff */
[----:B------:R-:W-:Y:S01]  /*e890*/  @!P0 LEA.HI R18, R18, R18, RZ, 0x1 ;  /* 0x0000001212128211 */ /* 0x000fe200078f08ff */
        /* <DEDUP_REMOVED lines=13> */
[----:B------:R-:W-:Y:S02]  /*e970*/  @!P0 LOP3.LUT R11, R18, 0xfffffffe, RZ, 0xc0, !PT ;  /* 0xfffffffe120b8812 */ /* 0x000fe400078ec0ff */
[----:B------:R-:W-:-:S02]  /*e980*/  @!P2 LEA.HI R0, R0, R0, RZ, 0x1 ;  /* 0x000000000000a211 */ /* 0x000fc400078f08ff */
[----:B-1----:R-:W-:Y:S01]  /*e990*/  @!P1 LOP3.LUT R13, R19, 0xfffffffe, RZ, 0xc0, !PT ;  /* 0xfffffffe130d9812 */ /* 0x002fe200078ec0ff */
[--C-:B------:R-:W-:Y:S01]  /*e9a0*/  @!P0 IMAD.WIDE R10, R11, 0x4, R4.reuse ;  /* 0x000000040b0a8825 */ /* 0x100fe200078e0204 */
[----:B------:R-:W-:Y:S02]  /*e9b0*/  @!P3 LEA.HI R2, R2, R2, RZ, 0x1 ;  /* 0x000000020202b211 */ /* 0x000fe400078f08ff */
        /* <DEDUP_REMOVED lines=9> */
[----:B------:R-:W-:Y:S01]  /*ea50*/  @!P4 LOP3.LUT R19, R20, 0xfffffffe, RZ, 0xc0, !PT ;  /* 0xfffffffe1413c812 */ /* 0x000fe200078ec0ff */
        /* <DEDUP_REMOVED lines=23> */
[----:B------:R-:W-:Y:S02]  /*ebd0*/  ISETP.GE.AND P4, PT, R21, UR4, PT ;  /* 0x0000000415007c0c */ /* 0x000fe4000bf86270 */
[----:B------:R-:W-:Y:S02]  /*ebe0*/  ISETP.GE.AND P3, PT, R22, UR4, PT ;  /* 0x0000000416007c0c */ /* 0x000fe4000bf66270 */
[----:B------:R-:W-:Y:S02]  /*ebf0*/  @!P0 LEA.HI R25, R25, R25, RZ, 0x1 ;  /* 0x0000001919198211 */ /* 0x000fe400078f08ff */
[----:B0-----:R-:W-:Y:S01]  /*ec00*/  @!P1 LOP3.LUT R11, R24, 0xfffffffe, RZ, 0xc0, !PT ;  /* 0xfffffffe180b9812 */ /* 0x001fe200078ec0ff */
[----:B------:R-:W-:Y:S01]  /*ec10*/  VIADD R24, R3, 0x90 ;  /* 0x0000009003187836 */ /* 0x000fe20000000000 */
[----:B-1----:R-:W-:Y:S02]  /*ec20*/  @!P0 LOP3.LUT R13, R25, 0xfffffffe, RZ, 0xc0, !PT ;  /* 0xfffffffe190d8812 */ /* 0x002fe400078ec0ff */
[----:B------:R-:W-:Y:S01]  /*ec30*/  @!P2 LEA.HI R0, R0, R0, RZ, 0x1 ;  /* 0x000000000000a211 */ /* 0x000fe200078f08ff */
[----:B------:R-:W-:Y:S01]  /*ec40*/  @!P1 IMAD.WIDE R10, R11, 0x4, R4 ;  /* 0x000000040b0a9825 */ /* 0x000fe200078e0204 */
[----:B------:R-:W-:-:S02]  /*ec50*/  @!P6 LEA.HI R2, R2, R2, RZ, 0x1 ;  /* 0x000000020202e211 */ /* 0x000fc400078f08ff */
[----:B------:R-:W-:Y:S01]  /*ec60*/  @!P5 LEA.HI R20, R20, R20, RZ, 0x1 ;  /* 0x000000141414d211 */ /* 0x000fe200078f08ff */
[--C-:B------:R-:W-:Y:S01]  /*ec70*/  @!P0 IMAD.WIDE R12, R13, 0x4, R4.reuse ;  /* 0x000000040d0c8825 */ /* 0x100fe200078e0204 */
        /* <DEDUP_REMOVED lines=9> */
[----:B------:R-:W-:Y:S01]  /*ed10*/  @!P4 LOP3.LUT R21, R21, 0xfffffffe, RZ, 0xc0, !PT ;  /* 0xfffffffe1515c812 */ /* 0x000fe200078ec0ff */
[C---:B------:R-:W-:Y:S01]  /*ed20*/  VIADD R20, R3.reuse, 0xb0 ;  /* 0x000000b003147836 */ /* 0x040fe20000000000 */
[----:B------:R-:W-:Y:S01]  /*ed30*/  @!P3 LOP3.LUT R23, R22, 0xfffffffe, RZ, 0xc0, !PT ;  /* 0xfffffffe1617b812 */ /* 0x000fe200078ec0ff */
[C---:B------:R-:W-:Y:S01]  /*ed40*/  VIADD R22, R3.reuse, 0xc0 ;  /* 0x000000c003167836 */ /* 0x040fe20000000000 */
        /* <DEDUP_REMOVED lines=13> */
[----:B------:R-:W-:Y:S01]  /*ee20*/  @!P3 IMAD.WIDE R18, R23, 0x4, R4 ;  /* 0x000000041712b825 */ /* 0x000fe200078e0204 */
[----:B------:R3:W-:Y:S01]  /*ee30*/  @!P4 ST.E.64 desc[UR60][R16.64], R88 ;  /* 0x000000581000c985 */ /* 0x0007e2000c101b3c */
[----:B------:R-:W-:Y:S02]  /*ee40*/  ISETP.GE.AND P4, PT, R20, UR4, PT ;  /* 0x0000000414007c0c */ /* 0x000fe4000bf86270 */
[----:B------:R-:W-:Y:S01]  /*ee50*/  ISETP.GE.AND P5, PT, R21, UR4, PT ;  /* 0x0000000415007c0c */ /* 0x000fe2000bfa6270 */
[----:B------:R4:W-:Y:S01]  /*ee60*/  @!P3 ST.E.64 desc[UR60][R18.64], R92 ;  /* 0x0000005c1200b985 */ /* 0x0009e2000c101b3c */
[----:B------:R-:W-:Y:S02]  /*ee70*/  ISETP.GE.AND P3, PT, R2, UR4, PT ;  /* 0x0000000402007c0c */ /* 0x000fe4000bf66270 */
[----:B------:R-:W-:Y:S02]  /*ee80*/  @!P0 LEA.HI R24, R24, R24, RZ, 0x1 ;  /* 0x0000001818188211 */ /* 0x000fe400078f08ff */
[----:B------:R-:W-:-:S02]  /*ee90*/  @!P1 LEA.HI R25, R25, R25, RZ, 0x1 ;  /* 0x0000001919199211 */ /* 0x000fc400078f08ff */
[----:B0-----:R-:W-:Y:S02]  /*eea0*/  @!P0 LOP3.LUT R11, R24, 0xfffffffe, RZ, 0xc0, !PT ;  /* 0xfffffffe180b8812 */ /* 0x001fe400078ec0ff */
[----:B------:R-:W-:Y:S02]  /*eeb0*/  @!P2 LEA.HI R0, R0, R0, RZ, 0x1 ;  /* 0x000000000000a211 */ /* 0x000fe400078f08ff */
[----:B-1----:R-:W-:Y:S01]  /*eec0*/  @!P1 LOP3.LUT R13, R25, 0xfffffffe, RZ, 0xc0, !PT ;  /* 0xfffffffe190d9812 */ /* 0x002fe200078ec0ff */
[--C-:B------:R-:W-:Y:S01]  /*eed0*/  @!P0 IMAD.WIDE R10, R11, 0x4, R4.reuse ;  /* 0x000000040b0a8825 */ /* 0x100fe200078e0204 */
[----:B------:R-:W-:Y:S02]  /*eee0*/  @!P4 LEA.HI R20, R20, R20, RZ, 0x1 ;  /* 0x000000141414c211 */ /* 0x000fe400078f08ff */
[----:B------:R-:W-:Y:S01]  /*eef0*/  @!P3 LEA.HI R2, R2, R2, RZ, 0x1 ;  /* 0x000000020202b211 */ /* 0x000fe200078f08ff */
[--C-:B------:R-:W-:Y:S01]  /*ef00*/  @!P1 IMAD.WIDE R12, R13, 0x4, R4.reuse ;  /* 0x000000040d0c9825 */ /* 0x100fe200078e0204 */
[----:B--2---:R-:W-:Y:S01]  /*ef10*/  @!P2 LOP3.LUT R15, R0, 0xfffffffe, RZ, 0xc0, !PT ;  /* 0xfffffffe000fa812 */ /* 0x004fe200078ec0ff */
[----:B------:R0:W-:Y:S01]  /*ef20*/  @!P0 ST.E.64 desc[UR60][R10.64], R96 ;  /* 0x000000600a008985 */ /* 0x0001e2000c101b3c */
[----:B------:R-:W-:Y:S01]  /*ef30*/  @!P5 LEA.HI R21, R21, R21, RZ, 0x1 ;  /* 0x000000151515d211 */ /* 0x000fe200078f08ff */
[----:B------:R-:W-:Y:S01]  /*ef40*/  VIADD R0, R3, 0xc8 ;  /* 0x000000c803007836 */ /* 0x000fe20000000000 */
[----:B---3--:R-:W-:Y:S01]  /*ef50*/  @!P3 LOP3.LUT R17, R2, 0xfffffffe, RZ, 0xc0, !PT ;  /* 0xfffffffe0211b812 */ /* 0x008fe200078ec0ff */
[----:B------:R-:W-:Y:S01]  /*ef60*/  @!P2 IMAD.WIDE R14, R15, 0x4, R4 ;  /* 0x000000040f0ea825 */ /* 0x000fe200078e0204 */
[----:B------:R-:W-:Y:S01]  /*ef70*/  @!P6 LEA.HI R22, R22, R22, RZ, 0x1 ;  /* 0x000000161616e211 */ /* 0x000fe200078f08ff */
[----:B------:R1:W-:Y:S01]  /*ef80*/  @!P1 ST.E.64 desc[UR60][R12.64], R100 ;  /* 0x000000640c009985 */ /* 0x0003e2000c101b3c */
[----:B----4-:R-:W-:Y:S01]  /*ef90*/  @!P4 LOP3.LUT R19, R20, 0xfffffffe, RZ, 0xc0, !PT ;  /* 0xfffffffe1413c812 */ /* 0x010fe200078ec0ff */
[----:B------:R-:W-:Y:S01]  /*efa0*/  VIADD R2, R3, 0xd0 ;  /* 0x000000d003027836 */ /* 0x000fe20000000000 */
[----:B------:R-:W-:Y:S01]  /*efb0*/  @!P5 LOP3.LUT R21, R21, 0xfffffffe, RZ, 0xc0, !PT ;  /* 0xfffffffe1515d812 */ /* 0x000fe200078ec0ff */
[----:B------:R2:W-:Y:S01]  /*efc0*/  @!P2 ST.E.64 desc[UR60][R14.64], R104 ;  /* 0x000000680e00a985 */ /* 0x0005e2000c101b3c */
[----:B------:R-:W-:-:S02]  /*efd0*/  @!P6 LOP3.LUT R23, R22, 0xfffffffe, RZ, 0xc0, !PT ;  /* 0xfffffffe1617e812 */ /* 0x000fc400078ec0ff */
[----:B------:R-:W-:Y:S01]  /*efe0*/  IADD3 R20, R3, 0xd8, RZ ;  /* 0x000000d803147810 */ /* 0x000fe20007ffe0ff */
[--C-:B0-----:R-:W-:Y:S01]  /*eff0*/  @!P3 IMAD.WIDE R10, R17, 0x4, R4.reuse ;  /* 0x00000004110ab825 */ /* 0x101fe200078e0204 */
[----:B------:R-:W-:Y:S02]  /*f000*/  ISETP.GE.AND P0, PT, R0, UR4, PT ;  /* 0x0000000400007c0c */ /* 0x000fe4000bf06270 */
[----:B------:R-:W-:Y:S01]  /*f010*/  ISETP.GE.AND P1, PT, R2, UR4, PT ;  /* 0x0000000402007c0c */ /* 0x000fe2000bf26270 */
[--C-:B------:R-:W-:Y:S01]  /*f020*/  @!P5 IMAD.WIDE R16, R21, 0x4, R4.reuse ;  /* 0x000000041510d825 */ /* 0x100fe200078e0204 */
[----:B------:R0:W-:Y:S01]  /*f030*/  @!P3 ST.E.64 desc[UR60][R10.64], R108 ;  /* 0x0000006c0a00b985 */ /* 0x0001e2000c101b3c */
[----:B------:R-:W-:Y:S02]  /*f040*/  ISETP.GE.AND P2, PT, R20, UR4, PT ;  /* 0x0000000414007c0c */ /* 0x000fe4000bf46270 */
[----:B-1----:R-:W-:-:S04]  /*f050*/  @!P4 IMAD.WIDE R12, R19, 0x4, R4 ;  /* 0x00000004130cc825 */ /* 0x002fc800078e0204 */
[----:B------:R-:W-:Y:S01]  /*f060*/  @!P6 IMAD.WIDE R18, R23, 0x4, R4 ;  /* 0x000000041712e825 */ /* 0x000fe200078e0204 */
[----:B------:R1:W-:Y:S01]  /*f070*/  @!P4 ST.E.64 desc[UR60][R12.64], R112 ;  /* 0x000000700c00c985 */ /* 0x0003e2000c101b3c */
[----:B------:R-:W-:Y:S02]  /*f080*/  @!P0 LEA.HI R0, R0, R0, RZ, 0x1 ;  /* 0x0000000000008211 */ /* 0x000fe400078f08ff */
[C---:B------:R-:W-:Y:S01]  /*f090*/  VIADD R21, R3.reuse, 0xe0 ;  /* 0x000000e003157836 */ /* 0x040fe20000000000 */
[----:B------:R3:W-:Y:S01]  /*f0a0*/  @!P5 ST.E.64 desc[UR60][R16.64], R116 ;  /* 0x000000741000d985 */ /* 0x0007e2000c101b3c */
[C---:B--2---:R-:W-:Y:S01]  /*f0b0*/  VIADD R14, R3.reuse, 0xe8 ;  /* 0x000000e8030e7836 */ /* 0x044fe20000000000 */
[C---:B0-----:R-:W-:Y:S01]  /*f0c0*/  IADD3 R11, R3.reuse, 0xf8, RZ ;  /* 0x000000f8030b7810 */ /* 0x041fe20007ffe0ff */
[----:B------:R-:W-:Y:S01]  /*f0d0*/  VIADD R15, R3, 0xf0 ;  /* 0x000000f0030f7836 */ /* 0x000fe20000000000 */
[----:B------:R0:W-:Y:S01]  /*f0e0*/  @!P6 ST.E.64 desc[UR60][R18.64], R120 ;  /* 0x000000781200e985 */ /* 0x0001e2000c101b3c */
[----:B------:R-:W-:-:S02]  /*f0f0*/  ISETP.GE.AND P3, PT, R21, UR4, PT ;  /* 0x0000000415007c0c */ /* 0x000fc4000bf66270 */
[----:B------:R-:W-:Y:S02]  /*f100*/  ISETP.GE.AND P6, PT, R11, UR4, PT ;  /* 0x000000040b007c0c */ /* 0x000fe4000bfc6270 */
[----:B------:R-:W-:Y:S02]  /*f110*/  ISETP.GE.AND P4, PT, R14, UR4, PT ;  /* 0x000000040e007c0c */ /* 0x000fe4000bf86270 */
[----:B------:R-:W-:Y:S02]  /*f120*/  ISETP.GE.AND P5, PT, R15, UR4, PT ;  /* 0x000000040f007c0c */ /* 0x000fe4000bfa6270 */
[----:B------:R-:W-:Y:S02]  /*f130*/  @!P1 LEA.HI R2, R2, R2, RZ, 0x1 ;  /* 0x0000000202029211 */ /* 0x000fe400078f08ff */
[----:B------:R-:W-:Y:S02]  /*f140*/  @!P2 LEA.HI R20, R20, R20, RZ, 0x1 ;  /* 0x000000141414a211 */ /* 0x000fe400078f08ff */
[----:B-1----:R-:W-:-:S02]  /*f150*/  @!P1 LOP3.LUT R13, R2, 0xfffffffe, RZ, 0xc0, !PT ;  /* 0xfffffffe020d9812 */ /* 0x002fc400078ec0ff */
[----:B------:R-:W-:Y:S02]  /*f160*/  @!P3 LEA.HI R21, R21, R21, RZ, 0x1 ;  /* 0x000000151515b211 */ /* 0x000fe400078f08ff */
[----:B------:R-:W-:Y:S02]  /*f170*/  @!P6 LEA.HI R12, R11, R11, RZ, 0x1 ;  /* 0x0000000b0b0ce211 */ /* 0x000fe400078f08ff */
[----:B------:R-:W-:Y:S02]  /*f180*/  @!P4 LEA.HI R14, R14, R14, RZ, 0x1 ;  /* 0x0000000e0e0ec211 */ /* 0x000fe400078f08ff */
[----:B------:R-:W-:Y:S02]  /*f190*/  @!P5 LEA.HI R10, R15, R15, RZ, 0x1 ;  /* 0x0000000f0f0ad211 */ /* 0x000fe400078f08ff */
[----:B------:R-:W-:Y:S02]  /*f1a0*/  @!P0 LOP3.LUT R11, R0, 0xfffffffe, RZ, 0xc0, !PT ;  /* 0xfffffffe000b8812 */ /* 0x000fe400078ec0ff */
[----:B------:R-:W-:-:S02]  /*f1b0*/  @!P2 LOP3.LUT R15, R20, 0xfffffffe, RZ, 0xc0, !PT ;  /* 0xfffffffe140fa812 */ /* 0x000fc400078ec0ff */
[----:B---3--:R-:W-:Y:S02]  /*f1c0*/  @!P3 LOP3.LUT R17, R21, 0xfffffffe, RZ, 0xc0, !PT ;  /* 0xfffffffe1511b812 */ /* 0x008fe400078ec0ff */
[----:B0-----:R-:W-:Y:S01]  /*f1d0*/  @!P4 LOP3.LUT R19, R14, 0xfffffffe, RZ, 0xc0, !PT ;  /* 0xfffffffe0e13c812 */ /* 0x001fe200078ec0ff */
[--C-:B------:R-:W-:Y:S01]  /*f1e0*/  @!P2 IMAD.WIDE R14, R15, 0x4, R4.reuse ;  /* 0x000000040f0ea825 */ /* 0x100fe200078e0204 */
[----:B------:R-:W-:Y:S02]  /*f1f0*/  @!P5 LOP3.LUT R21, R10, 0xfffffffe, RZ, 0xc0, !PT ;  /* 0xfffffffe0a15d812 */ /* 0x000fe400078ec0ff */
        /* <DEDUP_REMOVED lines=14> */
.L_x_1080:
[----:B------:R-:W-:Y:S05]  /*f2e0*/  BSYNC B0 ;  /* 0x0000000000007941 */ /* 0x000fea0003800000 */
.L_x_1079:
[----:B------:R-:W-:Y:S01]  /*f2f0*/  ISETP.GE.AND P0, PT, R9, R8, PT ;  /* 0x000000080900720c */ /* 0x000fe20003f06270 */
[----:B0---4-:R4:W0:Y:S04]  /*f300*/  SHFL.IDX PT, R5, R7, 0x1, 0x1c1f ;  /* 0x003c1f0007057f89 */ /* 0x01182800000e0000 */
[----:B---3--:R4:W3:Y:S08]  /*f310*/  SHFL.IDX PT, R4, R6, 0x1, 0x1c1f ;  /* 0x003c1f0006047f89 */ /* 0x0088f000000e0000 */
[----:B----4-:R-:W-:Y:S05]  /*f320*/  @P0 BRA `(.L_x_991) ;  /* 0x0000004c00880947 */ /* 0x010fea0003800000 */
[C---:B--2---:R-:W-:Y:S01]  /*f330*/  VIADD R0, R3.reuse, 0x8 ;  /* 0x0000000803007836 */ /* 0x044fe20000000000 */
[----:B------:R-:W-:Y:S01]  /*f340*/  ULDC UR4, c[0x0][0xac8] ;  /* 0x0002b20000047ab9 */ /* 0x000fe20000000800 */
[C---:B------:R-:W-:Y:S01]  /*f350*/  VIADD R2, R3.reuse, 0x10 ;  /* 0x0000001003027836 */ /* 0x040fe20000000000 */
[C---:B------:R-:W-:Y:S01]  /*f360*/  ISETP.GE.AND P0, PT, R3.reuse, UR4, PT ;  /* 0x0000000403007c0c */ /* 0x040fe2000bf06270 */
[C---:B------:R-:W-:Y:S01]  /*f370*/  VIADD R12, R3.reuse, 0x18 ;  /* 0x00000018030c7836 */ /* 0x040fe20000000000 */
[----:B------:R-:W-:Y:S01]  /*f380*/  ISETP.GE.AND P1, PT, R0, UR4, PT ;  /* 0x0000000400007c0c */ /* 0x000fe2000bf26270 */
[C---:B------:R-:W-:Y:S01]  /*f390*/  VIADD R14, R3.reuse, 0x38 ;  /* 0x00000038030e7836 */ /* 0x040fe20000000000 */
[----:B------:R-:W-:Y:S01]  /*f3a0*/  ISETP.GE.AND P2, PT, R2, UR4, PT ;  /* 0x0000000402007c0c */ /* 0x000fe2000bf46270 */
[C---:B------:R-:W-:Y:S01]  /*f3b0*/  VIADD R16, R3.reuse, 0x48 ;  /* 0x0000004803107836 */ /* 0x040fe20000000000 */
[C---:B------:R-:W-:Y:S01]  /*f3c0*/  IADD3 R13, R3.reuse, 0x20, RZ ;  /* 0x00000020030d7810 */ /* 0x040fe20007ffe0ff */
[C---:B------:R-:W-:Y:S01]  /*f3d0*/  VIADD R18, R3.reuse, 0x50 ;  /* 0x0000005003127836 */ /* 0x040fe20000000000 */
[----:B------:R-:W-:Y:S01]  /*f3e0*/  ISETP.GE.AND P5, PT, R12, UR4, PT ;  /* 0x000000040c007c0c */ /* 0x000fe2000bfa6270 */
[----:B------:R-:W-:Y:S01]  /*f3f0*/  VIADD R20, R3, 0x58 ;  /* 0x0000005803147836 */ /* 0x000fe20000000000 */
[----:B------:R-:W-:-:S02]  /*f400*/  ISETP.GE.AND P6, PT, R13, UR4, PT ;  /* 0x000000040d007c0c */ /* 0x000fc4000bfc6270 */
[C---:B------:R-:W-:Y:S01]  /*f410*/  IADD3 R15, R3.reuse, 0x40, RZ ;  /* 0x00000040030f7810 */ /* 0x040fe20007ffe0ff */
[C-C-:B0--3--:R-:W-:Y:S01]  /*f420*/  @!P0 IMAD.WIDE R6, R3.reuse, 0x4, R4.reuse ;  /* 0x0000000403068825 */ /* 0x149fe200078e0204 */
[----:B------:R-:W-:Y:S02]  /*f430*/  ISETP.GE.AND P4, PT, R16, UR4, PT ;  /* 0x0000000410007c0c */ /* 0x000fe4000bf86270 */
[----:B------:R-:W-:Y:S02]  /*f440*/  @!P1 LEA.HI R0, R0, R0, RZ, 0x1 ;  /* 0x0000000000009211 */ /* 0x000fe400078f08ff */
[----:B------:R-:W-:Y:S01]  /*f450*/  @!P2 LEA.HI R2, R2, R2, RZ, 0x1 ;  /* 0x000000020202a211 */ /* 0x000fe200078f08ff */
[----:B------:R0:W-:Y:S01]  /*f460*/  @!P0 ST.E.64 desc[UR60][R6.64], R26 ;  /* 0x0000001a06008985 */ /* 0x0001e2000c101b3c */
[----:B------:R-:W-:Y:S01]  /*f470*/  @!P1 LOP3.LUT R9, R0, 0xfffffffe, RZ, 0xc0, !PT ;  /* 0xfffffffe00099812 */ /* 0x000fe200078ec0ff */
[C---:B------:R-:W-:Y:S01]  /*f480*/  VIADD R0, R3.reuse, 0x28 ;  /* 0x0000002803007836 */ /* 0x040fe20000000000 */
[----:B------:R-:W-:Y:S01]  /*f490*/  @!P2 LOP3.LUT R11, R2, 0xfffffffe, RZ, 0xc0, !PT ;  /* 0xfffffffe020ba812 */ /* 0x000fe200078ec0ff */
[----:B------:R-:W-:Y:S01]  /*f4a0*/  VIADD R2, R3, 0x30 ;  /* 0x0000003003027836 */ /* 0x000fe20000000000 */
[----:B------:R-:W-:Y:S01]  /*f4b0*/  ISETP.GE.AND P3, PT, R15, UR4, PT ;  /* 0x000000040f007c0c */ /* 0x000fe2000bf66270 */
[----:B------:R-:W-:Y:S01]  /*f4c0*/  @!P1 IMAD.WIDE R8, R9, 0x4, R4 ;  /* 0x0000000409089825 */ /* 0x000fe200078e0204 */
[----:B------:R-:W-:-:S02]  /*f4d0*/  ISETP.GE.AND P0, PT, R0, UR4, PT ;  /* 0x0000000400007c0c */ /* 0x000fc4000bf06270 */
[----:B------:R-:W-:Y:S01]  /*f4e0*/  @!P5 LEA.HI R12, R12, R12, RZ, 0x1 ;  /* 0x0000000c0c0cd211 */ /* 0x000fe200078f08ff */
        /* <DEDUP_REMOVED lines=10> */
[----:B-1----:R-:W-:Y:S02]  /*f590*/  @!P6 LOP3.LUT R9, R13, 0xfffffffe, RZ, 0xc0, !PT ;  /* 0xfffffffe0d09e812 */ /* 0x002fe400078ec0ff */
[----:B------:R-:W-:Y:S02]  /*f5a0*/  @!P1 LEA.HI R2, R2, R2, RZ, 0x1 ;  /* 0x0000000202029211 */ /* 0x000fe400078f08ff */
[----:B------:R0:W-:Y:S01]  /*f5b0*/  @!P5 ST.E.64 desc[UR60][R6.64], R38 ;  /* 0x000000260600d985 */ /* 0x0001e2000c101b3c */
[----:B------:R-:W-:Y:S01]  /*f5c0*/  @!P2 LEA.HI R14, R14, R14, RZ, 0x1 ;  /* 0x0000000e0e0ea211 */ /* 0x000fe200078f08ff */
[----:B------:R-:W-:Y:S01]  /*f5d0*/  @!P6 IMAD.WIDE R8, R9, 0x4, R4 ;  /* 0x000000040908e825 */ /* 0x000fe200078e0204 */
[----:B--2---:R-:W-:Y:S02]  /*f5e0*/  @!P3 LEA.HI R10, R15, R15, RZ, 0x1 ;  /* 0x0000000f0f0ab211 */ /* 0x004fe400078f08ff */
[----:B------:R-:W-:-:S02]  /*f5f0*/  @!P0 LOP3.LUT R11, R0, 0xfffffffe, RZ, 0xc0, !PT ;  /* 0xfffffffe000b8812 */ /* 0x000fc400078ec0ff */
[----:B------:R-:W-:Y:S01]  /*f600*/  @!P1 LOP3.LUT R13, R2, 0xfffffffe, RZ, 0xc0, !PT ;  /* 0xfffffffe020d9812 */ /* 0x000fe200078ec0ff */
[----:B------:R1:W-:Y:S01]  /*f610*/  @!P6 ST.E.64 desc[UR60][R8.64], R42 ;  /* 0x0000002a0800e985 */ /* 0x0003e2000c101b3c */
[----:B------:R-:W-:Y:S01]  /*f620*/  @!P2 LOP3.LUT R15, R14, 0xfffffffe, RZ, 0xc0, !PT ;  /* 0xfffffffe0e0fa812 */ /* 0x000fe200078ec0ff */
[----:B------:R-:W-:Y:S01]  /*f630*/  VIADD R2, R3, 0x68 ;  /* 0x0000006803027836 */ /* 0x000fe20000000000 */
[----:B------:R-:W-:Y:S02]  /*f640*/  @!P3 LOP3.LUT R17, R10, 0xfffffffe, RZ, 0xc0, !PT ;  /* 0xfffffffe0a11b812 */ /* 0x000fe400078ec0ff */
[----:B------:R-:W-:Y:S01]  /*f650*/  @!P4 LOP3.LUT R19, R16, 0xfffffffe, RZ, 0xc0, !PT ;  /* 0xfffffffe1013c812 */ /* 0x000fe200078ec0ff */
[--C-:B0-----:R-:W-:Y:S01]  /*f660*/  @!P0 IMAD.WIDE R6, R11, 0x4, R4.reuse ;  /* 0x000000040b068825 */ /* 0x101fe200078e0204 */
[----:B------:R-:W-:Y:S02]  /*f670*/  ISETP.GE.AND P5, PT, R18, UR4, PT ;  /* 0x0000000412007c0c */ /* 0x000fe4000bfa6270 */
[----:B------:R-:W-:Y:S01]  /*f680*/  ISETP.GE.AND P6, PT, R20, UR4, PT ;  /* 0x0000000414007c0c */ /* 0x000fe2000bfc6270 */
[----:B------:R-:W-:Y:S01]  /*f690*/  @!P2 IMAD.WIDE R10, R15, 0x4, R4 ;  /* 0x000000040f0aa825 */ /* 0x000fe200078e0204 */
[----:B------:R0:W-:Y:S01]  /*f6a0*/  @!P0 ST.E.64 desc[UR60][R6.64], R46 ;  /* 0x0000002e06008985 */ /* 0x0001e2000c101b3c */
[----:B------:R-:W-:-:S02]  /*f6b0*/  IADD3 R0, R3, 0x60, RZ ;  /* 0x0000006003007810 */ /* 0x000fc40007ffe0ff */
[----:B-1----:R-:W-:-:S04]  /*f6c0*/  @!P1 IMAD.WIDE R8, R13, 0x4, R4 ;  /* 0x000000040d089825 */ /* 0x002fc800078e0204 */
[--C-:B------:R-:W-:Y:S01]  /*f6d0*/  @!P3 IMAD.WIDE R12, R17, 0x4, R4.reuse ;  /* 0x00000004110cb825 */ /* 0x100fe200078e0204 */
[----:B------:R1:W-:Y:S01]  /*f6e0*/  @!P1 ST.E.64 desc[UR60][R8.64], R50 ;  /* 0x0000003208009985 */ /* 0x0003e2000c101b3c */
[----:B------:R-:W-:Y:S02]  /*f6f0*/  @!P5 LEA.HI R18, R18, R18, RZ, 0x1 ;  /* 0x000000121212d211 */ /* 0x000fe400078f08ff */
[----:B------:R-:W-:Y:S01]  /*f700*/  @!P4 IMAD.WIDE R14, R19, 0x4, R4 ;  /* 0x00000004130ec825 */ /* 0x000fe200078e0204 */
[----:B------:R2:W-:Y:S01]  /*f710*/  @!P2 ST.E.64 desc[UR60][R10.64], R54 ;  /* 0x000000360a00a985 */ /* 0x0005e2000c101b3c */
[C---:B------:R-:W-:Y:S02]  /*f720*/  IADD3 R19, R3.reuse, 0x80, RZ ;  /* 0x0000008003137810 */ /* 0x040fe40007ffe0ff */
        /* <DEDUP_REMOVED lines=8> */
[----:B------:R-:W-:Y:S02]  /*f7b0*/  ISETP.GE.AND P0, PT, R19, UR4, PT ;  /* 0x0000000413007c0c */ /* 0x000fe4000bf06270 */
[----:B------:R-:W-:Y:S02]  /*f7c0*/  @!P6 LEA.HI R20, R20, R20, RZ, 0x1 ;  /* 0x000000141414e211 */ /* 0x000fe400078f08ff */
[----:B0-----:R-:W-:Y:S01]  /*f7d0*/  @!P5 LOP3.LUT R7, R18, 0xfffffffe, RZ, 0xc0, !PT ;  /* 0xfffffffe1207d812 */ /* 0x001fe200078ec0ff */
[C---:B------:R-:W-:Y:S01]  /*f7e0*/  VIADD R18, R3.reuse, 0x88 ;  /* 0x0000008803127836 */ /* 0x040fe20000000000 */
        /* <DEDUP_REMOVED lines=17> */
[----:B------:R-:W-:Y:S02]  /*f900*/  @!P0 LOP3.LUT R19, R19, 0xfffffffe, RZ, 0xc0, !PT ;  /* 0xfffffffe13138812 */ /* 0x000fe400078ec0ff */
[----:B------:R-:W-:Y:S01]  /*f910*/  ISETP.GE.AND P6, PT, R18, UR4, PT ;  /* 0x0000000412007c0c */ /* 0x000fe2000bfc6270 */
[--C-:B0-----:R-:W-:Y:S01]  /*f920*/  @!P4 IMAD.WIDE R6, R11, 0x4, R4.reuse ;  /* 0x000000040b06c825 */ /* 0x101fe200078e0204 */
[----:B------:R-:W-:Y:S02]  /*f930*/  ISETP.GE.AND P5, PT, R20, UR4, PT ;  /* 0x0000000414007c0c */ /* 0x000fe4000bfa6270 */
[----:B------:R-:W-:Y:S01]  /*f940*/  IADD3 R2, R3, 0xa0, RZ ;  /* 0x000000a003027810 */ /* 0x000fe20007ffe0ff */
[--C-:B-1----:R-:W-:Y:S01]  /*f950*/  @!P3 IMAD.WIDE R8, R13, 0x4, R4.reuse ;  /* 0x000000040d08b825 */ /* 0x102fe200078e0204 */
[----:B------:R0:W-:Y:S02]  /*f960*/  @!P4 ST.E.64 desc[UR60][R6.64], R74 ;  /* 0x0000004a0600c985 */ /* 0x0001e4000c101b3c */
[----:B------:R-:W-:Y:S01]  /*f970*/  ISETP.GE.AND P4, PT, R2, UR4, PT ;  /* 0x0000000402007c0c */ /* 0x000fe2000bf86270 */
        /* <DEDUP_REMOVED lines=8> */
[----:B------:R-:W-:Y:S02]  /*fa00*/  @!P5 LEA.HI R20, R20, R20, RZ, 0x1 ;  /* 0x000000141414d211 */ /* 0x000fe400078f08ff */
[C---:B------:R-:W-:Y:S01]  /*fa10*/  VIADD R17, R3.reuse, 0xb0 ;  /* 0x000000b003117836 */ /* 0x040fe20000000000 */
[----:B------:R4:W-:Y:S01]  /*fa20*/  @!P0 ST.E.64 desc[UR60][R14.64], R90 ;  /* 0x0000005a0e008985 */ /* 0x0009e2000c101b3c */
[----:B------:R-:W-:Y:S01]  /*fa30*/  VIADD R19, R3, 0xb8 ;  /* 0x000000b803137836 */ /* 0x000fe20000000000 */
[----:B------:R-:W-:-:S02]  /*fa40*/  ISETP.GE.AND P0, PT, R0, UR4, PT ;  /* 0x0000000400007c0c */ /* 0x000fc4000bf06270 */
[----:B------:R-:W-:Y:S02]  /*fa50*/  ISETP.GE.AND P2, PT, R17, UR4, PT ;  /* 0x0000000411007c0c */ /* 0x000fe4000bf46270 */
[----:B------:R-:W-:Y:S02]  /*fa60*/  ISETP.GE.AND P1, PT, R19, UR4, PT ;  /* 0x0000000413007c0c */ /* 0x000fe4000bf26270 */
        /* <DEDUP_REMOVED lines=42> */
[----:B0-----:R-:W-:Y:S02]  /*fd10*/  @!P5 LOP3.LUT R7, R18, 0xfffffffe, RZ, 0xc0, !PT ;  /* 0xfffffffe1207d812 */ /* 0x001fe400078ec0ff */
[----:B-1----:R-:W-:Y:S02]  /*fd20*/  @!P6 LOP3.LUT R9, R20, 0xfffffffe, RZ, 0xc0, !PT ;  /* 0xfffffffe1409e812 */ /* 0x002fe400078ec0ff */
        /* <DEDUP_REMOVED lines=10> */
[----:B---3--:R-:W-:Y:S02]  /*fdd0*/  @!P1 LOP3.LUT R13, R2, 0xfffffffe, RZ, 0xc0, !PT ;  /* 0xfffffffe020d9812 */ /* 0x008fe400078ec0ff */
[----:B----4-:R-:W-:-:S02]  /*fde0*/  @!P2 LOP3.LUT R15, R16, 0xfffffffe, RZ, 0xc0, !PT ;  /* 0xfffffffe100fa812 */ /* 0x010fc400078ec0ff */
[----:B------:R-:W-:Y:S02]  /*fdf0*/  @!P3 LOP3.LUT R17, R17, 0xfffffffe, RZ, 0xc0, !PT ;  /* 0xfffffffe1111b812 */ /* 0x000fe400078ec0ff */
[----:B------:R-:W-:Y:S02]  /*fe00*/  @!P4 LOP3.LUT R19, R19, 0xfffffffe, RZ, 0xc0, !PT ;  /* 0xfffffffe1313c812 */ /* 0x000fe400078ec0ff */
[----:B------:R-:W-:Y:S01]  /*fe10*/  IADD3 R3, R3, 0xf8, RZ ;  /* 0x000000f803037810 */ /* 0x000fe20007ffe0ff */
[----:B0-----:R-:W-:-:S04]  /*fe20*/  @!P0 IMAD.WIDE R6, R11, 0x4, R4 ;  /* 0x000000040b068825 */ /* 0x001fc800078e0204 */
[--C-:B-1----:R-:W-:Y:S01]  /*fe30*/  @!P1 IMAD.WIDE R8, R13, 0x4, R4.reuse ;  /* 0x000000040d089825 */ /* 0x102fe200078e0204 */
[----:B------:R4:W-:Y:S01]  /*fe40*/  @!P0 ST.E.64 desc[UR60][R6.64], R130 ;  /* 0x0000008206008985 */ /* 0x0009e2000c101b3c */
[----:B------:R-:W-:Y:S02]  /*fe50*/  ISETP.GE.AND P0, PT, R3, UR4, PT ;  /* 0x0000000403007c0c */ /* 0x000fe4000bf06270 */
[--C-:B------:R-:W-:Y:S01]  /*fe60*/  @!P2 IMAD.WIDE R10, R15, 0x4, R4.reuse ;  /* 0x000000040f0aa825 */ /* 0x100fe200078e0204 */
[----:B------:R4:W-:Y:S03]  /*fe70*/  @!P1 ST.E.64 desc[UR60][R8.64], R134 ;  /* 0x0000008608009985 */ /* 0x0009e6000c101b3c */
[--C-:B------:R-:W-:Y:S01]  /*fe80*/  @!P3 IMAD.WIDE R12, R17, 0x4, R4.reuse ;  /* 0x00000004110cb825 */ /* 0x100fe200078e0204 */
[----:B------:R4:W-:Y:S03]  /*fe90*/  @!P2 ST.E.64 desc[UR60][R10.64], R138 ;  /* 0x0000008a0a00a985 */ /* 0x0009e6000c101b3c */
[----:B------:R-:W-:Y:S01]  /*fea0*/  @!P4 IMAD.WIDE R14, R19, 0x4, R4 ;  /* 0x00000004130ec825 */ /* 0x000fe200078e0204 */
[----:B------:R4:W-:Y:S04]  /*feb0*/  @!P3 ST.E.64 desc[UR60][R12.64], R142 ;  /* 0x0000008e0c00b985 */ /* 0x0009e8000c101b3c */
[----:B------:R4:W-:Y:S01]  /*fec0*/  @!P4 ST.E.64 desc[UR60][R14.64], R146 ;  /* 0x000000920e00c985 */ /* 0x0009e2000c101b3c */
[----:B------:R-:W-:Y:S05]  /*fed0*/  @P0 BRA `(.L_x_991) ;  /* 0x00000040009c0947 */ /* 0x000fea0003800000 */
[----:B------:R-:W-:-:S04]  /*fee0*/  LEA.HI R3, R3, R3, RZ, 0x1 ;  /* 0x0000000303037211 */ /* 0x000fc800078f08ff */
[----:B------:R-:W-:-:S05]  /*fef0*/  LOP3.LUT R3, R3, 0xfffffffe, RZ, 0xc0, !PT ;  /* 0xfffffffe03037812 */ /* 0x000fca00078ec0ff */
[----:B------:R-:W-:-:S05]  /*ff00*/  IMAD.WIDE R4, R3, 0x4, R4 ;  /* 0x0000000403047825 */ /* 0x000fca00078e0204 */
[----:B------:R0:W-:Y:S01]  /*ff10*/  ST.E.64 desc[UR60][R4.64], R150 ;  /* 0x0000009604007985 */ /* 0x0001e2000c101b3c */
[----:B------:R-:W-:Y:S05]  /*ff20*/  BRA `(.L_x_991) ;  /* 0x0000004000887947 */ /* 0x000fea0003800000 */
.L_x_1078:
[----:B------:R-:W0:Y:S02]  /*ff30*/  S2R R0, SR_TID.X ;  /* 0x0000000000007919 */ /* 0x000e240000002100 */
[----:B0-----:R-:W-:-:S05]  /*ff40*/  VIADD R2, R0, 0xffffff80 ;  /* 0xffffff8000027836 */ /* 0x001fca0000000000 */
[----:B------:R-:W-:-:S13]  /*ff50*/  ISETP.GT.AND P0, PT, R2, 0x7f, PT ;  /* 0x0000007f0200780c */ /* 0x000fda0003f04270 */
[----:B------:R-:W-:Y:S05]  /*ff60*/  @P0 BRA `(.L_x_991) ;  /* 0x0000004000780947 */ /* 0x000fea0003800000 */
[----:B------:R-:W0:Y:S01]  /*ff70*/  S2R R3, SR_CTAID.X ;  /* 0x0000000000037919 */ /* 0x000e220000002500 */
[----:B------:R-:W1:Y:S01]  /*ff80*/  LDC R6, c[0x0][0xbe8] ;  /* 0x0002fa00ff067b82 */ /* 0x000e620000000800 */
[----:B------:R-:W-:Y:S01]  /*ff90*/  ULDC UR4, c[0x0][0xa88] ;  /* 0x0002a20000047ab9 */ /* 0x000fe20000000800 */
[----:B0-----:R-:W-:Y:S02]  /*ffa0*/  IMAD R0, R3, 0x80, R0 ;  /* 0x0000008003007824 */ /* 0x001fe400078e0200 */
[----:B-1----:R-:W-:-:S03]  /*ffb0*/  IMAD R3, R6, UR4, RZ ;  /* 0x0000000406037c24 */ /* 0x002fc6000f8e02ff */
[----:B------:R-:W-:-:S04]  /*ffc0*/  IADD3 R0, R0, -0x80, RZ ;  /* 0xffffff8000007810 */ /* 0x000fc80007ffe0ff */
[----:B------:R-:W-:-:S13]  /*ffd0*/  ISETP.GE.AND P0, PT, R0, R3, PT ;  /* 0x000000030000720c */ /* 0x000fda0003f06270 */
[----:B------:R-:W-:Y:S05]  /*ffe0*/  @P0 BRA `(.L_x_991) ;  /* 0x0000004000580947 */ /* 0x000fea0003800000 */
[----:B------:R-:W2:Y:S01]  /*fff0*/  LDL R4, [R1] ;  /* 0x0000000001047983 */ /* 0x000ea20000100800 */
[----:B------:R-:W-:Y:S01]  /*10000*/  ISETP.NE.AND P0, PT, R6, 0x1, PT ;  /* 0x000000010600780c */ /* 0x000fe20003f05270 */
[----:B------:R-:W-:Y:S01]  /*10010*/  S2UR UR7, SR_CTAID.Z ;  /* 0x00000000000779c3 */ /* 0x000fe20000002700 */
[----:B------:R-:W-:Y:S01]  /*10020*/  ULDC.64 UR8, c[0x0][0xbd0] ;  /* 0x0002f40000087ab9 */ /* 0x000fe20000000a00 */
[----:B------:R-:W-:-:S06]  /*10030*/  IMAD.MOV.U32 R5, RZ, RZ, R0 ;  /* 0x000000ffff057224 */ /* 0x000fcc00078e0000 */
[----:B------:R-:W0:Y:S08]  /*10040*/  LDC.64 R10, c[0x0][0xbd8] ;  /* 0x0002f600ff0a7b82 */ /* 0x000e300000000a00 */
[----:B------:R-:W1:Y:S08]  /*10050*/  @P0 LDC R7, c[0x0][0xbec] ;  /* 0x0002fb00ff070b82 */ /* 0x000e700000000800 */
[----:B------:R-:W3:Y:S08]  /*10060*/  @P0 LDC R9, c[0x0][0xbf0] ;  /* 0x0002fc00ff090b82 */ /* 0x000ef00000000800 */
[----:B------:R-:W4:Y:S08]  /*10070*/  S2UR UR10, SR_CTAID.Y ;  /* 0x00000000000a79c3 */ /* 0x000f300000002600 */
[----:B------:R-:W4:Y:S01]  /*10080*/  LDC R8, c[0x0][0xc50] ;  /* 0x00031400ff087b82 */ /* 0x000f220000000800 */
[----:B--2---:R-:W-:Y:S01]  /*10090*/  R2UR UR11, R4 ;  /* 0x00000000040b72ca */ /* 0x004fe200000e0000 */
[----:B-1----:R-:W-:-:S05]  /*100a0*/  @P0 IMAD.HI.U32 R4, R0, R7, RZ ;  /* 0x0000000700040227 */ /* 0x002fca00078e00ff */
[----:B---3--:R-:W-:-:S07]  /*100b0*/  @P0 SHF.R.U32.HI R5, RZ, R9, R4 ;  /* 0x00000009ff050219 */ /* 0x008fce0000011604 */
[----:B------:R-:W-:Y:S02]  /*100c0*/  USHF.R.S32.HI UR6, URZ, 0x1f, UR11 ;  /* 0x0000001f3f067899 */ /* 0x000fe4000801140b */
[----:B------:R-:W-:Y:S01]  /*100d0*/  IMAD R7, RZ, RZ, -UR11 ;  /* 0x8000000bff077e24 */ /* 0x000fe2000f8e02ff */
[----:B------:R-:W-:Y:S02]  /*100e0*/  UIMAD.WIDE.U32 UR4, UR11, UR8, URZ ;  /* 0x000000080b0472a5 */ /* 0x000fe4000f8e003f */
[----:B------:R-:W-:Y:S01]  /*100f0*/  UIMAD UR6, UR6, UR8, URZ ;  /* 0x00000008060672a4 */ /* 0x000fe2000f8e023f */
[----:B----4-:R-:W-:Y:S01]  /*10100*/  IMAD R9, R8, R7, UR10 ;  /* 0x0000000a08097e24 */ /* 0x010fe2000f8e0207 */
[----:B------:R-:W-:Y:S01]  /*10110*/  USHF.R.S32.HI UR8, URZ, 0x1f, UR7 ;  /* 0x0000001f3f087899 */ /* 0x000fe20008011407 */
[----:B------:R-:W-:Y:S01]  /*10120*/  IADD3 R7, -R5, RZ, RZ ;  /* 0x000000ff05077210 */ /* 0x000fe20007ffe1ff */
[----:B------:R-:W-:Y:S01]  /*10130*/  UIMAD UR6, UR11, UR9, UR6 ;  /* 0x000000090b0672a4 */ /* 0x000fe2000f8e0206 */
[----:B------:R-:W-:Y:S01]  /*10140*/  MOV R3, UR5 ;  /* 0x0000000500037c02 */ /* 0x000fe20008000f00 */
[----:B------:R-:W-:Y:S01]  /*10150*/  IMAD.U32 R2, RZ, RZ, UR4 ;  /* 0x00000004ff027e24 */ /* 0x000fe2000f8e00ff */
[----:B------:R-:W-:Y:S01]  /*10160*/  SHF.R.S32.HI R4, RZ, 0x1f, R9 ;  /* 0x0000001fff047819 */ /* 0x000fe20000011409 */
[----:B------:R-:W-:Y:S01]  /*10170*/  UIADD3 UR6, UR5, UR6, URZ ;  /* 0x0000000605067290 */ /* 0x000fe2000fffe03f */
[----:B0-----:R-:W-:-:S02]  /*10180*/  IMAD R12, R10, UR8, RZ ;  /* 0x000000080a0c7c24 */ /* 0x001fc4000f8e02ff */
[----:B------:R-:W-:Y:S01]  /*10190*/  ULDC.64 UR4, c[0x0][0xbe0] ;  /* 0x0002f80000047ab9 */ /* 0x000fe20000000a00 */
[----:B------:R-:W-:Y:S02]  /*101a0*/  IMAD R7, R6, R7, R0 ;  /* 0x0000000706077224 */ /* 0x000fe400078e0200 */
[----:B------:R-:W-:Y:S02]  /*101b0*/  IMAD.U32 R3, RZ, RZ, UR6 ;  /* 0x00000006ff037e24 */ /* 0x000fe4000f8e00ff */
[----:B------:R-:W-:Y:S01]  /*101c0*/  IMAD R11, R11, UR7, R12 ;  /* 0x000000070b0b7c24 */ /* 0x000fe2000f8e020c */
[----:B------:R-:W-:Y:S01]  /*101d0*/  SHF.R.S32.HI R0, RZ, 0x1f, R7 ;  /* 0x0000001fff007819 */ /* 0x000fe20000011407 */
[----:B------:R-:W-:-:S04]  /*101e0*/  IMAD.WIDE.U32 R2, R10, UR7, R2 ;  /* 0x000000070a027c25 */ /* 0x000fc8000f8e0002 */
[----:B------:R-:W-:Y:S02]  /*101f0*/  IMAD.IADD R3, R11, 0x1, R3 ;  /* 0x000000010b037824 */ /* 0x000fe400078e0203 */
[----:B------:R-:W-:Y:S02]  /*10200*/  IMAD R4, R4, UR4, RZ ;  /* 0x0000000404047c24 */ /* 0x000fe4000f8e02ff */
[----:B------:R-:W-:-:S04]  /*10210*/  IMAD.WIDE.U32 R2, R9, UR4, R2 ;  /* 0x0000000409027c25 */ /* 0x000fc8000f8e0002 */
[----:B------:R-:W-:Y:S01]  /*10220*/  IMAD R4, R9, UR5, R4 ;  /* 0x0000000509047c24 */ /* 0x000fe2000f8e0204 */
[----:B------:R-:W-:Y:S01]  /*10230*/  SHF.R.S32.HI R9, RZ, 0x1f, R5 ;  /* 0x0000001fff097819 */ /* 0x000fe20000011405 */
[----:B------:R-:W-:Y:S01]  /*10240*/  ULDC.64 UR4, c[0x0][0xbc8] ;  /* 0x0002f20000047ab9 */ /* 0x000fe20000000a00 */
[----:B------:R-:W-:Y:S01]  /*10250*/  IADD3 R2, P0, R5, R2, RZ ;  /* 0x0000000205027210 */ /* 0x000fe20007f1e0ff */
[----:B------:R-:W-:-:S03]  /*10260*/  IMAD R0, R0, UR4, RZ ;  /* 0x0000000400007c24 */ /* 0x000fc6000f8e02ff */
[----:B------:R-:W-:Y:S01]  /*10270*/  IADD3.X R3, R9, R3, R4, P0, !PT ;  /* 0x0000000309037210 */ /* 0x000fe200007fe404 */
[C---:B------:R-:W-:Y:S02]  /*10280*/  IMAD R5, R7.reuse, UR5, R0 ;  /* 0x0000000507057c24 */ /* 0x040fe4000f8e0200 */
[----:B------:R-:W-:Y:S01]  /*10290*/  IMAD.WIDE.U32 R2, R7, UR4, R2 ;  /* 0x0000000407027c25 */ /* 0x000fe2000f8e0002 */
[----:B------:R-:W-:-:S03]  /*102a0*/  ULDC.64 UR4, c[0x0][0xba8] ;  /* 0x0002ea0000047ab9 */ /* 0x000fc60000000a00 */
[----:B------:R-:W-:Y:S01]  /*102b0*/  IMAD.IADD R3, R3, 0x1, R5 ;  /* 0x0000000103037824 */ /* 0x000fe200078e0205 */
[----:B------:R-:W-:-:S04]  /*102c0*/  LEA R4, P0, R2, UR4, 0x2 ;  /* 0x0000000402047c11 */ /* 0x000fc8000f8010ff */
[----:B------:R-:W-:Y:S02]  /*102d0*/  LEA.HI.X R5, R2, UR5, R3, 0x2, P0 ;  /* 0x0000000502057c11 */ /* 0x000fe400080f1403 */
[----:B------:R-:W-:-:S05]  /*102e0*/  MOV R3, 0xff800000 ;  /* 0xff80000000037802 */ /* 0x000fca0000000f00 */
[----:B------:R0:W-:Y:S01]  /*102f0*/  STG.E desc[UR60][R4.64], R3 ;  /* 0x0000000304007986 */ /* 0x0001e2000c10193c */
[----:B------:R-:W-:Y:S05]  /*10300*/  BRA `(.L_x_991) ;  /* 0x0000003c00907947 */ /* 0x000fea0003800000 */
.L_x_989:
        /* <DEDUP_REMOVED lines=18> */
.L_x_1081:
[----:B------:R-:W-:Y:S01]  /*10430*/  ULDC UR7, c[0x0][0xc50] ;  /* 0x0003140000077ab9 */ /* 0x000fe20000000800 */
[----:B------:R-:W-:Y:S01]  /*10440*/  UMOV UR39, UR6 ;  /* 0x0000000600277c82 */ /* 0x000fe20008000000 */
[----:B------:R-:W-:-:S11]  /*10450*/  UISETP.NE.AND UP0, UPT, UR7, 0x1, UPT ;  /* 0x000000010700788c */ /* 0x000fd6000bf05270 */
[----:B------:R-:W-:Y:S01]  /*10460*/  @UP0 ULDC UR4, c[0x0][0xc54] ;  /* 0x0003150000040ab9 */ /* 0x000fe20000000800 */
[----:B------:R-:W-:Y:S01]  /*10470*/  @UP0 ULDC UR8, c[0x0][0xc58] ;  /* 0x0003160000080ab9 */ /* 0x000fe20000000800 */
[----:B------:R-:W-:-:S04]  /*10480*/  UIMAD.WIDE.U32 UR4, UR6, UR4, URZ ;  /* 0x00000004060472a5 */ /* 0x000fc8000f8e003f */
[----:B------:R-:W-:-:S12]  /*10490*/  @UP0 USHF.R.U32.HI UR39, URZ, UR8, UR5 ;  /* 0x000000083f270299 */ /* 0x000fd80008011605 */
.L_x_1082:
[----:B------:R-:W-:Y:S01]  /*104a0*/  ISETP.GE.AND P0, PT, R23, RZ, PT ;  /* 0x000000ff1700720c */ /* 0x000fe20003f06270 */
[----:B------:R-:W-:Y:S01]  /*104b0*/  UIADD3 UR44, -UR39, URZ, URZ ;  /* 0x0000003f272c7290 */ /* 0x000fe2000fffe13f */
[----:B------:R-:W-:Y:S01]  /*104c0*/  IMAD.MOV.U32 R0, RZ, RZ, 0x1 ;  /* 0x00000001ff007424 */ /* 0x000fe200078e00ff */
[----:B------:R-:W-:Y:S01]  /*104d0*/  MOV R6, 0x1 ;  /* 0x0000000100067802 */ /* 0x000fe20000000f00 */
[----:B------:R-:W-:Y:S01]  /*104e0*/  IMAD.MOV.U32 R2, RZ, RZ, RZ ;  /* 0x000000ffff027224 */ /* 0x000fe200078e00ff */
[----:B------:R-:W-:-:S08]  /*104f0*/  UIMAD UR44, UR7, UR44, UR6 ;  /* 0x0000002c072c72a4 */ /* 0x000fd0000f8e0206 */
[----:B------:R-:W-:Y:S05]  /*10500*/  @!P0 BRA `(.L_x_1083) ;  /* 0x0000003800488947 */ /* 0x000fea0003800000 */
[----:B------:R-:W0:Y:S01]  /*10510*/  LDC.64 R2, c[0x0][0xa28] ;  /* 0x00028a00ff027b82 */ /* 0x000e220000000a00 */
[----:B------:R-:W-:Y:S01]  /*10520*/  IMAD.MOV.U32 R22, RZ, RZ, RZ ;  /* 0x000000ffff167224 */ /* 0x000fe200078e00ff */
[----:B------:R-:W-:Y:S01]  /*10530*/  ULDC.64 UR4, c[0x0][0x418] ;  /* 0x0001060000047ab9 */ /* 0x000fe20000000a00 */
[----:B------:R-:W-:Y:S01]  /*10540*/  ULDC UR6, c[0x0][0x448] ;  /* 0x0001120000067ab9 */ /* 0x000fe20000000800 */
[----:B------:R-:W-:Y:S01]  /*10550*/  ULDC UR10, c[0x0][0x2f0] ;  /* 0x0000bc00000a7ab9 */ /* 0x000fe20000000800 */
[----:B------:R-:W-:Y:S01]  /*10560*/  ULDC UR11, c[0x0][0x288] ;  /* 0x0000a200000b7ab9 */ /* 0x000fe20000000800 */
[----:B0-----:R-:W-:-:S04]  /*10570*/  ISETP.NE.U32.AND P0, PT, R2, RZ, PT ;  /* 0x000000ff0200720c */ /* 0x001fc80003f05070 */
[----:B------:R-:W-:-:S13]  /*10580*/  ISETP.NE.AND.EX P0, PT, R3, RZ, PT, P0 ;  /* 0x000000ff0300720c */ /* 0x000fda0003f05300 */
[----:B------:R-:W0:Y:S02]  /*10590*/  @P0 LDC.64 R2, c[0x0][0xa28] ;  /* 0x00028a00ff020b82 */ /* 0x000e240000000a00 */
[----:B0-----:R-:W-:-:S05]  /*105a0*/  @P0 IMAD.WIDE R2, R23, 0x4, R2 ;  /* 0x0000000417020825 */ /* 0x001fca00078e0202 */
[----:B------:R0:W5:Y:S01]  /*105b0*/  @P0 LDG.E R22, desc[UR60][R2.64] ;  /* 0x0000003c02160981 */ /* 0x000162000c1e1900 */
[----:B------:R-:W1:Y:S01]  /*105c0*/  S2UR UR40, SR_CTAID.X ;  /* 0x00000000002879c3 */ /* 0x000e620000002500 */
[----:B------:R-:W-:Y:S02]  /*105d0*/  UISETP.NE.U32.AND UP0, UPT, UR4, URZ, UPT ;  /* 0x0000003f0400728c */ /* 0x000fe4000bf05070 */
[----:B------:R-:W-:Y:S02]  /*105e0*/  UISETP.NE.AND UP1, UPT, UR6, 0x1, UPT ;  /* 0x000000010600788c */ /* 0x000fe4000bf25270 */
[----:B------:R-:W-:Y:S01]  /*105f0*/  UISETP.NE.AND.EX UP0, UPT, UR5, URZ, UPT, UP0 ;  /* 0x0000003f0500728c */ /* 0x000fe2000bf05300 */
[----:B------:R-:W-:Y:S02]  /*10600*/  ULDC UR6, c[0x0][0x424] ;  /* 0x0001090000067ab9 */ /* 0x000fe40000000800 */
[----:B------:R-:W-:Y:S01]  /*10610*/  ULDC.64 UR4, c[0x0][0x9e0] ;  /* 0x0002780000047ab9 */ /* 0x000fe20000000a00 */
[----:B------:R-:W-:-:S02]  /*10620*/  USEL UR9, UR6, 0x1, UP0 ;  /* 0x0000000106097887 */ /* 0x000fc40008000000 */
[----:B------:R-:W-:Y:S02]  /*10630*/  UISETP.GE.AND UP0, UPT, UR5, 0x1, UPT ;  /* 0x000000010500788c */ /* 0x000fe4000bf06270 */
[----:B------:R-:W-:Y:S01]  /*10640*/  UIMAD UR47, UR9, UR10, URZ ;  /* 0x0000000a092f72a4 */ /* 0x000fe2000f8e023f */
[----:B------:R-:W-:Y:S01]  /*10650*/  @UP1 ULDC UR7, c[0x0][0x44c] ;  /* 0x0001130000071ab9 */ /* 0x000fe20000000800 */
[----:B------:R-:W-:Y:S02]  /*10660*/  UIMAD UR9, UR9, UR10, 0x3f ;  /* 0x0000003f090974a4 */ /* 0x000fe4000f8e020a */
[----:B------:R-:W-:Y:S01]  /*10670*/  PLOP3.LUT P1, PT, PT, PT, UP0, 0x80, 0x0 ;  /* 0x000000000000781c */ /* 0x000fe20003f2f008 */
[----:B------:R-:W-:Y:S01]  /*10680*/  @UP1 ULDC UR12, c[0x0][0x450] ;  /* 0x00011400000c1ab9 */ /* 0x000fe20000000800 */
[----:B------:R-:W-:Y:S02]  /*10690*/  UP2UR UR48, UPR, URZ, 0x2 ;  /* 0x000000023f307883 */ /* 0x000fe40008000000 */
[----:B-1----:R-:W-:-:S04]  /*106a0*/  USHF.L.U32 UR40, UR40, 0x7, URZ ;  /* 0x0000000728287899 */ /* 0x002fc8000800063f */
[----:B------:R-:W-:-:S04]  /*106b0*/  UIADD3 UR8, UR40, 0x7f, URZ ;  /* 0x0000007f28087890 */ /* 0x000fc8000fffe03f */
[----:B------:R-:W-:Y:S02]  /*106c0*/  UIMAD.WIDE.U32 UR6, UR8, UR7, URZ ;  /* 0x00000007080672a5 */ /* 0x000fe4000f8e003f */
[----:B------:R-:W-:Y:S02]  /*106d0*/  UIADD3 UR6, UR47, 0x1, -UR11 ;  /* 0x000000012f067890 */ /* 0x000fe4000fffe80b */
[----:B------:R-:W-:Y:S02]  /*106e0*/  @UP1 USHF.R.U32.HI UR8, URZ, UR12, UR7 ;  /* 0x0000000c3f081299 */ /* 0x000fe40008011607 */
[----:B------:R-:W-:Y:S02]  /*106f0*/  USHF.R.S32.HI UR7, URZ, 0x1f, UR9 ;  /* 0x0000001f3f077899 */ /* 0x000fe40008011409 */
[----:B------:R-:W-:Y:S02]  /*10700*/  UIADD3 UR6, UR6, UR8, URZ ;  /* 0x0000000806067290 */ /* 0x000fe4000fffe03f */
[----:B------:R-:W-:-:S02]  /*10710*/  ULEA.HI UR7, UR7, UR9, URZ, 0x6 ;  /* 0x0000000907077291 */ /* 0x000fc4000f8f303f */
[----:B------:R-:W-:Y:S02]  /*10720*/  UIADD3 UR4, UR6, UR4, URZ ;  /* 0x0000000406047290 */ /* 0x000fe4000fffe03f */
[----:B------:R-:W-:Y:S01]  /*10730*/  USHF.R.S32.HI UR41, URZ, 0x6, UR7 ;  /* 0x000000063f297899 */ /* 0x000fe20008011407 */
[----:B0-----:R-:W-:Y:S11]  /*10740*/  @!P1 BRA `(.L_x_1084) ;  /* 0x0000000000449947 */ /* 0x001ff60003800000 */
        /* <DEDUP_REMOVED lines=10> */
.L_x_1085:
[----:B------:R-:W-:-:S11]  /*107f0*/  UISETP.NE.AND UP0, UPT, UR5, 0x1, UPT ;  /* 0x000000010500788c */ /* 0x000fd6000bf05270 */
[----:B------:R-:W-:Y:S02]  /*10800*/  @UP0 ULDC.64 UR12, c[0x0][0x9e8] ;  /* 0x00027a00000c0ab9 */ /* 0x000fe40000000a00 */
[----:B------:R-:W-:-:S04]  /*10810*/  UIMAD.WIDE.U32 UR6, UR8, UR12, URZ ;  /* 0x0000000c080672a5 */ /* 0x000fc8000f8e003f */
[----:B------:R-:W-:-:S12]  /*10820*/  @UP0 USHF.R.U32.HI UR8, URZ, UR13, UR7 ;  /* 0x0000000d3f080299 */ /* 0x000fd80008011607 */
.L_x_1086:
[----:B------:R-:W-:-:S04]  /*10830*/  UIMAD UR8, UR8, UR5, UR5 ;  /* 0x00000005080872a4 */ /* 0x000fc8000f8e0205 */
[----:B------:R-:W-:-:S04]  /*10840*/  UISETP.LT.AND UP0, UPT, UR4, UR8, UPT ;  /* 0x000000080400728c */ /* 0x000fc8000bf01270 */
[----:B------:R-:W-:-:S12]  /*10850*/  USEL UR4, UR4, UR8, UP0 ;  /* 0x0000000804047287 */ /* 0x000fd80008000000 */
.L_x_1084:
[----:B------:R-:W-:Y:S02]  /*10860*/  UISETP.NE.AND UP0, UPT, UR48, URZ, UPT ;  /* 0x0000003f3000728c */ /* 0x000fe4000bf05270 */
[----:B------:R-:W-:-:S04]  /*10870*/  UIADD3 UR4, UR4, 0x3f, URZ ;  /* 0x0000003f04047890 */ /* 0x000fc8000fffe03f */
[----:B------:R-:W-:-:S04]  /*10880*/  USHF.R.S32.HI UR8, URZ, 0x1f, UR4 ;  /* 0x0000001f3f087899 */ /* 0x000fc80008011404 */
[----:B------:R-:W-:Y:S01]  /*10890*/  ULEA.HI UR8, UR8, UR4, URZ, 0x6 ;  /* 0x0000000408087291 */ /* 0x000fe2000f8f303f */
[----:B------:R-:W-:Y:S01]  /*108a0*/  @UP0 ULDC UR6, c[0x0][0x44c] ;  /* 0x0001130000060ab9 */ /* 0x000fe20000000800 */
[----:B------:R-:W-:Y:S01]  /*108b0*/  @UP0 ULDC UR9, c[0x0][0x450] ;  /* 0x0001140000090ab9 */ /* 0x000fe20000000800 */
[----:B------:R-:W-:Y:S02]  /*108c0*/  UIMAD.WIDE.U32 UR6, UR40, UR6, URZ ;  /* 0x00000006280672a5 */ /* 0x000fe4000f8e003f */
[----:B------:R-:W-:Y:S01]  /*108d0*/  UMOV UR4, UR40 ;  /* 0x0000002800047c82 */ /* 0x000fe20008000000 */
[----:B------:R-:W-:Y:S02]  /*108e0*/  USHF.R.S32.HI UR42, URZ, 0x6, UR8 ;  /* 0x000000063f2a7899 */ /* 0x000fe40008011408 */
[----:B------:R-:W-:Y:S02]  /*108f0*/  @UP0 USHF.R.U32.HI UR4, URZ, UR9, UR7 ;  /* 0x000000093f040299 */ /* 0x000fe40008011607 */
[----:B------:R-:W-:-:S02]  /*10900*/  UISETP.LT.AND UP0, UPT, UR41, UR42, UPT ;  /* 0x0000002a2900728c */ /* 0x000fc4000bf01270 */
[----:B------:R-:W-:Y:S01]  /*10910*/  UIADD3 UR4, UR4, -UR11, UR47 ;  /* 0x8000000b04047290 */ /* 0x000fe2000fffe02f */
[----:B------:R-:W-:Y:S01]  /*10920*/  ULDC UR8, c[0x0][0x9dc] ;  /* 0x0002770000087ab9 */ /* 0x000fe20000000800 */
[----:B------:R-:W-:Y:S02]  /*10930*/  USEL UR12, UR41, UR42, UP0 ;  /* 0x0000002a290c7287 */ /* 0x000fe40008000000 */
[----:B------:R-:W-:Y:S01]  /*10940*/  UIADD3 UR8, UR4, -UR8, URZ ;  /* 0x8000000804087290 */ /* 0x000fe2000fffe03f */
[----:B------:R-:W-:Y:S11]  /*10950*/  @!P1 BRA `(.L_x_1087) ;  /* 0x0000000000449947 */ /* 0x000ff60003800000 */
        /* <DEDUP_REMOVED lines=10> */
.L_x_1088:
[----:B------:R-:W-:-:S11]  /*10a00*/  UISETP.NE.AND UP0, UPT, UR5, 0x1, UPT ;  /* 0x000000010500788c */ /* 0x000fd6000bf05270 */
[----:B------:R-:W-:Y:S02]  /*10a10*/  @UP0 ULDC.64 UR10, c[0x0][0x9e8] ;  /* 0x00027a00000a0ab9 */ /* 0x000fe40000000a00 */
[----:B------:R-:W-:-:S04]  /*10a20*/  UIMAD.WIDE.U32 UR6, UR4, UR10, URZ ;  /* 0x0000000a040672a5 */ /* 0x000fc8000f8e003f */
[----:B------:R-:W-:-:S12]  /*10a30*/  @UP0 USHF.R.U32.HI UR4, URZ, UR11, UR7 ;  /* 0x0000000b3f040299 */ /* 0x000fd80008011607 */
.L_x_1089:
[----:B------:R-:W-:-:S04]  /*10a40*/  UIMAD UR4, UR4, UR5, URZ ;  /* 0x00000005040472a4 */ /* 0x000fc8000f8e023f */
[----:B------:R-:W-:-:S04]  /*10a50*/  UISETP.LT.AND UP0, UPT, UR8, UR4, UPT ;  /* 0x000000040800728c */ /* 0x000fc8000bf01270 */
[----:B------:R-:W-:-:S12]  /*10a60*/  USEL UR8, UR8, UR4, !UP0 ;  /* 0x0000000408087287 */ /* 0x000fd8000c000000 */
.L_x_1087:
[----:B------:R-:W-:Y:S02]  /*10a70*/  USHF.R.S32.HI UR4, URZ, 0x1f, UR8 ;  /* 0x0000001f3f047899 */ /* 0x000fe40008011408 */
[----:B------:R-:W-:Y:S02]  /*10a80*/  USHF.R.U32.HI UR9, URZ, 0x10, UR44 ;  /* 0x000000103f097899 */ /* 0x000fe4000801162c */
[----:B------:R-:W-:Y:S02]  /*10a90*/  ULEA.HI UR4, UR4, UR8, URZ, 0x6 ;  /* 0x0000000804047291 */ /* 0x000fe4000f8f303f */
[----:B------:R-:W-:Y:S02]  /*10aa0*/  ULOP3.LUT UR44, UR44, 0xffff, URZ, 0xc0, !UPT ;  /* 0x0000ffff2c2c7892 */ /* 0x000fe4000f8ec03f */
[----:B------:R-:W-:Y:S01]  /*10ab0*/  USHF.R.S32.HI UR4, URZ, 0x6, UR4 ;  /* 0x000000063f047899 */ /* 0x000fe20008011404 */
[----:B------:R-:W-:-:S03]  /*10ac0*/  UMOV UR38, URZ ;  /* 0x0000003f00267c82 */ /* 0x000fc60008000000 */
[----:B------:R-:W-:-:S04]  /*10ad0*/  UISETP.LT.AND UP0, UPT, URZ, UR4, UPT ;  /* 0x000000043f00728c */ /* 0x000fc8000bf01270 */
[----:B------:R-:W-:Y:S02]  /*10ae0*/  USEL UR43, URZ, UR4, !UP0 ;  /* 0x000000043f2b7287 */ /* 0x000fe4000c000000 */
[----:B------:R-:W-:Y:S02]  /*10af0*/  UISETP.NE.AND UP0, UPT, UR9, URZ, UPT ;  /* 0x0000003f0900728c */ /* 0x000fe4000bf05270 */
[----:B------:R-:W-:-:S06]  /*10b00*/  UISETP.GT.AND UP1, UPT, UR12, UR43, UPT ;  /* 0x0000002b0c00728c */ /* 0x000fcc000bf24270 */
[----:B------:R-:W-:-:S03]  /*10b10*/  PLOP3.LUT P0, PT, PT, PT, UP1, 0x80, 0x0 ;  /* 0x000000000000781c */ /* 0x000fc60003f0f018 */
[----:B------:R-:W-:-:S10]  /*10b20*/  @!UP0 ULDC UR9, c[0x0][0x9f0] ;  /* 0x00027c0000098ab9 */ /* 0x000fd40000000800 */
[----:B------:R-:W-:Y:S05]  /*10b30*/  @!P0 BRA `(.L_x_1090) ;  /* 0x00000000007c8947 */ /* 0x000fea0003800000 */
[----:B------:R-:W-:Y:S01]  /*10b40*/  IABS R0, UR9 ;  /* 0x0000000900007c13 */ /* 0x000fe20008000000 */
[----:B------:R-:W-:Y:S02]  /*10b50*/  UIADD3 UR4, UR9, -0x1, UR12 ;  /* 0xffffffff09047890 */ /* 0x000fe4000fffe00c */
[----:B------:R-:W-:Y:S02]  /*10b60*/  IABS R4, UR9 ;  /* 0x0000000900047c13 */ /* 0x000fe40008000000 */
[----:B------:R-:W-:Y:S01]  /*10b70*/  R2UR UR10, R0 ;  /* 0x00000000000a72ca */ /* 0x000fe200000e0000 */
[----:B------:R-:W-:-:S03]  /*10b80*/  UIADD3 UR6, -UR43, UR4, URZ ;  /* 0x000000042b067290 */ /* 0x000fc6000fffe13f */
[----:B------:R-:W-:-:S03]  /*10b90*/  UMOV UR4, URZ ;  /* 0x0000003f00047c82 */ /* 0x000fc60008000000 */
[----:B------:R-:W-:Y:S01]  /*10ba0*/  IABS R3, UR6 ;  /* 0x0000000600037c13 */ /* 0x000fe20008000000 */
[----:B------:R-:W-:-:S03]  /*10bb0*/  ULOP3.LUT UR6, UR6, UR9, URZ, 0x3c, !UPT ;  /* 0x0000000906067292 */ /* 0x000fc6000f8e3c3f */
[----:B------:R-:W-:Y:S02]  /*10bc0*/  R2UR UR8, R3 ;  /* 0x00000000030872ca */ /* 0x000fe400000e0000 */
[----:B------:R-:W0:Y:S08]  /*10bd0*/  I2F.RP R0, UR10 ;  /* 0x0000000a00007d06 */ /* 0x000e300008209400 */
[----:B0-----:R-:W0:Y:S02]  /*10be0*/  MUFU.RCP R0, R0 ;  /* 0x0000000000007308 */ /* 0x001e240000001000 */
        /* <DEDUP_REMOVED lines=20> */
.L_x_1090:
[----:B------:R-:W-:Y:S02]  /*10d30*/  UIMAD UR49, UR44, UR38, UR43 ;  /* 0x000000262c3172a4 */ /* 0x000fe4000f8e022b */
[----:B------:R-:W-:Y:S01]  /*10d40*/  IMAD.U32 R0, RZ, RZ, UR38 ;  /* 0x00000026ff007e24 */ /* 0x000fe2000f8e00ff */
[----:B------:R-:W-:Y:S01]  /*10d50*/  MOV R2, RZ ;  /* 0x000000ff00027202 */ /* 0x000fe20000000f00 */
[----:B------:R-:W-:Y:S02]  /*10d60*/  IMAD.MOV.U32 R6, RZ, RZ, 0x1 ;  /* 0x00000001ff067424 */ /* 0x000fe400078e00ff */
[----:B------:R-:W-:-:S05]  /*10d70*/  IMAD.U32 R19, RZ, RZ, UR49 ;  /* 0x00000031ff137e24 */ /* 0x000fca000f8e00ff */
[----:B------:R-:W-:Y:S01]  /*10d80*/  VIADDMNMX R19, R19, R0, UR12, PT ;  /* 0x0000000c13137e46 */ /* 0x000fe2000b800100 */
[----:B------:R-:W-:-:S03]  /*10d90*/  IMAD.MOV.U32 R0, RZ, RZ, 0x1 ;  /* 0x00000001ff007424 */ /* 0x000fc600078e00ff */
[----:B------:R-:W-:-:S13]  /*10da0*/  ISETP.GT.AND P0, PT, R19, UR49, PT ;  /* 0x0000003113007c0c */ /* 0x000fda000bf04270 */
        /* <DEDUP_REMOVED lines=11> */
[----:B------:R-:W-:Y:S01]  /*10e60*/  MOV R4, UR4 ;  /* 0x0000000400047c02 */ /* 0x000fe20008000f00 */
[----:B------:R-:W-:Y:S01]  /*10e70*/  IMAD.U32 R5, RZ, RZ, UR5 ;  /* 0x00000005ff057e24 */ /* 0x000fe2000f8e00ff */
[----:B------:R-:W-:Y:S01]  /*10e80*/  ULDC.64 UR4, c[0x4][0x30] ;  /* 0x01000c0000047ab9 */ /* 0x000fe20000000a00 */
[----:B------:R-:W0:Y:S01]  /*10e90*/  LDC.64 R2, c[0x4][R2] ;  /* 0x0100000002027b82 */ /* 0x000e220000000a00 */
[----:B------:R-:W-:Y:S01]  /*10ea0*/  IMAD.U32 R6, RZ, RZ, UR6 ;  /* 0x00000006ff067e24 */ /* 0x000fe2000f8e00ff */
[----:B------:R-:W-:Y:S01]  /*10eb0*/  MOV R7, UR7 ;  /* 0x0000000700077c02 */ /* 0x000fe20008000f00 */
[----:B------:R-:W-:Y:S01]  /*10ec0*/  IMAD.U32 R10, RZ, RZ, UR4 ;  /* 0x00000004ff0a7e24 */ /* 0x000fe2000f8e00ff */
[----:B------:R-:W-:Y:S01]  /*10ed0*/  MOV R8, 0x70 ;  /* 0x0000007000087802 */ /* 0x000fe20000000f00 */
[----:B------:R-:W-:-:S02]  /*10ee0*/  IMAD.U32 R11, RZ, RZ, UR5 ;  /* 0x00000005ff0b7e24 */ /* 0x000fc4000f8e00ff */
[----:B------:R-:W-:Y:S02]  /*10ef0*/  IMAD.MOV.U32 R12, RZ, RZ, 0x1 ;  /* 0x00000001ff0c7424 */ /* 0x000fe400078e00ff */
[----:B------:R-:W-:-:S07]  /*10f00*/  IMAD.MOV.U32 R13, RZ, RZ, RZ ;  /* 0x000000ffff0d7224 */ /* 0x000fce00078e00ff */
[----:B------:R-:W-:-:S07]  /*10f10*/  LEPC R20, `(.L_x_1091) ;  /* 0x000000001014794e */ /* 0x000fce0000000000 */
[----:B0----5:R-:W-:Y:S05]  /*10f20*/  CALL.ABS.NOINC R2 ;  /* 0x0000000002007343 */ /* 0x021fea0003c00000 */
.L_x_1091:
        /* <DEDUP_REMOVED lines=8> */
[----:B------:R0:W1:Y:S01]  /*10fb0*/  LDC.64 R2, c[0x4][R16] ;  /* 0x0100000010027b82 */ /* 0x0000620000000a00 */
[----:B------:R-:W-:Y:S01]  /*10fc0*/  IMAD.U32 R5, RZ, RZ, UR5 ;  /* 0x00000005ff057e24 */ /* 0x000fe2000f8e00ff */
[----:B------:R-:W-:Y:S01]  /*10fd0*/  ULDC.64 UR4, c[0x4][0x38] ;  /* 0x01000e0000047ab9 */ /* 0x000fe20000000a00 */
[----:B------:R-:W-:Y:S01]  /*10fe0*/  IMAD.U32 R6, RZ, RZ, UR6 ;  /* 0x00000006ff067e24 */ /* 0x000fe2000f8e00ff */
[----:B------:R-:W-:Y:S01]  /*10ff0*/  MOV R7, UR7 ;  /* 0x0000000700077c02 */ /* 0x000fe20008000f00 */
[----:B------:R-:W-:Y:S01]  /*11000*/  IMAD.U32 R10, RZ, RZ, UR4 ;  /* 0x00000004ff0a7e24 */ /* 0x000fe2000f8e00ff */
[----:B------:R-:W-:Y:S01]  /*11010*/  MOV R8, 0x70 ;  /* 0x0000007000087802 */ /* 0x000fe20000000f00 */
[----:B------:R-:W-:-:S02]  /*11020*/  IMAD.U32 R11, RZ, RZ, UR5 ;  /* 0x00000005ff0b7e24 */ /* 0x000fc4000f8e00ff */
[----:B------:R-:W-:Y:S02]  /*11030*/  IMAD.MOV.U32 R12, RZ, RZ, 0x1 ;  /* 0x00000001ff0c7424 */ /* 0x000fe400078e00ff */
[----:B0-----:R-:W-:-:S07]  /*11040*/  IMAD.MOV.U32 R13, RZ, RZ, RZ ;  /* 0x000000ffff0d7224 */ /* 0x001fce00078e00ff */
[----:B------:R-:W-:-:S07]  /*11050*/  LEPC R20, `(.L_x_1093) ;  /* 0x000000001014794e */ /* 0x000fce0000000000 */
[----:B-1---5:R-:W-:Y:S05]  /*11060*/  CALL.ABS.NOINC R2 ;  /* 0x0000000002007343 */ /* 0x022fea0003c00000 */
.L_x_1093:
[----:B------:R0:W1:Y:S01]  /*11070*/  LDC.64 R2, c[0x4][R16] ;  /* 0x0100000010027b82 */ /* 0x0000620000000a00 */
[----:B------:R-:W-:Y:S01]  /*11080*/  ULDC.64 UR4, c[0x4][0xa8] ;  /* 0x01002a0000047ab9 */ /* 0x000fe20000000a00 */
[----:B------:R-:W-:Y:S01]  /*11090*/  ULDC.64 UR6, c[0x4][0xb0] ;  /* 0x01002c0000067ab9 */ /* 0x000fe20000000a00 */
[----:B------:R-:W-:Y:S01]  /*110a0*/  MOV R4, UR4 ;  /* 0x0000000400047c02 */ /* 0x000fe20008000f00 */
        /* <DEDUP_REMOVED lines=10> */
[----:B-1----:R-:W-:Y:S05]  /*11150*/  CALL.ABS.NOINC R2 ;  /* 0x0000000002007343 */ /* 0x002fea0003c00000 */
.L_x_1092:
[----:B------:R-:W0:Y:S01]  /*11160*/  LDC.64 R2, c[0x0][0x9f8] ;  /* 0x00027e00ff027b82 */ /* 0x000e220000000a00 */
[----:B------:R-:W-:-:S07]  /*11170*/  MOV R33, R23 ;  /* 0x0000001700217202 */ /* 0x000fce0000000f00 */
[----:B------:R-:W1:Y:S01]  /*11180*/  LDC R17, c[0x0][0x430] ;  /* 0x00010c00ff117b82 */ /* 0x000e620000000800 */
[C---:B------:R-:W-:Y:S01]  /*11190*/  IMAD.SHL.U32 R24, R26.reuse, 0x10, RZ ;  /* 0x000000101a187824 */ /* 0x040fe200078e00ff */
[----:B------:R-:W-:Y:S01]  /*111a0*/  LOP3.LUT R8, R26, 0x7f, RZ, 0xc0, !PT ;  /* 0x0000007f1a087812 */ /* 0x000fe200078ec0ff */
[----:B------:R-:W-:Y:S01]  /*111b0*/  VIADD R0, R19, 0xffffffff ;  /* 0xffffffff13007836 */ /* 0x000fe20000000000 */
[----:B------:R-:W-:Y:S01]  /*111c0*/  LOP3.LUT R16, R16, 0xffffffbf, RZ, 0xc0, !PT ;  /* 0xffffffbf10107812 */ /* 0x000fe200078ec0ff */
[----:B------:R-:W-:Y:S01]  /*111d0*/  ULDC UR4, c[0x0][0x2f4] ;  /* 0x0000bd0000047ab9 */ /* 0x000fe20000000800 */
[----:B0-----:R-:W-:-:S04]  /*111e0*/  ISETP.NE.U32.AND P0, PT, R2, RZ, PT ;  /* 0x000000ff0200720c */ /* 0x001fc80003f05070 */
[----:B------:R-:W-:-:S13]  /*111f0*/  ISETP.NE.AND.EX P0, PT, R3, RZ, PT, P0 ;  /* 0x000000ff0300720c */ /* 0x000fda0003f05300 */
[----:B------:R-:W0:Y:S02]  /*11200*/  @P0 LDC.64 R2, c[0x0][0x9f8] ;  /* 0x00027e00ff020b82 */ /* 0x000e240000000a00 */
[----:B0-----:R-:W-:-:S05]  /*11210*/  @P0 IMAD.WIDE R2, R23, 0x4, R2 ;  /* 0x0000000417020825 */ /* 0x001fca00078e0202 */
[----:B------:R0:W2:Y:S01]  /*11220*/  @P0 LDG.E R33, desc[UR60][R2.64] ;  /* 0x0000003c02210981 */ /* 0x0000a2000c1e1900 */
[----:B------:R-:W-:Y:S02]  /*11230*/  LOP3.LUT R24, R24, 0x70, RZ, 0xc0, !PT ;  /* 0x0000007018187812 */ /* 0x000fe400078ec0ff */
[----:B------:R-:W-:Y:S02]  /*11240*/  SHF.R.U32.HI R4, RZ, 0x3, R8 ;  /* 0x00000003ff047819 */ /* 0x000fe40000011608 */
[----:B-1----:R-:W-:Y:S02]  /*11250*/  ISETP.NE.AND P1, PT, R17, 0x1, PT ;  /* 0x000000011100780c */ /* 0x002fe40003f25270 */
[----:B------:R-:W-:-:S04]  /*11260*/  LOP3.LUT R37, R24, R4, RZ, 0xfc, !PT ;  /* 0x0000000418257212 */ /* 0x000fc800078efcff */
[----:B------:R-:W-:-:S04]  /*11270*/  LEA R7, R0, R37, 0x6 ;  /* 0x0000002500077211 */ /* 0x000fc800078e30ff */
[C---:B------:R-:W-:Y:S01]  /*11280*/  ISETP.GE.AND P0, PT, R7.reuse, UR47, PT ;  /* 0x0000002f07007c0c */ /* 0x040fe2000bf06270 */
[----:B-----5:R-:W-:Y:S02]  /*11290*/  IMAD.IADD R7, R7, 0x1, R22 ;  /* 0x0000000107077824 */ /* 0x020fe400078e0216 */
[----:B0-----:R-:W0:Y:S01]  /*112a0*/  @P1 LDC R2, c[0x0][0x434] ;  /* 0x00010d00ff021b82 */ /* 0x001e220000000800 */
[----:B------:R-:W-:Y:S01]  /*112b0*/  ISETP.GT.U32.OR P0, PT, R37, 0x3f, P0 ;  /* 0x0000003f2500780c */ /* 0x000fe20000704470 */
[----:B------:R-:W-:Y:S01]  /*112c0*/  IMAD.MOV.U32 R9, RZ, RZ, R7 ;  /* 0x000000ffff097224 */ /* 0x000fe200078e0007 */
[----:B------:R-:W-:-:S05]  /*112d0*/  @P1 LOP3.LUT R16, R16, 0x40, RZ, 0xfc, !PT ;  /* 0x0000004010101812 */ /* 0x000fca00078efcff */
[----:B------:R-:W1:Y:S08]  /*112e0*/  @P1 LDC R3, c[0x0][0x438] ;  /* 0x00010e00ff031b82 */ /* 0x000e700000000800 */
[----:B------:R-:W3:Y:S08]  /*112f0*/  @!P0 LDC.64 R10, c[0x0][0x428] ;  /* 0x00010a00ff0a8b82 */ /* 0x000ef00000000a00 */
[----:B------:R-:W4:Y:S01]  /*11300*/  @!P0 LDC.64 R4, c[0x0][0x418] ;  /* 0x00010600ff048b82 */ /* 0x000f220000000a00 */
[----:B0-----:R-:W-:-:S05]  /*11310*/  @P1 IMAD.HI.U32 R2, R7, R2, RZ ;  /* 0x0000000207021227 */ /* 0x001fca00078e00ff */
[----:B-1----:R-:W-:-:S04]  /*11320*/  @P1 SHF.R.U32.HI R9, RZ, R3, R2 ;  /* 0x00000003ff091219 */ /* 0x002fc80000011602 */
[----:B------:R-:W-:Y:S02]  /*11330*/  @!P0 SHF.R.S32.HI R3, RZ, 0x1f, R9 ;  /* 0x0000001fff038819 */ /* 0x000fe40000011409 */
[----:B------:R-:W-:Y:S01]  /*11340*/  LOP3.LUT R16, R16, 0xffffffef, RZ, 0xc0, !PT ;  /* 0xffffffef10107812 */ /* 0x000fe200078ec0ff */
[----:B------:R-:W-:Y:S01]  /*11350*/  UMOV UR5, 0xffffffff ;  /* 0xffffffff00057882 */ /* 0x000fe20000000000 */
[----:B--2---:R-:W-:-:S05]  /*11360*/  SHF.R.S32.HI R6, RZ, 0x1f, R33 ;  /* 0x0000001fff067819 */ /* 0x004fca0000011421 */
[----:B---3--:R-:W-:Y:S01]  /*11370*/  @!P0 IMAD R2, R6, R10, RZ ;  /* 0x0000000a06028224 */ /* 0x008fe200078e02ff */
[----:B------:R0:W-:Y:S03]  /*11380*/  STL [R1], R6 ;  /* 0x0000000601007387 */ /* 0x0001e60000100800 */
[----:B------:R-:W-:Y:S01]  /*11390*/  @!P0 IMAD R11, R33, R11, R2 ;  /* 0x0000000b210b8224 */ /* 0x000fe200078e0202 */
[----:B------:R-:W-:-:S05]  /*113a0*/  @!P0 MOV R2, R9 ;  /* 0x0000000900028202 */ /* 0x000fca0000000f00 */
[----:B------:R-:W-:-:S04]  /*113b0*/  @!P0 IMAD.WIDE.U32 R2, R33, R10, R2 ;  /* 0x0000000a21028225 */ /* 0x000fc800078e0002 */
[----:B------:R-:W-:Y:S01]  /*113c0*/  @!P0 IMAD.IADD R3, R3, 0x1, R11 ;  /* 0x0000000103038824 */ /* 0x000fe200078e020b */
[----:B----4-:R-:W-:Y:S01]  /*113d0*/  @!P0 LEA R4, P1, R2, R4, 0x2 ;  /* 0x0000000402048211 */ /* 0x010fe200078210ff */
[----:B0-----:R-:W-:-:S03]  /*113e0*/  IMAD.MOV.U32 R6, RZ, RZ, RZ ;  /* 0x000000ffff067224 */ /* 0x001fc600078e00ff */
[----:B------:R-:W-:-:S05]  /*113f0*/  @!P0 LEA.HI.X R5, R2, R5, R3, 0x2, P1 ;  /* 0x0000000502058211 */ /* 0x000fca00008f1403 */
[----:B------:R0:W5:Y:S02]  /*11400*/  @!P0 LDG.E R6, desc[UR60][R4.64] ;  /* 0x0000003c04068981 */ /* 0x000164000c1e1900 */
[----:B0-----:R-:W-:-:S04]  /*11410*/  SHF.L.U32 R4, R26, 0x3, RZ ;  /* 0x000000031a047819 */ /* 0x001fc800000006ff */
[----:B------:R-:W-:-:S04]  /*11420*/  LOP3.LUT R25, R4, 0x38, RZ, 0xc0, !PT ;  /* 0x0000003804197812 */ /* 0x000fc800078ec0ff */
[C---:B------:R-:W-:Y:S02]  /*11430*/  ISETP.GE.AND P0, PT, R25.reuse, UR4, PT ;  /* 0x0000000419007c0c */ /* 0x040fe4000bf06270 */
[C---:B------:R-:W-:Y:S02]  /*11440*/  LOP3.LUT R36, R25.reuse, 0x40, RZ, 0xfc, !PT ;  /* 0x0000004019247812 */ /* 0x040fe400078efcff */
[C---:B------:R-:W-:Y:S02]  /*11450*/  LOP3.LUT R35, R25.reuse, 0x80, RZ, 0xfc, !PT ;  /* 0x0000008019237812 */ /* 0x040fe400078efcff */
[----:B------:R-:W-:Y:S02]  /*11460*/  ISETP.GE.AND P2, PT, R36, UR4, PT ;  /* 0x0000000424007c0c */ /* 0x000fe4000bf46270 */
[----:B------:R-:W-:Y:S02]  /*11470*/  LOP3.LUT R34, R25, 0xc0, RZ, 0xfc, !PT ;  /* 0x000000c019227812 */ /* 0x000fe400078efcff */
[----:B------:R-:W-:-:S03]  /*11480*/  ISETP.GE.AND P1, PT, R35, UR4, PT ;  /* 0x0000000423007c0c */ /* 0x000fc6000bf26270 */
[----:B------:R-:W-:Y:S02]  /*11490*/  @P0 LOP3.LUT R16, R16, 0x10, RZ, 0xfc, !PT ;  /* 0x0000001010100812 */ /* 0x000fe400078efcff */
[----:B------:R-:W-:Y:S02]  /*114a0*/  ISETP.GE.AND P0, PT, R34, UR4, PT ;  /* 0x0000000422007c0c */ /* 0x000fe4000bf06270 */
[----:B------:R-:W-:-:S04]  /*114b0*/  LOP3.LUT R16, R16, 0xfffffff7, RZ, 0xc0, !PT ;  /* 0xfffffff710107812 */ /* 0x000fc800078ec0ff */
[----:B------:R-:W-:-:S04]  /*114c0*/  @P2 LOP3.LUT R16, R16, 0x8, RZ, 0xfc, !PT ;  /* 0x0000000810102812 */ /* 0x000fc800078efcff */
[----:B------:R-:W-:-:S04]  /*114d0*/  LOP3.LUT R16, R16, 0xfffffffd, RZ, 0xc0, !PT ;  /* 0xfffffffd10107812 */ /* 0x000fc800078ec0ff */
[----:B------:R-:W-:-:S04]  /*114e0*/  LOP3.LUT R16, R16, 0xfffffffb, RZ, 0xc0, !PT ;  /* 0xfffffffb10107812 */ /* 0x000fc800078ec0ff */
[----:B------:R-:W-:-:S04]  /*114f0*/  @P1 LOP3.LUT R16, R16, 0x4, RZ, 0xfc, !PT ;  /* 0x0000000410101812 */ /* 0x000fc800078efcff */
[----:B------:R-:W-:Y:S01]  /*11500*/  @P0 LOP3.LUT R16, R16, 0x2, RZ, 0xfc, !PT ;  /* 0x0000000210100812 */ /* 0x000fe200078efcff */
[----:B------:R-:W-:Y:S06]  /*11510*/  BRA.DIV UR5, `(.L_x_1094) ;  /* 0x0000002e05fc7947 */ /* 0x000fec000b800000 */
.L_x_1136:
[----:B------:R-:W2:Y:S01]  /*11520*/  LDL R2, [R1+0x4] ;  /* 0x0000040001027983 */ /* 0x000ea20000100800 */
[----:B------:R-:W-:Y:S01]  /*11530*/  ISETP.GT.U32.AND P1, PT, R37, 0x3f, PT ;  /* 0x0000003f2500780c */ /* 0x000fe20003f24070 */
[----:B------:R-:W-:Y:S01]  /*11540*/  IMAD.MOV.U32 R27, RZ, RZ, R0 ;  /* 0x000000ffff1b7224 */ /* 0x000fe200078e0000 */
[----:B------:R-:W-:Y:S02]  /*11550*/  LOP3.LUT R16, R16, 0xfffffffe, RZ, 0xc0, !PT ;  /* 0xfffffffe10107812 */ /* 0x000fe400078ec0ff */
[----:B------:R-:W-:-:S04]  /*11560*/  MOV R32, UR39 ;  /* 0x0000002700207c02 */ /* 0x000fc80008000f00 */
[----:B------:R-:W-:-:S05]  /*11570*/  SHF.R.S32.HI R32, RZ, 0x1f, R32 ;  /* 0x0000001fff207819 */ /* 0x000fca0000011420 */
[----:B------:R-:W-:-:S04]  /*11580*/  @P1 LOP3.LUT R16, R16, 0x1, RZ, 0xfc, !PT ;  /* 0x0000000110101812 */ /* 0x000fc800078efcff */
[----:B------:R-:W-:Y:S02]  /*11590*/  LOP3.LUT R16, R16, 0xffffffdf, RZ, 0xc0, !PT ;  /* 0xffffffdf10107812 */ /* 0x000fe400078ec0ff */
[----:B--2---:R-:W-:Y:S01]  /*115a0*/  R2UR UR4, R2 ;  /* 0x00000000020472ca */ /* 0x004fe200000e0000 */
[----:B------:R-:W-:-:S04]  /*115b0*/  IMAD.MOV R2, RZ, RZ, -R9 ;  /* 0x000000ffff027224 */ /* 0x000fc800078e0a09 */
[----:B------:R-:W-:-:S08]  /*115c0*/  IMAD R7, R17, R2, R7 ;  /* 0x0000000211077224 */ /* 0x000fd000078e0207 */
[----:B------:R-:W-:-:S06]  /*115d0*/  ULOP3.LUT UR4, UR4, 0x2, URZ, 0xfc, !UPT ;  /* 0x0000000204047892 */ /* 0x000fcc000f8efc3f */
[----:B------:R-:W-:-:S05]  /*115e0*/  IMAD.U32 R2, RZ, RZ, UR4 ;  /* 0x00000004ff027e24 */ /* 0x000fca000f8e00ff */
[----:B------:R-:W-:-:S13]  /*115f0*/  ISETP.NE.AND P0, PT, R2, 0x3, PT ;  /* 0x000000030200780c */ /* 0x000fda0003f05270 */
[----:B------:R-:W-:Y:S01]  /*11600*/  @P0 LOP3.LUT R16, R16, 0x20, RZ, 0xfc, !PT ;  /* 0x0000002010100812 */ /* 0x000fe200078efcff */
[----:B------:R-:W-:Y:S06]  /*11610*/  @!P0 BRA `(.L_x_1095) ;  /* 0x0000000000048947 */ /* 0x000fec0003800000 */
[----:B------:R-:W-:Y:S01]  /*11620*/  BPT.TRAP 0x1 ;  /* 0x000000040000795c */ /* 0x000fe20000300000 */
.L_x_1095:
[----:B------:R-:W-:Y:S01]  /*11630*/  SHF.R.S32.HI R9, RZ, 0x1f, R7 ;  /* 0x0000001fff097819 */ /* 0x000fe20000011407 */
[----:B------:R-:W-:Y:S01]  /*11640*/  ULDC.64 UR4, c[0x0][0x328] ;  /* 0x0000ca0000047ab9 */ /* 0x000fe20000000a00 */
[----:B------:R-:W-:-:S03]  /*11650*/  R2UR UR6, R32 ;  /* 0x00000000200672ca */ /* 0x000fc600000e0000 */
[----:B------:R-:W-:-:S04]  /*11660*/  IMAD R2, R9, UR4, RZ ;  /* 0x0000000409027c24 */ /* 0x000fc8000f8e02ff */
[C---:B------:R-:W-:Y:S02]  /*11670*/  IMAD R5, R7.reuse, UR5, R2 ;  /* 0x0000000507057c24 */ /* 0x040fe4000f8e0202 */
[----:B------:R-:W-:Y:S01]  /*11680*/  IMAD.WIDE.U32 R2, R7, UR4, RZ ;  /* 0x0000000407027c25 */ /* 0x000fe2000f8e00ff */
[----:B------:R-:W-:-:S03]  /*11690*/  ULDC.64 UR4, c[0x0][0x338] ;  /* 0x0000ce0000047ab9 */ /* 0x000fc60000000a00 */
[----:B------:R-:W-:Y:S01]  /*116a0*/  IMAD.IADD R3, R3, 0x1, R5 ;  /* 0x0000000103037824 */ /* 0x000fe200078e0205 */
[----:B-----5:R-:W-:Y:S01]  /*116b0*/  SHF.R.S32.HI R5, RZ, 0x1f, R6 ;  /* 0x0000001fff057819 */ /* 0x020fe20000011406 */
[----:B------:R-:W-:-:S04]  /*116c0*/  IMAD.WIDE.U32 R2, R6, UR4, R2 ;  /* 0x0000000406027c25 */ /* 0x000fc8000f8e0002 */
[----:B------:R-:W-:-:S04]  /*116d0*/  IMAD R11, R5, UR4, RZ ;  /* 0x00000004050b7c24 */ /* 0x000fc8000f8e02ff */
        /* <DEDUP_REMOVED lines=15> */
.L_x_1137:
[----:B------:R-:W-:Y:S01]  /*117d0*/  ULDC.64 UR4, c[0x0][0x300] ;  /* 0x0000c00000047ab9 */ /* 0x000fe20000000a00 */
[----:B------:R-:W-:Y:S01]  /*117e0*/  R2UR UR6, R32 ;  /* 0x00000000200672ca */ /* 0x000fe200000e0000 */
[----:B0-----:R-:W-:Y:S01]  /*117f0*/  IMAD R2, R9, UR4, RZ ;  /* 0x0000000409027c24 */ /* 0x001fe2000f8e02ff */
[----:B------:R-:W-:Y:S02]  /*11800*/  SHF.R.U32.HI R28, RZ, 0x3, R8 ;  /* 0x00000003ff1c7819 */ /* 0x000fe40000011608 */
[----:B------:R-:W-:Y:S01]  /*11810*/  SHF.L.U32 R30, R8, 0x3, RZ ;  /* 0x00000003081e7819 */ /* 0x000fe200000006ff */
[C---:B------:R-:W-:Y:S01]  /*11820*/  IMAD R9, R7.reuse, UR5, R2 ;  /* 0x0000000507097c24 */ /* 0x040fe2000f8e0202 */
[C---:B------:R-:W-:Y:S01]  /*11830*/  LOP3.LUT P4, RZ, R16.reuse, 0x10, RZ, 0xc0, !PT ;  /* 0x0000001010ff7812 */ /* 0x040fe2000788c0ff */
[----:B------:R-:W-:Y:S01]  /*11840*/  IMAD.WIDE.U32 R2, R7, UR4, RZ ;  /* 0x0000000407027c25 */ /* 0x000fe2000f8e00ff */
[----:B------:R-:W-:Y:S01]  /*11850*/  ULDC.64 UR4, c[0x0][0x310] ;  /* 0x0000c40000047ab9 */ /* 0x000fe20000000a00 */
[----:B------:R-:W-:-:S02]  /*11860*/  LOP3.LUT P3, RZ, R16, 0x8, RZ, 0xc0, !PT ;  /* 0x0000000810ff7812 */ /* 0x000fc4000786c0ff */
[----:B------:R-:W-:Y:S01]  /*11870*/  IMAD.IADD R3, R3, 0x1, R9 ;  /* 0x0000000103037824 */ /* 0x000fe200078e0209 */
[C---:B------:R-:W-:Y:S01]  /*11880*/  LOP3.LUT P2, RZ, R16.reuse, 0x4, RZ, 0xc0, !PT ;  /* 0x0000000410ff7812 */ /* 0x040fe2000784c0ff */
[----:B------:R-:W-:Y:S01]  /*11890*/  IMAD R5, R5, UR4, RZ ;  /* 0x0000000405057c24 */ /* 0x000fe2000f8e02ff */
[----:B------:R-:W-:Y:S01]  /*118a0*/  LOP3.LUT P1, RZ, R16, 0x2, RZ, 0xc0, !PT ;  /* 0x0000000210ff7812 */ /* 0x000fe2000782c0ff */
        /* <DEDUP_REMOVED lines=9> */
[----:B------:R-:W-:Y:S01]  /*11940*/  IMAD.MOV.U32 R5, RZ, RZ, -0x40 ;  /* 0xffffffc0ff057424 */ /* 0x000fe200078e00ff */
[----:B------:R-:W-:Y:S01]  /*11950*/  LEA R6, P0, R2, UR6, 0x1 ;  /* 0x0000000602067c11 */ /* 0x000fe2000f8008ff */
[----:B------:R-:W-:Y:S01]  /*11960*/  VIADD R7, R3, UR4 ;  /* 0x0000000403077c36 */ /* 0x000fe20008000000 */
[----:B------:R-:W-:Y:S01]  /*11970*/  LOP3.LUT R3, R4, 0x1c0, RZ, 0xc0, !PT ;  /* 0x000001c004037812 */ /* 0x000fe200078ec0ff */
[----:B------:R-:W-:Y:S01]  /*11980*/  IMAD R0, R0, R5, UR47 ;  /* 0x0000002f00007e24 */ /* 0x000fe2000f8e0205 */
[----:B------:R-:W-:Y:S02]  /*11990*/  UMOV UR4, 0xffffffff ;  /* 0xffffffff00047882 */ /* 0x000fe40000000000 */
[----:B------:R-:W-:Y:S01]  /*119a0*/  LOP3.LUT R3, R3, 0x38, R4, 0xf8, !PT ;  /* 0x0000003803037812 */ /* 0x000fe200078ef804 */
[----:B------:R-:W-:Y:S01]  /*119b0*/  IMAD.IADD R0, R0, 0x1, -R28 ;  /* 0x0000000100007824 */ /* 0x000fe200078e0a1c */
[----:B------:R-:W-:Y:S02]  /*119c0*/  LEA.HI.X R7, R2, UR7, R7, 0x1, P0 ;  /* 0x0000000702077c11 */ /* 0x000fe400080f0c07 */
[----:B------:R-:W-:-:S02]  /*119d0*/  LOP3.LUT R3, R3, 0x38, R26, 0x78, !PT ;  /* 0x0000003803037812 */ /* 0x000fc400078e781a */
[----:B------:R-:W-:Y:S02]  /*119e0*/  ISETP.GE.AND P0, PT, R0, 0x1, PT ;  /* 0x000000010000780c */ /* 0x000fe40003f06270 */
[----:B------:R-:W-:Y:S01]  /*119f0*/  LOP3.LUT R30, R3, 0x200, R30, 0xf8, !PT ;  /* 0x00000200031e7812 */ /* 0x000fe200078ef81e */
[----:B------:R-:W-:Y:S10]  /*11a00*/  BRA.DIV UR4, `(.L_x_1097) ;  /* 0x0000002a04f87947 */ /* 0x000ff4000b800000 */
[----:B------:R-:W-:Y:S01]  /*11a10*/  SHFL.IDX PT, R3, R7, RZ, 0x181f ;  /* 0x00181fff07037589 */ /* 0x000fe200000e0000 */
[----:B------:R-:W-:-:S03]  /*11a20*/  @P0 LEA R9, R30, UR45, 0x1 ;  /* 0x0000002d1e090c11 */ /* 0x000fc6000f8e08ff */
[----:B------:R-:W0:Y:S04]  /*11a30*/  SHFL.IDX PT, R2, R6, RZ, 0x181f ;  /* 0x00181fff06027589 */ /* 0x000e2800000e0000 */
[----:B------:R-:W-:Y:S04]  /*11a40*/  SHFL.IDX PT, R5, R7, 0x1, 0x181f ;  /* 0x00381f0007057f89 */ /* 0x000fe800000e0000 */
        /* <DEDUP_REMOVED lines=24> */
.L_x_1147:
[----:B------:R-:W-:Y:S01]  /*11bd0*/  ISETP.GE.AND P0, PT, R0, 0x31, PT ;  /* 0x000000310000780c */ /* 0x000fe20003f06270 */
[----:B-1----:R-:W-:Y:S01]  /*11be0*/  IMAD.MOV.U32 R2, RZ, RZ, R14 ;  /* 0x000000ffff027224 */ /* 0x002fe200078e000e */
[----:B--2---:R-:W-:-:S11]  /*11bf0*/  MOV R3, R4 ;  /* 0x0000000400037202 */ /* 0x004fd60000000f00 */
[----:B------:R-:W-:Y:S01]  /*11c00*/  @P0 IMAD.WIDE.U32 R2, R25, 0x2, R2 ;  /* 0x0000000219020825 */ /* 0x000fe200078e0002 */
[----:B------:R-:W-:-:S05]  /*11c10*/  @P0 LEA R5, R30, UR45, 0x1 ;  /* 0x0000002d1e050c11 */ /* 0x000fca000f8e08ff */
[----:B------:R-:W-:Y:S01]  /*11c20*/  @!PT LDS RZ, [RZ] ;  /* 0x00000000fffff984 */ /* 0x000fe20000000800 */
[----:B------:R-:W-:Y:S01]  /*11c30*/  @!PT LDS RZ, [RZ] ;  /* 0x00000000fffff984 */ /* 0x000fe20000000800 */
[----:B------:R-:W-:Y:S01]  /*11c40*/  @!PT LDS RZ, [RZ] ;  /* 0x00000000fffff984 */ /* 0x000fe20000000800 */
[----:B------:R0:W-:Y:S04]  /*11c50*/  @P0 LDGSTS.E.BYPASS.LTC128B.128 [R5+0x21c00], desc[UR60][R2.64], !P4 ;  /* 0x21c0000002050fae */ /* 0x0001e8000e101d7c */
[----:B------:R0:W-:Y:S04]  /*11c60*/  @P0 LDGSTS.E.BYPASS.LTC128B.128 [R5+0x23c00], desc[UR60][R2.64+0x80], !P3 ;  /* 0x23c0008002050fae */ /* 0x0001e8000d901d7c */
[----:B------:R0:W-:Y:S04]  /*11c70*/  @P0 LDGSTS.E.BYPASS.LTC128B.128 [R5+0x25c00], desc[UR60][R2.64+0x100], !P2 ;  /* 0x25c0010002050fae */ /* 0x0001e8000d101d7c */
[----:B------:R0:W-:Y:S01]  /*11c80*/  @P0 LDGSTS.E.BYPASS.LTC128B.128 [R5+0x27c00], desc[UR60][R2.64+0x180], !P1 ;  /* 0x27c0018002050fae */ /* 0x0001e2000c901d7c */
[----:B------:R-:W-:Y:S01]  /*11c90*/  NOP ;  /* 0x0000000000007918 */ /* 0x000fe20000000000 */
[----:B------:R-:W-:Y:S02]  /*11ca0*/  SYNCS.ARRIVE.TRANS64.RED.A0T1 RZ, [UR45+0x30830], RZ ;  /* 0x030830ffffff79a7 */ /* 0x000fe4000820042d */
[----:B------:R-:W-:Y:S01]  /*11cb0*/  ARRIVES.LDGSTSBAR.64.TRANSCNT [UR45+0x30830] ;  /* 0x03083000ff0079b0 */ /* 0x000fe20008000aad */
[----:B------:R-:W-:Y:S01]  /*11cc0*/  NOP ;  /* 0x0000000000007918 */ /* 0x000fe20000000000 */
[----:B------:R-:W-:-:S13]  /*11cd0*/  LOP3.LUT P1, RZ, R16, 0x20, RZ, 0xc0, !PT ;  /* 0x0000002010ff7812 */ /* 0x000fda000782c0ff */
[----:B0-----:R-:W-:Y:S05]  /*11ce0*/  @!P1 BRA `(.L_x_1098) ;  /* 0x0000000000049947 */ /* 0x001fea0003800000 */
[----:B------:R-:W-:Y:S01]  /*11cf0*/  BPT.TRAP 0x1 ;  /* 0x000000040000795c */ /* 0x000fe20000300000 */
.L_x_1098:
        /* <DEDUP_REMOVED lines=30> */
.L_x_1099:
[----:B------:R-:W-:Y:S01]  /*11ee0*/  UISETP.NE.AND UP0, UPT, UR48, URZ, UPT ;  /* 0x0000003f3000728c */ /* 0x000fe2000bf05270 */
[----:B------:R-:W-:Y:S01]  /*11ef0*/  VIADD R0, R37, UR40 ;  /* 0x0000002825007c36 */ /* 0x000fe20008000000 */
[----:B------:R-:W0:Y:S01]  /*11f00*/  LDC R7, c[0x0][0x448] ;  /* 0x00011200ff077b82 */ /* 0x000e220000000800 */
[----:B------:R-:W-:Y:S01]  /*11f10*/  IMAD.U32 R4, RZ, RZ, UR36 ;  /* 0x00000024ff047e24 */ /* 0x000fe2000f8e00ff */
[----:B------:R-:W-:Y:S01]  /*11f20*/  MOV R3, UR46 ;  /* 0x0000002e00037c02 */ /* 0x000fe20008000f00 */
[----:B------:R-:W-:Y:S01]  /*11f30*/  IMAD.MOV.U32 R9, RZ, RZ, R0 ;  /* 0x000000ffff097224 */ /* 0x000fe200078e0000 */
[----:B------:R-:W-:Y:S01]  /*11f40*/  PLOP3.LUT P0, PT, PT, PT, UP0, 0x80, 0x0 ;  /* 0x000000000000781c */ /* 0x000fe20003f0f008 */
[----:B------:R-:W-:-:S04]  /*11f50*/  IMAD.U32 R5, RZ, RZ, UR37 ;  /* 0x00000025ff057e24 */ /* 0x000fc8000f8e00ff */
[----:B------:R-:W-:-:S08]  /*11f60*/  @UP0 ULDC UR4, c[0x0][0x44c] ;  /* 0x0001130000040ab9 */ /* 0x000fd00000000800 */
[----:B------:R-:W-:Y:S01]  /*11f70*/  @P0 IMAD.HI.U32 R2, R0, UR4, RZ ;  /* 0x0000000400020c27 */ /* 0x000fe2000f8e00ff */
[----:B------:R-:W-:Y:S01]  /*11f80*/  PLOP3.LUT P0, PT, PT, PT, UP0, 0x80, 0x0 ;  /* 0x000000000000781c */ /* 0x000fe20003f0f008 */
[----:B------:R-:W-:-:S12]  /*11f90*/  @UP0 ULDC UR4, c[0x0][0x450] ;  /* 0x0001140000040ab9 */ /* 0x000fd80000000800 */
[----:B------:R-:W-:Y:S01]  /*11fa0*/  @P0 SHF.R.U32.HI R9, RZ, UR4, R2 ;  /* 0x00000004ff090c19 */ /* 0x000fe20008011602 */
[----:B------:R-:W-:Y:S01]  /*11fb0*/  ULDC.64 UR4, c[0x0][0x2e0] ;  /* 0x0000b80000047ab9 */ /* 0x000fe20000000a00 */
[----:B------:R-:W-:Y:S01]  /*11fc0*/  MOV R2, R4 ;  /* 0x0000000400027202 */ /* 0x000fe20000000f00 */
[----:B------:R-:W-:-:S04]  /*11fd0*/  IMAD R26, R26, UR4, RZ ;  /* 0x000000041a1a7c24 */ /* 0x000fc8000f8e02ff */
[----:B------:R-:W-:-:S04]  /*11fe0*/  IMAD.WIDE.U32 R2, R23, UR4, R2 ;  /* 0x0000000417027c25 */ /* 0x000fc8000f8e0002 */
[----:B------:R-:W-:Y:S01]  /*11ff0*/  IMAD R5, R23, UR5, R26 ;  /* 0x0000000517057c24 */ /* 0x000fe2000f8e021a */
[----:B------:R-:W-:-:S03]  /*12000*/  ULDC.64 UR4, c[0x0][0x2d0] ;  /* 0x0000b40000047ab9 */ /* 0x000fc60000000a00 */
[----:B------:R-:W-:Y:S02]  /*12010*/  IMAD.IADD R3, R3, 0x1, R5 ;  /* 0x0000000103037824 */ /* 0x000fe400078e0205 */
[----:B------:R-:W-:Y:S02]  /*12020*/  IMAD.MOV R5, RZ, RZ, -R9 ;  /* 0x000000ffff057224 */ /* 0x000fe400078e0a09 */
[----:B------:R-:W-:-:S04]  /*12030*/  IMAD.WIDE.U32 R2, R9, UR4, R2 ;  /* 0x0000000409027c25 */ /* 0x000fc8000f8e0002 */
[----:B0-----:R-:W-:Y:S01]  /*12040*/  IMAD R5, R7, R5, R0 ;  /* 0x0000000507057224 */ /* 0x001fe200078e0200 */
[----:B------:R-:W-:-:S05]  /*12050*/  SHF.R.S32.HI R0, RZ, 0x1f, R9 ;  /* 0x0000001fff007819 */ /* 0x000fca0000011409 */
[----:B------:R-:W-:-:S04]  /*12060*/  IMAD R0, R0, UR4, RZ ;  /* 0x0000000400007c24 */ /* 0x000fc8000f8e02ff */
        /* <DEDUP_REMOVED lines=9> */
[C---:B------:R-:W-:Y:S01]  /*12100*/  LEA R0, P0, R2.reuse, UR4, 0x1 ;  /* 0x0000000402007c11 */ /* 0x040fe2000f8008ff */
        /* <DEDUP_REMOVED lines=10> */
[----:B------:R-:W-:Y:S02]  /*121b0*/  VIADD R8, R28, UR40 ;  /* 0x000000281c087c36 */ /* 0x000fe40008000000 */
        /* <DEDUP_REMOVED lines=15> */
[----:B0-----:R-:W-:Y:S10]  /*122b0*/  SHFL.IDX PT, R3, R6, 0x2, 0x181f ;  /* 0x00581f0006037f89 */ /* 0x001ff400000e0000 */
[----:B-1----:R-:W-:Y:S01]  /*122c0*/  @!P0 IMAD.WIDE.U32 R4, R25, 0x2, R4 ;  /* 0x0000000219048825 */ /* 0x002fe200078e0004 */
        /* <DEDUP_REMOVED lines=16> */
[----:B------:R-:W-:-:S02]  /*123d0*/  ISETP.GE.AND P0, PT, R10, R7, PT ;  /* 0x000000070a00720c */ /* 0x000fc40003f06270 */
[----:B------:R-:W-:Y:S01]  /*123e0*/  IADD3 R10, R8, 0x40, RZ ;  /* 0x00000040080a7810 */ /* 0x000fe20007ffe0ff */
        /* <DEDUP_REMOVED lines=36> */
.L_x_1164:
[----:B------:R-:W-:Y:S01]  /*12630*/  IADD3 R8, R8, 0x70, RZ ;  /* 0x0000007008087810 */ /* 0x000fe20007ffe0ff */
[----:B------:R-:W-:Y:S01]  /*12640*/  BSSY B0, `(.L_x_1101) ;  /* 0x000000e000007945 */ /* 0x000fe20003800000 */
[----:B-1----:R-:W-:Y:S02]  /*12650*/  IMAD.MOV.U32 R2, RZ, RZ, R14 ;  /* 0x000000ffff027224 */ /* 0x002fe400078e000e */
[----:B------:R-:W-:Y:S01]  /*12660*/  ISETP.GE.AND P0, PT, R8, R7, PT ;  /* 0x000000070800720c */ /* 0x000fe20003f06270 */
[----:B------:R-:W-:-:S12]  /*12670*/  IMAD.MOV.U32 R3, RZ, RZ, R6 ;  /* 0x000000ffff037224 */ /* 0x000fd800078e0006 */
[----:B------:R-:W-:Y:S05]  /*12680*/  @P0 BRA `(.L_x_1102) ;  /* 0x0000000000240947 */ /* 0x000fea0003800000 */
[----:B------:R-:W-:Y:S01]  /*12690*/  IMAD.WIDE.U32 R2, R25, 0x2, R2 ;  /* 0x0000000219027825 */ /* 0x000fe200078e0002 */
        /* <DEDUP_REMOVED lines=8> */
.L_x_1102:
[----:B------:R-:W-:Y:S05]  /*12720*/  BSYNC B0 ;  /* 0x0000000000007941 */ /* 0x000fea0003800000 */
.L_x_1101:
[----:B------:R-:W-:Y:S01]  /*12730*/  NOP ;  /* 0x0000000000007918 */ /* 0x000fe20000000000 */
[----:B------:R-:W-:Y:S01]  /*12740*/  SYNCS.ARRIVE.TRANS64.RED.A0T1 RZ, [UR45+0x30800], RZ ;  /* 0x030800ffffff79a7 */ /* 0x000fe2000820042d */
[----:B------:R-:W-:Y:S01]  /*12750*/  MOV R0, 0x1 ;  /* 0x0000000100007802 */ /* 0x000fe20000000f00 */
[----:B------:R-:W-:Y:S01]  /*12760*/  VIADD R19, R19, 0xfffffffe ;  /* 0xfffffffe13137836 */ /* 0x000fe20000000000 */
[----:B------:R-:W-:Y:S01]  /*12770*/  ARRIVES.LDGSTSBAR.64.TRANSCNT [UR45+0x30800] ;  /* 0x03080000ff0079b0 */ /* 0x000fe20008000aad */
[----:B------:R-:W-:Y:S01]  /*12780*/  IMAD.MOV.U32 R23, RZ, RZ, 0x1 ;  /* 0x00000001ff177424 */ /* 0x000fe200078e00ff */
[----:B------:R-:W-:Y:S01]  /*12790*/  SHF.L.U32 R0, R0, 0x1f, RZ ;  /* 0x0000001f00007819 */ /* 0x000fe200000006ff */
[----:B------:R-:W-:Y:S01]  /*127a0*/  NOP ;  /* 0x0000000000007918 */ /* 0x000fe20000000000 */
[----:B------:R-:W-:Y:S02]  /*127b0*/  SYNCS.ARRIVE.TRANS64.A1T0 RZ, [UR45+0x30800], RZ ;  /* 0x030800ffffff79a7 */ /* 0x000fe4000810002d */
[----:B------:R-:W1:Y:S02]  /*127c0*/  SYNCS.PHASECHK.TRANS64.TRYWAIT P0, [UR45+0x30820], R0 ;  /* 0x03082000ff0075a7 */ /* 0x000e64000800016d */
[----:B-1----:R-:W-:Y:S05]  /*127d0*/  @!P0 BRA `(.L_x_1103) ;  /* 0x0000002c00688947 */ /* 0x002fea0003800000 */
.L_x_1165:
[----:B------:R-:W-:Y:S02]  /*127e0*/  ISETP.GE.AND P0, PT, R19, UR49, PT ;  /* 0x0000003113007c0c */ /* 0x000fe4000bf06270 */
[----:B------:R-:W-:-:S11]  /*127f0*/  MOV R20, RZ ;  /* 0x000000ff00147202 */ /* 0x000fd60000000f00 */
[----:B------:R-:W-:Y:S05]  /*12800*/  @!P0 BRA `(.L_x_1104) ;  /* 0x0000001000088947 */ /* 0x000fea0003800000 */
[----:B0-----:R-:W0:Y:S01]  /*12810*/  S2R R2, SR_TID.X ;  /* 0x0000000000027919 */ /* 0x001e220000002100 */
[----:B------:R-:W-:Y:S01]  /*12820*/  UIADD3 UR4, UR44, 0x1, URZ ;  /* 0x000000012c047890 */ /* 0x000fe2000fffe03f */
[----:B------:R-:W-:Y:S01]  /*12830*/  LOP3.LUT R3, RZ, UR42, RZ, 0x33, !PT ;  /* 0x0000002aff037c12 */ /* 0x000fe2000f8e33ff */
[----:B------:R-:W-:Y:S01]  /*12840*/  BSSY B0, `(.L_x_1104) ;  /* 0x00000fe000007945 */ /* 0x000fe20003800000 */
[----:B------:R-:W-:Y:S01]  /*12850*/  LOP3.LUT R5, RZ, UR41, RZ, 0x33, !PT ;  /* 0x00000029ff057c12 */ /* 0x000fe2000f8e33ff */
[----:B------:R-:W-:Y:S01]  /*12860*/  UIMAD UR4, UR4, UR38, URZ ;  /* 0x00000026040472a4 */ /* 0x000fe2000f8e023f */
[----:B------:R-:W-:-:S05]  /*12870*/  IMAD.MOV.U32 R19, RZ, RZ, RZ ;  /* 0x000000ffff137224 */ /* 0x000fca00078e00ff */
[----:B------:R-:W-:Y:S01]  /*12880*/  LOP3.LUT R0, RZ, UR4, RZ, 0x33, !PT ;  /* 0x00000004ff007c12 */ /* 0x000fe2000f8e33ff */
[----:B------:R-:W-:Y:S02]  /*12890*/  ULDC UR4, c[0x0][0x2f4] ;  /* 0x0000bd0000047ab9 */ /* 0x000fe40000000800 */
[----:B------:R-:W-:Y:S02]  /*128a0*/  ISETP.GE.AND P4, PT, R25, UR4, PT ;  /* 0x0000000419007c0c */ /* 0x000fe4000bf86270 */
[----:B------:R-:W-:Y:S02]  /*128b0*/  VIADDMNMX R0, R0, -UR43, R3, !PT ;  /* 0x8000002b00007c46 */ /* 0x000fe4000f800103 */
[----:B------:R-:W-:Y:S02]  /*128c0*/  ISETP.GE.AND P3, PT, R36, UR4, PT ;  /* 0x0000000424007c0c */ /* 0x000fe4000bf66270 */
[----:B------:R-:W-:Y:S02]  /*128d0*/  VIMNMX R0, R0, R5, !PT ;  /* 0x0000000500007248 */ /* 0x000fe40007fe0100 */
[----:B------:R-:W-:-:S02]  /*128e0*/  ISETP.GE.AND P2, PT, R35, UR4, PT ;  /* 0x0000000423007c0c */ /* 0x000fc4000bf46270 */
[----:B------:R-:W-:Y:S02]  /*128f0*/  IADD3 R27, -R0, -0x2, RZ ;  /* 0xfffffffe001b7810 */ /* 0x000fe40007ffe1ff */
[----:B------:R-:W-:Y:S02]  /*12900*/  ISETP.GE.AND P1, PT, R34, UR4, PT ;  /* 0x0000000422007c0c */ /* 0x000fe4000bf26270 */
[----:B0-----:R-:W-:-:S04]  /*12910*/  LOP3.LUT R2, R2, 0x7f, RZ, 0xc0, !PT ;  /* 0x0000007f02027812 */ /* 0x001fc800078ec0ff */
[----:B------:R-:W-:-:S04]  /*12920*/  SHF.R.U32.HI R2, RZ, 0x3, R2 ;  /* 0x00000003ff027819 */ /* 0x000fc80000011602 */
[----:B------:R-:W-:Y:S02]  /*12930*/  IADD3 R22, R24, R22, R2 ;  /* 0x0000001618167210 */ /* 0x000fe40007ffe002 */
[----:B------:R-:W-:Y:S01]  /*12940*/  IADD3 R3, -R2, UR47, RZ ;  /* 0x0000002f02037c10 */ /* 0x000fe2000fffe1ff */
[----:B------:R-:W-:Y:S02]  /*12950*/  IMAD.SHL.U32 R2, R25, 0x2, RZ ;  /* 0x0000000219027824 */ /* 0x000fe400078e00ff */
[----:B------:R-:W-:Y:S01]  /*12960*/  VIADD R5, R22, 0xffffff40 ;  /* 0xffffff4016057836 */ /* 0x000fe20000000000 */
[----:B------:R-:W-:Y:S01]  /*12970*/  MOV R22, 0x1 ;  /* 0x0000000100167802 */ /* 0x000fe20000000f00 */
[C---:B------:R-:W-:Y:S02]  /*12980*/  IMAD R3, R0.reuse, 0x40, R3 ;  /* 0x0000004000037824 */ /* 0x040fe400078e0203 */
[----:B------:R-:W-:-:S03]  /*12990*/  IMAD R10, R0, -0x40, R5 ;  /* 0xffffffc0000a7824 */ /* 0x000fc600078e0205 */
[----:B------:R-:W-:-:S07]  /*129a0*/  IADD3 R0, R3, 0x80, RZ ;  /* 0x0000008003007810 */ /* 0x000fce0007ffe0ff */
.L_x_1117:
[----:B------:R-:W2:Y:S01]  /*129b0*/  LDL R8, [R1] ;  /* 0x0000000001087983 */ /* 0x000ea20000100800 */
[----:B------:R-:W0:Y:S01]  /*129c0*/  LDC R2, c[0x0][0x430] ;  /* 0x00010c00ff027b82 */ /* 0x000e220000000800 */
[----:B------:R-:W-:Y:S01]  /*129d0*/  ISETP.GT.U32.AND P6, PT, R37, 0x3f, PT ;  /* 0x0000003f2500780c */ /* 0x000fe20003fc4070 */
[----:B------:R-:W-:-:S12]  /*129e0*/  IMAD.MOV.U32 R9, RZ, RZ, R10 ;  /* 0x000000ffff097224 */ /* 0x000fd800078e000a */
[----:B------:R-:W2:Y:S01]  /*129f0*/  @!P6 LDC.64 R6, c[0x0][0x428] ;  /* 0x00010a00ff06eb82 */ /* 0x000ea20000000a00 */
[----:B0-----:R-:W-:-:S13]  /*12a00*/  ISETP.NE.AND P0, PT, R2, 0x1, PT ;  /* 0x000000010200780c */ /* 0x001fda0003f05270 */
[----:B------:R-:W0:Y:S08]  /*12a10*/  @P0 LDC R3, c[0x0][0x434] ;  /* 0x00010d00ff030b82 */ /* 0x000e300000000800 */
[----:B-1----:R-:W1:Y:S01]  /*12a20*/  @P0 LDC R5, c[0x0][0x438] ;  /* 0x00010e00ff050b82 */ /* 0x002e620000000800 */
[----:B0-----:R-:W-:-:S05]  /*12a30*/  @P0 IMAD.HI.U32 R2, R10, R3, RZ ;  /* 0x000000030a020227 */ /* 0x001fca00078e00ff */
[----:B-1----:R-:W-:Y:S02]  /*12a40*/  @P0 SHF.R.U32.HI R9, RZ, R5, R2 ;  /* 0x00000005ff090219 */ /* 0x002fe40000011602 */
[----:B------:R-:W0:Y:S02]  /*12a50*/  @!P6 LDC.64 R4, c[0x0][0x418] ;  /* 0x00010600ff04eb82 */ /* 0x000e240000000a00 */
[----:B------:R-:W-:Y:S01]  /*12a60*/  @!P6 SHF.R.S32.HI R3, RZ, 0x1f, R9 ;  /* 0x0000001fff03e819 */ /* 0x000fe20000011409 */
[----:B--2---:R-:W-:-:S04]  /*12a70*/  @!P6 IMAD R2, R8, R6, RZ ;  /* 0x000000060802e224 */ /* 0x004fc800078e02ff */
[----:B------:R-:W-:Y:S02]  /*12a80*/  @!P6 IMAD R7, R33, R7, R2 ;  /* 0x000000072107e224 */ /* 0x000fe400078e0202 */
[----:B------:R-:W-:-:S04]  /*12a90*/  @!P6 IMAD.MOV.U32 R2, RZ, RZ, R9 ;  /* 0x000000ffff02e224 */ /* 0x000fc800078e0009 */
[----:B------:R-:W-:-:S05]  /*12aa0*/  @!P6 IMAD.WIDE.U32 R2, R33, R6, R2 ;  /* 0x000000062102e225 */ /* 0x000fca00078e0002 */
[----:B------:R-:W-:Y:S02]  /*12ab0*/  @!P6 IADD3 R3, R7, R3, RZ ;  /* 0x000000030703e210 */ /* 0x000fe40007ffe0ff */
[----:B0-----:R-:W-:Y:S01]  /*12ac0*/  @!P6 LEA R4, P0, R2, R4, 0x2 ;  /* 0x000000040204e211 */ /* 0x001fe200078010ff */
[----:B------:R-:W-:-:S03]  /*12ad0*/  IMAD.MOV.U32 R6, RZ, RZ, RZ ;  /* 0x000000ffff067224 */ /* 0x000fc600078e00ff */
[----:B------:R-:W-:-:S05]  /*12ae0*/  @!P6 LEA.HI.X R5, R2, R5, R3, 0x2, P0 ;  /* 0x000000050205e211 */ /* 0x000fca00000f1403 */
[----:B------:R0:W5:Y:S01]  /*12af0*/  @!P6 LDG.E R6, desc[UR60][R4.64] ;  /* 0x0000003c0406e981 */ /* 0x000162000c1e1900 */
[----:B------:R-:W-:Y:S01]  /*12b00*/  LOP3.LUT P5, RZ, R16, 0x20, RZ, 0xc0, !PT ;  /* 0x0000002010ff7812 */ /* 0x000fe200078ac0ff */
[----:B------:R-:W-:-:S05]  /*12b10*/  VIADD R20, R19, 0x1 ;  /* 0x0000000113147836 */ /* 0x000fca0000000000 */
[----:B------:R-:W-:-:S04]  /*12b20*/  ISETP.NE.AND P0, PT, R20, 0x2, PT ;  /* 0x000000021400780c */ /* 0x000fc80003f05270 */
[----:B------:R-:W-:Y:S02]  /*12b30*/  SEL R23, RZ, 0x1, P0 ;  /* 0x00000001ff177807 */ /* 0x000fe40000000000 */
[----:B------:R-:W-:Y:S02]  /*12b40*/  SEL R20, R20, RZ, P0 ;  /* 0x000000ff14147207 */ /* 0x000fe40000000000 */
[----:B------:R-:W-:Y:S01]  /*12b50*/  LOP3.LUT R23, R22, R23, RZ, 0x3c, !PT ;  /* 0x0000001716177212 */ /* 0x000fe200078e3cff */
[----:B0-----:R-:W-:Y:S06]  /*12b60*/  @!P5 BRA `(.L_x_1105) ;  /* 0x000000000004d947 */ /* 0x001fec0003800000 */
[----:B------:R-:W-:Y:S01]  /*12b70*/  BPT.TRAP 0x1 ;  /* 0x000000040000795c */ /* 0x000fe20000300000 */
.L_x_1105:
[----:B------:R-:W-:Y:S01]  /*12b80*/  LEA R21, R20, UR45, 0x3 ;  /* 0x0000002d14157c11 */ /* 0x000fe2000f8e18ff */
[----:B------:R-:W-:Y:S01]  /*12b90*/  BSSY B1, `(.L_x_1106) ;  /* 0x0000004000017945 */ /* 0x000fe20003800000 */
[----:B------:R-:W-:-:S04]  /*12ba0*/  SHF.L.U32 R2, R23, 0x1f, RZ ;  /* 0x0000001f17027819 */ /* 0x000fc800000006ff */
[----:B------:R-:W0:Y:S02]  /*12bb0*/  SYNCS.PHASECHK.TRANS64.TRYWAIT P0, [R21+URZ+0x30840], R2 ;  /* 0x03084002150075a7 */ /* 0x000e24000800017f */
[----:B0-----:R-:W-:Y:S05]  /*12bc0*/  @!P0 BRA `(.L_x_1107) ;  /* 0x0000002800848947 */ /* 0x001fea0003800000 */
.L_x_1166:
[----:B------:R-:W-:Y:S05]  /*12bd0*/  BSYNC B1 ;  /* 0x0000000000017941 */ /* 0x000fea0003800000 */
.L_x_1106:
        /* <DEDUP_REMOVED lines=9> */
[----:B0-----:R-:W-:-:S04]  /*12c70*/  IMAD R2, R24, UR4, RZ ;  /* 0x0000000418027c24 */ /* 0x001fc8000f8e02ff */
[C---:B------:R-:W-:Y:S02]  /*12c80*/  IMAD R5, R7.reuse, UR5, R2 ;  /* 0x0000000507057c24 */ /* 0x040fe4000f8e0202 */
[----:B------:R-:W-:Y:S01]  /*12c90*/  IMAD.WIDE.U32 R2, R7, UR4, RZ ;  /* 0x0000000407027c25 */ /* 0x000fe2000f8e00ff */
[----:B------:R-:W-:-:S04]  /*12ca0*/  ULDC.64 UR4, c[0x0][0x310] ;  /* 0x0000c40000047ab9 */ /* 0x000fc80000000a00 */
[----:B------:R-:W-:Y:S01]  /*12cb0*/  IADD3 R3, R3, R5, RZ ;  /* 0x0000000503037210 */ /* 0x000fe20007ffe0ff */
[----:B------:R-:W-:-:S04]  /*12cc0*/  IMAD R5, R26, UR4, RZ ;  /* 0x000000041a057c24 */ /* 0x000fc8000f8e02ff */
[C---:B------:R-:W-:Y:S02]  /*12cd0*/  IMAD R5, R6.reuse, UR5, R5 ;  /* 0x0000000506057c24 */ /* 0x040fe4000f8e0205 */
[----:B------:R-:W-:Y:S01]  /*12ce0*/  IMAD.WIDE.U32 R2, R6, UR4, R2 ;  /* 0x0000000406027c25 */ /* 0x000fe2000f8e0002 */
[----:B------:R-:W-:-:S03]  /*12cf0*/  ULDC.64 UR4, c[0x0][0x308] ;  /* 0x0000c20000047ab9 */ /* 0x000fc60000000a00 */
[----:B------:R-:W-:Y:S02]  /*12d00*/  IMAD.IADD R3, R3, 0x1, R5 ;  /* 0x0000000103037824 */ /* 0x000fe400078e0205 */
[----:B------:R-:W-:Y:S01]  /*12d10*/  IMAD.U32 R5, RZ, RZ, UR4 ;  /* 0x00000004ff057e24 */ /* 0x000fe2000f8e00ff */
[----:B------:R-:W-:-:S03]  /*12d20*/  UIMAD UR4, UR6, UR4, URZ ;  /* 0x00000004060472a4 */ /* 0x000fc6000f8e023f */
[----:B------:R-:W-:Y:S01]  /*12d30*/  IMAD.WIDE.U32 R2, R5, UR39, R2 ;  /* 0x0000002705027c25 */ /* 0x000fe2000f8e0002 */
[----:B------:R-:W-:Y:S01]  /*12d40*/  UIMAD UR4, UR39, UR5, UR4 ;  /* 0x00000005270472a4 */ /* 0x000fe2000f8e0204 */
[----:B------:R-:W-:Y:S02]  /*12d50*/  ULDC.64 UR6, c[0x0][0x2e8] ;  /* 0x0000ba0000067ab9 */ /* 0x000fe40000000a00 */
[----:B------:R-:W-:-:S03]  /*12d60*/  LEA R28, P0, R2, UR6, 0x1 ;  /* 0x00000006021c7c11 */ /* 0x000fc6000f8008ff */
[----:B------:R-:W-:Y:S01]  /*12d70*/  IADD3 R31, R3, UR4, RZ ;  /* 0x00000004031f7c10 */ /* 0x000fe2000fffe0ff */
[----:B------:R-:W-:-:S03]  /*12d80*/  UMOV UR4, 0xffffffff ;  /* 0xffffffff00047882 */ /* 0x000fc60000000000 */
[----:B------:R-:W-:Y:S01]  /*12d90*/  LEA.HI.X R31, R2, UR7, R31, 0x1, P0 ;  /* 0x00000007021f7c11 */ /* 0x000fe200080f0c1f */
[----:B------:R-:W-:Y:S06]  /*12da0*/  BRA.DIV UR4, `(.L_x_1108) ;  /* 0x0000002a04207947 */ /* 0x000fec000b800000 */
[----:B------:R-:W0:Y:S01]  /*12db0*/  SHFL.IDX PT, R14, R28, RZ, 0x181f ;  /* 0x00181fff1c0e7589 */ /* 0x000e2200000e0000 */
[----:B------:R-:W-:Y:S01]  /*12dc0*/  IMAD.SHL.U32 R11, R25, 0x2, RZ ;  /* 0x00000002190b7824 */ /* 0x000fe200078e00ff */
[----:B------:R-:W-:Y:S02]  /*12dd0*/  LOP3.LUT R16, R16, 0xfffff7ff, RZ, 0xc0, !PT ;  /* 0xfffff7ff10107812 */ /* 0x000fe400078ec0ff */
[----:B------:R-:W1:Y:S01]  /*12de0*/  SHFL.IDX PT, R3, R31, RZ, 0x181f ;  /* 0x00181fff1f037589 */ /* 0x000e6200000e0000 */
[----:B------:R-:W-:Y:S02]  /*12df0*/  LEA R29, R29, UR45, 0x1 ;  /* 0x0000002d1d1d7c11 */ /* 0x000fe4000f8e08ff */
[----:B------:R-:W-:Y:S01]  /*12e00*/  @P1 LOP3.LUT R16, R16, 0x800, RZ, 0xfc, !PT ;  /* 0x0000080010101812 */ /* 0x000fe200078efcff */
[----:B------:R-:W2:Y:S03]  /*12e10*/  SHFL.IDX PT, R2, R28, 0x1, 0x181f ;  /* 0x00381f001c027f89 */ /* 0x000ea600000e0000 */
[----:B------:R-:W-:-:S02]  /*12e20*/  LOP3.LUT P1, RZ, R16, 0x10, RZ, 0xc0, !PT ;  /* 0x0000001010ff7812 */ /* 0x000fc4000782c0ff */
[----:B------:R-:W-:Y:S02]  /*12e30*/  LOP3.LUT P6, RZ, R16, 0x4, RZ, 0xc0, !PT ;  /* 0x0000000410ff7812 */ /* 0x000fe400078cc0ff */
[----:B0-----:R-:W-:Y:S02]  /*12e40*/  IADD3 R8, P0, R14, R11, RZ ;  /* 0x0000000b0e087210 */ /* 0x001fe40007f1e0ff */
[----:B------:R-:W-:Y:S02]  /*12e50*/  SHFL.IDX PT, R14, R28, 0x3, 0x181f ;  /* 0x00781f001c0e7f89 */ /* 0x000fe400000e0000 */
[----:B-1----:R-:W-:Y:S02]  /*12e60*/  IADD3.X R9, RZ, R3, RZ, P0, !PT ;  /* 0x00000003ff097210 */ /* 0x002fe400007fe4ff */
[----:B------:R-:W0:Y:S01]  /*12e70*/  SHFL.IDX PT, R3, R31, 0x1, 0x181f ;  /* 0x00381f001f037f89 */ /* 0x000e2200000e0000 */
[----:B--2---:R-:W-:-:S03]  /*12e80*/  IADD3 R4, P0, R2, R11, RZ ;  /* 0x0000000b02047210 */ /* 0x004fc60007f1e0ff */
[----:B------:R-:W1:Y:S04]  /*12e90*/  SHFL.IDX PT, R2, R28, 0x2, 0x181f ;  /* 0x00581f001c027f89 */ /* 0x000e6800000e0000 */
[----:B------:R2:W-:Y:S01]  /*12ea0*/  LDGSTS.E.BYPASS.LTC128B.128 [R29+0x20400], desc[UR60][R8.64], !P1 ;  /* 0x20400000081d7fae */ /* 0x0005e2000c901d7c */
[----:B0-----:R-:W-:-:S03]  /*12eb0*/  IMAD.X R5, RZ, RZ, R3, P0 ;  /* 0x000000ffff057224 */ /* 0x001fc600000e0603 */
[----:B------:R-:W0:Y:S01]  /*12ec0*/  SHFL.IDX PT, R3, R31, 0x2, 0x181f ;  /* 0x00581f001f037f89 */ /* 0x000e2200000e0000 */
[----:B-1----:R-:W-:-:S03]  /*12ed0*/  IADD3 R2, P0, R2, R11, RZ ;  /* 0x0000000b02027210 */ /* 0x002fc60007f1e0ff */
[----:B------:R-:W1:Y:S02]  /*12ee0*/  SHFL.IDX PT, R31, R31, 0x3, 0x181f ;  /* 0x00781f001f1f7f89 */ /* 0x000e6400000e0000 */
[----:B0-----:R-:W-:Y:S01]  /*12ef0*/  IMAD.X R3, RZ, RZ, R3, P0 ;  /* 0x000000ffff037224 */ /* 0x001fe200000e0603 */
        /* <DEDUP_REMOVED lines=11> */
[----:B------:R2:W-:Y:S04]  /*12fb0*/  LDGSTS.E.BYPASS.LTC128B.128 [R29+0x25400], desc[UR60][R2.64+0x100], !P6 ;  /* 0x25400100021d7fae */ /* 0x0005e8000f101d7c */
[----:B-1----:R2:W-:Y:S02]  /*12fc0*/  LDGSTS.E.BYPASS.LTC128B.128 [R29+0x27400], desc[UR60][R2.64+0x180], !P5 ;  /* 0x27400180021d7fae */ /* 0x0025e4000e901d7c */
.L_x_1176:
[----:B--2---:R-:W-:Y:S02]  /*12fd0*/  SHF.L.U32 R2, R25, 0x1, RZ ;  /* 0x0000000119027819 */ /* 0x004fe400000006ff */
[----:B------:R-:W-:Y:S02]  /*12fe0*/  P2R R4, PR, RZ, 0x2 ;  /* 0x00000002ff047803 */ /* 0x000fe40000000000 */
[----:B------:R-:W-:Y:S02]  /*12ff0*/  IADD3 R2, P0, R14, R2, RZ ;  /* 0x000000020e027210 */ /* 0x000fe40007f1e0ff */
[C---:B------:R-:W-:Y:S02]  /*13000*/  LOP3.LUT P1, RZ, R16.reuse, 0x10, RZ, 0xc0, !PT ;  /* 0x0000001010ff7812 */ /* 0x040fe4000782c0ff */
[C---:B------:R-:W-:Y:S01]  /*13010*/  LOP3.LUT P6, RZ, R16.reuse, 0x4, RZ, 0xc0, !PT ;  /* 0x0000000410ff7812 */ /* 0x040fe200078cc0ff */
[----:B------:R-:W-:Y:S01]  /*13020*/  IMAD.X R3, RZ, RZ, R31, P0 ;  /* 0x000000ffff037224 */ /* 0x000fe200000e061f */
[----:B------:R-:W-:-:S09]  /*13030*/  LOP3.LUT P0, RZ, R16, 0x8, RZ, 0xc0, !PT ;  /* 0x0000000810ff7812 */ /* 0x000fd2000780c0ff */
[----:B------:R-:W-:Y:S01]  /*13040*/  @!PT LDS RZ, [RZ] ;  /* 0x00000000fffff984 */ /* 0x000fe20000000800 */
[----:B------:R-:W-:Y:S01]  /*13050*/  @!PT LDS RZ, [RZ] ;  /* 0x00000000fffff984 */ /* 0x000fe20000000800 */
[----:B------:R-:W-:Y:S01]  /*13060*/  @!PT LDS RZ, [RZ] ;  /* 0x00000000fffff984 */ /* 0x000fe20000000800 */
[----:B------:R0:W-:Y:S01]  /*13070*/  LDGSTS.E.BYPASS.LTC128B.128 [R29+0x21c00], desc[UR60][R2.64], !P1 ;  /* 0x21c00000021d7fae */ /* 0x0001e2000c901d7c */
[----:B------:R-:W-:-:S03]  /*13080*/  ISETP.NE.AND P1, PT, R4, RZ, PT ;  /* 0x000000ff0400720c */ /* 0x000fc60003f25270 */
[----:B------:R0:W-:Y:S01]  /*13090*/  LDGSTS.E.BYPASS.LTC128B.128 [R29+0x23c00], desc[UR60][R2.64+0x80], !P0 ;  /* 0x23c00080021d7fae */ /* 0x0001e2000c101d7c */
[----:B------:R-:W-:-:S03]  /*130a0*/  PLOP3.LUT P0, PT, PT, PT, PT, 0x80, 0x0 ;  /* 0x000000000000781c */ /* 0x000fc60003f0f070 */
[----:B------:R0:W-:Y:S04]  /*130b0*/  LDGSTS.E.BYPASS.LTC128B.128 [R29+0x25c00], desc[UR60][R2.64+0x100], !P6 ;  /* 0x25c00100021d7fae */ /* 0x0001e8000f101d7c */
[----:B------:R0:W-:Y:S01]  /*130c0*/  LDGSTS.E.BYPASS.LTC128B.128 [R29+0x27c00], desc[UR60][R2.64+0x180], !P5 ;  /* 0x27c00180021d7fae */ /* 0x0001e2000e901d7c */
[----:B------:R-:W-:-:S05]  /*130d0*/  NOP ;  /* 0x0000000000007918 */ /* 0x000fca0000000000 */
.L_x_1109:
        /* <DEDUP_REMOVED lines=10> */
.L_x_1110:
[----:B------:R1:W-:Y:S01]  /*13180*/  SYNCS.ARRIVE.TRANS64.A1T0 RZ, [R21+URZ+0x30830], RZ ;  /* 0x030830ff15ff79a7 */ /* 0x0003e2000810003f */
[----:B------:R-:W-:Y:S05]  /*13190*/  @!P6 BRA `(.L_x_1111) ;  /* 0x000000000004e947 */ /* 0x000fea0003800000 */
[----:B------:R-:W-:Y:S01]  /*131a0*/  BPT.TRAP 0x1 ;  /* 0x000000040000795c */ /* 0x000fe20000300000 */
.L_x_1111:
[----:B0-----:R-:W-:Y:S01]  /*131b0*/  SHF.L.U32 R3, R22, 0x1f, RZ ;  /* 0x0000001f16037819 */ /* 0x001fe200000006ff */
[----:B------:R-:W-:Y:S01]  /*131c0*/  BSSY B1, `(.L_x_1112) ;  /* 0x0000004000017945 */ /* 0x000fe20003800000 */
[----:B------:R-:W-:-:S04]  /*131d0*/  LEA R4, R19, UR45, 0x3 ;  /* 0x0000002d13047c11 */ /* 0x000fc8000f8e18ff */
[----:B------:R-:W0:Y:S02]  /*131e0*/  SYNCS.PHASECHK.TRANS64.TRYWAIT P0, [R4+URZ+0x30860], R3 ;  /* 0x03086003040075a7 */ /* 0x000e24000800017f */
[----:B0-----:R-:W-:Y:S05]  /*131f0*/  @!P0 BRA `(.L_x_1113) ;  /* 0x00000028006c8947 */ /* 0x001fea0003800000 */
.L_x_1177:
[----:B------:R-:W-:Y:S05]  /*13200*/  BSYNC B1 ;  /* 0x0000000000017941 */ /* 0x000fea0003800000 */
.L_x_1112:
[----:B------:R-:W-:Y:S01]  /*13210*/  UMOV UR4, 0xffffffff ;  /* 0xffffffff00047882 */ /* 0x000fe20000000000 */
[----:B------:R-:W-:Y:S01]  /*13220*/  IMAD R5, R19, 0x4000, R30 ;  /* 0x0000400013057824 */ /* 0x000fe200078e021e */
[----:B------:R-:W-:Y:S01]  /*13230*/  SHF.L.U32 R8, R25, 0x1, RZ ;  /* 0x0000000119087819 */ /* 0x000fe200000006ff */
[----:B------:R-:W-:Y:S06]  /*13240*/  BRA.DIV UR4, `(.L_x_1114) ;  /* 0x0000002a046c7947 */ /* 0x000fec000b800000 */
[----:B------:R-:W2:Y:S01]  /*13250*/  SHFL.IDX PT, R14, R17, RZ, 0x181f ;  /* 0x00181fff110e7589 */ /* 0x000ea200000e0000 */
[----:B------:R-:W-:-:S03]  /*13260*/  LEA R5, R5, UR45, 0x1 ;  /* 0x0000002d05057c11 */ /* 0x000fc6000f8e08ff */
        /* <DEDUP_REMOVED lines=28> */
[----:B0-----:R-:W-:Y:S02]  /*13430*/  IADD3.X R3, RZ, R3, RZ, P0, !PT ;  /* 0x00000003ff037210 */ /* 0x001fe400007fe4ff */
        /* <DEDUP_REMOVED lines=8> */
.L_x_1187:
[----:B0--3--:R-:W-:Y:S01]  /*134c0*/  IADD3 R2, P0, R14, R8, RZ ;  /* 0x000000080e027210 */ /* 0x009fe20007f1e0ff */
[----:B------:R-:W-:Y:S02]  /*134d0*/  ULDC.64 UR4, c[0x0][0x328] ;  /* 0x0000ca0000047ab9 */ /* 0x000fe40000000a00 */
        /* <DEDUP_REMOVED lines=14> */
[----:B------:R-:W-:Y:S01]  /*135c0*/  PLOP3.LUT P0, PT, PT, PT, PT, 0x80, 0x0 ;  /* 0x000000000000781c */ /* 0x000fe20003f0f070 */
[----:B------:R-:W-:Y:S01]  /*135d0*/  NOP ;  /* 0x0000000000007918 */ /* 0x000fe20000000000 */
[----:B0-----:R-:W-:Y:S01]  /*135e0*/  IMAD.WIDE.U32 R2, R7, UR4, RZ ;  /* 0x0000000407027c25 */ /* 0x001fe2000f8e00ff */
[----:B------:R-:W-:-:S03]  /*135f0*/  ULDC.64 UR4, c[0x0][0x338] ;  /* 0x0000ce0000047ab9 */ /* 0x000fc60000000a00 */
[----:B------:R-:W-:Y:S02]  /*13600*/  IMAD.IADD R3, R3, 0x1, R9 ;  /* 0x0000000103037824 */ /* 0x000fe400078e0209 */
[----:B------:R-:W-:Y:S02]  /*13610*/  IMAD R7, R26, UR4, RZ ;  /* 0x000000041a077c24 */ /* 0x000fe4000f8e02ff */
[----:B------:R-:W-:-:S04]  /*13620*/  IMAD.WIDE.U32 R2, R6, UR4, R2 ;  /* 0x0000000406027c25 */ /* 0x000fc8000f8e0002 */
[----:B------:R-:W-:-:S05]  /*13630*/  IMAD R7, R6, UR5, R7 ;  /* 0x0000000506077c24 */ /* 0x000fca000f8e0207 */
[----:B------:R-:W-:-:S07]  /*13640*/  IADD3 R19, R3, R7, RZ ;  /* 0x0000000703137210 */ /* 0x000fce0007ffe0ff */
.L_x_1115:
        /* <DEDUP_REMOVED lines=10> */
.L_x_1116:
[----:B------:R-:W-:Y:S01]  /*136f0*/  R2UR UR4, R32 ;  /* 0x00000000200472ca */ /* 0x000fe200000e0000 */
[----:B------:R-:W-:Y:S01]  /*13700*/  ULDC.64 UR6, c[0x0][0x330] ;  /* 0x0000cc0000067ab9 */ /* 0x000fe20000000a00 */
[----:B------:R-:W-:Y:S01]  /*13710*/  IMAD.MOV.U32 R18, RZ, RZ, R2 ;  /* 0x000000ffff127224 */ /* 0x000fe200078e0002 */
[----:B------:R0:W-:Y:S01]  /*13720*/  SYNCS.ARRIVE.TRANS64.A1T0 RZ, [R4+URZ+0x30850], RZ ;  /* 0x030850ff04ff79a7 */ /* 0x0001e2000810003f */
[----:B------:R-:W-:Y:S01]  /*13730*/  IMAD.U32 R3, RZ, RZ, UR6 ;  /* 0x00000006ff037e24 */ /* 0x000fe2000f8e00ff */
[----:B------:R-:W-:Y:S01]  /*13740*/  IADD3 R10, R10, -0x40, RZ ;  /* 0xffffffc00a0a7810 */ /* 0x000fe20007ffe0ff */
[----:B------:R-:W-:Y:S02]  /*13750*/  VIADD R27, R27, 0xffffffff ;  /* 0xffffffff1b1b7836 */ /* 0x000fe40000000000 */
[----:B------:R-:W-:-:S04]  /*13760*/  IMAD.WIDE.U32 R18, R3, UR39, R18 ;  /* 0x0000002703127c25 */ /* 0x000fc8000f8e0012 */
[----:B------:R-:W-:Y:S01]  /*13770*/  VIADD R0, R0, 0x40 ;  /* 0x0000004000007836 */ /* 0x000fe20000000000 */
[----:B------:R-:W-:Y:S01]  /*13780*/  UIMAD UR4, UR4, UR6, URZ ;  /* 0x00000006040472a4 */ /* 0x000fe2000f8e023f */
[----:B------:R-:W-:-:S03]  /*13790*/  IMAD.MOV.U32 R22, RZ, RZ, R23 ;  /* 0x000000ffff167224 */ /* 0x000fc600078e0017 */
[----:B------:R-:W-:-:S03]  /*137a0*/  UIMAD UR4, UR39, UR7, UR4 ;  /* 0x00000007270472a4 */ /* 0x000fc6000f8e0204 */
[----:B------:R-:W-:Y:S02]  /*137b0*/  ULDC.64 UR6, c[0x0][0x318] ;  /* 0x0000c60000067ab9 */ /* 0x000fe40000000a00 */
[----:B------:R-:W-:Y:S02]  /*137c0*/  LEA R17, P0, R18, UR6, 0x1 ;  /* 0x0000000612117c11 */ /* 0x000fe4000f8008ff */
[----:B------:R-:W-:Y:S01]  /*137d0*/  IADD3 R3, R19, UR4, RZ ;  /* 0x0000000413037c10 */ /* 0x000fe2000fffe0ff */
[----:B------:R-:W-:-:S03]  /*137e0*/  IMAD.MOV.U32 R19, RZ, RZ, R20 ;  /* 0x000000ffff137224 */ /* 0x000fc600078e0014 */
[----:B------:R-:W-:Y:S02]  /*137f0*/  LEA.HI.X R18, R18, UR7, R3, 0x1, P0 ;  /* 0x0000000712127c11 */ /* 0x000fe400080f0c03 */
[----:B------:R-:W-:-:S13]  /*13800*/  ISETP.GT.AND P0, PT, R27, UR49, PT ;  /* 0x000000311b007c0c */ /* 0x000fda000bf04270 */
[----:B0-----:R-:W-:Y:S05]  /*13810*/  @P0 BRA `(.L_x_1117) ;  /* 0xfffffff000640947 */ /* 0x001fea000383ffff */
[----:B------:R-:W-:Y:S05]  /*13820*/  BSYNC B0 ;  /* 0x0000000000007941 */ /* 0x000fea0003800000 */
.L_x_1104:
[----:B------:R-:W-:-:S13]  /*13830*/  LOP3.LUT P0, RZ, R16, 0x20, RZ, 0xc0, !PT ;  /* 0x0000002010ff7812 */ /* 0x000fda000780c0ff */
[----:B------:R-:W-:Y:S05]  /*13840*/  @!P0 BRA `(.L_x_1118) ;  /* 0x0000000000048947 */ /* 0x000fea0003800000 */
[----:B------:R-:W-:Y:S01]  /*13850*/  BPT.TRAP 0x1 ;  /* 0x000000040000795c */ /* 0x000fe20000300000 */
.L_x_1118:
[C---:B0-----:R-:W-:Y:S01]  /*13860*/  LEA R0, R20.reuse, UR45, 0x3 ;  /* 0x0000002d14007c11 */ /* 0x041fe2000f8e18ff */
[----:B------:R-:W0:Y:S01]  /*13870*/  S2R R6, SR_TID.X ;  /* 0x0000000000067919 */ /* 0x000e220000002100 */
[----:B------:R-:W-:Y:S01]  /*13880*/  SHF.L.U32 R3, R23, 0x1f, RZ ;  /* 0x0000001f17037819 */ /* 0x000fe200000006ff */
[----:B------:R-:W-:Y:S01]  /*13890*/  BSSY B0, `(.L_x_1119) ;  /* 0x0000009000007945 */ /* 0x000fe20003800000 */
[----:B------:R-:W-:Y:S01]  /*138a0*/  MOV R2, 0xffffffc0 ;  /* 0xffffffc000027802 */ /* 0x000fe20000000f00 */
[----:B------:R-:W-:Y:S01]  /*138b0*/  IMAD R4, R20, 0x4000, R30 ;  /* 0x0000400014047824 */ /* 0x000fe200078e021e */
[----:B------:R-:W2:Y:S03]  /*138c0*/  SYNCS.PHASECHK.TRANS64.TRYWAIT P0, [R0+URZ+0x30860], R3 ;  /* 0x03086003000075a7 */ /* 0x000ea6000800017f */
[----:B------:R-:W-:Y:S01]  /*138d0*/  IMAD R5, R27, R2, UR47 ;  /* 0x0000002f1b057e24 */ /* 0x000fe2000f8e0202 */
[----:B0-----:R-:W-:-:S04]  /*138e0*/  LOP3.LUT R6, R6, 0x7f, RZ, 0xc0, !PT ;  /* 0x0000007f06067812 */ /* 0x001fc800078ec0ff */
[----:B------:R-:W-:-:S05]  /*138f0*/  SHF.R.U32.HI R6, RZ, 0x3, R6 ;  /* 0x00000003ff067819 */ /* 0x000fca0000011606 */
[----:B------:R-:W-:Y:S01]  /*13900*/  IMAD.IADD R5, R5, 0x1, -R6 ;  /* 0x0000000105057824 */ /* 0x000fe200078e0a06 */
[----:B--2---:R-:W-:Y:S06]  /*13910*/  @!P0 BRA `(.L_x_1120) ;  /* 0x0000002800248947 */ /* 0x004fec0003800000 */
.L_x_1188:
[----:B------:R-:W-:Y:S05]  /*13920*/  BSYNC B0 ;  /* 0x0000000000007941 */ /* 0x000fea0003800000 */
.L_x_1119:
[----:B------:R-:W-:-:S03]  /*13930*/  UMOV UR4, 0xffffffff ;  /* 0xffffffff00047882 */ /* 0x000fc60000000000 */
[----:B------:R-:W-:Y:S05]  /*13940*/  BRA.DIV UR4, `(.L_x_1121) ;  /* 0x0000002a042c7947 */ /* 0x000fea000b800000 */
[----:B0-----:R-:W-:Y:S01]  /*13950*/  SHFL.IDX PT, R3, R18, RZ, 0x181f ;  /* 0x00181fff12037589 */ /* 0x001fe200000e0000 */
[----:B------:R-:W-:Y:S01]  /*13960*/  ULDC UR4, c[0x0][0x2f4] ;  /* 0x0000bd0000047ab9 */ /* 0x000fe20000000800 */
[----:B------:R-:W-:Y:S02]  /*13970*/  LEA R4, R4, UR45, 0x1 ;  /* 0x0000002d04047c11 */ /* 0x000fe4000f8e08ff */
[----:B------:R-:W0:Y:S01]  /*13980*/  SHFL.IDX PT, R2, R17, RZ, 0x181f ;  /* 0x00181fff11027589 */ /* 0x000e2200000e0000 */
[----:B------:R-:W-:Y:S02]  /*13990*/  ISETP.GE.AND P2, PT, R25, UR4, PT ;  /* 0x0000000419007c0c */ /* 0x000fe4000bf46270 */
[----:B------:R-:W-:Y:S01]  /*139a0*/  ISETP.GE.AND P3, PT, R36, UR4, PT ;  /* 0x0000000424007c0c */ /* 0x000fe2000bf66270 */
[----:B------:R-:W2:Y:S01]  /*139b0*/  SHFL.IDX PT, R14, R17, 0x1, 0x181f ;  /* 0x00381f00110e7f89 */ /* 0x000ea200000e0000 */
[C---:B------:R-:W-:Y:S02]  /*139c0*/  ISETP.LT.OR P5, PT, R5.reuse, 0x1, P2 ;  /* 0x000000010500780c */ /* 0x040fe400017a1670 */
[----:B------:R-:W-:Y:S01]  /*139d0*/  ISETP.LT.OR P4, PT, R5, 0x1, P3 ;  /* 0x000000010500780c */ /* 0x000fe20001f81670 */
[----:B------:R-:W3:Y:S01]  /*139e0*/  SHFL.IDX PT, R6, R18, 0x1, 0x181f ;  /* 0x00381f0012067f89 */ /* 0x000ee200000e0000 */
        /* <DEDUP_REMOVED lines=10> */
[----:B------:R-:W-:Y:S02]  /*13a90*/  ISETP.LT.OR P4, PT, R5, 0x11, P3 ;  /* 0x000000110500780c */ /* 0x000fe40001f81670 */
[----:B--2---:R-:W-:Y:S01]  /*13aa0*/  MOV R2, R14 ;  /* 0x0000000e00027202 */ /* 0x004fe20000000f00 */
[----:B---3--:R-:W-:Y:S01]  /*13ab0*/  IMAD.MOV.U32 R3, RZ, RZ, R6 ;  /* 0x000000ffff037224 */ /* 0x008fe200078e0006 */
[----:B------:R-:W-:Y:S03]  /*13ac0*/  SHFL.IDX PT, R14, R17, 0x2, 0x181f ;  /* 0x00581f00110e7f89 */ /* 0x000fe600000e0000 */
[----:B------:R-:W-:Y:S01]  /*13ad0*/  IMAD.WIDE.U32 R2, R25, 0x2, R2 ;  /* 0x0000000219027825 */ /* 0x000fe200078e0002 */
[----:B------:R-:W0:Y:S04]  /*13ae0*/  SHFL.IDX PT, R6, R18, 0x2, 0x181f ;  /* 0x00581f0012067f89 */ /* 0x000e2800000e0000 */
[----:B------:R-:W-:Y:S01]  /*13af0*/  LDGSTS.E.BYPASS.LTC128B.128 [R4+0xc00], desc[UR60][R2.64], !P5 ;  /* 0x00c0000002047fae */ /* 0x000fe2000e901d7c */
[----:B------:R-:W-:-:S03]  /*13b00*/  ISETP.LT.OR P5, PT, R5, 0x11, P1 ;  /* 0x000000110500780c */ /* 0x000fc60000fa1670 */
[----:B------:R-:W-:Y:S01]  /*13b10*/  LDGSTS.E.BYPASS.LTC128B.128 [R4+0x2c00], desc[UR60][R2.64+0x80], !P4 ;  /* 0x02c0008002047fae */ /* 0x000fe2000e101d7c */
[----:B------:R-:W-:-:S03]  /*13b20*/  ISETP.LT.OR P4, PT, R5, 0x11, P0 ;  /* 0x000000110500780c */ /* 0x000fc60000781670 */
[----:B------:R-:W2:Y:S06]  /*13b30*/  SHFL.IDX PT, R18, R18, 0x3, 0x181f ;  /* 0x00781f0012127f89 */ /* 0x000eac00000e0000 */
[----:B------:R-:W-:Y:S01]  /*13b40*/  LDGSTS.E.BYPASS.LTC128B.128 [R4+0x4c00], desc[UR60][R2.64+0x100], !P5 ;  /* 0x04c0010002047fae */ /* 0x000fe2000e901d7c */
[----:B------:R-:W-:-:S03]  /*13b50*/  ISETP.LT.OR P5, PT, R5, 0x21, P2 ;  /* 0x000000210500780c */ /* 0x000fc600017a1670 */
[----:B------:R0:W-:Y:S01]  /*13b60*/  LDGSTS.E.BYPASS.LTC128B.128 [R4+0x6c00], desc[UR60][R2.64+0x180], !P4 ;  /* 0x06c0018002047fae */ /* 0x0001e2000e101d7c */
[----:B------:R-:W-:Y:S02]  /*13b70*/  ISETP.LT.OR P4, PT, R5, 0x21, P3 ;  /* 0x000000210500780c */ /* 0x000fe40001f81670 */
[----:B0-----:R-:W-:Y:S01]  /*13b80*/  MOV R3, R6 ;  /* 0x0000000600037202 */ /* 0x001fe20000000f00 */
[----:B------:R-:W-:Y:S02]  /*13b90*/  IMAD.MOV.U32 R2, RZ, RZ, R14 ;  /* 0x000000ffff027224 */ /* 0x000fe400078e000e */
[----:B------:R0:W3:Y:S01]  /*13ba0*/  SHFL.IDX PT, R14, R17, 0x3, 0x181f ;  /* 0x00781f00110e7f89 */ /* 0x0000e200000e0000 */
[----:B------:R-:W-:Y:S02]  /*13bb0*/  IMAD.MOV.U32 R6, RZ, RZ, RZ ;  /* 0x000000ffff067224 */ /* 0x000fe400078e00ff */
[----:B------:R-:W-:-:S05]  /*13bc0*/  IMAD.WIDE.U32 R2, R25, 0x2, R2 ;  /* 0x0000000219027825 */ /* 0x000fca00078e0002 */
[----:B------:R0:W-:Y:S01]  /*13bd0*/  LDGSTS.E.BYPASS.LTC128B.128 [R4+0x1400], desc[UR60][R2.64], !P5 ;  /* 0x0140000002047fae */ /* 0x0001e2000e901d7c */
[----:B------:R-:W-:-:S03]  /*13be0*/  ISETP.LT.OR P5, PT, R5, 0x21, P1 ;  /* 0x000000210500780c */ /* 0x000fc60000fa1670 */
[----:B------:R0:W-:Y:S01]  /*13bf0*/  LDGSTS.E.BYPASS.LTC128B.128 [R4+0x3400], desc[UR60][R2.64+0x80], !P4 ;  /* 0x0340008002047fae */ /* 0x0001e2000e101d7c */
[----:B------:R-:W-:-:S09]  /*13c00*/  ISETP.LT.OR P4, PT, R5, 0x21, P0 ;  /* 0x000000210500780c */ /* 0x000fd20000781670 */
[----:B------:R0:W-:Y:S04]  /*13c10*/  LDGSTS.E.BYPASS.LTC128B.128 [R4+0x5400], desc[UR60][R2.64+0x100], !P5 ;  /* 0x0540010002047fae */ /* 0x0001e8000e901d7c */
[----:B--23--:R0:W-:Y:S02]  /*13c20*/  LDGSTS.E.BYPASS.LTC128B.128 [R4+0x7400], desc[UR60][R2.64+0x180], !P4 ;  /* 0x0740018002047fae */ /* 0x00c1e4000e101d7c */
.L_x_1198:
[C---:B------:R-:W-:Y:S01]  /*13c30*/  ISETP.LT.OR P2, PT, R5.reuse, 0x31, P2 ;  /* 0x000000310500780c */ /* 0x040fe20001741670 */
[----:B0-----:R-:W-:Y:S01]  /*13c40*/  IMAD.MOV.U32 R2, RZ, RZ, R14 ;  /* 0x000000ffff027224 */ /* 0x001fe200078e000e */
[C---:B------:R-:W-:Y:S02]  /*13c50*/  ISETP.LT.OR P3, PT, R5.reuse, 0x31, P3 ;  /* 0x000000310500780c */ /* 0x040fe40001f61670 */
        /* <DEDUP_REMOVED lines=13> */
.L_x_1122:
        /* <DEDUP_REMOVED lines=10> */
.L_x_1123:
[----:B0-----:R-:W-:Y:S01]  /*13dd0*/  VIADD R2, R20, 0x1 ;  /* 0x0000000114027836 */ /* 0x001fe20000000000 */
[----:B------:R0:W-:Y:S04]  /*13de0*/  SYNCS.ARRIVE.TRANS64.A1T0 RZ, [R0+URZ+0x30850], RZ ;  /* 0x030850ff00ff79a7 */ /* 0x0001e8000810003f */
[----:B------:R-:W-:-:S04]  /*13df0*/  ISETP.NE.AND P0, PT, R2, 0x2, PT ;  /* 0x000000020200780c */ /* 0x000fc80003f05270 */
[----:B0-----:R-:W-:Y:S02]  /*13e00*/  SEL R0, RZ, 0x1, P0 ;  /* 0x00000001ff007807 */ /* 0x001fe40000000000 */
[----:B------:R-:W-:Y:S02]  /*13e10*/  SEL R2, R2, RZ, P0 ;  /* 0x000000ff02027207 */ /* 0x000fe40000000000 */
[----:B------:R-:W-:-:S07]  /*13e20*/  LOP3.LUT R0, R23, R0, RZ, 0x3c, !PT ;  /* 0x0000000017007212 */ /* 0x000fce00078e3cff */
.L_x_1083:
[----:B------:R-:W0:Y:S01]  /*13e30*/  S2R R4, SR_CgaCtaId ;  /* 0x0000000000047919 */ /* 0x000e220000008800 */
[----:B------:R-:W-:Y:S02]  /*13e40*/  MOV R3, 0x400 ;  /* 0x0000040000037802 */ /* 0x000fe40000000f00 */
[----:B------:R-:W-:Y:S02]  /*13e50*/  SHF.L.U32 R6, R6, 0x1f, RZ ;  /* 0x0000001f06067819 */ /* 0x000fe400000006ff */
[----:B0-----:R-:W-:-:S04]  /*13e60*/  LEA R7, R4, R3, 0x18 ;  /* 0x0000000304077211 */ /* 0x001fc800078ec0ff */
[----:B------:R-:W0:Y:S02]  /*13e70*/  SYNCS.PHASECHK.TRANS64.TRYWAIT P0, [R7+URZ+0x30820], R6 ;  /* 0x03082006070075a7 */ /* 0x000e24000800017f */
[----:B0-----:R-:W-:Y:S05]  /*13e80*/  @!P0 BRA `(.L_x_1124) ;  /* 0x00000028005c8947 */ /* 0x001fea0003800000 */
.L_x_1199:
[----:B------:R-:W-:-:S03]  /*13e90*/  UMOV UR4, 0xffffffff ;  /* 0xffffffff00047882 */ /* 0x000fc60000000000 */
[----:B------:R-:W-:Y:S05]  /*13ea0*/  BRA.DIV UR4, `(.L_x_1125) ;  /* 0x0000002a04687947 */ /* 0x000fea000b800000 */
[----:B------:R-:W2:Y:S02]  /*13eb0*/  S2R R3, SR_TID.X ;  /* 0x0000000000037919 */ /* 0x000ea40000002100 */
[----:B--2---:R-:W-:-:S04]  /*13ec0*/  SHF.R.U32.HI R3, RZ, 0x5, R3 ;  /* 0x00000005ff037819 */ /* 0x004fc80000011603 */
[----:B------:R-:W-:-:S05]  /*13ed0*/  LOP3.LUT R3, R3, 0x3, RZ, 0xc0, !PT ;  /* 0x0000000303037812 */ /* 0x000fca00078ec0ff */
[----:B------:R2:W3:Y:S02]  /*13ee0*/  SHFL.IDX PT, R14, R3, RZ, 0x1f ;  /* 0x00001fff030e7589 */ /* 0x0004e400000e0000 */
.L_x_1202:
[----:B---3--:R-:W-:-:S13]  /*13ef0*/  ISETP.NE.AND P0, PT, R14, RZ, PT ;  /* 0x000000ff0e00720c */ /* 0x008fda0003f05270 */
[----:B------:R-:W-:Y:S05]  /*13f00*/  @P0 BRA `(.L_x_991) ;  /* 0x0000000000900947 */ /* 0x000fea0003800000 */
[----:B------:R-:W-:-:S03]  /*13f10*/  UMOV UR4, 0xffffffff ;  /* 0xffffffff00047882 */ /* 0x000fc60000000000 */
[----:B------:R-:W-:Y:S05]  /*13f20*/  BRA.DIV UR4, `(.L_x_1126) ;  /* 0x0000002a047c7947 */ /* 0x000fea000b800000 */
[----:B------:R-:W-:-:S13]  /*13f30*/  ELECT P6, URZ, PT ;  /* 0x00000000003f782f */ /* 0x000fda00038c0000 */
.L_x_1205:
[----:B------:R-:W-:Y:S05]  /*13f40*/  @!P6 BRA `(.L_x_991) ;  /* 0x000000000080e947 */ /* 0x000fea0003800000 */
[----:B--2---:R-:W2:Y:S02]  /*13f50*/  LDL R3, [R1+0x4] ;  /* 0x0000040001037983 */ /* 0x004ea40000100800 */
[----:B--2---:R-:W-:-:S13]  /*13f60*/  R2UR UR4, R3 ;  /* 0x00000000030472ca */ /* 0x004fda00000e0000 */
[----:B------:R-:W-:-:S06]  /*13f70*/  ULOP3.LUT UR4, UR4, 0x2, URZ, 0xfc, !UPT ;  /* 0x0000000204047892 */ /* 0x000fcc000f8efc3f */
[----:B------:R-:W-:-:S05]  /*13f80*/  IMAD.U32 R3, RZ, RZ, UR4 ;  /* 0x00000004ff037e24 */ /* 0x000fca000f8e00ff */
[----:B------:R-:W-:-:S13]  /*13f90*/  ISETP.NE.AND P0, PT, R3, 0x3, PT ;  /* 0x000000030300780c */ /* 0x000fda0003f05270 */
[----:B------:R-:W-:Y:S05]  /*13fa0*/  @!P0 BRA `(.L_x_1127) ;  /* 0x0000000000048947 */ /* 0x000fea0003800000 */
[----:B------:R-:W-:Y:S01]  /*13fb0*/  BPT.TRAP 0x1 ;  /* 0x000000040000795c */ /* 0x000fe20000300000 */
.L_x_1127:
[C---:B------:R-:W-:Y:S01]  /*13fc0*/  LEA R5, R2.reuse, R7, 0x3 ;  /* 0x0000000702057211 */ /* 0x040fe200078e18ff */
[----:B------:R-:W-:Y:S01]  /*13fd0*/  VIADD R2, R2, 0x1 ;  /* 0x0000000102027836 */ /* 0x000fe20000000000 */
[----:B------:R-:W-:-:S04]  /*13fe0*/  SHF.L.U32 R4, R0, 0x1f, RZ ;  /* 0x0000001f00047819 */ /* 0x000fc800000006ff */
[----:B------:R-:W2:Y:S01]  /*13ff0*/  SYNCS.PHASECHK.TRANS64.TRYWAIT P1, [R5+URZ+0x30840], R4 ;  /* 0x03084004050075a7 */ /* 0x000ea2000802017f */
[----:B------:R-:W-:-:S04]  /*14000*/  ISETP.NE.AND P2, PT, R2, 0x2, PT ;  /* 0x000000020200780c */ /* 0x000fc80003f45270 */
[----:B------:R-:W-:Y:S01]  /*14010*/  SEL R3, RZ, 0x1, P2 ;  /* 0x00000001ff037807 */ /* 0x000fe20001000000 */
[----:B--2---:R-:W-:Y:S08]  /*14020*/  @!P1 BRA `(.L_x_1128) ;  /* 0x00000028005c9947 */ /* 0x004ff00003800000 */
.L_x_1206:
[----:B------:R-:W-:Y:S02]  /*14030*/  SEL R2, R2, RZ, P2 ;  /* 0x000000ff02027207 */ /* 0x000fe40001000000 */
[----:B------:R-:W-:Y:S01]  /*14040*/  LOP3.LUT R0, R0, R3, RZ, 0x3c, !PT ;  /* 0x0000000300007212 */ /* 0x000fe200078e3cff */
[----:B------:R-:W-:Y:S06]  /*14050*/  @!P0 BRA `(.L_x_1129) ;  /* 0x0000000000048947 */ /* 0x000fec0003800000 */
[----:B------:R-:W-:Y:S01]  /*14060*/  BPT.TRAP 0x1 ;  /* 0x000000040000795c */ /* 0x000fe20000300000 */
.L_x_1129:
[----:B------:R-:W-:Y:S01]  /*14070*/  IMAD R3, R2, 0x8, R7 ;  /* 0x0000000802037824 */ /* 0x000fe200078e0207 */
[----:B------:R-:W-:-:S04]  /*14080*/  SHF.L.U32 R0, R0, 0x1f, RZ ;  /* 0x0000001f00007819 */ /* 0x000fc800000006ff */
[----:B------:R-:W3:Y:S02]  /*14090*/  SYNCS.PHASECHK.TRANS64.TRYWAIT P1, [R3+URZ+0x30840], R0 ;  /* 0x03084000030075a7 */ /* 0x000ee4000802017f */
[----:B---3--:R-:W-:Y:S05]  /*140a0*/  @!P1 BRA `(.L_x_1130) ;  /* 0x0000002800509947 */ /* 0x008fea0003800000 */
.L_x_1207:
[----:B------:R-:W-:Y:S05]  /*140b0*/  @!P0 BRA `(.L_x_1131) ;  /* 0x0000000000048947 */ /* 0x000fea0003800000 */
[----:B------:R-:W-:Y:S01]  /*140c0*/  BPT.TRAP 0x1 ;  /* 0x000000040000795c */ /* 0x000fe20000300000 */
.L_x_1131:
[----:B------:R-:W4:Y:S02]  /*140d0*/  SYNCS.PHASECHK.TRANS64.TRYWAIT P1, [R5+URZ+0x30860], R4 ;  /* 0x03086004050075a7 */ /* 0x000f24000802017f */
[----:B----4-:R-:W-:Y:S05]  /*140e0*/  @!P1 BRA `(.L_x_1132) ;  /* 0x0000002800549947 */ /* 0x010fea0003800000 */
.L_x_1208:
[----:B------:R-:W-:Y:S05]  /*140f0*/  @!P0 BRA `(.L_x_1133) ;  /* 0x0000000000048947 */ /* 0x000fea0003800000 */
[----:B------:R-:W-:Y:S01]  /*14100*/  BPT.TRAP 0x1 ;  /* 0x000000040000795c */ /* 0x000fe20000300000 */
.L_x_1133:
[----:B------:R0:W0:Y:S02]  /*14110*/  SYNCS.PHASECHK.TRANS64.TRYWAIT P0, [R3+URZ+0x30860], R0 ;  /* 0x03086000030075a7 */ /* 0x000024000800017f */
[----:B0-----:R-:W-:Y:S05]  /*14120*/  @!P0 NANOSLEEP.SYNCS 0x989680 ;  /* 0x009896800000895d */ /* 0x001fea0003900000 */
[----:B------:R-:W0:Y:S02]  /*14130*/  @!P0 SYNCS.PHASECHK.TRANS64 P0, [R3+URZ+0x30860], R0 ;  /* 0x03086000030085a7 */ /* 0x000e24000800007f */
[----:B0-----:R-:W-:Y:S05]  /*14140*/  @!P0 BRA `(.L_x_1133) ;  /* 0xfffffffc00f08947 */ /* 0x001fea000383ffff */
.L_x_991:
[----:B------:R-:W-:Y:S05]  /*14150*/  BSYNC B6 ;  /* 0x0000000000067941 */ /* 0x000fea0003800000 */
.L_x_988:
[----:B------:R-:W-:Y:S05]  /*14160*/  EXIT ;  /* 0x000000000000794d */ /* 0x000fea0003800000 */
.L_x_1001:
[----:B------:R-:W-:-:S13]  /*14170*/  R2UR UR4, R16 ;  /* 0x00000000100472ca */ /* 0x000fda00000e0000 */
[----:B0-----:R-:W-:-:S04]  /*14180*/  MOV R3, UR4 ;  /* 0x0000000400037c02 */ /* 0x001fc80008000f00 */
[----:B------:R0:W1:Y:S03]  /*14190*/  SYNCS.PHASECHK.TRANS64.TRYWAIT P0, [R3+URZ+0x30800], R0 ;  /* 0x03080000030075a7 */ /* 0x000066000800017f */
[----:B-1----:R-:W-:Y:S05]  /*141a0*/  @!P0 NANOSLEEP.SYNCS 0x989680 ;  /* 0x009896800000895d */ /* 0x002fea0003900000 */
[----:B------:R-:W1:Y:S02]  /*141b0*/  @!P0 SYNCS.PHASECHK.TRANS64 P0, [R3+URZ+0x30800], R0 ;  /* 0x03080000030085a7 */ /* 0x000e64000800007f */
[----:B-1----:R-:W-:Y:S05]  /*141c0*/  @!P0 BRA `(.L_x_1001) ;  /* 0xfffffffc00e88947 */ /* 0x002fea000383ffff */
[----:B------:R-:W-:Y:S05]  /*141d0*/  BRA `(.L_x_1134) ;  /* 0xfffffed400ec7947 */ /* 0x000fea000383ffff */
.L_x_1005:
[----:B------:R-:W-:-:S13]  /*141e0*/  R2UR UR4, R16 ;  /* 0x00000000100472ca */ /* 0x000fda00000e0000 */
[----:B0-----:R-:W-:-:S04]  /*141f0*/  IMAD.U32 R3, RZ, RZ, UR4 ;  /* 0x00000004ff037e24 */ /* 0x001fc8000f8e00ff */
[----:B------:R0:W2:Y:S03]  /*14200*/  SYNCS.PHASECHK.TRANS64.TRYWAIT P1, [R3+URZ+0x30830], R0 ;  /* 0x03083000030075a7 */ /* 0x0000a6000802017f */
[----:B--2---:R-:W-:Y:S05]  /*14210*/  @!P1 NANOSLEEP.SYNCS 0x989680 ;  /* 0x009896800000995d */ /* 0x004fea0003900000 */
[----:B------:R-:W2:Y:S02]  /*14220*/  @!P1 SYNCS.PHASECHK.TRANS64 P1, [R3+URZ+0x30830], R0 ;  /* 0x03083000030095a7 */ /* 0x000ea4000802007f */
[----:B--2---:R-:W-:Y:S05]  /*14230*/  @!P1 BRA `(.L_x_1005) ;  /* 0xfffffffc00e89947 */ /* 0x004fea000383ffff */
[----:B------:R-:W-:Y:S05]  /*14240*/  BRA `(.L_x_1004) ;  /* 0xfffffed800147947 */ /* 0x000fea000383ffff */
.L_x_1022:
[----:B------:R-:W-:-:S13]  /*14250*/  R2UR UR6, R206 ;  /* 0x00000000ce0672ca */ /* 0x000fda00000e0000 */
[----:B-1----:R-:W-:-:S04]  /*14260*/  IMAD.U32 R4, RZ, RZ, UR6 ;  /* 0x00000006ff047e24 */ /* 0x002fc8000f8e00ff */
[----:B------:R1:W2:Y:S03]  /*14270*/  SYNCS.PHASECHK.TRANS64.TRYWAIT P1, [R4+URZ+0x30830], R3 ;  /* 0x03083003040075a7 */ /* 0x0002a6000802017f */
[----:B--2---:R-:W-:Y:S05]  /*14280*/  @!P1 NANOSLEEP.SYNCS 0x989680 ;  /* 0x009896800000995d */ /* 0x004fea0003900000 */
[----:B------:R-:W2:Y:S02]  /*14290*/  @!P1 SYNCS.PHASECHK.TRANS64 P1, [R4+URZ+0x30830], R3 ;  /* 0x03083003040095a7 */ /* 0x000ea4000802007f */
[----:B--2---:R-:W-:Y:S05]  /*142a0*/  @!P1 BRA `(.L_x_1022) ;  /* 0xfffffffc00e89947 */ /* 0x004fea000383ffff */
[----:B------:R-:W-:Y:S05]  /*142b0*/  BRA `(.L_x_1021) ;  /* 0xffffff0800187947 */ /* 0x000fea000383ffff */
.L_x_1026:
[----:B-1----:R-:W-:-:S04]  /*142c0*/  MOV R3, UR6 ;  /* 0x0000000600037c02 */ /* 0x002fc80008000f00 */
[----:B------:R1:W2:Y:S03]  /*142d0*/  SYNCS.PHASECHK.TRANS64.TRYWAIT P1, [R3+URZ+0x30850], R0 ;  /* 0x03085000030075a7 */ /* 0x0002a6000802017f */
[----:B--2---:R-:W-:Y:S05]  /*142e0*/  @!P1 NANOSLEEP.SYNCS 0x989680 ;  /* 0x009896800000995d */ /* 0x004fea0003900000 */
[----:B------:R-:W2:Y:S02]  /*142f0*/  @!P1 SYNCS.PHASECHK.TRANS64 P1, [R3+URZ+0x30850], R0 ;  /* 0x03085000030095a7 */ /* 0x000ea4000802007f */
[----:B--2---:R-:W-:Y:S05]  /*14300*/  @!P1 BRA `(.L_x_1026) ;  /* 0xfffffffc00ec9947 */ /* 0x004fea000383ffff */
[----:B------:R-:W-:Y:S05]  /*14310*/  BRA `(.L_x_1025) ;  /* 0xffffff1400b87947 */ /* 0x000fea000383ffff */
.L_x_1045:
[----:B-1----:R-:W-:-:S04]  /*14320*/  IMAD.U32 R4, RZ, RZ, UR5 ;  /* 0x00000005ff047e24 */ /* 0x002fc8000f8e00ff */
[----:B------:R1:W2:Y:S03]  /*14330*/  SYNCS.PHASECHK.TRANS64.TRYWAIT P1, [R4+URZ+0x30830], R3 ;  /* 0x03083003040075a7 */ /* 0x0002a6000802017f */
[----:B--2---:R-:W-:Y:S05]  /*14340*/  @!P1 NANOSLEEP.SYNCS 0x989680 ;  /* 0x009896800000995d */ /* 0x004fea0003900000 */
[----:B------:R-:W2:Y:S02]  /*14350*/  @!P1 SYNCS.PHASECHK.TRANS64 P1, [R4+URZ+0x30830], R3 ;  /* 0x03083003040095a7 */ /* 0x000ea4000802007f */
[----:B--2---:R-:W-:Y:S05]  /*14360*/  @!P1 BRA `(.L_x_1045) ;  /* 0xfffffffc00ec9947 */ /* 0x004fea000383ffff */
[----:B------:R-:W-:Y:S05]  /*14370*/  BRA `(.L_x_1044) ;  /* 0xffffff3800087947 */ /* 0x000fea000383ffff */
.L_x_1049:
[----:B01----:R-:W-:-:S04]  /*14380*/  IMAD.U32 R3, RZ, RZ, UR5 ;  /* 0x00000005ff037e24 */ /* 0x003fc8000f8e00ff */
[----:B------:R0:W1:Y:S03]  /*14390*/  SYNCS.PHASECHK.TRANS64.TRYWAIT P1, [R3+URZ+0x30850], R0 ;  /* 0x03085000030075a7 */ /* 0x000066000802017f */
[----:B-1----:R-:W-:Y:S05]  /*143a0*/  @!P1 NANOSLEEP.SYNCS 0x989680 ;  /* 0x009896800000995d */ /* 0x002fea0003900000 */
[----:B------:R-:W1:Y:S02]  /*143b0*/  @!P1 SYNCS.PHASECHK.TRANS64 P1, [R3+URZ+0x30850], R0 ;  /* 0x03085000030095a7 */ /* 0x000e64000802007f */
[----:B-1----:R-:W-:Y:S05]  /*143c0*/  @!P1 BRA `(.L_x_1049) ;  /* 0xfffffffc00ec9947 */ /* 0x002fea000383ffff */
[----:B------:R-:W-:Y:S05]  /*143d0*/  BRA `(.L_x_1048) ;  /* 0xffffff44008c7947 */ /* 0x000fea000383ffff */
.L_x_1057:
[----:B------:R-:W-:-:S13]  /*143e0*/  R2UR UR5, R205 ;  /* 0x00000000cd0572ca */ /* 0x000fda00000e0000 */
[----:B-1----:R-:W-:-:S04]  /*143f0*/  MOV R4, UR5 ;  /* 0x0000000500047c02 */ /* 0x002fc80008000f00 */
[----:B------:R1:W2:Y:S03]  /*14400*/  SYNCS.PHASECHK.TRANS64.TRYWAIT P1, [R4+URZ+0x30830], R3 ;  /* 0x03083003040075a7 */ /* 0x0002a6000802017f */
[----:B--2---:R-:W-:Y:S05]  /*14410*/  @!P1 NANOSLEEP.SYNCS 0x989680 ;  /* 0x009896800000995d */ /* 0x004fea0003900000 */
[----:B------:R-:W2:Y:S02]  /*14420*/  @!P1 SYNCS.PHASECHK.TRANS64 P1, [R4+URZ+0x30830], R3 ;  /* 0x03083003040095a7 */ /* 0x000ea4000802007f */
[----:B--2---:R-:W-:Y:S05]  /*14430*/  @!P1 BRA `(.L_x_1057) ;  /* 0xfffffffc00e89947 */ /* 0x004fea000383ffff */
[----:B------:R-:W-:Y:S05]  /*14440*/  BRA `(.L_x_1056) ;  /* 0xffffff5800447947 */ /* 0x000fea000383ffff */
.L_x_1061:
[----:B01----:R-:W-:-:S04]  /*14450*/  IMAD.U32 R3, RZ, RZ, UR5 ;  /* 0x00000005ff037e24 */ /* 0x003fc8000f8e00ff */
[----:B------:R0:W1:Y:S03]  /*14460*/  SYNCS.PHASECHK.TRANS64.TRYWAIT P1, [R3+URZ+0x30850], R0 ;  /* 0x03085000030075a7 */ /* 0x000066000802017f */
[----:B-1----:R-:W-:Y:S05]  /*14470*/  @!P1 NANOSLEEP.SYNCS 0x989680 ;  /* 0x009896800000995d */ /* 0x002fea0003900000 */
[----:B------:R-:W1:Y:S02]  /*14480*/  @!P1 SYNCS.PHASECHK.TRANS64 P1, [R3+URZ+0x30850], R0 ;  /* 0x03085000030095a7 */ /* 0x000e64000802007f */
[----:B-1----:R-:W-:Y:S05]  /*14490*/  @!P1 BRA `(.L_x_1061) ;  /* 0xfffffffc00ec9947 */ /* 0x002fea000383ffff */
[----:B------:R-:W-:Y:S05]  /*144a0*/  BRA `(.L_x_1060) ;  /* 0xffffff6400c87947 */ /* 0x000fea000383ffff */
.L_x_1076:
[----:B-1----:R-:W-:-:S04]  /*144b0*/  IMAD.U32 R5, RZ, RZ, UR5 ;  /* 0x00000005ff057e24 */ /* 0x002fc8000f8e00ff */
[----:B------:R1:W2:Y:S03]  /*144c0*/  SYNCS.PHASECHK.TRANS64.TRYWAIT P1, [R5+URZ+0x30850], R0 ;  /* 0x03085000050075a7 */ /* 0x0002a6000802017f */
[----:B--2---:R-:W-:Y:S05]  /*144d0*/  @!P1 NANOSLEEP.SYNCS 0x989680 ;  /* 0x009896800000995d */ /* 0x004fea0003900000 */
[----:B------:R-:W2:Y:S02]  /*144e0*/  @!P1 SYNCS.PHASECHK.TRANS64 P1, [R5+URZ+0x30850], R0 ;  /* 0x03085000050095a7 */ /* 0x000ea4000802007f */
[----:B--2---:R-:W-:Y:S05]  /*144f0*/  @!P1 BRA `(.L_x_1076) ;  /* 0xfffffffc00ec9947 */ /* 0x004fea000383ffff */
[----:B------:R-:W-:Y:S05]  /*14500*/  BRA `(.L_x_1075) ;  /* 0xffffff8c00387947 */ /* 0x000fea000383ffff */
.L_x_1094:
[----:B------:R-:W-:Y:S01]  /*14510*/  MOV R13, R18 ;  /* 0x00000012000d7202 */ /* 0x000fe20000000f00 */
[----:B------:R-:W-:Y:S01]  /*14520*/  IMAD.MOV.U32 R12, RZ, RZ, RZ ;  /* 0x000000ffff0c7224 */ /* 0x000fe200078e00ff */
[----:B------:R-:W-:Y:S01]  /*14530*/  MOV R15, 0xffffffff ;  /* 0xffffffff000f7802 */ /* 0x000fe20000000f00 */
[----:B------:R-:W-:-:S07]  /*14540*/  IMAD.MOV.U32 R11, RZ, RZ, 0x1f ;  /* 0x0000001fff0b7424 */ /* 0x000fce00078e00ff */
[----:B-----5:R-:W-:Y:S05]  /*14550*/  WARPSYNC.COLLECTIVE R15, `(.L_x_1135) ;  /* 0x000000000f087348 */ /* 0x020fea0003c00000 */
[----:B------:R0:W1:Y:S02]  /*14560*/  SHFL.IDX P6, R14, R13, R12, R11 ;  /* 0x0000000c0d0e7389 */ /* 0x00006400000c000b */
[----:B01---5:R-:W-:Y:S01]  /*14570*/  ENDCOLLECTIVE ;  /* 0x000000000000791b */ /* 0x023fe20003800000 */
.L_x_1135:
[----:B------:R-:W-:Y:S05]  /*14580*/  BRA `(.L_x_1136) ;  /* 0xffffffcc00e47947 */ /* 0x000fea000383ffff */
.L_x_1096:
[----:B0-----:R-:W-:-:S04]  /*14590*/  IMAD.U32 R3, RZ, RZ, UR45 ;  /* 0x0000002dff037e24 */ /* 0x001fc8000f8e00ff */
[----:B------:R0:W1:Y:S03]  /*145a0*/  SYNCS.PHASECHK.TRANS64.TRYWAIT P0, [R3+URZ+0x30840], R2 ;  /* 0x03084002030075a7 */ /* 0x000066000800017f */
[----:B-1----:R-:W-:Y:S05]  /*145b0*/  @!P0 NANOSLEEP.SYNCS 0x989680 ;  /* 0x009896800000895d */ /* 0x002fea0003900000 */
[----:B------:R-:W1:Y:S02]  /*145c0*/  @!P0 SYNCS.PHASECHK.TRANS64 P0, [R3+URZ+0x30840], R2 ;  /* 0x03084002030085a7 */ /* 0x000e64000800007f */
[----:B-1----:R-:W-:Y:S05]  /*145d0*/  @!P0 BRA `(.L_x_1096) ;  /* 0xfffffffc00ec8947 */ /* 0x002fea000383ffff */
[----:B------:R-:W-:Y:S05]  /*145e0*/  BRA `(.L_x_1137) ;  /* 0xffffffd000787947 */ /* 0x000fea000383ffff */
.L_x_1097:
        /* <DEDUP_REMOVED lines=8> */
.L_x_1139:
[----:B------:R-:W-:Y:S05]  /*14670*/  BSYNC B0 ;  /* 0x0000000000007941 */ /* 0x000fea0003800000 */
.L_x_1138:
[----:B------:R-:W-:Y:S01]  /*14680*/  IMAD.MOV.U32 R13, RZ, RZ, R6 ;  /* 0x000000ffff0d7224 */ /* 0x000fe200078e0006 */
[----:B------:R-:W-:Y:S01]  /*14690*/  MOV R11, 0x181f ;  /* 0x0000181f000b7802 */ /* 0x000fe20000000f00 */
[----:B------:R-:W-:Y:S01]  /*146a0*/  IMAD.MOV.U32 R12, RZ, RZ, RZ ;  /* 0x000000ffff0c7224 */ /* 0x000fe200078e00ff */
[----:B------:R-:W-:Y:S01]  /*146b0*/  MOV R3, R14 ;  /* 0x0000000e00037202 */ /* 0x000fe20000000f00 */
[----:B------:R-:W-:Y:S01]  /*146c0*/  IMAD.MOV.U32 R15, RZ, RZ, -0x1 ;  /* 0xffffffffff0f7424 */ /* 0x000fe200078e00ff */
[----:B------:R-:W-:-:S07]  /*146d0*/  @P0 LEA R9, R30, UR45, 0x1 ;  /* 0x0000002d1e090c11 */ /* 0x000fce000f8e08ff */
[----:B------:R-:W-:Y:S05]  /*146e0*/  WARPSYNC.COLLECTIVE R15, `(.L_x_1140) ;  /* 0x000000000f087348 */ /* 0x000fea0003c00000 */
[----:B------:R0:W1:Y:S02]  /*146f0*/  SHFL.IDX P6, R14, R13, R12, R11 ;  /* 0x0000000c0d0e7389 */ /* 0x00006400000c000b */
[----:B01----:R-:W-:Y:S01]  /*14700*/  ENDCOLLECTIVE ;  /* 0x000000000000791b */ /* 0x003fe20003800000 */
.L_x_1140:
[----:B------:R-:W-:Y:S01]  /*14710*/  MOV R13, R7 ;  /* 0x00000007000d7202 */ /* 0x000fe20000000f00 */
[----:B------:R-:W-:Y:S02]  /*14720*/  IMAD.MOV.U32 R12, RZ, RZ, 0x1 ;  /* 0x00000001ff0c7424 */ /* 0x000fe400078e00ff */
[----:B------:R-:W-:-:S07]  /*14730*/  IMAD.MOV.U32 R2, RZ, RZ, R14 ;  /* 0x000000ffff027224 */ /* 0x000fce00078e000e */
[----:B------:R-:W-:Y:S05]  /*14740*/  WARPSYNC.COLLECTIVE R15, `(.L_x_1141) ;  /* 0x000000000f087348 */ /* 0x000fea0003c00000 */
[----:B------:R0:W1:Y:S02]  /*14750*/  SHFL.IDX P6, R14, R13, R12, R11 ;  /* 0x0000000c0d0e7389 */ /* 0x00006400000c000b */
[----:B01----:R-:W-:Y:S01]  /*14760*/  ENDCOLLECTIVE ;  /* 0x000000000000791b */ /* 0x003fe20003800000 */
.L_x_1141:
[----:B------:R-:W-:-:S05]  /*14770*/  @P0 IMAD.WIDE.U32 R2, R25, 0x2, R2 ;  /* 0x0000000219020825 */ /* 0x000fca00078e0002 */
[----:B------:R-:W-:Y:S01]  /*14780*/  @!PT LDS RZ, [RZ] ;  /* 0x00000000fffff984 */ /* 0x000fe20000000800 */
[----:B------:R-:W-:Y:S01]  /*14790*/  @!PT LDS RZ, [RZ] ;  /* 0x00000000fffff984 */ /* 0x000fe20000000800 */
[----:B------:R-:W-:Y:S01]  /*147a0*/  @!PT LDS RZ, [RZ] ;  /* 0x00000000fffff984 */ /* 0x000fe20000000800 */
[----:B------:R0:W-:Y:S04]  /*147b0*/  @P0 LDGSTS.E.BYPASS.LTC128B.128 [R9+0x20400], desc[UR60][R2.64], !P4 ;  /* 0x2040000002090fae */ /* 0x0001e8000e101d7c */
[----:B------:R0:W-:Y:S01]  /*147c0*/  @P0 LDGSTS.E.BYPASS.LTC128B.128 [R9+0x22400], desc[UR60][R2.64+0x80], !P3 ;  /* 0x2240008002090fae */ /* 0x0001e2000d901d7c */
[----:B------:R-:W-:-:S03]  /*147d0*/  MOV R13, R6 ;  /* 0x00000006000d7202 */ /* 0x000fc60000000f00 */
[----:B------:R0:W-:Y:S04]  /*147e0*/  @P0 LDGSTS.E.BYPASS.LTC128B.128 [R9+0x24400], desc[UR60][R2.64+0x100], !P2 ;  /* 0x2440010002090fae */ /* 0x0001e8000d101d7c */
[----:B------:R0:W-:Y:S01]  /*147f0*/  @P0 LDGSTS.E.BYPASS.LTC128B.128 [R9+0x26400], desc[UR60][R2.64+0x180], !P1 ;  /* 0x2640018002090fae */ /* 0x0001e2000c901d7c */
[----:B------:R-:W-:Y:S01]  /*14800*/  ISETP.GE.AND P0, PT, R0, 0x11, PT ;  /* 0x000000110000780c */ /* 0x000fe20003f06270 */
[----:B------:R-:W-:-:S12]  /*14810*/  IMAD.MOV.U32 R5, RZ, RZ, R14 ;  /* 0x000000ffff057224 */ /* 0x000fd800078e000e */
[----:B0-----:R-:W-:Y:S05]  /*14820*/  WARPSYNC.COLLECTIVE R15, `(.L_x_1142) ;  /* 0x000000000f087348 */ /* 0x001fea0003c00000 */
[----:B------:R1:W2:Y:S02]  /*14830*/  SHFL.IDX P6, R14, R13, R12, R11 ;  /* 0x0000000c0d0e7389 */ /* 0x0002a400000c000b */
[----:B012---:R-:W-:Y:S01]  /*14840*/  ENDCOLLECTIVE ;  /* 0x000000000000791b */ /* 0x007fe20003800000 */
.L_x_1142:
[----:B------:R-:W-:Y:S01]  /*14850*/  @P0 LEA R21, R30, UR45, 0x1 ;  /* 0x0000002d1e150c11 */ /* 0x000fe2000f8e08ff */
[----:B------:R-:W-:Y:S01]  /*14860*/  IMAD.MOV.U32 R13, RZ, RZ, R7 ;  /* 0x000000ffff0d7224 */ /* 0x000fe200078e0007 */
[----:B------:R-:W-:Y:S01]  /*14870*/  MOV R12, 0x2 ;  /* 0x00000002000c7802 */ /* 0x000fe20000000f00 */
[----:B------:R-:W-:-:S07]  /*14880*/  IMAD.MOV.U32 R4, RZ, RZ, R14 ;  /* 0x000000ffff047224 */ /* 0x000fce00078e000e */
[----:B------:R-:W-:Y:S05]  /*14890*/  WARPSYNC.COLLECTIVE R15, `(.L_x_1143) ;  /* 0x000000000f087348 */ /* 0x000fea0003c00000 */
[----:B------:R0:W1:Y:S02]  /*148a0*/  SHFL.IDX P6, R14, R13, R12, R11 ;  /* 0x0000000c0d0e7389 */ /* 0x00006400000c000b */
[----:B01----:R-:W-:Y:S01]  /*148b0*/  ENDCOLLECTIVE ;  /* 0x000000000000791b */ /* 0x003fe20003800000 */
.L_x_1143:
[----:B------:R-:W-:-:S05]  /*148c0*/  @P0 IMAD.WIDE.U32 R4, R25, 0x2, R4 ;  /* 0x0000000219040825 */ /* 0x000fca00078e0004 */
[----:B------:R-:W-:Y:S01]  /*148d0*/  @!PT LDS RZ, [RZ] ;  /* 0x00000000fffff984 */ /* 0x000fe20000000800 */
[----:B------:R-:W-:Y:S01]  /*148e0*/  @!PT LDS RZ, [RZ] ;  /* 0x00000000fffff984 */ /* 0x000fe20000000800 */
[----:B------:R-:W-:Y:S01]  /*148f0*/  @!PT LDS RZ, [RZ] ;  /* 0x00000000fffff984 */ /* 0x000fe20000000800 */
[----:B------:R0:W-:Y:S04]  /*14900*/  @P0 LDGSTS.E.BYPASS.LTC128B.128 [R21+0x20c00], desc[UR60][R4.64], !P4 ;  /* 0x20c0000004150fae */ /* 0x0001e8000e101d7c */
[----:B------:R0:W-:Y:S01]  /*14910*/  @P0 LDGSTS.E.BYPASS.LTC128B.128 [R21+0x22c00], desc[UR60][R4.64+0x80], !P3 ;  /* 0x22c0008004150fae */ /* 0x0001e2000d901d7c */
[----:B------:R-:W-:-:S03]  /*14920*/  IMAD.MOV.U32 R13, RZ, RZ, R6 ;  /* 0x000000ffff0d7224 */ /* 0x000fc600078e0006 */
[----:B------:R0:W-:Y:S04]  /*14930*/  @P0 LDGSTS.E.BYPASS.LTC128B.128 [R21+0x24c00], desc[UR60][R4.64+0x100], !P2 ;  /* 0x24c0010004150fae */ /* 0x0001e8000d101d7c */
[----:B------:R0:W-:Y:S01]  /*14940*/  @P0 LDGSTS.E.BYPASS.LTC128B.128 [R21+0x26c00], desc[UR60][R4.64+0x180], !P1 ;  /* 0x26c0018004150fae */ /* 0x0001e2000c901d7c */
[----:B------:R-:W-:Y:S01]  /*14950*/  ISETP.GE.AND P0, PT, R0, 0x21, PT ;  /* 0x000000210000780c */ /* 0x000fe20003f06270 */
[----:B------:R-:W-:-:S12]  /*14960*/  IMAD.MOV.U32 R3, RZ, RZ, R14 ;  /* 0x000000ffff037224 */ /* 0x000fd800078e000e */
[----:B0-----:R-:W-:Y:S05]  /*14970*/  WARPSYNC.COLLECTIVE R15, `(.L_x_1144) ;  /* 0x000000000f087348 */ /* 0x001fea0003c00000 */
[----:B------:R1:W2:Y:S02]  /*14980*/  SHFL.IDX P6, R14, R13, R12, R11 ;  /* 0x0000000c0d0e7389 */ /* 0x0002a400000c000b */
[----:B012---:R-:W-:Y:S01]  /*14990*/  ENDCOLLECTIVE ;  /* 0x000000000000791b */ /* 0x007fe20003800000 */
.L_x_1144:
[----:B------:R-:W-:Y:S01]  /*149a0*/  @P0 LEA R9, R30, UR45, 0x1 ;  /* 0x0000002d1e090c11 */ /* 0x000fe2000f8e08ff */
[----:B------:R-:W-:Y:S02]  /*149b0*/  IMAD.MOV.U32 R13, RZ, RZ, R7 ;  /* 0x000000ffff0d7224 */ /* 0x000fe400078e0007 */
[----:B------:R-:W-:Y:S01]  /*149c0*/  IMAD.MOV.U32 R12, RZ, RZ, 0x3 ;  /* 0x00000003ff0c7424 */ /* 0x000fe200078e00ff */
[----:B------:R-:W-:-:S07]  /*149d0*/  MOV R2, R14 ;  /* 0x0000000e00027202 */ /* 0x000fce0000000f00 */
[----:B------:R-:W-:Y:S05]  /*149e0*/  WARPSYNC.COLLECTIVE R15, `(.L_x_1145) ;  /* 0x000000000f087348 */ /* 0x000fea0003c00000 */
[----:B------:R0:W1:Y:S02]  /*149f0*/  SHFL.IDX P6, R14, R13, R12, R11 ;  /* 0x0000000c0d0e7389 */ /* 0x00006400000c000b */
[----:B01----:R-:W-:Y:S01]  /*14a00*/  ENDCOLLECTIVE ;  /* 0x000000000000791b */ /* 0x003fe20003800000 */
.L_x_1145:
        /* <DEDUP_REMOVED lines=9> */
[----:B------:R-:W-:-:S07]  /*14aa0*/  MOV R4, R14 ;  /* 0x0000000e00047202 */ /* 0x000fce0000000f00 */
[----:B0-----:R-:W-:Y:S05]  /*14ab0*/  WARPSYNC.COLLECTIVE R15, `(.L_x_1146) ;  /* 0x000000000f087348 */ /* 0x001fea0003c00000 */
[----:B------:R1:W2:Y:S02]  /*14ac0*/  SHFL.IDX P6, R14, R13, R12, R11 ;  /* 0x0000000c0d0e7389 */ /* 0x0002a400000c000b */
[----:B012---:R-:W-:Y:S01]  /*14ad0*/  ENDCOLLECTIVE ;  /* 0x000000000000791b */ /* 0x007fe20003800000 */
.L_x_1146:
[----:B------:R-:W-:Y:S05]  /*14ae0*/  BRA `(.L_x_1147) ;  /* 0xffffffd000387947 */ /* 0x000fea000383ffff */
.L_x_1100:
[----:B------:R-:W-:Y:S01]  /*14af0*/  IMAD.MOV.U32 R13, RZ, RZ, R6 ;  /* 0x000000ffff0d7224 */ /* 0x000fe200078e0006 */
[----:B------:R-:W-:Y:S01]  /*14b00*/  MOV R12, RZ ;  /* 0x000000ff000c7202 */ /* 0x000fe20000000f00 */
[----:B------:R-:W-:Y:S01]  /*14b10*/  IMAD.MOV.U32 R11, RZ, RZ, 0x181f ;  /* 0x0000181fff0b7424 */ /* 0x000fe200078e00ff */
[----:B------:R-:W-:Y:S01]  /*14b20*/  IADD3 R8, R28, UR40, RZ ;  /* 0x000000281c087c10 */ /* 0x000fe2000fffe0ff */
[----:B------:R-:W-:-:S04]  /*14b30*/  IMAD.MOV.U32 R15, RZ, RZ, -0x1 ;  /* 0xffffffffff0f7424 */ /* 0x000fc800078e00ff */
[----:B------:R-:W-:-:S07]  /*14b40*/  VIADD R4, R8, 0x10 ;  /* 0x0000001008047836 */ /* 0x000fce0000000000 */
[----:B------:R-:W-:Y:S05]  /*14b50*/  WARPSYNC.COLLECTIVE R15, `(.L_x_1148) ;  /* 0x000000000f087348 */ /* 0x000fea0003c00000 */
[----:B------:R0:W1:Y:S02]  /*14b60*/  SHFL.IDX P6, R14, R13, R12, R11 ;  /* 0x0000000c0d0e7389 */ /* 0x00006400000c000b */
[----:B01----:R-:W-:Y:S01]  /*14b70*/  ENDCOLLECTIVE ;  /* 0x000000000000791b */ /* 0x003fe20003800000 */
.L_x_1148:
[----:B------:R-:W-:Y:S01]  /*14b80*/  IMAD.MOV.U32 R13, RZ, RZ, R0 ;  /* 0x000000ffff0d7224 */ /* 0x000fe200078e0000 */
[----:B------:R-:W-:-:S07]  /*14b90*/  MOV R3, R14 ;  /* 0x0000000e00037202 */ /* 0x000fce0000000f00 */
[----:B------:R-:W-:Y:S05]  /*14ba0*/  WARPSYNC.COLLECTIVE R15, `(.L_x_1149) ;  /* 0x000000000f087348 */ /* 0x000fea0003c00000 */
[----:B------:R0:W1:Y:S02]  /*14bb0*/  SHFL.IDX P6, R14, R13, R12, R11 ;  /* 0x0000000c0d0e7389 */ /* 0x00006400000c000b */
[----:B01----:R-:W-:Y:S01]  /*14bc0*/  ENDCOLLECTIVE ;  /* 0x000000000000791b */ /* 0x003fe20003800000 */
.L_x_1149:
[----:B------:R-:W-:Y:S02]  /*14bd0*/  ULDC UR4, c[0x0][0x288] ;  /* 0x0000a20000047ab9 */ /* 0x000fe40000000800 */
[----:B------:R-:W-:-:S05]  /*14be0*/  IMAD R7, R7, UR4, RZ ;  /* 0x0000000407077c24 */ /* 0x000fca000f8e02ff */
[----:B------:R-:W-:Y:S01]  /*14bf0*/  ISETP.GE.AND P0, PT, R8, R7, PT ;  /* 0x000000070800720c */ /* 0x000fe20003f06270 */
[----:B------:R-:W-:Y:S01]  /*14c00*/  IMAD.MOV.U32 R13, RZ, RZ, R6 ;  /* 0x000000ffff0d7224 */ /* 0x000fe200078e0006 */
[----:B------:R-:W-:-:S11]  /*14c10*/  MOV R12, 0x1 ;  /* 0x00000001000c7802 */ /* 0x000fd60000000f00 */
[----:B------:R-:W-:Y:S01]  /*14c20*/  @!P0 LEA R9, R30, UR45, 0x1 ;  /* 0x0000002d1e098c11 */ /* 0x000fe2000f8e08ff */
[----:B------:R-:W-:-:S07]  /*14c30*/  IMAD.MOV.U32 R2, RZ, RZ, R14 ;  /* 0x000000ffff027224 */ /* 0x000fce00078e000e */
[----:B------:R-:W-:Y:S05]  /*14c40*/  WARPSYNC.COLLECTIVE R15, `(.L_x_1150) ;  /* 0x000000000f087348 */ /* 0x000fea0003c00000 */
[----:B------:R0:W1:Y:S02]  /*14c50*/  SHFL.IDX P6, R14, R13, R12, R11 ;  /* 0x0000000c0d0e7389 */ /* 0x00006400000c000b */
[----:B01----:R-:W-:Y:S01]  /*14c60*/  ENDCOLLECTIVE ;  /* 0x000000000000791b */ /* 0x003fe20003800000 */
.L_x_1150:
[----:B------:R-:W-:-:S05]  /*14c70*/  @!P0 IMAD.WIDE.U32 R2, R25, 0x2, R2 ;  /* 0x0000000219028825 */ /* 0x000fca00078e0002 */
        /* <DEDUP_REMOVED lines=8> */
[----:B------:R-:W-:Y:S01]  /*14d00*/  ISETP.GE.AND P0, PT, R4, R7, PT ;  /* 0x000000070400720c */ /* 0x000fe20003f06270 */
[----:B------:R-:W-:-:S12]  /*14d10*/  IMAD.MOV.U32 R5, RZ, RZ, R14 ;  /* 0x000000ffff057224 */ /* 0x000fd800078e000e */
[----:B0-----:R-:W-:Y:S05]  /*14d20*/  WARPSYNC.COLLECTIVE R15, `(.L_x_1151) ;  /* 0x000000000f087348 */ /* 0x001fea0003c00000 */
[----:B------:R1:W2:Y:S02]  /*14d30*/  SHFL.IDX P6, R14, R13, R12, R11 ;  /* 0x0000000c0d0e7389 */ /* 0x0002a400000c000b */
[----:B012---:R-:W-:Y:S01]  /*14d40*/  ENDCOLLECTIVE ;  /* 0x000000000000791b */ /* 0x007fe20003800000 */
.L_x_1151:
[----:B------:R-:W-:Y:S01]  /*14d50*/  VIADD R2, R8, 0x20 ;  /* 0x0000002008027836 */ /* 0x000fe20000000000 */
[----:B------:R-:W-:Y:S01]  /*14d60*/  @!P0 LEA R21, R30, UR45, 0x1 ;  /* 0x0000002d1e158c11 */ /* 0x000fe2000f8e08ff */
[----:B------:R-:W-:Y:S01]  /*14d70*/  IMAD.MOV.U32 R13, RZ, RZ, R6 ;  /* 0x000000ffff0d7224 */ /* 0x000fe200078e0006 */
[----:B------:R-:W-:Y:S02]  /*14d80*/  MOV R12, 0x2 ;  /* 0x00000002000c7802 */ /* 0x000fe40000000f00 */
[----:B------:R-:W-:-:S07]  /*14d90*/  MOV R4, R14 ;  /* 0x0000000e00047202 */ /* 0x000fce0000000f00 */
[----:B------:R-:W-:Y:S05]  /*14da0*/  WARPSYNC.COLLECTIVE R15, `(.L_x_1152) ;  /* 0x000000000f087348 */ /* 0x000fea0003c00000 */
[----:B------:R0:W1:Y:S02]  /*14db0*/  SHFL.IDX P6, R14, R13, R12, R11 ;  /* 0x0000000c0d0e7389 */ /* 0x00006400000c000b */
[----:B01----:R-:W-:Y:S01]  /*14dc0*/  ENDCOLLECTIVE ;  /* 0x000000000000791b */ /* 0x003fe20003800000 */
.L_x_1152:
        /* <DEDUP_REMOVED lines=14> */
.L_x_1153:
        /* <DEDUP_REMOVED lines=8> */
.L_x_1154:
        /* <DEDUP_REMOVED lines=14> */
.L_x_1155:
        /* <DEDUP_REMOVED lines=8> */
.L_x_1156:
        /* <DEDUP_REMOVED lines=14> */
.L_x_1157:
        /* <DEDUP_REMOVED lines=8> */
.L_x_1158:
        /* <DEDUP_REMOVED lines=14> */
.L_x_1159:
        /* <DEDUP_REMOVED lines=8> */
.L_x_1160:
        /* <DEDUP_REMOVED lines=14> */
.L_x_1161:
[----:B------:R-:W-:Y:S01]  /*15430*/  @!P0 LEA R9, R30, UR45, 0x1 ;  /* 0x0000002d1e098c11 */ /* 0x000fe2000f8e08ff */
[----:B------:R-:W-:Y:S02]  /*15440*/  IMAD.MOV.U32 R13, RZ, RZ, R6 ;  /* 0x000000ffff0d7224 */ /* 0x000fe400078e0006 */
[----:B------:R-:W-:Y:S01]  /*15450*/  IMAD.MOV.U32 R12, RZ, RZ, 0x7 ;  /* 0x00000007ff0c7424 */ /* 0x000fe200078e00ff */
[----:B------:R-:W-:-:S07]  /*15460*/  MOV R2, R14 ;  /* 0x0000000e00027202 */ /* 0x000fce0000000f00 */
[----:B------:R-:W-:Y:S05]  /*15470*/  WARPSYNC.COLLECTIVE R15, `(.L_x_1162) ;  /* 0x000000000f087348 */ /* 0x000fea0003c00000 */
[----:B------:R0:W1:Y:S02]  /*15480*/  SHFL.IDX P6, R14, R13, R12, R11 ;  /* 0x0000000c0d0e7389 */ /* 0x00006400000c000b */
[----:B01----:R-:W-:Y:S01]  /*15490*/  ENDCOLLECTIVE ;  /* 0x000000000000791b */ /* 0x003fe20003800000 */
.L_x_1162:
        /* <DEDUP_REMOVED lines=9> */
[----:B------:R-:W-:-:S07]  /*15530*/  MOV R6, R14 ;  /* 0x0000000e00067202 */ /* 0x000fce0000000f00 */
[----:B0-----:R-:W-:Y:S05]  /*15540*/  WARPSYNC.COLLECTIVE R15, `(.L_x_1163) ;  /* 0x000000000f087348 */ /* 0x001fea0003c00000 */
[----:B------:R1:W2:Y:S02]  /*15550*/  SHFL.IDX P6, R14, R13, R12, R11 ;  /* 0x0000000c0d0e7389 */ /* 0x0002a400000c000b */
[----:B012---:R-:W-:Y:S01]  /*15560*/  ENDCOLLECTIVE ;  /* 0x000000000000791b */ /* 0x007fe20003800000 */
.L_x_1163:
[----:B------:R-:W-:Y:S05]  /*15570*/  BRA `(.L_x_1164) ;  /* 0xffffffd0002c7947 */ /* 0x000fea000383ffff */
.L_x_1103:
[----:B0-----:R-:W-:-:S04]  /*15580*/  IMAD.U32 R3, RZ, RZ, UR45 ;  /* 0x0000002dff037e24 */ /* 0x001fc8000f8e00ff */
[----:B------:R0:W1:Y:S03]  /*15590*/  SYNCS.PHASECHK.TRANS64.TRYWAIT P0, [R3+URZ+0x30820], R0 ;  /* 0x03082000030075a7 */ /* 0x000066000800017f */
[----:B-1----:R-:W-:Y:S05]  /*155a0*/  @!P0 NANOSLEEP.SYNCS 0x989680 ;  /* 0x009896800000895d */ /* 0x002fea0003900000 */
[----:B------:R-:W1:Y:S02]  /*155b0*/  @!P0 SYNCS.PHASECHK.TRANS64 P0, [R3+URZ+0x30820], R0 ;  /* 0x03082000030085a7 */ /* 0x000e64000800007f */
[----:B-1----:R-:W-:Y:S05]  /*155c0*/  @!P0 BRA `(.L_x_1103) ;  /* 0xfffffffc00ec8947 */ /* 0x002fea000383ffff */
[----:B------:R-:W-:Y:S05]  /*155d0*/  BRA `(.L_x_1165) ;  /* 0xffffffd000807947 */ /* 0x000fea000383ffff */
.L_x_1107:
[----:B0-----:R0:W1:Y:S02]  /*155e0*/  SYNCS.PHASECHK.TRANS64.TRYWAIT P0, [R21+URZ+0x30840], R2 ;  /* 0x03084002150075a7 */ /* 0x001064000800017f */
[----:B-1----:R-:W-:Y:S05]  /*155f0*/  @!P0 NANOSLEEP.SYNCS 0x989680 ;  /* 0x009896800000895d */ /* 0x002fea0003900000 */
[----:B------:R-:W1:Y:S02]  /*15600*/  @!P0 SYNCS.PHASECHK.TRANS64 P0, [R21+URZ+0x30840], R2 ;  /* 0x03084002150085a7 */ /* 0x000e64000800007f */
[----:B-1----:R-:W-:Y:S05]  /*15610*/  @!P0 BRA `(.L_x_1107) ;  /* 0xfffffffc00f08947 */ /* 0x002fea000383ffff */
[----:B------:R-:W-:Y:S05]  /*15620*/  BRA `(.L_x_1166) ;  /* 0xffffffd400687947 */ /* 0x000fea000383ffff */
.L_x_1108:
        /* <DEDUP_REMOVED lines=8> */
.L_x_1168:
[----:B------:R-:W-:Y:S05]  /*156b0*/  BSYNC B1 ;  /* 0x0000000000017941 */ /* 0x000fea0003800000 */
.L_x_1167:
[----:B------:R-:W-:Y:S01]  /*156c0*/  IMAD.MOV.U32 R13, RZ, RZ, R28 ;  /* 0x000000ffff0d7224 */ /* 0x000fe200078e001c */
[----:B------:R-:W-:Y:S01]  /*156d0*/  MOV R12, RZ ;  /* 0x000000ff000c7202 */ /* 0x000fe20000000f00 */
[----:B------:R-:W-:Y:S01]  /*156e0*/  IMAD.MOV.U32 R11, RZ, RZ, 0x181f ;  /* 0x0000181fff0b7424 */ /* 0x000fe200078e00ff */
[----:B------:R-:W-:Y:S01]  /*156f0*/  MOV R15, 0xffffffff ;  /* 0xffffffff000f7802 */ /* 0x000fe20000000f00 */
[----:B------:R-:W-:Y:S01]  /*15700*/  IMAD.MOV.U32 R3, RZ, RZ, R14 ;  /* 0x000000ffff037224 */ /* 0x000fe200078e000e */
[----:B------:R-:W-:Y:S01]  /*15710*/  P2R R4, PR, RZ, 0x8 ;  /* 0x00000008ff047803 */ /* 0x000fe20000000000 */
[----:B------:R-:W-:Y:S01]  /*15720*/  IMAD.SHL.U32 R9, R25, 0x2, RZ ;  /* 0x0000000219097824 */ /* 0x000fe200078e00ff */
[----:B------:R-:W-:-:S13]  /*15730*/  LOP3.LUT P3, RZ, R16, 0x10, RZ, 0xc0, !PT ;  /* 0x0000001010ff7812 */ /* 0x000fda000786c0ff */
[----:B------:R-:W-:Y:S05]  /*15740*/  WARPSYNC.COLLECTIVE R15, `(.L_x_1169) ;  /* 0x000000000f087348 */ /* 0x000fea0003c00000 */
[----:B------:R0:W1:Y:S02]  /*15750*/  SHFL.IDX P6, R14, R13, R12, R11 ;  /* 0x0000000c0d0e7389 */ /* 0x00006400000c000b */
[----:B01----:R-:W-:Y:S01]  /*15760*/  ENDCOLLECTIVE ;  /* 0x000000000000791b */ /* 0x003fe20003800000 */
.L_x_1169:
[----:B------:R-:W-:Y:S02]  /*15770*/  P2R R5, PR, RZ, 0x4 ;  /* 0x00000004ff057803 */ /* 0x000fe40000000000 */
[C---:B------:R-:W-:Y:S02]  /*15780*/  LOP3.LUT P2, RZ, R16.reuse, 0x8, RZ, 0xc0, !PT ;  /* 0x0000000810ff7812 */ /* 0x040fe4000784c0ff */
[----:B------:R-:W-:Y:S02]  /*15790*/  P2R R8, PR, RZ, 0x2 ;  /* 0x00000002ff087803 */ /* 0x000fe40000000000 */
[----:B------:R-:W-:Y:S02]  /*157a0*/  LOP3.LUT P1, RZ, R16, 0x4, RZ, 0xc0, !PT ;  /* 0x0000000410ff7812 */ /* 0x000fe4000782c0ff */
[----:B------:R-:W-:Y:S01]  /*157b0*/  LEA R29, R29, UR45, 0x1 ;  /* 0x0000002d1d1d7c11 */ /* 0x000fe2000f8e08ff */
[----:B------:R-:W-:Y:S01]  /*157c0*/  IMAD.MOV.U32 R13, RZ, RZ, R31 ;  /* 0x000000ffff0d7224 */ /* 0x000fe200078e001f */
[----:B------:R-:W-:-:S02]  /*157d0*/  MOV R12, 0x1 ;  /* 0x00000001000c7802 */ /* 0x000fc40000000f00 */
[----:B------:R-:W-:-:S13]  /*157e0*/  IADD3 R2, P0, R14, R9, RZ ;  /* 0x000000090e027210 */ /* 0x000fda0007f1e0ff */
[----:B------:R-:W-:Y:S05]  /*157f0*/  WARPSYNC.COLLECTIVE R15, `(.L_x_1170) ;  /* 0x000000000f087348 */ /* 0x000fea0003c00000 */
[----:B------:R0:W1:Y:S02]  /*15800*/  SHFL.IDX P6, R14, R13, R12, R11 ;  /* 0x0000000c0d0e7389 */ /* 0x00006400000c000b */
[----:B01----:R-:W-:Y:S01]  /*15810*/  ENDCOLLECTIVE ;  /* 0x000000000000791b */ /* 0x003fe20003800000 */
.L_x_1170:
[----:B------:R-:W-:-:S05]  /*15820*/  IMAD.X R3, RZ, RZ, R3, P0 ;  /* 0x000000ffff037224 */ /* 0x000fca00000e0603 */
[----:B------:R-:W-:Y:S01]  /*15830*/  @!PT LDS RZ, [RZ] ;  /* 0x00000000fffff984 */ /* 0x000fe20000000800 */
[----:B------:R-:W-:Y:S01]  /*15840*/  @!PT LDS RZ, [RZ] ;  /* 0x00000000fffff984 */ /* 0x000fe20000000800 */
[----:B------:R-:W-:Y:S01]  /*15850*/  @!PT LDS RZ, [RZ] ;  /* 0x00000000fffff984 */ /* 0x000fe20000000800 */
[----:B------:R-:W-:Y:S04]  /*15860*/  LDGSTS.E.BYPASS.LTC128B.128 [R29+0x20400], desc[UR60][R2.64], !P3 ;  /* 0x20400000021d7fae */ /* 0x000fe8000d901d7c */
[----:B------:R-:W-:Y:S01]  /*15870*/  LDGSTS.E.BYPASS.LTC128B.128 [R29+0x22400], desc[UR60][R2.64+0x80], !P2 ;  /* 0x22400080021d7fae */ /* 0x000fe2000d101d7c */
[----:B------:R-:W-:-:S03]  /*15880*/  IMAD.MOV.U32 R13, RZ, RZ, R28 ;  /* 0x000000ffff0d7224 */ /* 0x000fc600078e001c */
[----:B------:R-:W-:Y:S04]  /*15890*/  LDGSTS.E.BYPASS.LTC128B.128 [R29+0x24400], desc[UR60][R2.64+0x100], !P1 ;  /* 0x24400100021d7fae */ /* 0x000fe8000c901d7c */
[----:B------:R0:W-:Y:S02]  /*158a0*/  LDGSTS.E.BYPASS.LTC128B.128 [R29+0x26400], desc[UR60][R2.64+0x180], !P5 ;  /* 0x26400180021d7fae */ /* 0x0001e4000e901d7c */
[----:B0-----:R-:W-:-:S07]  /*158b0*/  IMAD.MOV.U32 R3, RZ, RZ, R14 ;  /* 0x000000ffff037224 */ /* 0x001fce00078e000e */
[----:B------:R-:W-:Y:S05]  /*158c0*/  WARPSYNC.COLLECTIVE R15, `(.L_x_1171) ;  /* 0x000000000f087348 */ /* 0x000fea0003c00000 */
[----:B------:R0:W1:Y:S02]  /*158d0*/  SHFL.IDX P6, R14, R13, R12, R11 ;  /* 0x0000000c0d0e7389 */ /* 0x00006400000c000b */
[----:B01----:R-:W-:Y:S01]  /*158e0*/  ENDCOLLECTIVE ;  /* 0x000000000000791b */ /* 0x003fe20003800000 */
.L_x_1171:
[----:B------:R-:W-:Y:S01]  /*158f0*/  IMAD.MOV.U32 R13, RZ, RZ, R31 ;  /* 0x000000ffff0d7224 */ /* 0x000fe200078e001f */
[----:B------:R-:W-:Y:S02]  /*15900*/  MOV R12, 0x2 ;  /* 0x00000002000c7802 */ /* 0x000fe40000000f00 */
[----:B------:R-:W-:-:S07]  /*15910*/  MOV R2, R14 ;  /* 0x0000000e00027202 */ /* 0x000fce0000000f00 */
[----:B------:R-:W-:Y:S05]  /*15920*/  WARPSYNC.COLLECTIVE R15, `(.L_x_1172) ;  /* 0x000000000f087348 */ /* 0x000fea0003c00000 */
[----:B------:R0:W1:Y:S02]  /*15930*/  SHFL.IDX P6, R14, R13, R12, R11 ;  /* 0x0000000c0d0e7389 */ /* 0x00006400000c000b */
[----:B01----:R-:W-:Y:S01]  /*15940*/  ENDCOLLECTIVE ;  /* 0x000000000000791b */ /* 0x003fe20003800000 */
.L_x_1172:
[----:B------:R-:W-:-:S05]  /*15950*/  IADD3 R2, P0, R2, R9, RZ ;  /* 0x0000000902027210 */ /* 0x000fca0007f1e0ff */
[----:B------:R-:W-:-:S05]  /*15960*/  IMAD.X R3, RZ, RZ, R3, P0 ;  /* 0x000000ffff037224 */ /* 0x000fca00000e0603 */
[----:B------:R-:W-:Y:S01]  /*15970*/  @!PT LDS RZ, [RZ] ;  /* 0x00000000fffff984 */ /* 0x000fe20000000800 */
[----:B------:R-:W-:Y:S01]  /*15980*/  @!PT LDS RZ, [RZ] ;  /* 0x00000000fffff984 */ /* 0x000fe20000000800 */
[----:B------:R-:W-:Y:S01]  /*15990*/  @!PT LDS RZ, [RZ] ;  /* 0x00000000fffff984 */ /* 0x000fe20000000800 */
[----:B------:R-:W-:Y:S01]  /*159a0*/  LDGSTS.E.BYPASS.LTC128B.128 [R29+0x20c00], desc[UR60][R2.64], !P3 ;  /* 0x20c00000021d7fae */ /* 0x000fe2000d901d7c */
[----:B------:R-:W-:-:S03]  /*159b0*/  IMAD.MOV.U32 R13, RZ, RZ, R28 ;  /* 0x000000ffff0d7224 */ /* 0x000fc600078e001c */
[----:B------:R-:W-:Y:S04]  /*159c0*/  LDGSTS.E.BYPASS.LTC128B.128 [R29+0x22c00], desc[UR60][R2.64+0x80], !P2 ;  /* 0x22c00080021d7fae */ /* 0x000fe8000d101d7c */
[----:B------:R-:W-:Y:S04]  /*159d0*/  LDGSTS.E.BYPASS.LTC128B.128 [R29+0x24c00], desc[UR60][R2.64+0x100], !P1 ;  /* 0x24c00100021d7fae */ /* 0x000fe8000c901d7c */
[----:B------:R0:W-:Y:S02]  /*159e0*/  LDGSTS.E.BYPASS.LTC128B.128 [R29+0x26c00], desc[UR60][R2.64+0x180], !P5 ;  /* 0x26c00180021d7fae */ /* 0x0001e4000e901d7c */
[----:B0-----:R-:W-:-:S07]  /*159f0*/  IMAD.MOV.U32 R3, RZ, RZ, R14 ;  /* 0x000000ffff037224 */ /* 0x001fce00078e000e */
[----:B------:R-:W-:Y:S05]  /*15a00*/  WARPSYNC.COLLECTIVE R15, `(.L_x_1173) ;  /* 0x000000000f087348 */ /* 0x000fea0003c00000 */
[----:B------:R0:W1:Y:S02]  /*15a10*/  SHFL.IDX P6, R14, R13, R12, R11 ;  /* 0x0000000c0d0e7389 */ /* 0x00006400000c000b */
[----:B01----:R-:W-:Y:S01]  /*15a20*/  ENDCOLLECTIVE ;  /* 0x000000000000791b */ /* 0x003fe20003800000 */
.L_x_1173:
[----:B------:R-:W-:Y:S01]  /*15a30*/  IMAD.MOV.U32 R13, RZ, RZ, R31 ;  /* 0x000000ffff0d7224 */ /* 0x000fe200078e001f */
[----:B------:R-:W-:Y:S02]  /*15a40*/  MOV R12, 0x3 ;  /* 0x00000003000c7802 */ /* 0x000fe40000000f00 */
[----:B------:R-:W-:-:S07]  /*15a50*/  MOV R2, R14 ;  /* 0x0000000e00027202 */ /* 0x000fce0000000f00 */
[----:B------:R-:W-:Y:S05]  /*15a60*/  WARPSYNC.COLLECTIVE R15, `(.L_x_1174) ;  /* 0x000000000f087348 */ /* 0x000fea0003c00000 */
[----:B------:R0:W1:Y:S02]  /*15a70*/  SHFL.IDX P6, R14, R13, R12, R11 ;  /* 0x0000000c0d0e7389 */ /* 0x00006400000c000b */
[----:B01----:R-:W-:Y:S01]  /*15a80*/  ENDCOLLECTIVE ;  /* 0x000000000000791b */ /* 0x003fe20003800000 */
.L_x_1174:
[----:B------:R-:W-:-:S05]  /*15a90*/  IADD3 R2, P0, R2, R9, RZ ;  /* 0x0000000902027210 */ /* 0x000fca0007f1e0ff */
[----:B------:R-:W-:-:S05]  /*15aa0*/  IMAD.X R3, RZ, RZ, R3, P0 ;  /* 0x000000ffff037224 */ /* 0x000fca00000e0603 */
[----:B------:R-:W-:Y:S01]  /*15ab0*/  @!PT LDS RZ, [RZ] ;  /* 0x00000000fffff984 */ /* 0x000fe20000000800 */
[----:B------:R-:W-:Y:S01]  /*15ac0*/  @!PT LDS RZ, [RZ] ;  /* 0x00000000fffff984 */ /* 0x000fe20000000800 */
[----:B------:R-:W-:Y:S01]  /*15ad0*/  @!PT LDS RZ, [RZ] ;  /* 0x00000000fffff984 */ /* 0x000fe20000000800 */
[----:B------:R0:W-:Y:S01]  /*15ae0*/  LDGSTS.E.BYPASS.LTC128B.128 [R29+0x21400], desc[UR60][R2.64], !P3 ;  /* 0x21400000021d7fae */ /* 0x0001e2000d901d7c */
[----:B------:R-:W-:Y:S01]  /*15af0*/  ISETP.NE.AND P3, PT, R4, RZ, PT ;  /* 0x000000ff0400720c */ /* 0x000fe20003f65270 */
[----:B------:R-:W-:Y:S02]  /*15b00*/  IMAD.MOV.U32 R13, RZ, RZ, R28 ;  /* 0x000000ffff0d7224 */ /* 0x000fe400078e001c */
[----:B------:R0:W-:Y:S01]  /*15b10*/  LDGSTS.E.BYPASS.LTC128B.128 [R29+0x23400], desc[UR60][R2.64+0x80], !P2 ;  /* 0x23400080021d7fae */ /* 0x0001e2000d101d7c */
[----:B------:R-:W-:-:S03]  /*15b20*/  ISETP.NE.AND P2, PT, R5, RZ, PT ;  /* 0x000000ff0500720c */ /* 0x000fc60003f45270 */
[----:B------:R0:W-:Y:S01]  /*15b30*/  LDGSTS.E.BYPASS.LTC128B.128 [R29+0x25400], desc[UR60][R2.64+0x100], !P1 ;  /* 0x25400100021d7fae */ /* 0x0001e2000c901d7c */
[----:B------:R-:W-:Y:S01]  /*15b40*/  ISETP.NE.AND P1, PT, R8, RZ, PT ;  /* 0x000000ff0800720c */ /* 0x000fe20003f25270 */
[----:B------:R-:W-:Y:S02]  /*15b50*/  IMAD.MOV.U32 R31, RZ, RZ, R14 ;  /* 0x000000ffff1f7224 */ /* 0x000fe400078e000e */
[----:B------:R0:W-:Y:S10]  /*15b60*/  LDGSTS.E.BYPASS.LTC128B.128 [R29+0x27400], desc[UR60][R2.64+0x180], !P5 ;  /* 0x27400180021d7fae */ /* 0x0001f4000e901d7c */
[----:B0-----:R-:W-:Y:S05]  /*15b70*/  WARPSYNC.COLLECTIVE R15, `(.L_x_1175) ;  /* 0x000000000f087348 */ /* 0x001fea0003c00000 */
[----:B------:R1:W2:Y:S02]  /*15b80*/  SHFL.IDX P6, R14, R13, R12, R11 ;  /* 0x0000000c0d0e7389 */ /* 0x0002a400000c000b */
[----:B012---:R-:W-:Y:S01]  /*15b90*/  ENDCOLLECTIVE ;  /* 0x000000000000791b */ /* 0x007fe20003800000 */
.L_x_1175:
[----:B------:R-:W-:Y:S05]  /*15ba0*/  BRA `(.L_x_1176) ;  /* 0xffffffd400087947 */ /* 0x000fea000383ffff */
.L_x_1113:
[----:B0-----:R0:W2:Y:S02]  /*15bb0*/  SYNCS.PHASECHK.TRANS64.TRYWAIT P0, [R4+URZ+0x30860], R3 ;  /* 0x03086003040075a7 */ /* 0x0010a4000800017f */
[----:B--2---:R-:W-:Y:S05]  /*15bc0*/  @!P0 NANOSLEEP.SYNCS 0x989680 ;  /* 0x009896800000895d */ /* 0x004fea0003900000 */
[----:B------:R-:W2:Y:S02]  /*15bd0*/  @!P0 SYNCS.PHASECHK.TRANS64 P0, [R4+URZ+0x30860], R3 ;  /* 0x03086003040085a7 */ /* 0x000ea4000800007f */
[----:B--2---:R-:W-:Y:S05]  /*15be0*/  @!P0 BRA `(.L_x_1113) ;  /* 0xfffffffc00f08947 */ /* 0x004fea000383ffff */
[----:B------:R-:W-:Y:S05]  /*15bf0*/  BRA `(.L_x_1177) ;  /* 0xffffffd400807947 */ /* 0x000fea000383ffff */
.L_x_1114:
[----:B------:R-:W-:Y:S01]  /*15c00*/  BSSY B1, `(.L_x_1178) ;  /* 0x0000008000017945 */ /* 0x000fe20003800000 */
[----:B------:R-:W-:Y:S01]  /*15c10*/  MOV R13, R18 ;  /* 0x00000012000d7202 */ /* 0x000fe20000000f00 */
[----:B------:R-:W-:Y:S01]  /*15c20*/  IMAD.MOV.U32 R12, RZ, RZ, RZ ;  /* 0x000000ffff0c7224 */ /* 0x000fe200078e00ff */
[----:B------:R-:W-:Y:S01]  /*15c30*/  MOV R15, 0xffffffff ;  /* 0xffffffff000f7802 */ /* 0x000fe20000000f00 */
[----:B------:R-:W-:-:S07]  /*15c40*/  IMAD.MOV.U32 R11, RZ, RZ, 0x181f ;  /* 0x0000181fff0b7424 */ /* 0x000fce00078e00ff */
[----:B01----:R-:W-:Y:S05]  /*15c50*/  WARPSYNC.COLLECTIVE R15, `(.L_x_1179) ;  /* 0x000000000f087348 */ /* 0x003fea0003c00000 */
[----:B------:R2:W3:Y:S02]  /*15c60*/  SHFL.IDX P6, R14, R13, R12, R11 ;  /* 0x0000000c0d0e7389 */ /* 0x0004e400000c000b */
[----:B0123--:R-:W-:Y:S01]  /*15c70*/  ENDCOLLECTIVE ;  /* 0x000000000000791b */ /* 0x00ffe20003800000 */
.L_x_1179:
[----:B------:R-:W-:Y:S05]  /*15c80*/  BSYNC B1 ;  /* 0x0000000000017941 */ /* 0x000fea0003800000 */
.L_x_1178:
        /* <DEDUP_REMOVED lines=9> */
.L_x_1180:
[----:B------:R-:W-:Y:S02]  /*15d20*/  IMAD.MOV.U32 R13, RZ, RZ, R18 ;  /* 0x000000ffff0d7224 */ /* 0x000fe400078e0012 */
[----:B------:R-:W-:Y:S01]  /*15d30*/  IMAD.MOV.U32 R12, RZ, RZ, 0x1 ;  /* 0x00000001ff0c7424 */ /* 0x000fe200078e00ff */
[----:B------:R-:W-:-:S13]  /*15d40*/  IADD3 R2, P0, R14, R8, RZ ;  /* 0x000000080e027210 */ /* 0x000fda0007f1e0ff */
[----:B------:R-:W-:Y:S05]  /*15d50*/  WARPSYNC.COLLECTIVE R15, `(.L_x_1181) ;  /* 0x000000000f087348 */ /* 0x000fea0003c00000 */
[----:B------:R0:W1:Y:S02]  /*15d60*/  SHFL.IDX P6, R14, R13, R12, R11 ;  /* 0x0000000c0d0e7389 */ /* 0x00006400000c000b */
[----:B01----:R-:W-:Y:S01]  /*15d70*/  ENDCOLLECTIVE ;  /* 0x000000000000791b */ /* 0x003fe20003800000 */
.L_x_1181:
[----:B------:R-:W-:Y:S02]  /*15d80*/  IADD3.X R3, RZ, R3, RZ, P0, !PT ;  /* 0x00000003ff037210 */ /* 0x000fe400007fe4ff */
        /* <DEDUP_REMOVED lines=12> */
[----:B0-----:R-:W-:-:S07]  /*15e50*/  MOV R3, R14 ;  /* 0x0000000e00037202 */ /* 0x001fce0000000f00 */
[----:B------:R-:W-:Y:S05]  /*15e60*/  WARPSYNC.COLLECTIVE R15, `(.L_x_1182) ;  /* 0x000000000f087348 */ /* 0x000fea0003c00000 */
[----:B------:R0:W1:Y:S02]  /*15e70*/  SHFL.IDX P6, R14, R13, R12, R11 ;  /* 0x0000000c0d0e7389 */ /* 0x00006400000c000b */
[----:B01----:R-:W-:Y:S01]  /*15e80*/  ENDCOLLECTIVE ;  /* 0x000000000000791b */ /* 0x003fe20003800000 */
.L_x_1182:
[----:B------:R-:W-:Y:S01]  /*15e90*/  MOV R13, R18 ;  /* 0x00000012000d7202 */ /* 0x000fe20000000f00 */
[----:B------:R-:W-:Y:S01]  /*15ea0*/  IMAD.MOV.U32 R12, RZ, RZ, 0x2 ;  /* 0x00000002ff0c7424 */ /* 0x000fe200078e00ff */
[----:B------:R-:W-:-:S13]  /*15eb0*/  IADD3 R2, P0, R14, R8, RZ ;  /* 0x000000080e027210 */ /* 0x000fda0007f1e0ff */
[----:B------:R-:W-:Y:S05]  /*15ec0*/  WARPSYNC.COLLECTIVE R15, `(.L_x_1183) ;  /* 0x000000000f087348 */ /* 0x000fea0003c00000 */
[----:B------:R0:W1:Y:S02]  /*15ed0*/  SHFL.IDX P6, R14, R13, R12, R11 ;  /* 0x0000000c0d0e7389 */ /* 0x00006400000c000b */
[----:B01----:R-:W-:Y:S01]  /*15ee0*/  ENDCOLLECTIVE ;  /* 0x000000000000791b */ /* 0x003fe20003800000 */
.L_x_1183:
[----:B------:R-:W-:Y:S01]  /*15ef0*/  IMAD.X R3, RZ, RZ, R3, P0 ;  /* 0x000000ffff037224 */ /* 0x000fe200000e0603 */
[----:B------:R-:W-:Y:S02]  /*15f00*/  ISETP.LT.OR P0, PT, R0, 0x11, P4 ;  /* 0x000000110000780c */ /* 0x000fe40002701670 */
[----:B------:R-:W-:-:S11]  /*15f10*/  MOV R13, R17 ;  /* 0x00000011000d7202 */ /* 0x000fd60000000f00 */
        /* <DEDUP_REMOVED lines=14> */
.L_x_1184:
[----:B------:R-:W-:Y:S01]  /*16000*/  IMAD.MOV.U32 R13, RZ, RZ, R18 ;  /* 0x000000ffff0d7224 */ /* 0x000fe200078e0012 */
[----:B------:R-:W-:Y:S02]  /*16010*/  MOV R12, 0x3 ;  /* 0x00000003000c7802 */ /* 0x000fe40000000f00 */
[----:B------:R-:W-:-:S13]  /*16020*/  IADD3 R2, P0, R14, R8, RZ ;  /* 0x000000080e027210 */ /* 0x000fda0007f1e0ff */
[----:B------:R-:W-:Y:S05]  /*16030*/  WARPSYNC.COLLECTIVE R15, `(.L_x_1185) ;  /* 0x000000000f087348 */ /* 0x000fea0003c00000 */
[----:B------:R0:W1:Y:S02]  /*16040*/  SHFL.IDX P6, R14, R13, R12, R11 ;  /* 0x0000000c0d0e7389 */ /* 0x00006400000c000b */
[----:B01----:R-:W-:Y:S01]  /*16050*/  ENDCOLLECTIVE ;  /* 0x000000000000791b */ /* 0x003fe20003800000 */
.L_x_1185:
        /* <DEDUP_REMOVED lines=12> */
.L_x_1186:
        /* <DEDUP_REMOVED lines=9> */
.L_x_1120:
[----:B0-----:R0:W2:Y:S02]  /*161b0*/  SYNCS.PHASECHK.TRANS64.TRYWAIT P0, [R0+URZ+0x30860], R3 ;  /* 0x03086003000075a7 */ /* 0x0010a4000800017f */
[----:B--2---:R-:W-:Y:S05]  /*161c0*/  @!P0 NANOSLEEP.SYNCS 0x989680 ;  /* 0x009896800000895d */ /* 0x004fea0003900000 */
[----:B------:R-:W2:Y:S02]  /*161d0*/  @!P0 SYNCS.PHASECHK.TRANS64 P0, [R0+URZ+0x30860], R3 ;  /* 0x03086003000085a7 */ /* 0x000ea4000800007f */
[----:B--2---:R-:W-:Y:S05]  /*161e0*/  @!P0 BRA `(.L_x_1120) ;  /* 0xfffffffc00f08947 */ /* 0x004fea000383ffff */
[----:B------:R-:W-:Y:S05]  /*161f0*/  BRA `(.L_x_1188) ;  /* 0xffffffd400c87947 */ /* 0x000fea000383ffff */
.L_x_1121:
        /* <DEDUP_REMOVED lines=8> */
.L_x_1190:
[----:B------:R-:W-:Y:S05]  /*16280*/  BSYNC B0 ;  /* 0x0000000000007941 */ /* 0x000fea0003800000 */
.L_x_1189:
        /* <DEDUP_REMOVED lines=9> */
.L_x_1191:
[----:B------:R-:W-:Y:S02]  /*16320*/  ULDC UR4, c[0x0][0x2f4] ;  /* 0x0000bd0000047ab9 */ /* 0x000fe40000000800 */
[----:B------:R-:W-:Y:S02]  /*16330*/  ISETP.GE.AND P3, PT, R36, UR4, PT ;  /* 0x0000000424007c0c */ /* 0x000fe4000bf66270 */
[----:B------:R-:W-:Y:S02]  /*16340*/  ISETP.GE.AND P1, PT, R35, UR4, PT ;  /* 0x0000000423007c0c */ /* 0x000fe4000bf26270 */
[----:B------:R-:W-:Y:S02]  /*16350*/  ISETP.GE.AND P0, PT, R34, UR4, PT ;  /* 0x0000000422007c0c */ /* 0x000fe4000bf06270 */
[----:B------:R-:W-:Y:S02]  /*16360*/  ISETP.GE.AND P2, PT, R25, UR4, PT ;  /* 0x0000000419007c0c */ /* 0x000fe4000bf46270 */
[----:B------:R-:W-:-:S02]  /*16370*/  ISETP.LT.OR P4, PT, R5, 0x1, P3 ;  /* 0x000000010500780c */ /* 0x000fc40001f81670 */
[----:B------:R-:W-:Y:S01]  /*16380*/  ISETP.LT.OR P5, PT, R5, 0x1, P2 ;  /* 0x000000010500780c */ /* 0x000fe200017a1670 */
[----:B------:R-:W-:Y:S02]  /*16390*/  IMAD.MOV.U32 R13, RZ, RZ, R18 ;  /* 0x000000ffff0d7224 */ /* 0x000fe400078e0012 */
[----:B------:R-:W-:Y:S01]  /*163a0*/  IMAD.MOV.U32 R12, RZ, RZ, 0x1 ;  /* 0x00000001ff0c7424 */ /* 0x000fe200078e00ff */
[----:B------:R-:W-:-:S09]  /*163b0*/  MOV R2, R14 ;  /* 0x0000000e00027202 */ /* 0x000fd20000000f00 */
[----:B------:R-:W-:Y:S05]  /*163c0*/  WARPSYNC.COLLECTIVE R15, `(.L_x_1192) ;  /* 0x000000000f087348 */ /* 0x000fea0003c00000 */
[----:B------:R0:W1:Y:S02]  /*163d0*/  SHFL.IDX P6, R14, R13, R12, R11 ;  /* 0x0000000c0d0e7389 */ /* 0x00006400000c000b */
[----:B01----:R-:W-:Y:S01]  /*163e0*/  ENDCOLLECTIVE ;  /* 0x000000000000791b */ /* 0x003fe20003800000 */
.L_x_1192:
[----:B------:R-:W-:-:S05]  /*163f0*/  IMAD.WIDE.U32 R2, R25, 0x2, R2 ;  /* 0x0000000219027825 */ /* 0x000fca00078e0002 */
[----:B------:R-:W-:Y:S01]  /*16400*/  @!PT LDS RZ, [RZ] ;  /* 0x00000000fffff984 */ /* 0x000fe20000000800 */
[----:B------:R-:W-:Y:S01]  /*16410*/  @!PT LDS RZ, [RZ] ;  /* 0x00000000fffff984 */ /* 0x000fe20000000800 */
[----:B------:R-:W-:Y:S01]  /*16420*/  @!PT LDS RZ, [RZ] ;  /* 0x00000000fffff984 */ /* 0x000fe20000000800 */
[----:B------:R0:W-:Y:S01]  /*16430*/  LDGSTS.E.BYPASS.LTC128B.128 [R4+0x400], desc[UR60][R2.64], !P5 ;  /* 0x0040000002047fae */ /* 0x0001e2000e901d7c */
[----:B------:R-:W-:-:S03]  /*16440*/  ISETP.LT.OR P5, PT, R5, 0x1, P1 ;  /* 0x000000010500780c */ /* 0x000fc60000fa1670 */
[----:B------:R0:W-:Y:S01]  /*16450*/  LDGSTS.E.BYPASS.LTC128B.128 [R4+0x2400], desc[UR60][R2.64+0x80], !P4 ;  /* 0x0240008002047fae */ /* 0x0001e2000e101d7c */
[----:B------:R-:W-:Y:S01]  /*16460*/  ISETP.LT.OR P4, PT, R5, 0x1, P0 ;  /* 0x000000010500780c */ /* 0x000fe20000781670 */
[----:B------:R-:W-:-:S08]  /*16470*/  IMAD.MOV.U32 R13, RZ, RZ, R17 ;  /* 0x000000ffff0d7224 */ /* 0x000fd000078e0011 */
[----:B------:R0:W-:Y:S01]  /*16480*/  LDGSTS.E.BYPASS.LTC128B.128 [R4+0x4400], desc[UR60][R2.64+0x100], !P5 ;  /* 0x0440010002047fae */ /* 0x0001e2000e901d7c */
[C---:B------:R-:W-:Y:S02]  /*16490*/  ISETP.LT.OR P5, PT, R5.reuse, 0x11, P2 ;  /* 0x000000110500780c */ /* 0x040fe400017a1670 */
[----:B------:R-:W-:Y:S01]  /*164a0*/  MOV R6, R14 ;  /* 0x0000000e00067202 */ /* 0x000fe20000000f00 */
[----:B------:R0:W-:Y:S01]  /*164b0*/  LDGSTS.E.BYPASS.LTC128B.128 [R4+0x6400], desc[UR60][R2.64+0x180], !P4 ;  /* 0x0640018002047fae */ /* 0x0001e2000e101d7c */
[----:B------:R-:W-:-:S13]  /*164c0*/  ISETP.LT.OR P4, PT, R5, 0x11, P3 ;  /* 0x000000110500780c */ /* 0x000fda0001f81670 */
[----:B0-----:R-:W-:Y:S05]  /*164d0*/  WARPSYNC.COLLECTIVE R15, `(.L_x_1193) ;  /* 0x000000000f087348 */ /* 0x001fea0003c00000 */
[----:B------:R1:W2:Y:S02]  /*164e0*/  SHFL.IDX P6, R14, R13, R12, R11 ;  /* 0x0000000c0d0e7389 */ /* 0x0002a400000c000b */
[----:B012---:R-:W-:Y:S01]  /*164f0*/  ENDCOLLECTIVE ;  /* 0x000000000000791b */ /* 0x007fe20003800000 */
.L_x_1193:
[----:B------:R-:W-:Y:S01]  /*16500*/  MOV R3, R6 ;  /* 0x0000000600037202 */ /* 0x000fe20000000f00 */
[----:B------:R-:W-:Y:S02]  /*16510*/  IMAD.MOV.U32 R13, RZ, RZ, R18 ;  /* 0x000000ffff0d7224 */ /* 0x000fe400078e0012 */
[----:B------:R-:W-:Y:S02]  /*16520*/  IMAD.MOV.U32 R12, RZ, RZ, 0x2 ;  /* 0x00000002ff0c7424 */ /* 0x000fe400078e00ff */
[----:B------:R-:W-:-:S07]  /*16530*/  IMAD.MOV.U32 R2, RZ, RZ, R14 ;  /* 0x000000ffff027224 */ /* 0x000fce00078e000e */
[----:B------:R-:W-:Y:S05]  /*16540*/  WARPSYNC.COLLECTIVE R15, `(.L_x_1194) ;  /* 0x000000000f087348 */ /* 0x000fea0003c00000 */
[----:B------:R0:W1:Y:S02]  /*16550*/  SHFL.IDX P6, R14, R13, R12, R11 ;  /* 0x0000000c0d0e7389 */ /* 0x00006400000c000b */
[----:B01----:R-:W-:Y:S01]  /*16560*/  ENDCOLLECTIVE ;  /* 0x000000000000791b */ /* 0x003fe20003800000 */
.L_x_1194:
        /* <DEDUP_REMOVED lines=17> */
.L_x_1195:
[----:B------:R-:W-:Y:S01]  /*16680*/  MOV R3, R6 ;  /* 0x0000000600037202 */ /* 0x000fe20000000f00 */
[----:B------:R-:W-:Y:S02]  /*16690*/  IMAD.MOV.U32 R6, RZ, RZ, RZ ;  /* 0x000000ffff067224 */ /* 0x000fe400078e00ff */
[----:B------:R-:W-:Y:S02]  /*166a0*/  IMAD.MOV.U32 R13, RZ, RZ, R18 ;  /* 0x000000ffff0d7224 */ /* 0x000fe400078e0012 */
[----:B------:R-:W-:Y:S02]  /*166b0*/  IMAD.MOV.U32 R12, RZ, RZ, 0x3 ;  /* 0x00000003ff0c7424 */ /* 0x000fe400078e00ff */
[----:B------:R-:W-:-:S07]  /*166c0*/  IMAD.MOV.U32 R2, RZ, RZ, R14 ;  /* 0x000000ffff027224 */ /* 0x000fce00078e000e */
[----:B------:R-:W-:Y:S05]  /*166d0*/  WARPSYNC.COLLECTIVE R15, `(.L_x_1196) ;  /* 0x000000000f087348 */ /* 0x000fea0003c00000 */
[----:B------:R0:W1:Y:S02]  /*166e0*/  SHFL.IDX P6, R14, R13, R12, R11 ;  /* 0x0000000c0d0e7389 */ /* 0x00006400000c000b */
[----:B01----:R-:W-:Y:S01]  /*166f0*/  ENDCOLLECTIVE ;  /* 0x000000000000791b */ /* 0x003fe20003800000 */
.L_x_1196:
        /* <DEDUP_REMOVED lines=10> */
[----:B------:R-:W-:-:S03]  /*167a0*/  MOV R18, R14 ;  /* 0x0000000e00127202 */ /* 0x000fc60000000f00 */
[----:B------:R0:W-:Y:S04]  /*167b0*/  LDGSTS.E.BYPASS.LTC128B.128 [R4+0x7400], desc[UR60][R2.64+0x180], !P4 ;  /* 0x0740018002047fae */ /* 0x0001e8000e101d7c */
[----:B0-----:R-:W-:Y:S05]  /*167c0*/  WARPSYNC.COLLECTIVE R15, `(.L_x_1197) ;  /* 0x000000000f087348 */ /* 0x001fea0003c00000 */
[----:B------:R1:W2:Y:S02]  /*167d0*/  SHFL.IDX P6, R14, R13, R12, R11 ;  /* 0x0000000c0d0e7389 */ /* 0x0002a400000c000b */
[----:B012---:R-:W-:Y:S01]  /*167e0*/  ENDCOLLECTIVE ;  /* 0x000000000000791b */ /* 0x007fe20003800000 */
.L_x_1197:
[----:B------:R-:W-:Y:S05]  /*167f0*/  BRA `(.L_x_1198) ;  /* 0xffffffd4000c7947 */ /* 0x000fea000383ffff */
.L_x_1124:
[----:B0-----:R0:W2:Y:S02]  /*16800*/  SYNCS.PHASECHK.TRANS64.TRYWAIT P0, [R7+URZ+0x30820], R6 ;  /* 0x03082006070075a7 */ /* 0x0010a4000800017f */
[----:B--2---:R-:W-:Y:S05]  /*16810*/  @!P0 NANOSLEEP.SYNCS 0x989680 ;  /* 0x009896800000895d */ /* 0x004fea0003900000 */
[----:B------:R-:W2:Y:S02]  /*16820*/  @!P0 SYNCS.PHASECHK.TRANS64 P0, [R7+URZ+0x30820], R6 ;  /* 0x03082006070085a7 */ /* 0x000ea4000800007f */
[----:B--2---:R-:W-:Y:S05]  /*16830*/  @!P0 BRA `(.L_x_1124) ;  /* 0xfffffffc00f08947 */ /* 0x004fea000383ffff */
[----:B------:R-:W-:Y:S05]  /*16840*/  BRA `(.L_x_1199) ;  /* 0xffffffd400907947 */ /* 0x000fea000383ffff */
.L_x_1125:
[----:B------:R-:W2:Y:S01]  /*16850*/  S2R R3, SR_TID.X ;  /* 0x0000000000037919 */ /* 0x000ea20000002100 */
[----:B------:R-:W-:Y:S01]  /*16860*/  BSSY B0, `(.L_x_1200) ;  /* 0x000000a000007945 */ /* 0x000fe20003800000 */
[----:B------:R-:W-:Y:S01]  /*16870*/  IMAD.MOV.U32 R12, RZ, RZ, RZ ;  /* 0x000000ffff0c7224 */ /* 0x000fe200078e00ff */
[----:B------:R-:W-:Y:S01]  /*16880*/  MOV R15, 0xffffffff ;  /* 0xffffffff000f7802 */ /* 0x000fe20000000f00 */
[----:B------:R-:W-:Y:S01]  /*16890*/  IMAD.MOV.U32 R11, RZ, RZ, 0x1f ;  /* 0x0000001fff0b7424 */ /* 0x000fe200078e00ff */
[----:B--2---:R-:W-:-:S04]  /*168a0*/  SHF.R.U32.HI R3, RZ, 0x5, R3 ;  /* 0x00000005ff037819 */ /* 0x004fc80000011603 */
[----:B------:R-:W-:-:S04]  /*168b0*/  LOP3.LUT R3, R3, 0x3, RZ, 0xc0, !PT ;  /* 0x0000000303037812 */ /* 0x000fc800078ec0ff */
[----:B------:R-:W-:-:S07]  /*168c0*/  MOV R13, R3 ;  /* 0x00000003000d7202 */ /* 0x000fce0000000f00 */
[----:B01---5:R-:W-:Y:S05]  /*168d0*/  WARPSYNC.COLLECTIVE R15, `(.L_x_1201) ;  /* 0x000000000f087348 */ /* 0x023fea0003c00000 */
[----:B------:R2:W3:Y:S02]  /*168e0*/  SHFL.IDX P6, R14, R13, R12, R11 ;  /* 0x0000000c0d0e7389 */ /* 0x0004e400000c000b */
[----:B0123-5:R-:W-:Y:S01]  /*168f0*/  ENDCOLLECTIVE ;  /* 0x000000000000791b */ /* 0x02ffe20003800000 */
.L_x_1201:
[----:B------:R-:W-:Y:S05]  /*16900*/  BSYNC B0 ;  /* 0x0000000000007941 */ /* 0x000fea0003800000 */
.L_x_1200:
[----:B------:R-:W-:Y:S05]  /*16910*/  BRA `(.L_x_1202) ;  /* 0xffffffd400747947 */ /* 0x000fea000383ffff */
.L_x_1126:
[----:B------:R-:W-:Y:S01]  /*16920*/  BSSY B0, `(.L_x_1203) ;  /* 0x0000006000007945 */ /* 0x000fe20003800000 */
[----:B------:R-:W-:-:S07]  /*16930*/  IMAD.MOV.U32 R15, RZ, RZ, -0x1 ;  /* 0xffffffffff0f7424 */ /* 0x000fce00078e00ff */
[----:B012--5:R-:W-:Y:S05]  /*16940*/  WARPSYNC.COLLECTIVE R15, `(.L_x_1204) ;  /* 0x000000000f0c7348 */ /* 0x027fea0003c00000 */
[----:B------:R-:W-:Y:S02]  /*16950*/  ELECT P6, UR62, PT ;  /* 0x00000000003e782f */ /* 0x000fe400038c0000 */
[----:B------:R-:W-:Y:S01]  /*16960*/  MOV R14, UR62 ;  /* 0x0000003e000e7c02 */ /* 0x000fe20008000f00 */
[----:B012--5:R-:W-:Y:S10]  /*16970*/  ENDCOLLECTIVE ;  /* 0x000000000000791b */ /* 0x027ff40003800000 */
.L_x_1204:
[----:B------:R-:W-:Y:S05]  /*16980*/  BSYNC B0 ;  /* 0x0000000000007941 */ /* 0x000fea0003800000 */
.L_x_1203:
[----:B------:R-:W-:Y:S05]  /*16990*/  BRA `(.L_x_1205) ;  /* 0xffffffd400687947 */ /* 0x000fea000383ffff */
.L_x_1128:
[----:B--2---:R2:W3:Y:S02]  /*169a0*/  SYNCS.PHASECHK.TRANS64.TRYWAIT P1, [R5+URZ+0x30840], R4 ;  /* 0x03084004050075a7 */ /* 0x0044e4000802017f */
[----:B---3--:R-:W-:Y:S05]  /*169b0*/  @!P1 NANOSLEEP.SYNCS 0x989680 ;  /* 0x009896800000995d */ /* 0x008fea0003900000 */
[----:B------:R-:W3:Y:S02]  /*169c0*/  @!P1 SYNCS.PHASECHK.TRANS64 P1, [R5+URZ+0x30840], R4 ;  /* 0x03084004050095a7 */ /* 0x000ee4000802007f */
[----:B---3--:R-:W-:Y:S05]  /*169d0*/  @!P1 BRA `(.L_x_1128) ;  /* 0xfffffffc00f09947 */ /* 0x008fea000383ffff */
[----:B------:R-:W-:Y:S05]  /*169e0*/  BRA `(.L_x_1206) ;  /* 0xffffffd400907947 */ /* 0x000fea000383ffff */
.L_x_1130:
[----:B---3--:R3:W4:Y:S02]  /*169f0*/  SYNCS.PHASECHK.TRANS64.TRYWAIT P1, [R3+URZ+0x30840], R0 ;  /* 0x03084000030075a7 */ /* 0x008724000802017f */
[----:B----4-:R-:W-:Y:S05]  /*16a00*/  @!P1 NANOSLEEP.SYNCS 0x989680 ;  /* 0x009896800000995d */ /* 0x010fea0003900000 */
[----:B------:R-:W4:Y:S02]  /*16a10*/  @!P1 SYNCS.PHASECHK.TRANS64 P1, [R3+URZ+0x30840], R0 ;  /* 0x03084000030095a7 */ /* 0x000f24000802007f */
[----:B----4-:R-:W-:Y:S05]  /*16a20*/  @!P1 BRA `(.L_x_1130) ;  /* 0xfffffffc00f09947 */ /* 0x010fea000383ffff */
[----:B------:R-:W-:Y:S05]  /*16a30*/  BRA `(.L_x_1207) ;  /* 0xffffffd4009c7947 */ /* 0x000fea000383ffff */
.L_x_1132:
[----:B----4-:R4:W0:Y:S02]  /*16a40*/  SYNCS.PHASECHK.TRANS64.TRYWAIT P1, [R5+URZ+0x30860], R4 ;  /* 0x03086004050075a7 */ /* 0x010824000802017f */
[----:B0-----:R-:W-:Y:S05]  /*16a50*/  @!P1 NANOSLEEP.SYNCS 0x989680 ;  /* 0x009896800000995d */ /* 0x001fea0003900000 */
[----:B------:R-:W0:Y:S02]  /*16a60*/  @!P1 SYNCS.PHASECHK.TRANS64 P1, [R5+URZ+0x30860], R4 ;  /* 0x03086004050095a7 */ /* 0x000e24000802007f */
[----:B0-----:R-:W-:Y:S05]  /*16a70*/  @!P1 BRA `(.L_x_1132) ;  /* 0xfffffffc00f09947 */ /* 0x001fea000383ffff */
[----:B------:R-:W-:Y:S05]  /*16a80*/  BRA `(.L_x_1208) ;  /* 0xffffffd400987947 */ /* 0x000fea000383ffff */
.L_x_1209:
        /* <DEDUP_REMOVED lines=15> */
.L_x_3274:


//--------------------- .text._ZN7cutlass13device_kernelIN5flash11enable_sm90INS1_16FlashAttnFwdSm90INS1_25CollectiveMainloopFwdSm90ILi2EN4cute5tupleIJNS5_1CILi1EEES8_S8_EEENS6_IJNS7_ILi128EEENS7_ILi64EEENS7_ILi256EEEEEELi256ENS_6half_tEfNS_4arch4Sm90ELb0ELb1ELb1ELb1ELb1ELb0ELb0ELb1ELb1ELb1ELb1ELb0EEENS1_21CollectiveEpilogueFwdINS6_IJSA_SC_SB_EEES9_SE_SG_Li256ELb1ELb1ELb1ELb0EEENS1_36VarlenDynamicPersistentTileSchedulerILi128ELi64ELi256ELi128ELb1ELb1ELb1ELb1ELb0ELb1EEEEEEEEEvNT_6ParamsE --------------------------
	.section	.text._ZN7cutlass13device_kernelIN5flash11enable_sm90INS1_16FlashAttnFwdSm90INS1_25CollectiveMainloopFwdSm90ILi2EN4cute5tupleIJNS5_1CILi1EEES8_S8_EEENS6_IJNS7_ILi128EEENS7_ILi64EEENS7_ILi256EEEEEELi256ENS_6half_tEfNS_4arch4Sm90ELb0ELb1ELb1ELb1ELb1ELb0ELb0ELb1ELb1ELb1ELb1ELb0EEENS1_21CollectiveEpilogueFwdINS6_IJSA_SC_SB_EEES9_SE_SG_Li256ELb1ELb1ELb1ELb0EEENS1_36VarlenDynamicPersistentTileSchedulerILi128ELi64ELi256ELi128ELb1ELb1ELb1ELb1ELb0ELb1EEEEEEEEEvNT_6ParamsE,"ax",@progbits
	.align	128
.text._ZN7cutlass13device_kernelIN5flash11enable_sm90INS1_16FlashAttnFwdSm90INS1_25CollectiveMainloopFwdSm90ILi2EN4cute5tupleIJNS5_1CILi1EEES8_S8_EEENS6_IJNS7_ILi128EEENS7_ILi64EEENS7_ILi256EEEEEELi256ENS_6half_tEfNS_4arch4Sm90ELb0ELb1ELb1ELb1ELb1ELb0ELb0ELb1ELb1ELb1ELb1ELb0EEENS1_21CollectiveEpilogueFwdINS6_IJSA_SC_SB_EEES9_SE_SG_Li256ELb1ELb1ELb1ELb0EEENS1_36VarlenDynamicPersistentTileSchedulerILi128ELi64ELi256ELi128ELb1ELb1ELb1ELb1ELb0ELb1EEEEEEEEEvNT_6ParamsE:
        .type           _ZN7cutlass13device_kernelIN5flash11enable_sm90INS1_16FlashAttnFwdSm90INS1_25CollectiveMainloopFwdSm90ILi2EN4cute5tupleIJNS5_1CILi1EEES8_S8_EEENS6_IJNS7_ILi128EEENS7_ILi64EEENS7_ILi256EEEEEELi256ENS_6half_tEfNS_4arch4Sm90ELb0ELb1ELb1ELb1ELb1ELb0ELb0ELb1ELb1ELb1ELb1ELb0EEENS1_21CollectiveEpilogueFwdINS6_IJSA_SC_SB_EEES9_SE_SG_Li256ELb1ELb1ELb1ELb0EEENS1_36VarlenDynamicPersistentTileSchedulerILi128ELi64ELi256ELi128ELb1ELb1ELb1ELb1ELb0ELb1EEEEEEEEEvNT_6ParamsE,@function
        .size           _ZN7cutlass13device_kernelIN5flash11enable_sm90INS1_16FlashAttnFwdSm90INS1_25CollectiveMainloopFwdSm90ILi2EN4cute5tupleIJNS5_1CILi1EEES8_S8_EEENS6_IJNS7_ILi128EEENS7_ILi64EEENS7_ILi256EEEEEELi256ENS_6half_tEfNS_4arch4Sm90ELb0ELb1ELb1ELb1ELb1ELb0ELb0ELb1ELb1ELb1ELb1ELb0EEENS1_21CollectiveEpilogueFwdINS6_IJSA_SC_SB_EEES9_SE_SG_Li256ELb1ELb1ELb1ELb0EEENS1_36VarlenDynamicPersistentTileSchedulerILi128ELi64ELi256ELi128ELb1ELb1ELb1ELb1ELb0ELb1EEEEEEEEEvNT_6ParamsE,(.L_x_3275 - _ZN7cutlass13device_kernelIN5flash11enable_sm90INS1_16FlashAttnFwdSm90INS1_25CollectiveMainloopFwdSm90ILi2EN4cute5tupleIJNS5_1CILi1EEES8_S8_EEENS6_IJNS7_ILi128EEENS7_ILi64EEENS7_ILi256EEEEEELi256ENS_6half_tEfNS_4arch4Sm90ELb0ELb1ELb1ELb1ELb1ELb0ELb0ELb1ELb1ELb1ELb1ELb0EEENS1_21CollectiveEpilogueFwdINS6_IJSA_SC_SB_EEES9_SE_SG_Li256ELb1ELb1ELb1ELb0EEENS1_36VarlenDynamicPersistentTileSchedulerILi128ELi64ELi256ELi128ELb1ELb1ELb1ELb1ELb0ELb1EEEEEEEEEvNT_6ParamsE)
        .other          _ZN7cutlass13device_kernelIN5flash11enable_sm90INS1_16FlashAttnFwdSm90INS1_25CollectiveMainloopFwdSm90ILi2EN4cute5tupleIJNS5_1CILi1EEES8_S8_EEENS6_IJNS7_ILi128EEENS7_ILi64EEENS7_ILi256EEEEEELi256ENS_6half_tEfNS_4arch4Sm90ELb0ELb1ELb1ELb1ELb1ELb0ELb0ELb1ELb1ELb1ELb1ELb0EEENS1_21CollectiveEpilogueFwdINS6_IJSA_SC_SB_EEES9_SE_SG_Li256ELb1ELb1ELb1ELb0EEENS1_36VarlenDynamicPersistentTileSchedulerILi128ELi64ELi256ELi128ELb1ELb1ELb1ELb1ELb0ELb1EEEEEEEEEvNT_6ParamsE,@"STO_CUDA_ENTRY STV_DEFAULT"
_ZN7cutlass13device_kernelIN5flash11enable_sm90INS1_16FlashAttnFwdSm90INS1_25CollectiveMainloopFwdSm90ILi2EN4cute5tupleIJNS5_1CILi1EEES8_S8_EEENS6_IJNS7_ILi128EEENS7_ILi64EEENS7_ILi256EEEEEELi256ENS_6half_tEfNS_4arch4Sm90ELb0ELb1ELb1ELb1ELb1ELb0ELb0ELb1ELb1ELb1ELb1ELb0EEENS1_21CollectiveEpilogueFwdINS6_IJSA_SC_SB_EEES9_SE_SG_Li256ELb1ELb1ELb1ELb0EEENS1_36VarlenDynamicPersistentTileSchedulerILi128ELi64ELi256ELi128ELb1ELb1ELb1ELb1ELb0ELb1EEEEEEEEEvNT_6ParamsE:
        /* <DEDUP_REMOVED lines=45> */
.L_x_1210:
        /* <DEDUP_REMOVED lines=22> */
.L_x_1211:
        /* <DEDUP_REMOVED lines=18> */
.L_x_1212:
        /* <DEDUP_REMOVED lines=22> */
.L_x_1213:
        /* <DEDUP_REMOVED lines=23> */
.L_x_1214:
        /* <DEDUP_REMOVED lines=10> */
.L_x_1216:
        /* <DEDUP_REMOVED lines=18> */
[----:B------:R-:W-:Y:S01]  /*09e0*/  R2UR UR5, R10 ;  /* 0x000000000a0572ca */ /* 0x000fe200000e0000 */
[----:B------:R-:W-:Y:S01]  /*09f0*/  UMOV UR39, URZ ;  /* 0x0000003f00277c82 */ /* 0x000fe20008000000 */
[----:B0-----:R-:W-:Y:S02]  /*0a00*/  SHF.R.S32.HI R3, RZ, 0x1f, R0 ;  /* 0x0000001fff037819 */ /* 0x001fe40000011400 */
[----:B------:R-:W-:Y:S02]  /*0a10*/  R2UR UR7, R11 ;  /* 0x000000000b0772ca */ /* 0x000fe400000e0000 */
[----:B------:R-:W-:-:S02]  /*0a20*/  LEA.HI R4, R3, R0, RZ, 0x4 ;  /* 0x0000000003047211 */ /* 0x000fc400078f20ff */
[CC--:B------:R-:W-:Y:S02]  /*0a30*/  LEA.HI R5, R3.reuse, R0.reuse, RZ, 0x5 ;  /* 0x0000000003057211 */ /* 0x0c0fe400078f28ff */
[----:B------:R-:W-:-:S03]  /*0a40*/  LEA.HI R8, R3, R0, RZ, 0x3 ;  /* 0x0000000003087211 */ /* 0x000fc600078f18ff */
[----:B------:R-:W-:Y:S01]  /*0a50*/  IMAD.SHL.U32 R6, R5, 0x20, RZ ;  /* 0x0000002005067824 */ /* 0x000fe200078e00ff */
[----:B------:R-:W-:-:S04]  /*0a60*/  LOP3.LUT R201, R8, 0xfffffff8, RZ, 0xc0, !PT ;  /* 0xfffffff808c97812 */ /* 0x000fc800078ec0ff */
[----:B------:R-:W-:Y:S01]  /*0a70*/  LOP3.LUT R6, R6, 0xfffffc00, RZ, 0xc0, !PT ;  /* 0xfffffc0006067812 */ /* 0x000fe200078ec0ff */
[----:B------:R-:W-:Y:S01]  /*0a80*/  IMAD.IADD R201, R0, 0x1, -R201 ;  /* 0x0000000100c97824 */ /* 0x000fe200078e0ac9 */
[----:B--2---:R-:W-:Y:S02]  /*0a90*/  R2UR UR4, R2 ;  /* 0x00000000020472ca */ /* 0x004fe400000e0000 */
[----:B------:R-:W-:-:S04]  /*0aa0*/  LEA.HI R2, R3, R0, RZ, 0x7 ;  /* 0x0000000003027211 */ /* 0x000fc800078f38ff */
[----:B------:R-:W-:-:S05]  /*0ab0*/  LOP3.LUT R7, R2, 0xffffff80, RZ, 0xc0, !PT ;  /* 0xffffff8002077812 */ /* 0x000fca00078ec0ff */
[----:B------:R-:W-:Y:S01]  /*0ac0*/  IMAD.IADD R14, R0, 0x1, -R7 ;  /* 0x00000001000e7824 */ /* 0x000fe200078e0a07 */
[----:B------:R-:W-:Y:S01]  /*0ad0*/  LEA.HI R7, R3, R0, RZ, 0x2 ;  /* 0x0000000003077211 */ /* 0x000fe200078f10ff */
[----:B------:R-:W-:Y:S01]  /*0ae0*/  ULOP3.LUT UR8, UR4, 0x1, URZ, 0xfc, !UPT ;  /* 0x0000000104087892 */ /* 0x000fe2000f8efc3f */
[----:B------:R-:W-:Y:S02]  /*0af0*/  LOP3.LUT R3, R4, 0x3fffff0, RZ, 0xc0, !PT ;  /* 0x03fffff004037812 */ /* 0x000fe400078ec0ff */
[----:B------:R-:W-:Y:S01]  /*0b00*/  SHF.R.S32.HI R9, RZ, 0x1f, R14 ;  /* 0x0000001fff097819 */ /* 0x000fe2000001140e */
[----:B------:R-:W-:Y:S01]  /*0b10*/  STL [R1+0x18], R14 ;  /* 0x0000180e01007387 */ /* 0x000fe20000100800 */
[----:B------:R-:W-:Y:S01]  /*0b20*/  LOP3.LUT R13, R7, 0xfffffffc, RZ, 0xc0, !PT ;  /* 0xfffffffc070d7812 */ /* 0x000fe200078ec0ff */
[C---:B------:R-:W-:Y:S01]  /*0b30*/  IMAD.IADD R5, R0.reuse, 0x1, -R3 ;  /* 0x0000000100057824 */ /* 0x040fe200078e0a03 */
[----:B------:R-:W-:Y:S01]  /*0b40*/  LEA.HI R10, R9, R14, RZ, 0x2 ;  /* 0x0000000e090a7211 */ /* 0x000fe200078f10ff */
[----:B------:R-:W-:Y:S01]  /*0b50*/  UMOV UR4, URZ ;  /* 0x0000003f00047c82 */ /* 0x000fe20008000000 */
[----:B------:R-:W-:Y:S01]  /*0b60*/  SHF.R.S32.HI R7, RZ, 0x4, R4 ;  /* 0x00000004ff077819 */ /* 0x000fe20000011404 */
[----:B------:R-:W-:Y:S01]  /*0b70*/  IMAD R5, R5, 0x40, R6 ;  /* 0x0000004005057824 */ /* 0x000fe200078e0206 */
[--C-:B------:R-:W-:Y:S01]  /*0b80*/  SHF.R.S32.HI R11, RZ, 0x2, R10.reuse ;  /* 0x00000002ff0b7819 */ /* 0x100fe2000001140a */
[----:B------:R-:W-:Y:S01]  /*0b90*/  IMAD.IADD R13, R0, 0x1, -R13 ;  /* 0x00000001000d7824 */ /* 0x000fe200078e0a0d */
[----:B------:R-:W-:-:S02]  /*0ba0*/  SHF.R.S32.HI R12, RZ, 0x1f, R10 ;  /* 0x0000001fff0c7819 */ /* 0x000fc4000001140a */
[----:B------:R-:W-:Y:S02]  /*0bb0*/  SHF.R.S32.HI R3, RZ, 0x7, R2 ;  /* 0x00000007ff037819 */ /* 0x000fe40000011402 */
[----:B------:R-:W-:Y:S02]  /*0bc0*/  LEA.HI R4, R4, R7, RZ, 0x1 ;  /* 0x0000000704047211 */ /* 0x000fe400078f08ff */
[----:B------:R-:W-:Y:S02]  /*0bd0*/  LEA.HI R12, R12, R11, RZ, 0x3 ;  /* 0x0000000b0c0c7211 */ /* 0x000fe400078f18ff */
[----:B------:R-:W-:Y:S02]  /*0be0*/  LEA.HI R2, R2, R3, RZ, 0x1 ;  /* 0x0000000302027211 */ /* 0x000fe400078f08ff */
[----:B------:R-:W-:Y:S02]  /*0bf0*/  LOP3.LUT R4, R4, 0x1ffffffe, RZ, 0xc0, !PT ;  /* 0x1ffffffe04047812 */ /* 0x000fe400078ec0ff */
[----:B------:R-:W-:-:S02]  /*0c00*/  LOP3.LUT R12, R12, 0xfffffff8, RZ, 0xc0, !PT ;  /* 0xfffffff80c0c7812 */ /* 0x000fc400078ec0ff */
[----:B------:R-:W-:Y:S01]  /*0c10*/  LEA.HI R9, R9, R14, RZ, 0x5 ;  /* 0x0000000e09097211 */ /* 0x000fe200078f28ff */
[----:B------:R-:W-:Y:S01]  /*0c20*/  IMAD.IADD R4, R7, 0x1, -R4 ;  /* 0x0000000107047824 */ /* 0x000fe200078e0a04 */
[----:B------:R-:W-:Y:S01]  /*0c30*/  LOP3.LUT R2, R2, 0x3fffffe, RZ, 0xc0, !PT ;  /* 0x03fffffe02027812 */ /* 0x000fe200078ec0ff */
[----:B------:R-:W-:Y:S01]  /*0c40*/  IMAD.IADD R12, R11, 0x1, -R12 ;  /* 0x000000010b0c7824 */ /* 0x000fe200078e0a0c */
[----:B------:R-:W-:Y:S02]  /*0c50*/  SHF.R.S32.HI R9, RZ, 0x5, R9 ;  /* 0x00000005ff097819 */ /* 0x000fe40000011409 */
[----:B------:R-:W-:Y:S01]  /*0c60*/  LOP3.LUT R10, R10, 0x7ffffffc, RZ, 0xc0, !PT ;  /* 0x7ffffffc0a0a7812 */ /* 0x000fe200078ec0ff */
[----:B------:R-:W-:Y:S01]  /*0c70*/  IMAD.IADD R2, R3, 0x1, -R2 ;  /* 0x0000000103027824 */ /* 0x000fe200078e0a02 */
[----:B------:R-:W-:Y:S01]  /*0c80*/  LEA.HI R0, R13, R13, RZ, 0x1 ;  /* 0x0000000d0d007211 */ /* 0x000fe200078f08ff */
[----:B------:R-:W-:Y:S02]  /*0c90*/  IMAD R3, R4, 0x8, R5 ;  /* 0x0000000804037824 */ /* 0x000fe400078e0205 */
[----:B------:R-:W-:Y:S01]  /*0ca0*/  IMAD R9, R9, 0x10, R12 ;  /* 0x0000001009097824 */ /* 0x000fe200078e020c */
[----:B------:R-:W-:Y:S01]  /*0cb0*/  LOP3.LUT R0, R0, 0x1ffffffe, RZ, 0xc0, !PT ;  /* 0x1ffffffe00007812 */ /* 0x000fe200078ec0ff */
[----:B------:R-:W-:Y:S01]  /*0cc0*/  IMAD.IADD R10, R14, 0x1, -R10 ;  /* 0x000000010e0a7824 */ /* 0x000fe200078e0a0a */
[----:B------:R0:W-:Y:S01]  /*0cd0*/  STL [R1+0x28], R3 ;  /* 0x0000280301007387 */ /* 0x0001e20000100800 */
[----:B------:R-:W-:-:S02]  /*0ce0*/  IMAD R2, R2, 0x40, R9 ;  /* 0x0000004002027824 */ /* 0x000fc400078e0209 */
[----:B------:R-:W-:Y:S02]  /*0cf0*/  IMAD.U32 R5, RZ, RZ, UR8 ;  /* 0x00000008ff057e24 */ /* 0x000fe4000f8e00ff */
[----:B------:R-:W-:Y:S01]  /*0d00*/  IMAD.SHL.U32 R17, R10, 0x2, RZ ;  /* 0x000000020a117824 */ /* 0x000fe200078e00ff */
[----:B------:R-:W-:Y:S01]  /*0d10*/  STL [R1+0x24], R2 ;  /* 0x0000240201007387 */ /* 0x000fe20000100800 */
[----:B------:R-:W-:Y:S02]  /*0d20*/  IMAD.IADD R0, R13, 0x1, -R0 ;  /* 0x000000010d007824 */ /* 0x000fe400078e0a00 */
[C---:B------:R-:W-:Y:S01]  /*0d30*/  VIADD R229, R17.reuse, 0x20 ;  /* 0x0000002011e57836 */ /* 0x040fe20000000000 */
[----:B0-----:R-:W-:Y:S01]  /*0d40*/  SHF.R.S32.HI R3, RZ, 0x3, R8 ;  /* 0x00000003ff037819 */ /* 0x001fe20000011408 */
[C---:B------:R-:W-:Y:S01]  /*0d50*/  VIADD R226, R17.reuse, 0x28 ;  /* 0x0000002811e27836 */ /* 0x040fe20000000000 */
[----:B------:R-:W-:Y:S01]  /*0d60*/  SHF.R.S32.HI R4, RZ, 0x1f, R17 ;  /* 0x0000001fff047819 */ /* 0x000fe20000011411 */
[----:B------:R-:W-:-:S02]  /*0d70*/  VIADD R4, R17, 0x10 ;  /* 0x0000001011047836 */ /* 0x000fc40000000000 */
[----:B------:R0:W-:Y:S01]  /*0d80*/  STL [R1+0xc], R3 ;  /* 0x00000c0301007387 */ /* 0x0001e20000100800 */
[C---:B------:R-:W-:Y:S02]  /*0d90*/  VIADD R225, R17.reuse, 0x30 ;  /* 0x0000003011e17836 */ /* 0x040fe40000000000 */
[C---:B------:R-:W-:Y:S01]  /*0da0*/  VIADD R224, R17.reuse, 0x38 ;  /* 0x0000003811e07836 */ /* 0x040fe20000000000 */
[----:B------:R1:W-:Y:S01]  /*0db0*/  STL [R1+0x2c], R5 ;  /* 0x00002c0501007387 */ /* 0x0003e20000100800 */
[C---:B------:R-:W-:Y:S02]  /*0dc0*/  VIADD R223, R17.reuse, 0x40 ;  /* 0x0000004011df7836 */ /* 0x040fe40000000000 */
[C---:B------:R-:W-:Y:S02]  /*0dd0*/  VIADD R222, R17.reuse, 0x48 ;  /* 0x0000004811de7836 */ /* 0x040fe40000000000 */
[----:B------:R-:W-:Y:S02]  /*0de0*/  VIADD R221, R17, 0x50 ;  /* 0x0000005011dd7836 */ /* 0x000fe40000000000 */
[----:B0-----:R-:W-:-:S02]  /*0df0*/  IMAD.U32 R3, RZ, RZ, UR4 ;  /* 0x00000004ff037e24 */ /* 0x001fc4000f8e00ff */
[C---:B------:R-:W-:Y:S02]  /*0e00*/  VIADD R220, R17.reuse, 0x58 ;  /* 0x0000005811dc7836 */ /* 0x040fe40000000000 */
[C---:B-1----:R-:W-:Y:S01]  /*0e10*/  VIADD R5, R17.reuse, 0x8 ;  /* 0x0000000811057836 */ /* 0x042fe20000000000 */
[----:B------:R0:W-:Y:S01]  /*0e20*/  STL [R1+0x14], R3 ;  /* 0x0000140301007387 */ /* 0x0001e20000100800 */
[C---:B------:R-:W-:Y:S02]  /*0e30*/  VIADD R219, R17.reuse, 0x60 ;  /* 0x0000006011db7836 */ /* 0x040fe40000000000 */
        /* <DEDUP_REMOVED lines=8> */
[C---:B0-----:R-:W-:Y:S01]  /*0ec0*/  VIADD R3, R17.reuse, 0x18 ;  /* 0x0000001811037836 */ /* 0x041fe20000000000 */
        /* <DEDUP_REMOVED lines=21> */
[----:B------:R-:W-:Y:S01]  /*1020*/  IMAD R23, R0, 0x8, R2 ;  /* 0x0000000800177824 */ /* 0x000fe200078e0202 */
[----:B------:R-:W-:-:S02]  /*1030*/  SHF.R.S32.HI R3, RZ, 0x1f, R215 ;  /* 0x0000001fff037819 */ /* 0x000fc400000114d7 */
[----:B------:R-:W-:Y:S02]  /*1040*/  SHF.R.S32.HI R5, RZ, 0x1f, R214 ;  /* 0x0000001fff057819 */ /* 0x000fe400000114d6 */
[----:B------:R-:W-:Y:S02]  /*1050*/  SHF.R.S32.HI R4, RZ, 0x1f, R213 ;  /* 0x0000001fff047819 */ /* 0x000fe400000114d5 */
[----:B------:R-:W-:Y:S02]  /*1060*/  SHF.R.S32.HI R3, RZ, 0x1f, R212 ;  /* 0x0000001fff037819 */ /* 0x000fe400000114d4 */
[----:B------:R-:W-:Y:S02]  /*1070*/  SHF.R.S32.HI R5, RZ, 0x1f, R211 ;  /* 0x0000001fff057819 */ /* 0x000fe400000114d3 */
[----:B------:R-:W-:Y:S02]  /*1080*/  SHF.R.S32.HI R4, RZ, 0x1f, R210 ;  /* 0x0000001fff047819 */ /* 0x000fe400000114d2 */
[----:B------:R-:W-:-:S02]  /*1090*/  SHF.R.S32.HI R3, RZ, 0x1f, R209 ;  /* 0x0000001fff037819 */ /* 0x000fc400000114d1 */
[----:B------:R-:W-:Y:S02]  /*10a0*/  SHF.R.S32.HI R5, RZ, 0x1f, R208 ;  /* 0x0000001fff057819 */ /* 0x000fe400000114d0 */
[----:B------:R-:W-:Y:S02]  /*10b0*/  SHF.R.S32.HI R4, RZ, 0x1f, R207 ;  /* 0x0000001fff047819 */ /* 0x000fe400000114cf */
[----:B------:R-:W-:-:S07]  /*10c0*/  SHF.R.S32.HI R3, RZ, 0x1f, R206 ;  /* 0x0000001fff037819 */ /* 0x000fce00000114ce */
.L_x_1328:
[----:B------:R-:W-:Y:S01]  /*10d0*/  ULDC.64 UR8, c[0x0][0xa28] ;  /* 0x00028a0000087ab9 */ /* 0x000fe20000000a00 */
[----:B------:R-:W-:Y:S01]  /*10e0*/  ULDC UR4, c[0x0][0x424] ;  /* 0x0001090000047ab9 */ /* 0x000fe20000000800 */
[----:B------:R-:W-:-:S04]  /*10f0*/  UISETP.NE.U32.AND UP0, UPT, UR8, URZ, UPT ;  /* 0x0000003f0800728c */ /* 0x000fc8000bf05070 */
[----:B------:R-:W-:-:S03]  /*1100*/  UISETP.NE.AND.EX UP0, UPT, UR9, URZ, UPT, UP0 ;  /* 0x0000003f0900728c */ /* 0x000fc6000bf05300 */
[----:B------:R-:W-:Y:S02]  /*1110*/  ULDC.64 UR8, c[0x0][0xa18] ;  /* 0x0002860000087ab9 */ /* 0x000fe40000000a00 */
[----:B------:R-:W-:Y:S01]  /*1120*/  UISETP.NE.U32.AND UP1, UPT, UR8, URZ, UPT ;  /* 0x0000003f0800728c */ /* 0x000fe2000bf25070 */
[----:B------:R-:W-:-:S03]  /*1130*/  PLOP3.LUT P0, PT, PT, PT, UP0, 0x80, 0x0 ;  /* 0x000000000000781c */ /* 0x000fc60003f0f008 */
[----:B------:R-:W-:-:S03]  /*1140*/  UISETP.NE.AND.EX UP1, UPT, UR9, URZ, UPT, UP1 ;  /* 0x0000003f0900728c */ /* 0x000fc6000bf25310 */
[----:B------:R-:W-:Y:S02]  /*1150*/  @UP0 ULDC.64 UR8, c[0x0][0xa28] ;  /* 0x00028a0000080ab9 */ /* 0x000fe40000000a00 */
[----:B------:R-:W-:Y:S01]  /*1160*/  @UP0 UIMAD.WIDE UR8, UR7, 0x4, UR8 ;  /* 0x00000004070808a5 */ /* 0x000fe2000f8e0208 */
[----:B------:R-:W-:-:S05]  /*1170*/  PLOP3.LUT P2, PT, PT, PT, UP1, 0x80, 0x0 ;  /* 0x000000000000781c */ /* 0x000fca0003f4f018 */
[----:B012---:R-:W-:Y:S02]  /*1180*/  IMAD.U32 R2, RZ, RZ, UR8 ;  /* 0x00000008ff027e24 */ /* 0x007fe4000f8e00ff */
[----:B------:R-:W-:Y:S01]  /*1190*/  IMAD.U32 R3, RZ, RZ, UR9 ;  /* 0x00000009ff037e24 */ /* 0x000fe2000f8e00ff */
[----:B------:R-:W-:Y:S02]  /*11a0*/  @UP1 ULDC.64 UR8, c[0x0][0xa18] ;  /* 0x0002860000081ab9 */ /* 0x000fe40000000a00 */
[----:B------:R-:W-:Y:S02]  /*11b0*/  @UP1 UIMAD.WIDE UR8, UR7, 0x4, UR8 ;  /* 0x00000004070818a5 */ /* 0x000fe4000f8e0208 */
[----:B------:R-:W2:Y:S04]  /*11c0*/  @P0 LDG.E R2, desc[UR36][R2.64] ;  /* 0x0000002402020981 */ /* 0x000ea8000c1e1900 */
[----:B------:R-:W-:-:S02]  /*11d0*/  IMAD.U32 R4, RZ, RZ, UR8 ;  /* 0x00000008ff047e24 */ /* 0x000fc4000f8e00ff */
[----:B------:R-:W-:Y:S01]  /*11e0*/  IMAD.U32 R5, RZ, RZ, UR9 ;  /* 0x00000009ff057e24 */ /* 0x000fe2000f8e00ff */
[----:B------:R-:W-:-:S04]  /*11f0*/  ULDC.64 UR8, c[0x0][0x418] ;  /* 0x0001060000087ab9 */ /* 0x000fc80000000a00 */
[----:B---3--:R-:W3:Y:S01]  /*1200*/  @P2 LDG.E R4, desc[UR36][R4.64] ;  /* 0x0000002404042981 */ /* 0x008ee2000c1e1900 */
[----:B------:R-:W-:Y:S02]  /*1210*/  UISETP.NE.U32.AND UP0, UPT, UR8, URZ, UPT ;  /* 0x0000003f0800728c */ /* 0x000fe4000bf05070 */
[----:B------:R-:W-:Y:S02]  /*1220*/  ULOP3.LUT UR10, UR5, 0xffff, URZ, 0xc0, !UPT ;  /* 0x0000ffff050a7892 */ /* 0x000fe4000f8ec03f */
[----:B------:R-:W-:Y:S01]  /*1230*/  UISETP.NE.AND.EX UP0, UPT, UR9, URZ, UPT, UP0 ;  /* 0x0000003f0900728c */ /* 0x000fe2000bf05300 */
[----:B------:R-:W-:Y:S02]  /*1240*/  UMOV UR43, URZ ;  /* 0x0000003f002b7c82 */ /* 0x000fe40008000000 */
[----:B------:R-:W-:Y:S01]  /*1250*/  ULDC.64 UR8, c[0x0][0xa20] ;  /* 0x0002880000087ab9 */ /* 0x000fe20000000a00 */
[----:B------:R-:W-:Y:S01]  /*1260*/  USEL UR4, UR4, 0x1, UP0 ;  /* 0x0000000104047887 */ /* 0x000fe20008000000 */
[----:B------:R-:W-:Y:S01]  /*1270*/  ISETP.NE.U32.AND P1, PT, RZ, UR8, PT ;  /* 0x00000008ff007c0c */ /* 0x000fe2000bf25070 */
[----:B------:R-:W-:Y:S01]  /*1280*/  ULDC UR8, c[0x0][0x2f0] ;  /* 0x0000bc0000087ab9 */ /* 0x000fe20000000800 */
[----:B------:R-:W-:Y:S01]  /*1290*/  IMAD.U32 R205, RZ, RZ, UR10 ;  /* 0x0000000affcd7e24 */ /* 0x000fe2000f8e00ff */
[----:B------:R-:W-:Y:S01]  /*12a0*/  UIMAD UR4, UR4, UR8, URZ ;  /* 0x00000008040472a4 */ /* 0x000fe2000f8e023f */
[----:B------:R-:W-:-:S02]  /*12b0*/  ISETP.NE.AND.EX P1, PT, RZ, UR9, PT, P1 ;  /* 0x00000009ff007c0c */ /* 0x000fc4000bf25310 */
[----:B--2---:R-:W-:Y:S02]  /*12c0*/  @P0 R2UR UR43, R2 ;  /* 0x00000000022b02ca */ /* 0x004fe400000e0000 */
[----:B---3--:R-:W-:Y:S01]  /*12d0*/  @P2 R2UR UR42, R4 ;  /* 0x00000000042a22ca */ /* 0x008fe200000e0000 */
[----:B----45:R-:W-:-:S14]  /*12e0*/  @P2 BRA `(.L_x_1217) ;  /* 0x0000000000382947 */ /* 0x030fdc0003800000 */
[----:B------:R-:W-:Y:S01]  /*12f0*/  ULDC.64 UR8, c[0x0][0xa00] ;  /* 0x0002800000087ab9 */ /* 0x000fe20000000a00 */
[----:B------:R-:W-:Y:S01]  /*1300*/  ULDC UR42, c[0x0][0x288] ;  /* 0x0000a200002a7ab9 */ /* 0x000fe20000000800 */
[----:B------:R-:W-:-:S04]  /*1310*/  ISETP.NE.U32.AND P0, PT, RZ, UR8, PT ;  /* 0x00000008ff007c0c */ /* 0x000fc8000bf05070 */
[----:B------:R-:W-:-:S13]  /*1320*/  ISETP.NE.AND.EX P0, PT, RZ, UR9, PT, P0 ;  /* 0x00000009ff007c0c */ /* 0x000fda000bf05300 */
[----:B------:R-:W-:Y:S05]  /*1330*/  @!P0 BRA `(.L_x_1217) ;  /* 0x0000000000248947 */ /* 0x000fea0003800000 */
[----:B------:R-:W-:Y:S02]  /*1340*/  ULDC.64 UR8, c[0x0][0xa00] ;  /* 0x0002800000087ab9 */ /* 0x000fe40000000a00 */
[----:B------:R-:W-:-:S06]  /*1350*/  UIMAD.WIDE UR8, UR7, 0x4, UR8 ;  /* 0x00000004070878a5 */ /* 0x000fcc000f8e0208 */
[----:B------:R-:W-:Y:S02]  /*1360*/  IMAD.U32 R2, RZ, RZ, UR8 ;  /* 0x00000008ff027e24 */ /* 0x000fe4000f8e00ff */
[----:B------:R-:W-:-:S05]  /*1370*/  IMAD.U32 R3, RZ, RZ, UR9 ;  /* 0x00000009ff037e24 */ /* 0x000fca000f8e00ff */
[----:B------:R-:W2:Y:S04]  /*1380*/  LDG.E R4, desc[UR36][R2.64] ;  /* 0x0000002402047981 */ /* 0x000ea8000c1e1900 */
[----:B------:R-:W3:Y:S01]  /*1390*/  LDG.E R0, desc[UR36][R2.64+0x4] ;  /* 0x0000042402007981 */ /* 0x000ee2000c1e1900 */
[----:B--2---:R-:W-:Y:S02]  /*13a0*/  R2UR UR42, R4 ;  /* 0x00000000042a72ca */ /* 0x004fe400000e0000 */
[----:B---3--:R-:W-:-:S13]  /*13b0*/  R2UR UR8, R0 ;  /* 0x00000000000872ca */ /* 0x008fda00000e0000 */
[----:B------:R-:W-:-:S12]  /*13c0*/  UIADD3 UR42, -UR42, UR8, URZ ;  /* 0x000000082a2a7290 */ /* 0x000fd8000fffe13f */
.L_x_1217:
[----:B------:R-:W-:-:S05]  /*13d0*/  IMAD.U32 R0, RZ, RZ, UR7 ;  /* 0x00000007ff007e24 */ /* 0x000fca000f8e00ff */
[----:B------:R0:W-:Y:S01]  /*13e0*/  STL [R1+0x10], R0 ;  /* 0x0000100001007387 */ /* 0x0001e20000100800 */
[----:B------:R-:W-:Y:S05]  /*13f0*/  @!P1 BRA `(.L_x_1218) ;  /* 0x00000000001c9947 */ /* 0x000fea0003800000 */
[----:B------:R-:W-:Y:S02]  /*1400*/  ULDC.64 UR8, c[0x0][0xa20] ;  /* 0x0002880000087ab9 */ /* 0x000fe40000000a00 */
[----:B------:R-:W-:-:S06]  /*1410*/  UIMAD.WIDE UR8, UR7, 0x4, UR8 ;  /* 0x00000004070878a5 */ /* 0x000fcc000f8e0208 */
[----:B------:R-:W-:Y:S02]  /*1420*/  IMAD.U32 R2, RZ, RZ, UR8 ;  /* 0x00000008ff027e24 */ /* 0x000fe4000f8e00ff */
[----:B------:R-:W-:-:S05]  /*1430*/  IMAD.U32 R3, RZ, RZ, UR9 ;  /* 0x00000009ff037e24 */ /* 0x000fca000f8e00ff */
[----:B------:R-:W2:Y:S02]  /*1440*/  LDG.E R2, desc[UR36][R2.64] ;  /* 0x0000002402027981 */ /* 0x000ea4000c1e1900 */
[----:B--2---:R-:W-:Y:S01]  /*1450*/  R2UR UR4, R2 ;  /* 0x00000000020472ca */ /* 0x004fe200000e0000 */
[----:B------:R-:W-:-:S14]  /*1460*/  BRA `(.L_x_1219) ;  /* 0x0000000000347947 */ /* 0x000fdc0003800000 */
.L_x_1218:
[----:B------:R-:W-:Y:S02]  /*1470*/  ULDC.64 UR8, c[0x0][0xa08] ;  /* 0x0002820000087ab9 */ /* 0x000fe40000000a00 */
        /* <DEDUP_REMOVED lines=8> */
[----:B0-----:R-:W3:Y:S01]  /*1500*/  LDG.E R0, desc[UR36][R2.64+0x4] ;  /* 0x0000042402007981 */ /* 0x001ee2000c1e1900 */
[----:B--2---:R-:W-:Y:S02]  /*1510*/  R2UR UR4, R4 ;  /* 0x00000000040472ca */ /* 0x004fe400000e0000 */
[----:B---3--:R-:W-:-:S13]  /*1520*/  R2UR UR7, R0 ;  /* 0x00000000000772ca */ /* 0x008fda00000e0000 */
[----:B------:R-:W-:-:S12]  /*1530*/  UIADD3 UR4, -UR4, UR7, URZ ;  /* 0x0000000704047290 */ /* 0x000fd8000fffe13f */
.L_x_1219:
[----:B------:R-:W-:Y:S01]  /*1540*/  ULDC UR7, c[0x0][0x448] ;  /* 0x0001120000077ab9 */ /* 0x000fe20000000800 */
[----:B------:R-:W-:Y:S02]  /*1550*/  USHF.L.U32 UR61, UR6, 0x7, URZ ;  /* 0x00000007063d7899 */ /* 0x000fe4000800063f */
[----:B------:R-:W-:Y:S02]  /*1560*/  UISETP.NE.AND UP0, UPT, UR7, 0x1, UPT ;  /* 0x000000010700788c */ /* 0x000fe4000bf05270 */
[----:B------:R-:W-:Y:S02]  /*1570*/  UIADD3 UR10, UR61, 0x7f, URZ ;  /* 0x0000007f3d0a7890 */ /* 0x000fe4000fffe03f */
[----:B------:R-:W-:Y:S01]  /*1580*/  UIADD3 UR43, UR4, -UR43, URZ ;  /* 0x8000002b042b7290 */ /* 0x000fe2000fffe03f */
[----:B------:R-:W-:Y:S01]  /*1590*/  ULDC.64 UR6, c[0x0][0x9e0] ;  /* 0x0002780000067ab9 */ /* 0x000fe20000000a00 */
[----:B------:R-:W-:-:S05]  /*15a0*/  UP2UR UR4, UPR, URZ, 0x1 ;  /* 0x000000013f047883 */ /* 0x000fca0008000000 */
[----:B------:R-:W-:Y:S01]  /*15b0*/  @UP0 ULDC UR8, c[0x0][0x44c] ;  /* 0x0001130000080ab9 */ /* 0x000fe20000000800 */
[----:B------:R-:W-:Y:S01]  /*15c0*/  @UP0 ULDC UR11, c[0x0][0x450] ;  /* 0x00011400000b0ab9 */ /* 0x000fe20000000800 */
[----:B------:R-:W-:Y:S01]  /*15d0*/  UIMAD.WIDE.U32 UR8, UR10, UR8, URZ ;  /* 0x000000080a0872a5 */ /* 0x000fe2000f8e003f */
[----:B------:R-:W-:Y:S01]  /*15e0*/  IMAD.U32 R22, RZ, RZ, UR4 ;  /* 0x00000004ff167e24 */ /* 0x000fe2000f8e00ff */
[----:B------:R-:W-:Y:S02]  /*15f0*/  UIADD3 UR4, UR43, 0x1, -UR42 ;  /* 0x000000012b047890 */ /* 0x000fe4000fffe82a */
[----:B------:R-:W-:Y:S02]  /*1600*/  @UP0 USHF.R.U32.HI UR10, URZ, UR11, UR9 ;  /* 0x0000000b3f0a0299 */ /* 0x000fe40008011609 */
[----:B------:R-:W-:Y:S02]  /*1610*/  UISETP.GE.AND UP0, UPT, UR7, 0x1, UPT ;  /* 0x000000010700788c */ /* 0x000fe4000bf06270 */
[----:B------:R-:W-:-:S02]  /*1620*/  UIADD3 UR10, UR4, UR10, URZ ;  /* 0x0000000a040a7290 */ /* 0x000fc4000fffe03f */
[----:B------:R-:W-:Y:S02]  /*1630*/  UP2UR UR60, UPR, URZ, 0x1 ;  /* 0x000000013f3c7883 */ /* 0x000fe40008000000 */
[----:B------:R-:W-:Y:S01]  /*1640*/  PLOP3.LUT P0, PT, PT, PT, UP0, 0x40, 0x0 ;  /* 0x000000000000781c */ /* 0x000fe20003f0e808 */
[----:B------:R-:W-:-:S12]  /*1650*/  UIADD3 UR6, UR10, UR6, URZ ;  /* 0x000000060a067290 */ /* 0x000fd8000fffe03f */
[----:B------:R-:W-:Y:S05]  /*1660*/  @P0 BRA `(.L_x_1220) ;  /* 0x0000000000440947 */ /* 0x000fea0003800000 */
        /* <DEDUP_REMOVED lines=10> */
.L_x_1221:
[----:B------:R-:W-:-:S11]  /*1710*/  UISETP.NE.AND UP0, UPT, UR7, 0x1, UPT ;  /* 0x000000010700788c */ /* 0x000fd6000bf05270 */
[----:B------:R-:W-:Y:S02]  /*1720*/  @UP0 ULDC.64 UR10, c[0x0][0x9e8] ;  /* 0x00027a00000a0ab9 */ /* 0x000fe40000000a00 */
[----:B------:R-:W-:-:S04]  /*1730*/  UIMAD.WIDE.U32 UR8, UR4, UR10, URZ ;  /* 0x0000000a040872a5 */ /* 0x000fc8000f8e003f */
[----:B------:R-:W-:-:S12]  /*1740*/  @UP0 USHF.R.U32.HI UR4, URZ, UR11, UR9 ;  /* 0x0000000b3f040299 */ /* 0x000fd80008011609 */
.L_x_1222:
[----:B------:R-:W-:-:S04]  /*1750*/  UIMAD UR4, UR4, UR7, UR7 ;  /* 0x00000007040472a4 */ /* 0x000fc8000f8e0207 */
[----:B------:R-:W-:-:S04]  /*1760*/  UISETP.LT.AND UP0, UPT, UR6, UR4, UPT ;  /* 0x000000040600728c */ /* 0x000fc8000bf01270 */
[----:B------:R-:W-:-:S12]  /*1770*/  USEL UR6, UR6, UR4, UP0 ;  /* 0x0000000406067287 */ /* 0x000fd80008000000 */
.L_x_1220:
[----:B------:R-:W-:Y:S01]  /*1780*/  R2UR UR4, R22 ;  /* 0x00000000160472ca */ /* 0x000fe200000e0000 */
[----:B------:R-:W-:Y:S02]  /*1790*/  UIADD3 UR10, UR6, 0x3f, URZ ;  /* 0x0000003f060a7890 */ /* 0x000fe4000fffe03f */
[----:B------:R-:W-:Y:S02]  /*17a0*/  UISETP.GE.AND UP1, UPT, UR7, 0x1, UPT ;  /* 0x000000010700788c */ /* 0x000fe4000bf26270 */
[----:B------:R-:W-:Y:S01]  /*17b0*/  USHF.R.S32.HI UR11, URZ, 0x1f, UR10 ;  /* 0x0000001f3f0b7899 */ /* 0x000fe2000801140a */
[----:B------:R-:W-:Y:S01]  /*17c0*/  UMOV UR12, UR61 ;  /* 0x0000003d000c7c82 */ /* 0x000fe20008000000 */
[----:B------:R-:W-:Y:S02]  /*17d0*/  UIADD3 UR41, UR43, -UR42, URZ ;  /* 0x8000002a2b297290 */ /* 0x000fe4000fffe03f */
[----:B------:R-:W-:Y:S01]  /*17e0*/  PLOP3.LUT P0, PT, PT, PT, UP1, 0x40, 0x0 ;  /* 0x000000000000781c */ /* 0x000fe20003f0e818 */
[----:B------:R-:W-:-:S03]  /*17f0*/  ULEA.HI UR11, UR11, UR10, URZ, 0x6 ;  /* 0x0000000a0b0b7291 */ /* 0x000fc6000f8f303f */
[----:B------:R-:W-:Y:S02]  /*1800*/  UISETP.NE.AND UP0, UPT, UR4, URZ, UPT ;  /* 0x0000003f0400728c */ /* 0x000fe4000bf05270 */
[----:B------:R-:W-:Y:S02]  /*1810*/  UIADD3 UR4, UR43, 0x3f, URZ ;  /* 0x0000003f2b047890 */ /* 0x000fe4000fffe03f */
[----:B------:R-:W-:Y:S02]  /*1820*/  USHF.R.S32.HI UR11, URZ, 0x6, UR11 ;  /* 0x000000063f0b7899 */ /* 0x000fe4000801140b */
[----:B------:R-:W-:Y:S01]  /*1830*/  USHF.R.S32.HI UR6, URZ, 0x1f, UR4 ;  /* 0x0000001f3f067899 */ /* 0x000fe20008011404 */
[----:B------:R-:W-:-:S03]  /*1840*/  ULDC UR10, c[0x0][0x9dc] ;  /* 0x00027700000a7ab9 */ /* 0x000fc60000000800 */
[----:B------:R-:W-:Y:S01]  /*1850*/  ULEA.HI UR6, UR6, UR4, URZ, 0x6 ;  /* 0x0000000406067291 */ /* 0x000fe2000f8f303f */
[----:B------:R-:W-:Y:S01]  /*1860*/  @UP0 ULDC UR8, c[0x0][0x44c] ;  /* 0x0001130000080ab9 */ /* 0x000fe20000000800 */
[----:B------:R-:W-:Y:S01]  /*1870*/  @UP0 ULDC UR13, c[0x0][0x450] ;  /* 0x00011400000d0ab9 */ /* 0x000fe20000000800 */
[----:B------:R-:W-:Y:S02]  /*1880*/  UIMAD.WIDE.U32 UR8, UR61, UR8, URZ ;  /* 0x000000083d0872a5 */ /* 0x000fe4000f8e003f */
[----:B------:R-:W-:Y:S02]  /*1890*/  USHF.R.S32.HI UR6, URZ, 0x6, UR6 ;  /* 0x000000063f067899 */ /* 0x000fe40008011406 */
[----:B------:R-:W-:Y:S02]  /*18a0*/  @UP0 USHF.R.U32.HI UR12, URZ, UR13, UR9 ;  /* 0x0000000d3f0c0299 */ /* 0x000fe40008011609 */
[----:B------:R-:W-:Y:S02]  /*18b0*/  UISETP.LT.AND UP0, UPT, UR6, UR11, UPT ;  /* 0x0000000b0600728c */ /* 0x000fe4000bf01270 */
[----:B------:R-:W-:-:S02]  /*18c0*/  UIADD3 UR4, UR41, UR12, URZ ;  /* 0x0000000c29047290 */ /* 0x000fc4000fffe03f */
[----:B------:R-:W-:Y:S02]  /*18d0*/  USEL UR6, UR6, UR11, UP0 ;  /* 0x0000000b06067287 */ /* 0x000fe40008000000 */
[----:B------:R-:W-:Y:S01]  /*18e0*/  UIADD3 UR10, UR4, -UR10, URZ ;  /* 0x8000000a040a7290 */ /* 0x000fe2000fffe03f */
[----:B------:R-:W-:Y:S11]  /*18f0*/  @P0 BRA `(.L_x_1223) ;  /* 0x0000000000440947 */ /* 0x000ff60003800000 */
        /* <DEDUP_REMOVED lines=10> */
.L_x_1224:
[----:B------:R-:W-:-:S11]  /*19a0*/  UISETP.NE.AND UP0, UPT, UR7, 0x1, UPT ;  /* 0x000000010700788c */ /* 0x000fd6000bf05270 */
[----:B------:R-:W-:Y:S02]  /*19b0*/  @UP0 ULDC.64 UR12, c[0x0][0x9e8] ;  /* 0x00027a00000c0ab9 */ /* 0x000fe40000000a00 */
[----:B------:R-:W-:-:S04]  /*19c0*/  UIMAD.WIDE.U32 UR8, UR4, UR12, URZ ;  /* 0x0000000c040872a5 */ /* 0x000fc8000f8e003f */
[----:B------:R-:W-:-:S12]  /*19d0*/  @UP0 USHF.R.U32.HI UR4, URZ, UR13, UR9 ;  /* 0x0000000d3f040299 */ /* 0x000fd80008011609 */
.L_x_1225:
[----:B------:R-:W-:-:S04]  /*19e0*/  UIMAD UR4, UR4, UR7, URZ ;  /* 0x00000007040472a4 */ /* 0x000fc8000f8e023f */
[----:B------:R-:W-:-:S04]  /*19f0*/  UISETP.LT.AND UP0, UPT, UR10, UR4, UPT ;  /* 0x000000040a00728c */ /* 0x000fc8000bf01270 */
[----:B------:R-:W-:-:S12]  /*1a00*/  USEL UR10, UR10, UR4, !UP0 ;  /* 0x000000040a0a7287 */ /* 0x000fd8000c000000 */
.L_x_1223:
[----:B------:R-:W-:-:S04]  /*1a10*/  USHF.R.S32.HI UR4, URZ, 0x1f, UR10 ;  /* 0x0000001f3f047899 */ /* 0x000fc8000801140a */
[----:B------:R-:W-:-:S04]  /*1a20*/  ULEA.HI UR4, UR4, UR10, URZ, 0x6 ;  /* 0x0000000a04047291 */ /* 0x000fc8000f8f303f */
[----:B------:R-:W-:Y:S02]  /*1a30*/  USHF.R.S32.HI UR7, URZ, 0x6, UR4 ;  /* 0x000000063f077899 */ /* 0x000fe40008011404 */
[----:B------:R-:W-:Y:S02]  /*1a40*/  ULOP3.LUT UR4, UR5, 0xff000000, URZ, 0xc0, !UPT ;  /* 0xff00000005047892 */ /* 0x000fe4000f8ec03f */
[----:B------:R-:W-:Y:S02]  /*1a50*/  UISETP.LT.AND UP0, UPT, URZ, UR7, UPT ;  /* 0x000000073f00728c */ /* 0x000fe4000bf01270 */
[----:B------:R-:W-:Y:S02]  /*1a60*/  ULOP3.LUT UR5, UR5, 0xff0000, URZ, 0xc0, !UPT ;  /* 0x00ff000005057892 */ /* 0x000fe4000f8ec03f */
[----:B------:R-:W-:Y:S02]  /*1a70*/  USEL UR10, URZ, UR7, !UP0 ;  /* 0x000000073f0a7287 */ /* 0x000fe4000c000000 */
[----:B------:R-:W-:-:S02]  /*1a80*/  USHF.R.U32.HI UR4, URZ, 0x8, UR4 ;  /* 0x000000083f047899 */ /* 0x000fc40008011604 */
[----:B------:R-:W-:Y:S02]  /*1a90*/  UISETP.GT.AND UP0, UPT, UR6, UR10, UPT ;  /* 0x0000000a0600728c */ /* 0x000fe4000bf04270 */
[----:B------:R-:W-:-:S03]  /*1aa0*/  ULEA.HI UR5, UR5, UR4, URZ, 0x10 ;  /* 0x0000000405057291 */ /* 0x000fc6000f8f803f */
[----:B------:R-:W-:Y:S01]  /*1ab0*/  UMOV UR4, URZ ;  /* 0x0000003f00047c82 */ /* 0x000fe20008000000 */
[----:B------:R-:W-:Y:S01]  /*1ac0*/  PLOP3.LUT P0, PT, PT, PT, UP0, 0x80, 0x0 ;  /* 0x000000000000781c */ /* 0x000fe20003f0f008 */
[----:B------:R-:W-:Y:S02]  /*1ad0*/  ULOP3.LUT UR7, UR5, 0xff, URZ, 0xc0, !UPT ;  /* 0x000000ff05077892 */ /* 0x000fe4000f8ec03f */
[----:B------:R-:W-:-:S04]  /*1ae0*/  USHF.R.U32.HI UR5, URZ, 0x10, UR5 ;  /* 0x000000103f057899 */ /* 0x000fc80008011605 */
[----:B------:R-:W-:Y:S02]  /*1af0*/  IMAD.U32 R204, RZ, RZ, UR7 ;  /* 0x00000007ffcc7e24 */ /* 0x000fe4000f8e00ff */
[----:B------:R-:W-:-:S04]  /*1b00*/  IMAD.U32 R202, RZ, RZ, UR5 ;  /* 0x00000005ffca7e24 */ /* 0x000fc8000f8e00ff */
[----:B------:R-:W-:Y:S05]  /*1b10*/  @!P0 BRA `(.L_x_1226) ;  /* 0x0000000000988947 */ /* 0x000fea0003800000 */
[----:B------:R-:W-:Y:S01]  /*1b20*/  R2UR UR5, R202 ;  /* 0x00000000ca0572ca */ /* 0x000fe200000e0000 */
[----:B------:R-:W-:-:S12]  /*1b30*/  ULDC UR4, c[0x0][0x9f0] ;  /* 0x00027c0000047ab9 */ /* 0x000fd80000000800 */
[----:B------:R-:W-:-:S04]  /*1b40*/  UISETP.NE.AND UP0, UPT, UR5, URZ, UPT ;  /* 0x0000003f0500728c */ /* 0x000fc8000bf05270 */
[----:B------:R-:W-:-:S04]  /*1b50*/  USEL UR11, UR5, UR4, UP0 ;  /* 0x00000004050b7287 */ /* 0x000fc80008000000 */
[----:B------:R-:W-:Y:S02]  /*1b60*/  UIADD3 UR4, UR11, -0x1, UR6 ;  /* 0xffffffff0b047890 */ /* 0x000fe4000fffe006 */
[----:B------:R-:W-:Y:S02]  /*1b70*/  IMAD.U32 R3, RZ, RZ, UR11 ;  /* 0x0000000bff037e24 */ /* 0x000fe4000f8e00ff */
[----:B------:R-:W-:-:S03]  /*1b80*/  UIADD3 UR7, -UR10, UR4, URZ ;  /* 0x000000040a077290 */ /* 0x000fc6000fffe13f */
[-C--:B0-----:R-:W-:Y:S01]  /*1b90*/  IABS R0, R3.reuse ;  /* 0x0000000300007213 */ /* 0x081fe20000000000 */
[----:B------:R-:W-:Y:S01]  /*1ba0*/  UMOV UR4, URZ ;  /* 0x0000003f00047c82 */ /* 0x000fe20008000000 */
[----:B------:R-:W-:Y:S01]  /*1bb0*/  IABS R5, R3 ;  /* 0x0000000300057213 */ /* 0x000fe20000000000 */
[----:B------:R-:W-:Y:S01]  /*1bc0*/  IMAD.U32 R4, RZ, RZ, UR7 ;  /* 0x00000007ff047e24 */ /* 0x000fe2000f8e00ff */
[----:B------:R-:W-:Y:S01]  /*1bd0*/  R2UR UR12, R0 ;  /* 0x00000000000c72ca */ /* 0x000fe200000e0000 */
[----:B------:R-:W-:-:S03]  /*1be0*/  ULOP3.LUT UR7, UR7, UR11, URZ, 0x3c, !UPT ;  /* 0x0000000b07077292 */ /* 0x000fc6000f8e3c3f */
[----:B------:R-:W-:-:S05]  /*1bf0*/  IABS R4, R4 ;  /* 0x0000000400047213 */ /* 0x000fca0000000000 */
[----:B------:R-:W-:-:S04]  /*1c00*/  IMAD.MOV.U32 R3, RZ, RZ, R4 ;  /* 0x000000ffff037224 */ /* 0x000fc800078e0004 */
[----:B------:R-:W0:Y:S01]  /*1c10*/  I2F.RP R0, UR12 ;  /* 0x0000000c00007d06 */ /* 0x000e220008209400 */
[----:B------:R-:W-:-:S07]  /*1c20*/  R2UR UR9, R3 ;  /* 0x00000000030972ca */ /* 0x000fce00000e0000 */
[----:B0-----:R-:W0:Y:S02]  /*1c30*/  MUFU.RCP R0, R0 ;  /* 0x0000000000007308 */ /* 0x001e240000001000 */
[----:B0-----:R-:W-:Y:S02]  /*1c40*/  VIADD R2, R0, 0xffffffe ;  /* 0x0ffffffe00027836 */ /* 0x001fe40000000000 */
        /* <DEDUP_REMOVED lines=19> */
.L_x_1226:
[----:B------:R-:W-:Y:S01]  /*1d80*/  R2UR UR5, R204 ;  /* 0x00000000cc0572ca */ /* 0x000fe200000e0000 */
[----:B------:R-:W-:Y:S01]  /*1d90*/  IMAD.U32 R152, RZ, RZ, UR6 ;  /* 0x00000006ff987e24 */ /* 0x000fe2000f8e00ff */
[----:B------:R-:W-:Y:S01]  /*1da0*/  PLOP3.LUT P0, PT, PT, PT, PT, 0x80, 0x0 ;  /* 0x000000000000781c */ /* 0x000fe20003f0f070 */
[----:B------:R-:W-:Y:S01]  /*1db0*/  IMAD.U32 R3, RZ, RZ, UR4 ;  /* 0x00000004ff037e24 */ /* 0x000fe2000f8e00ff */
[----:B------:R-:W-:Y:S01]  /*1dc0*/  CS2R R150, SRZ ;  /* 0x0000000000967805 */ /* 0x000fe2000001ff00 */
[----:B0-----:R-:W-:Y:S01]  /*1dd0*/  IMAD.MOV.U32 R0, RZ, RZ, RZ ;  /* 0x000000ffff007224 */ /* 0x001fe200078e00ff */
[----:B------:R-:W-:Y:S01]  /*1de0*/  CS2R R148, SRZ ;  /* 0x0000000000947805 */ /* 0x000fe2000001ff00 */
[----:B------:R-:W-:Y:S01]  /*1df0*/  IMAD.MOV.U32 R4, RZ, RZ, RZ ;  /* 0x000000ffff047224 */ /* 0x000fe200078e00ff */
[----:B------:R-:W-:Y:S02]  /*1e00*/  CS2R R146, SRZ ;  /* 0x0000000000927805 */ /* 0x000fe4000001ff00 */
[----:B------:R-:W-:-:S02]  /*1e10*/  CS2R R144, SRZ ;  /* 0x0000000000907805 */ /* 0x000fc4000001ff00 */
[----:B------:R-:W-:Y:S02]  /*1e20*/  CS2R R142, SRZ ;  /* 0x00000000008e7805 */ /* 0x000fe4000001ff00 */
[----:B------:R-:W-:Y:S02]  /*1e30*/  CS2R R140, SRZ ;  /* 0x00000000008c7805 */ /* 0x000fe4000001ff00 */
[----:B------:R-:W-:Y:S01]  /*1e40*/  CS2R R138, SRZ ;  /* 0x00000000008a7805 */ /* 0x000fe2000001ff00 */
[----:B------:R-:W-:Y:S01]  /*1e50*/  UIMAD UR5, UR5, UR4, UR10 ;  /* 0x00000004050572a4 */ /* 0x000fe2000f8e020a */
[----:B------:R-:W-:Y:S02]  /*1e60*/  CS2R R136, SRZ ;  /* 0x0000000000887805 */ /* 0x000fe4000001ff00 */
[----:B------:R-:W-:Y:S02]  /*1e70*/  CS2R R134, SRZ ;  /* 0x0000000000867805 */ /* 0x000fe4000001ff00 */
[----:B------:R-:W-:-:S02]  /*1e80*/  CS2R R132, SRZ ;  /* 0x0000000000847805 */ /* 0x000fc4000001ff00 */
[----:B------:R-:W-:Y:S02]  /*1e90*/  CS2R R130, SRZ ;  /* 0x0000000000827805 */ /* 0x000fe4000001ff00 */
[----:B------:R-:W-:Y:S02]  /*1ea0*/  CS2R R128, SRZ ;  /* 0x0000000000807805 */ /* 0x000fe4000001ff00 */
[----:B------:R-:W-:Y:S01]  /*1eb0*/  VIADDMNMX R152, R3, UR5, R152, PT ;  /* 0x0000000503987c46 */ /* 0x000fe2000b800198 */
[----:B------:R-:W-:Y:S01]  /*1ec0*/  IMAD.U32 R200, RZ, RZ, UR5 ;  /* 0x00000005ffc87e24 */ /* 0x000fe2000f8e00ff */
[----:B------:R-:W-:Y:S02]  /*1ed0*/  CS2R R126, SRZ ;  /* 0x00000000007e7805 */ /* 0x000fe4000001ff00 */
[----:B------:R-:W-:Y:S02]  /*1ee0*/  CS2R R124, SRZ ;  /* 0x00000000007c7805 */ /* 0x000fe4000001ff00 */
[----:B------:R-:W-:-:S02]  /*1ef0*/  ISETP.GT.AND P1, PT, R152, UR5, PT ;  /* 0x0000000598007c0c */ /* 0x000fc4000bf24270 */
        /* <DEDUP_REMOVED lines=87> */
.L_x_1228:
[----:B------:R-:W2:Y:S04]  /*2470*/  LDL R18, [R1+0x14] ;  /* 0x0000140001127983 */ /* 0x000ea80000100800 */
[----:B------:R-:W3:Y:S01]  /*2480*/  LDL R2, [R1+0x2c] ;  /* 0x00002c0001027983 */ /* 0x000ee20000100800 */
[----:B--2---:R-:W-:Y:S02]  /*2490*/  R2UR UR6, R18 ;  /* 0x00000000120672ca */ /* 0x004fe400000e0000 */
[----:B---3--:R-:W-:-:S11]  /*24a0*/  R2UR UR5, R2 ;  /* 0x00000000020572ca */ /* 0x008fd600000e0000 */
[----:B------:R-:W-:-:S04]  /*24b0*/  ULEA.HI UR4, UR6, UR6, URZ, 0x1 ;  /* 0x0000000606047291 */ /* 0x000fc8000f8f083f */
[----:B------:R-:W-:Y:S01]  /*24c0*/  ULOP3.LUT UR4, UR4, 0xfffffffe, URZ, 0xc0, !UPT ;  /* 0xfffffffe04047892 */ /* 0x000fe2000f8ec03f */
[----:B------:R-:W-:-:S03]  /*24d0*/  IMAD.U32 R2, RZ, RZ, UR5 ;  /* 0x00000005ff027e24 */ /* 0x000fc6000f8e00ff */
[----:B------:R-:W-:Y:S02]  /*24e0*/  UIADD3 UR4, UR6, -UR4, URZ ;  /* 0x8000000406047290 */ /* 0x000fe4000fffe03f */
[----:B------:R-:W-:-:S04]  /*24f0*/  ISETP.NE.AND P0, PT, R2, 0x3, PT ;  /* 0x000000030200780c */ /* 0x000fc80003f05270 */
[----:B------:R-:W-:-:S05]  /*2500*/  IMAD.U32 R0, RZ, RZ, UR4 ;  /* 0x00000004ff007e24 */ /* 0x000fca000f8e00ff */
[----:B------:R-:W-:-:S04]  /*2510*/  SHF.L.U32 R0, R0, 0x1f, RZ ;  /* 0x0000001f00007819 */ /* 0x000fc800000006ff */
[----:B------:R-:W0:Y:S02]  /*2520*/  SYNCS.PHASECHK.TRANS64.TRYWAIT P1, [UR40+0x30800], R0 ;  /* 0x03080000ff0075a7 */ /* 0x000e240008020168 */
[----:B0-----:R-:W-:Y:S05]  /*2530*/  @!P1 BRA `(.L_x_1229) ;  /* 0x00000170006c9947 */ /* 0x001fea0003800000 */
.L_x_1425:
[----:B------:R-:W-:Y:S05]  /*2540*/  @!P0 BRA `(.L_x_1230) ;  /* 0x0000000000048947 */ /* 0x000fea0003800000 */
[----:B------:R-:W-:Y:S01]  /*2550*/  BPT.TRAP 0x1 ;  /* 0x000000040000795c */ /* 0x000fe20000300000 */
.L_x_1230:
[----:B0-----:R-:W-:Y:S02]  /*2560*/  IMAD.U32 R3, RZ, RZ, UR39 ;  /* 0x00000027ff037e24 */ /* 0x001fe4000f8e00ff */
[----:B------:R-:W-:-:S03]  /*2570*/  IMAD.U32 R0, RZ, RZ, UR38 ;  /* 0x00000026ff007e24 */ /* 0x000fc6000f8e00ff */
[----:B------:R-:W-:Y:S02]  /*2580*/  LEA R3, R3, UR40, 0x3 ;  /* 0x0000002803037c11 */ /* 0x000fe4000f8e18ff */
[----:B------:R-:W-:-:S04]  /*2590*/  SHF.L.U32 R0, R0, 0x1f, RZ ;  /* 0x0000001f00007819 */ /* 0x000fc800000006ff */
[----:B------:R0:W1:Y:S01]  /*25a0*/  SYNCS.PHASECHK.TRANS64.TRYWAIT P1, [R3+URZ+0x30830], R0 ;  /* 0x03083000030075a7 */ /* 0x000062000802017f */
[----:B------:R-:W-:Y:S05]  /*25b0*/  @!P0 BRA `(.L_x_1231) ;  /* 0x0000000000048947 */ /* 0x000fea0003800000 */
[----:B------:R-:W-:Y:S01]  /*25c0*/  BPT.TRAP 0x1 ;  /* 0x000000040000795c */ /* 0x000fe20000300000 */
.L_x_1231:
[----:B-1----:R-:W-:Y:S05]  /*25d0*/  @P1 BRA `(.L_x_1232) ;  /* 0x0000000000081947 */ /* 0x002fea0003800000 */
[----:B------:R-:W1:Y:S02]  /*25e0*/  SYNCS.PHASECHK.TRANS64.TRYWAIT P1, [R3+URZ+0x30830], R0 ;  /* 0x03083000030075a7 */ /* 0x000e64000802017f */
[----:B-1----:R-:W-:Y:S05]  /*25f0*/  @!P1 BRA `(.L_x_1233) ;  /* 0x0000017000549947 */ /* 0x002fea0003800000 */
.L_x_1232:
[----:B------:R-:W-:Y:S05]  /*2600*/  WARPSYNC.ALL ;  /* 0x0000000000007948 */ /* 0x000fea0003800000 */
[----:B------:R-:W-:Y:S01]  /*2610*/  UIADD3 UR4, UR40, 0x20400, URZ ;  /* 0x0002040028047890 */ /* 0x000fe2000fffe03f */
[----:B------:R-:W-:Y:S01]  /*2620*/  WARPGROUP.ARRIVE ;  /* 0x00000000000079c5 */ /* 0x000fe20000000000 */
[----:B------:R-:W-:Y:S01]  /*2630*/  UMOV UR9, 0x40000040 ;  /* 0x4000004000097882 */ /* 0x000fe20000000000 */
[----:B------:R-:W-:Y:S01]  /*2640*/  UMOV UR11, 0x40000040 ;  /* 0x40000040000b7882 */ /* 0x000fe20000000000 */
[----:B------:R-:W-:Y:S01]  /*2650*/  USHF.R.U32.HI UR4, URZ, 0x4, UR4 ;  /* 0x000000043f047899 */ /* 0x000fe20008011604 */
[----:B------:R-:W-:Y:S01]  /*2660*/  IMAD.U32 R15, RZ, RZ, UR9 ;  /* 0x00000009ff0f7e24 */ /* 0x000fe2000f8e00ff */
[----:B------:R-:W-:Y:S01]  /*2670*/  UMOV UR57, 0x40000040 ;  /* 0x4000004000397882 */ /* 0x000fe20000000000 */
[----:B------:R-:W-:Y:S01]  /*2680*/  UMOV UR59, 0x40000040 ;  /* 0x40000040003b7882 */ /* 0x000fe20000000000 */
[----:B------:R-:W-:Y:S01]  /*2690*/  ULOP3.LUT UR4, UR4, 0x3fff, URZ, 0xc0, !UPT ;  /* 0x00003fff04047892 */ /* 0x000fe2000f8ec03f */
[----:B------:R-:W-:Y:S01]  /*26a0*/  UMOV UR13, 0x40000040 ;  /* 0x40000040000d7882 */ /* 0x000fe20000000000 */
[----:B------:R-:W-:-:S02]  /*26b0*/  UMOV UR15, 0x40000040 ;  /* 0x40000040000f7882 */ /* 0x000fc40000000000 */
[----:B------:R-:W-:Y:S02]  /*26c0*/  ULOP3.LUT UR5, UR4, 0x10000, URZ, 0xfc, !UPT ;  /* 0x0001000004057892 */ /* 0x000fe4000f8efc3f */
[----:B------:R-:W-:Y:S01]  /*26d0*/  ULOP3.LUT UR4, UR44, 0x10000, URZ, 0xfc, !UPT ;  /* 0x000100002c047892 */ /* 0x000fe2000f8efc3f */
[----:B------:R-:W-:Y:S01]  /*26e0*/  UMOV UR17, 0x40000040 ;  /* 0x4000004000117882 */ /* 0x000fe20000000000 */
[----:B------:R-:W-:Y:S02]  /*26f0*/  UMOV UR19, 0x40000040 ;  /* 0x4000004000137882 */ /* 0x000fe40000000000 */
[----:B------:R-:W-:Y:S01]  /*2700*/  IMAD.U32 R20, RZ, RZ, UR5 ;  /* 0x00000005ff147e24 */ /* 0x000fe2000f8e00ff */
[----:B------:R-:W-:Y:S02]  /*2710*/  ULEA UR5, UR39, UR5, 0xb ;  /* 0x0000000527057291 */ /* 0x000fe4000f8e583f */
[----:B------:R-:W-:Y:S01]  /*2720*/  UMOV UR8, UR4 ;  /* 0x0000000400087c82 */ /* 0x000fe20008000000 */
[----:B------:R-:W-:Y:S01]  /*2730*/  UIADD3 UR6, UR4, 0x2, URZ ;  /* 0x0000000204067890 */ /* 0x000fe2000fffe03f */
[----:B------:R-:W-:Y:S01]  /*2740*/  IMAD.U32 R14, RZ, RZ, UR8 ;  /* 0x00000008ff0e7e24 */ /* 0x000fe2000f8e00ff */
[----:B------:R-:W-:-:S02]  /*2750*/  UIADD3 UR7, UR5, 0x2, URZ ;  /* 0x0000000205077890 */ /* 0x000fc4000fffe03f */
[----:B------:R-:W-:Y:S01]  /*2760*/  UMOV UR10, UR5 ;  /* 0x00000005000a7c82 */ /* 0x000fe20008000000 */
[----:B------:R-:W-:Y:S01]  /*2770*/  UIADD3 UR56, UR4, 0x404, URZ ;  /* 0x0000040404387890 */ /* 0x000fe2000fffe03f */
[----:B------:R-:W-:Y:S01]  /*2780*/  HGMMA.64x64x16.F32 R24, gdesc[UR8], RZ, !UPT, gsb0 ;  /* 0x00e00000081879f0 */ /* 0x000fe2000c0008ff */
[----:B------:R-:W-:Y:S01]  /*2790*/  UMOV UR8, UR6 ;  /* 0x0000000600087c82 */ /* 0x000fe20008000000 */
[----:B------:R-:W-:Y:S01]  /*27a0*/  UMOV UR9, 0x40000040 ;  /* 0x4000004000097882 */ /* 0x000fe20000000000 */
[----:B------:R-:W-:Y:S01]  /*27b0*/  UMOV UR10, UR7 ;  /* 0x00000007000a7c82 */ /* 0x000fe20008000000 */
[----:B------:R-:W-:Y:S01]  /*27c0*/  UMOV UR11, 0x40000040 ;  /* 0x40000040000b7882 */ /* 0x000fe20000000000 */
[----:B------:R-:W-:Y:S01]  /*27d0*/  UIADD3 UR6, UR4, 0x4, URZ ;  /* 0x0000000404067890 */ /* 0x000fe2000fffe03f */
[----:B------:R-:W-:Y:S01]  /*27e0*/  IMAD.U32 R12, RZ, RZ, UR8 ;  /* 0x00000008ff0c7e24 */ /* 0x000fe2000f8e00ff */
[----:B------:R-:W-:Y:S01]  /*27f0*/  UIADD3 UR7, UR5, 0x4, URZ ;  /* 0x0000000405077890 */ /* 0x000fe2000fffe03f */
[----:B------:R-:W-:Y:S01]  /*2800*/  IMAD.U32 R13, RZ, RZ, UR9 ;  /* 0x00000009ff0d7e24 */ /* 0x000fe2000f8e00ff */
[----:B------:R-:W-:-:S02]  /*2810*/  UIADD3 UR58, UR5, 0x204, URZ ;  /* 0x00000204053a7890 */ /* 0x000fc4000fffe03f */
[----:B------:R-:W-:Y:S02]  /*2820*/  UIADD3 UR12, UR4, 0x800, URZ ;  /* 0x00000800040c7890 */ /* 0x000fe4000fffe03f */
[----:B------:R-:W-:Y:S02]  /*2830*/  UIADD3 UR14, UR5, 0x400, URZ ;  /* 0x00000400050e7890 */ /* 0x000fe4000fffe03f */
[----:B------:R-:W-:Y:S02]  /*2840*/  UIADD3 UR16, UR4, 0x802, URZ ;  /* 0x0000080204107890 */ /* 0x000fe4000fffe03f */
[----:B------:R-:W-:Y:S02]  /*2850*/  UIADD3 UR18, UR5, 0x402, URZ ;  /* 0x0000040205127890 */ /* 0x000fe4000fffe03f */
[----:B------:R-:W-:Y:S02]  /*2860*/  UIADD3 UR20, UR4, 0x804, URZ ;  /* 0x0000080404147890 */ /* 0x000fe4000fffe03f */
[----:B------:R-:W-:Y:S01]  /*2870*/  UIADD3 UR22, UR5, 0x404, URZ ;  /* 0x0000040405167890 */ /* 0x000fe2000fffe03f */
[----:B------:R-:W-:Y:S01]  /*2880*/  UMOV UR21, 0x40000040 ;  /* 0x4000004000157882 */ /* 0x000fe20000000000 */
[----:B------:R-:W-:Y:S01]  /*2890*/  UMOV UR23, 0x40000040 ;  /* 0x4000004000177882 */ /* 0x000fe20000000000 */
[----:B------:R-:W-:-:S02]  /*28a0*/  UIADD3 UR24, UR4, 0x806, URZ ;  /* 0x0000080604187890 */ /* 0x000fc4000fffe03f */
[----:B------:R-:W-:Y:S01]  /*28b0*/  UIADD3 UR26, UR5, 0x406, URZ ;  /* 0x00000406051a7890 */ /* 0x000fe2000fffe03f */
[----:B------:R-:W-:Y:S01]  /*28c0*/  UMOV UR25, 0x40000040 ;  /* 0x4000004000197882 */ /* 0x000fe20000000000 */
[----:B------:R-:W-:Y:S01]  /*28d0*/  UMOV UR27, 0x40000040 ;  /* 0x40000040001b7882 */ /* 0x000fe20000000000 */
[----:B------:R-:W-:Y:S02]  /*28e0*/  UIADD3 UR28, UR4, 0xc00, URZ ;  /* 0x00000c00041c7890 */ /* 0x000fe4000fffe03f */
[----:B------:R-:W-:Y:S01]  /*28f0*/  UIADD3 UR30, UR5, 0x600, URZ ;  /* 0x00000600051e7890 */ /* 0x000fe2000fffe03f */
[----:B------:R-:W-:Y:S01]  /*2900*/  UMOV UR29, 0x40000040 ;  /* 0x40000040001d7882 */ /* 0x000fe20000000000 */
[----:B------:R-:W-:Y:S01]  /*2910*/  UMOV UR31, 0x40000040 ;  /* 0x40000040001f7882 */ /* 0x000fe20000000000 */
        /* <DEDUP_REMOVED lines=12> */
[----:B------:R-:W-:Y:S02]  /*29e0*/  WARPGROUP.DEPBAR.LE gsb0, 0x0 ;  /* 0x00008000000079c5 */ /* 0x000fe40000010000 */
[----:B------:R-:W-:-:S06]  /*29f0*/  WARPGROUP.ARRIVE ;  /* 0x00000000000079c5 */ /* 0x000fcc0000000000 */
[----:B------:R-:W-:Y:S01]  /*2a00*/  HGMMA.64x64x16.F32 R24, gdesc[UR8], R24, gsb0 ;  /* 0x00e00000081879f0 */ /* 0x000fe20008000818 */
        /* <DEDUP_REMOVED lines=37> */
[----:B------:R-:W-:Y:S02]  /*2c60*/  IMAD.U32 R4, RZ, RZ, UR8 ;  /* 0x00000008ff047e24 */ /* 0x000fe4000f8e00ff */
[----:B------:R-:W-:Y:S01]  /*2c70*/  IMAD.U32 R5, RZ, RZ, UR9 ;  /* 0x00000009ff057e24 */ /* 0x000fe2000f8e00ff */
[----:B------:R-:W-:Y:S02]  /*2c80*/  WARPGROUP.DEPBAR.LE gsb0, 0x0 ;  /* 0x00008000000079c5 */ /* 0x000fe40000010000 */
[----:B------:R-:W-:-:S06]  /*2c90*/  WARPGROUP.ARRIVE ;  /* 0x00000000000079c5 */ /* 0x000fcc0000000000 */
[----:B------:R-:W-:Y:S01]  /*2ca0*/  HGMMA.64x64x16.F32 R24, gdesc[UR8], R24, gsb0 ;  /* 0x00e00000081879f0 */ /* 0x000fe20008000818 */
[----:B------:R-:W-:Y:S02]  /*2cb0*/  UIADD3 UR8, UR4, 0x406, URZ ;  /* 0x0000040604087890 */ /* 0x000fe4000fffe03f */
[----:B------:R-:W-:Y:S01]  /*2cc0*/  UIADD3 UR10, UR5, 0x206, URZ ;  /* 0x00000206050a7890 */ /* 0x000fe2000fffe03f */
[----:B------:R-:W-:Y:S01]  /*2cd0*/  UMOV UR9, 0x40000040 ;  /* 0x4000004000097882 */ /* 0x000fe20000000000 */
        /* <DEDUP_REMOVED lines=34> */
.L_x_1234:
[----:B------:R-:W-:Y:S01]  /*2f00*/  R2UR UR4, R22 ;  /* 0x00000000160472ca */ /* 0x000fe200000e0000 */
[----:B------:R-:W-:Y:S01]  /*2f10*/  ULDC UR5, c[0x0][0x9d8] ;  /* 0x0002760000057ab9 */ /* 0x000fe20000000800 */
[----:B------:R-:W2:Y:S01]  /*2f20*/  S2UR UR7, SR_CgaCtaId ;  /* 0x00000000000779c3 */ /* 0x000ea20000008800 */
[----:B------:R-:W-:Y:S01]  /*2f30*/  FMUL.FTZ R2, R28, UR5 ;  /* 0x000000051c027c20 */ /* 0x000fe20008410000 */
[----:B------:R-:W-:Y:S01]  /*2f40*/  FMUL.FTZ R36, R36, UR5 ;  /* 0x0000000524247c20 */ /* 0x000fe20008410000 */
[----:B------:R-:W-:Y:S01]  /*2f50*/  FMUL.FTZ R56, R34, UR5 ;  /* 0x0000000522387c20 */ /* 0x000fe20008410000 */
[----:B------:R-:W-:Y:S01]  /*2f60*/  FMUL.FTZ R24, R24, UR5 ;  /* 0x0000000518187c20 */ /* 0x000fe20008410000 */
[----:B------:R3:W4:Y:S01]  /*2f70*/  MUFU.TANH R59, R2 ;  /* 0x00000002003b7308 */ /* 0x0007220000002400 */
[----:B------:R-:W-:Y:S01]  /*2f80*/  FMUL.FTZ R38, R38, UR5 ;  /* 0x0000000526267c20 */ /* 0x000fe20008410000 */
[----:B------:R-:W-:Y:S01]  /*2f90*/  FMUL.FTZ R25, R25, UR5 ;  /* 0x0000000519197c20 */ /* 0x000fe20008410000 */
[----:B------:R-:W-:Y:S01]  /*2fa0*/  FMUL.FTZ R29, R29, UR5 ;  /* 0x000000051d1d7c20 */ /* 0x000fe20008410000 */
[----:B------:R-:W-:Y:S01]  /*2fb0*/  FMUL.FTZ R32, R32, UR5 ;  /* 0x0000000520207c20 */ /* 0x000fe20008410000 */
[----:B------:R-:W-:Y:S01]  /*2fc0*/  UISETP.NE.AND UP0, UPT, UR60, URZ, UPT ;  /* 0x0000003f3c00728c */ /* 0x000fe2000bf05270 */
[----:B------:R-:W-:Y:S01]  /*2fd0*/  FMUL.FTZ R28, R31, UR5 ;  /* 0x000000051f1c7c20 */ /* 0x000fe20008410000 */
[----:B------:R-:W-:Y:S01]  /*2fe0*/  UISETP.NE.AND UP1, UPT, UR4, URZ, UPT ;  /* 0x0000003f0400728c */ /* 0x000fe2000bf25270 */
[----:B------:R-:W-:Y:S01]  /*2ff0*/  R2UR UR4, R3 ;  /* 0x00000000030472ca */ /* 0x000fe200000e0000 */
[----:B---3--:R-:W-:Y:S01]  /*3000*/  VIADD R2, R23, UR61 ;  /* 0x0000003d17027c36 */ /* 0x008fe20008000000 */
[----:B------:R3:W4:Y:S01]  /*3010*/  MUFU.TANH R34, R36 ;  /* 0x0000002400227308 */ /* 0x0007220000002400 */
[----:B01----:R-:W-:Y:S01]  /*3020*/  FMUL.FTZ R0, R26, UR5 ;  /* 0x000000051a007c20 */ /* 0x003fe20008410000 */
[----:B------:R-:W-:Y:S01]  /*3030*/  FMUL.FTZ R19, R27, UR5 ;  /* 0x000000051b137c20 */ /* 0x000fe20008410000 */
[----:B------:R-:W-:Y:S01]  /*3040*/  PLOP3.LUT P1, PT, PT, PT, UP1, 0x80, 0x0 ;  /* 0x000000000000781c */ /* 0x000fe20003f2f018 */
[----:B------:R-:W-:Y:S01]  /*3050*/  FMUL.FTZ R26, R30, UR5 ;  /* 0x000000051e1a7c20 */ /* 0x000fe20008410000 */
[----:B------:R-:W-:Y:S01]  /*3060*/  PLOP3.LUT P2, PT, PT, PT, UP1, 0x80, 0x0 ;  /* 0x000000000000781c */ /* 0x000fe20003f4f018 */
[----:B------:R-:W-:Y:S01]  /*3070*/  FMUL.FTZ R33, R33, UR5 ;  /* 0x0000000521217c20 */ /* 0x000fe20008410000 */
[----:B------:R-:W-:Y:S01]  /*3080*/  FMUL.FTZ R40, R40, UR5 ;  /* 0x0000000528287c20 */ /* 0x000fe20008410000 */
[----:B------:R-:W-:Y:S01]  /*3090*/  @UP1 ULDC UR6, c[0x0][0x44c] ;  /* 0x0001130000061ab9 */ /* 0x000fe20000000800 */
[----:B---3--:R-:W-:Y:S01]  /*30a0*/  IMAD.MOV.U32 R36, RZ, RZ, R2 ;  /* 0x000000ffff247224 */ /* 0x008fe200078e0002 */
[----:B------:R0:W1:Y:S01]  /*30b0*/  MUFU.TANH R57, R24 ;  /* 0x0000001800397308 */ /* 0x0000620000002400 */
[----:B------:R-:W-:Y:S01]  /*30c0*/  UIADD3 UR4, UR4, 0x30840, URZ ;  /* 0x0003084004047890 */ /* 0x000fe2000fffe03f */
[----:B------:R-:W-:Y:S01]  /*30d0*/  FMUL.FTZ R41, R41, UR5 ;  /* 0x0000000529297c20 */ /* 0x000fe20008410000 */
[----:B------:R-:W-:Y:S01]  /*30e0*/  FMUL.FTZ R42, R42, UR5 ;  /* 0x000000052a2a7c20 */ /* 0x000fe20008410000 */
[----:B------:R-:W-:Y:S01]  /*30f0*/  FMUL.FTZ R43, R43, UR5 ;  /* 0x000000052b2b7c20 */ /* 0x000fe20008410000 */
[----:B--2---:R-:W-:Y:S01]  /*3100*/  UPRMT UR4, UR7, 0x654, UR4 ;  /* 0x0000065407047896 */ /* 0x004fe20008000004 */
[----:B------:R-:W-:Y:S01]  /*3110*/  @P1 IMAD.HI.U32 R3, R2, UR6, RZ ;  /* 0x0000000602031c27 */ /* 0x000fe2000f8e00ff */
[----:B------:R-:W-:Y:S01]  /*3120*/  @UP1 ULDC UR6, c[0x0][0x450] ;  /* 0x0001140000061ab9 */ /* 0x000fe20000000800 */
[----:B------:R2:W3:Y:S02]  /*3130*/  MUFU.TANH R63, R38 ;  /* 0x00000026003f7308 */ /* 0x0004e40000002400 */
[----:B0-----:R-:W-:Y:S01]  /*3140*/  FMUL.FTZ R24, R50, UR5 ;  /* 0x0000000532187c20 */ /* 0x001fe20008410000 */
[----:B------:R-:W-:Y:S01]  /*3150*/  FMUL.FTZ R45, R45, UR5 ;  /* 0x000000052d2d7c20 */ /* 0x000fe20008410000 */
[----:B------:R-:W-:Y:S01]  /*3160*/  @P2 SHF.R.U32.HI R36, RZ, UR6, R3 ;  /* 0x00000006ff242c19 */ /* 0x000fe20008011603 */
[----:B------:R-:W-:-:S02]  /*3170*/  IMAD.MOV.U32 R3, RZ, RZ, -0x40 ;  /* 0xffffffc0ff037424 */ /* 0x000fc400078e00ff */
[----:B------:R-:W-:Y:S01]  /*3180*/  FMUL.FTZ R18, R47, UR5 ;  /* 0x000000052f127c20 */ /* 0x000fe20008410000 */
[----:B------:R-:W-:Y:S01]  /*3190*/  FMUL.FTZ R48, R48, UR5 ;  /* 0x0000000530307c20 */ /* 0x000fe20008410000 */
[----:B------:R-:W-:Y:S01]  /*31a0*/  FMUL.FTZ R49, R49, UR5 ;  /* 0x0000000531317c20 */ /* 0x000fe20008410000 */
[----:B------:R-:W0:Y:S01]  /*31b0*/  SHFL.IDX PT, R50, R36, RZ, 0x1c1f ;  /* 0x001c1fff24327589 */ /* 0x000e2200000e0000 */
[----:B------:R5:W0:Y:S01]  /*31c0*/  MUFU.TANH R58, R25 ;  /* 0x00000019003a7308 */ /* 0x000a220000002400 */
[----:B--2---:R-:W-:Y:S02]  /*31d0*/  IMAD R38, R152, R3, 0x40 ;  /* 0x0000004098267424 */ /* 0x004fe400078e0203 */
[----:B------:R-:W-:Y:S01]  /*31e0*/  FMUL.FTZ R21, R51, UR5 ;  /* 0x0000000533157c20 */ /* 0x000fe20008410000 */
[----:B------:R-:W-:Y:S01]  /*31f0*/  FMUL.FTZ R52, R52, UR5 ;  /* 0x0000000534347c20 */ /* 0x000fe20008410000 */
[----:B------:R-:W-:Y:S01]  /*3200*/  FMUL.FTZ R53, R53, UR5 ;  /* 0x0000000535357c20 */ /* 0x000fe20008410000 */
[----:B------:R-:W-:Y:S01]  /*3210*/  IMAD.U32 R3, RZ, RZ, UR42 ;  /* 0x0000002aff037e24 */ /* 0x000fe2000f8e00ff */
[----:B------:R-:W-:Y:S01]  /*3220*/  PLOP3.LUT P1, PT, PT, PT, UP0, 0x40, 0x0 ;  /* 0x000000000000781c */ /* 0x000fe20003f2e808 */
[----:B------:R-:W-:Y:S01]  /*3230*/  ULDC UR6, c[0x0][0x9dc] ;  /* 0x0002770000067ab9 */ /* 0x000fe20000000800 */
[----:B------:R2:W0:Y:S01]  /*3240*/  MUFU.TANH R60, R29 ;  /* 0x0000001d003c7308 */ /* 0x0004220000002400 */
[----:B-----5:R-:W-:Y:S01]  /*3250*/  FMUL.FTZ R25, R46, UR5 ;  /* 0x000000052e197c20 */ /* 0x020fe20008410000 */
[----:B------:R-:W-:Y:S01]  /*3260*/  IADD3 R2, -R17, 0x1, R38 ;  /* 0x0000000111027810 */ /* 0x000fe20007ffe126 */
[----:B------:R-:W-:Y:S01]  /*3270*/  SYNCS.ARRIVE.TRANS64.RED.A1T0 RZ, [UR4], RZ ;  /* 0x000000ffffff79a7 */ /* 0x000fe20008100404 */
[----:B------:R-:W-:Y:S01]  /*3280*/  ULOP3.LUT UR4, URZ, UR6, URZ, 0x33, !UPT ;  /* 0x000000063f047292 */ /* 0x000fe2000f8e333f */
[----:B------:R-:W-:Y:S01]  /*3290*/  FMUL.FTZ R39, R39, UR5 ;  /* 0x0000000527277c20 */ /* 0x000fe20008410000 */
[----:B------:R-:W-:Y:S01]  /*32a0*/  IADD3 R2, -R3, UR43, R2 ;  /* 0x0000002b03027c10 */ /* 0x000fe2000fffe102 */
[----:B------:R-:W-:Y:S01]  /*32b0*/  FMUL.FTZ R35, R35, UR5 ;  /* 0x0000000523237c20 */ /* 0x000fe20008410000 */
[----:B------:R5:W0:Y:S01]  /*32c0*/  MUFU.TANH R31, R32 ;  /* 0x00000020001f7308 */ /* 0x000a220000002400 */
[----:B--2---:R-:W-:Y:S01]  /*32d0*/  FMUL.FTZ R29, R55, UR5 ;  /* 0x00000005371d7c20 */ /* 0x004fe20008410000 */
[----:B------:R-:W-:Y:S01]  /*32e0*/  ULDC UR7, c[0x0][0x9e0] ;  /* 0x0002780000077ab9 */ /* 0x000fe20000000800 */
[----:B------:R-:W-:Y:S01]  /*32f0*/  FMUL.FTZ R37, R37, UR5 ;  /* 0x0000000525257c20 */ /* 0x000fe20008410000 */
[----:B------:R-:W-:Y:S01]  /*3300*/  FMUL.FTZ R44, R44, UR5 ;  /* 0x000000052c2c7c20 */ /* 0x000fe20008410000 */
[----:B------:R-:W-:-:S02]  /*3310*/  VIADD R46, R2, UR7 ;  /* 0x00000007022e7c36 */ /* 0x000fc40008000000 */
[----:B------:R-:W-:Y:S01]  /*3320*/  VIADD R47, R2, UR4 ;  /* 0x00000004022f7c36 */ /* 0x000fe20008000000 */
[----:B------:R-:W2:Y:S01]  /*3330*/  MUFU.TANH R0, R0 ;  /* 0x0000000000007308 */ /* 0x000ea20000002400 */
[----:B-----5:R-:W-:-:S07]  /*3340*/  FMUL.FTZ R32, R54, UR5 ;  /* 0x0000000536207c20 */ /* 0x020fce0008410000 */
        /* <DEDUP_REMOVED lines=20> */
[----:B------:R5:W1:Y:S08]  /*3490*/  MUFU.TANH R64, R39 ;  /* 0x0000002700407308 */ /* 0x000a700000002400 */
[----:B------:R-:W1:Y:S01]  /*34a0*/  MUFU.TANH R61, R35 ;  /* 0x00000023003d7308 */ /* 0x000e620000002400 */
[----:B-----5:R-:W-:-:S04]  /*34b0*/  IADD3 R39, -R17, UR43, R38 ;  /* 0x0000002b11277c10 */ /* 0x020fc8000fffe126 */
[----:B0-----:R-:W-:-:S03]  /*34c0*/  VIADDMNMX R30, R50, R46, R39, PT ;  /* 0x0000002e321e7246 */ /* 0x001fc60003800127 */
[----:B------:R0:W1:Y:S08]  /*34d0*/  MUFU.TANH R62, R37 ;  /* 0x00000025003e7308 */ /* 0x0000700000002400 */
[----:B------:R5:W1:Y:S01]  /*34e0*/  MUFU.TANH R35, R44 ;  /* 0x0000002c00237308 */ /* 0x000a620000002400 */
[----:B0-----:R-:W-:Y:S01]  /*34f0*/  IMAD.IADD R37, R47, 0x1, R50 ;  /* 0x000000012f257824 */ /* 0x001fe200078e0232 */
[----:B-----5:R-:W-:Y:S01]  /*3500*/  LEA R44, R152, 0xffffffc0, 0x6 ;  /* 0xffffffc0982c7811 */ /* 0x020fe200078e30ff */
[----:B--234-:R-:W-:Y:S06]  /*3510*/  @P1 BRA `(.L_x_1235) ;  /* 0x0000000000641947 */ /* 0x01cfec0003800000 */
[----:B------:R-:W-:Y:S01]  /*3520*/  IMAD.U32 R27, RZ, RZ, UR42 ;  /* 0x0000002aff1b7e24 */ /* 0x000fe2000f8e00ff */
[----:B------:R-:W-:Y:S04]  /*3530*/  BSSY B0, `(.L_x_1236) ;  /* 0x0000013000007945 */ /* 0x000fe80003800000 */
[----:B------:R-:W-:-:S04]  /*3540*/  IADD3 R27, -R27, UR43, R50 ;  /* 0x0000002b1b1b7c10 */ /* 0x000fc8000fffe132 */
        /* <DEDUP_REMOVED lines=11> */
.L_x_1237:
[----:B------:R-:W-:Y:S02]  /*3600*/  ULDC UR4, c[0x0][0x9e4] ;  /* 0x0002790000047ab9 */ /* 0x000fe40000000800 */
[----:B------:R-:W-:-:S05]  /*3610*/  IMAD.U32 R51, RZ, RZ, UR4 ;  /* 0x00000004ff337e24 */ /* 0x000fca000f8e00ff */
[----:B------:R-:W-:-:S13]  /*3620*/  ISETP.NE.AND P1, PT, R51, 0x1, PT ;  /* 0x000000013300780c */ /* 0x000fda0003f25270 */
[----:B------:R-:W0:Y:S02]  /*3630*/  @P1 LDC.64 R2, c[0x0][0x9e8] ;  /* 0x00027a00ff021b82 */ /* 0x000e240000000a00 */
[----:B0-----:R-:W-:-:S05]  /*3640*/  @P1 IMAD.HI.U32 R2, R27, R2, RZ ;  /* 0x000000021b021227 */ /* 0x001fca00078e00ff */
[----:B------:R-:W-:-:S07]  /*3650*/  @P1 SHF.R.U32.HI R27, RZ, R3, R2 ;  /* 0x00000003ff1b1219 */ /* 0x000fce0000011602 */
.L_x_1238:
[----:B------:R-:W-:Y:S05]  /*3660*/  BSYNC B0 ;  /* 0x0000000000007941 */ /* 0x000fea0003800000 */
.L_x_1236:
[----:B------:R-:W-:-:S04]  /*3670*/  IMAD R2, R27, R51, -R44 ;  /* 0x000000331b027224 */ /* 0x000fc800078e0a2c */
[----:B------:R-:W-:-:S05]  /*3680*/  IMAD.IADD R2, R2, 0x1, -R17 ;  /* 0x0000000102027824 */ /* 0x000fca00078e0a11 */
[----:B------:R-:W-:Y:S02]  /*3690*/  VIADDMNMX R30, R2, R51, R30, PT ;  /* 0x00000033021e7246 */ /* 0x000fe4000380011e */
[----:B------:R-:W-:-:S07]  /*36a0*/  VIMNMX R37, R37, R2, !PT ;  /* 0x0000000225257248 */ /* 0x000fce0007fe0100 */
.L_x_1235:
[C---:B------:R-:W-:Y:S01]  /*36b0*/  ISETP.GE.AND P2, PT, R38.reuse, 0x9, PT ;  /* 0x000000092600780c */ /* 0x040fe20003f46270 */
[----:B------:R-:W0:Y:S01]  /*36c0*/  SHFL.IDX PT, R36, R36, 0x1, 0x1c1f ;  /* 0x003c1f0024247f89 */ /* 0x000e2200000e0000 */
[----:B------:R-:W-:Y:S01]  /*36d0*/  ISETP.GE.AND P1, PT, R38, 0x2, PT ;  /* 0x000000022600780c */ /* 0x000fe20003f26270 */
[----:B------:R-:W-:Y:S01]  /*36e0*/  UISETP.NE.AND UP0, UPT, UR60, URZ, UPT ;  /* 0x0000003f3c00728c */ /* 0x000fe2000bf05270 */
        /* <DEDUP_REMOVED lines=13> */
[----:B------:R-:W-:Y:S02]  /*37c0*/  FSEL R65, R31, -INF , !P3 ;  /* 0xff8000001f417808 */ /* 0x000fe40005800000 */
        /* <DEDUP_REMOVED lines=15> */
[----:B-1----:R-:W-:Y:S02]  /*38c0*/  FSEL R71, R62, -INF , !P3 ;  /* 0xff8000003e477808 */ /* 0x002fe40005800000 */
        /* <DEDUP_REMOVED lines=22> */
[----:B------:R-:W-:-:S04]  /*3a30*/  ISETP.GT.AND P4, PT, R37, 0x30, !P3 ;  /* 0x000000302500780c */ /* 0x000fc80005f84270 */
[----:B------:R-:W-:-:S04]  /*3a40*/  ISETP.LT.OR P4, PT, R30, 0x31, P4 ;  /* 0x000000311e00780c */ /* 0x000fc80002781670 */
[----:B------:R-:W-:Y:S02]  /*3a50*/  FSEL R33, R48, -INF , !P4 ;  /* 0xff80000030217808 */ /* 0x000fe40006000000 */
[----:B------:R-:W-:-:S04]  /*3a60*/  ISETP.GE.AND P4, PT, R38, 0x32, PT ;  /* 0x000000322600780c */ /* 0x000fc80003f86270 */
        /* <DEDUP_REMOVED lines=12> */
[----:B------:R-:W-:Y:S01]  /*3b30*/  ISETP.GE.AND P6, PT, R38, 0x3a, PT ;  /* 0x0000003a2600780c */ /* 0x000fe20003fc6270 */
[----:B0-----:R-:W-:-:S03]  /*3b40*/  IMAD.IADD R38, R47, 0x1, R36 ;  /* 0x000000012f267824 */ /* 0x001fc600078e0224 */
[----:B------:R-:W-:Y:S02]  /*3b50*/  P2R R45, PR, RZ, 0x40 ;  /* 0x00000040ff2d7803 */ /* 0x000fe40000000000 */
[----:B------:R-:W-:Y:S02]  /*3b60*/  ISETP.GT.AND P6, PT, R37, 0x39, !P6 ;  /* 0x000000392500780c */ /* 0x000fe400077c4270 */
[----:B------:R-:W-:Y:S02]  /*3b70*/  VIADDMNMX R37, R36, R46, R39, PT ;  /* 0x0000002e24257246 */ /* 0x000fe40003800127 */
[----:B------:R-:W-:-:S04]  /*3b80*/  ISETP.LT.OR P6, PT, R30, 0x3a, P6 ;  /* 0x0000003a1e00780c */ /* 0x000fc800037c1670 */
[----:B------:R-:W-:Y:S02]  /*3b90*/  FSEL R30, R53, -INF , !P6 ;  /* 0xff800000351e7808 */ /* 0x000fe40007000000 */
[----:B------:R-:W-:-:S13]  /*3ba0*/  PLOP3.LUT P6, PT, PT, PT, UP0, 0x40, 0x0 ;  /* 0x000000000000781c */ /* 0x000fda0003fce808 */
[----:B------:R-:W-:Y:S05]  /*3bb0*/  @P6 BRA `(.L_x_1239) ;  /* 0x0000000000646947 */ /* 0x000fea0003800000 */
        /* <DEDUP_REMOVED lines=14> */
.L_x_1241:
[----:B------:R-:W-:Y:S02]  /*3ca0*/  ULDC UR4, c[0x0][0x9e4] ;  /* 0x0002790000047ab9 */ /* 0x000fe40000000800 */
[----:B------:R-:W-:-:S05]  /*3cb0*/  IMAD.U32 R36, RZ, RZ, UR4 ;  /* 0x00000004ff247e24 */ /* 0x000fca000f8e00ff */
[----:B------:R-:W-:-:S13]  /*3cc0*/  ISETP.NE.AND P6, PT, R36, 0x1, PT ;  /* 0x000000012400780c */ /* 0x000fda0003fc5270 */
[----:B------:R-:W0:Y:S02]  /*3cd0*/  @P6 LDC.64 R2, c[0x0][0x9e8] ;  /* 0x00027a00ff026b82 */ /* 0x000e240000000a00 */
[----:B0-----:R-:W-:-:S05]  /*3ce0*/  @P6 IMAD.HI.U32 R2, R39, R2, RZ ;  /* 0x0000000227026227 */ /* 0x001fca00078e00ff */
[----:B------:R-:W-:-:S07]  /*3cf0*/  @P6 SHF.R.U32.HI R39, RZ, R3, R2 ;  /* 0x00000003ff276219 */ /* 0x000fce0000011602 */
.L_x_1242:
[----:B------:R-:W-:Y:S05]  /*3d00*/  BSYNC B0 ;  /* 0x0000000000007941 */ /* 0x000fea0003800000 */
.L_x_1240:
[----:B------:R-:W-:-:S04]  /*3d10*/  IMAD R2, R39, R36, -R44 ;  /* 0x0000002427027224 */ /* 0x000fc800078e0a2c */
[----:B------:R-:W-:-:S05]  /*3d20*/  IMAD.IADD R2, R2, 0x1, -R17 ;  /* 0x0000000102027824 */ /* 0x000fca00078e0a11 */
[----:B------:R-:W-:Y:S02]  /*3d30*/  VIADDMNMX R37, R2, R36, R37, PT ;  /* 0x0000002402257246 */ /* 0x000fe40003800125 */
[----:B------:R-:W-:-:S07]  /*3d40*/  VIMNMX R38, R38, R2, !PT ;  /* 0x0000000226267248 */ /* 0x000fce0007fe0100 */
.L_x_1239:
[----:B------:R-:W-:Y:S01]  /*3d50*/  ISETP.GT.AND P1, PT, R38, 0x1, !P1 ;  /* 0x000000012600780c */ /* 0x000fe20004f24270 */
[----:B------:R-:W-:Y:S01]  /*3d60*/  ULDC UR10, c[0x0][0x988] ;  /* 0x00026200000a7ab9 */ /* 0x000fe20000000800 */
[----:B------:R-:W-:Y:S01]  /*3d70*/  FMNMX.FTZ R2, R57, R51, !PT ;  /* 0x0000003339027209 */ /* 0x000fe20007810000 */
[----:B------:R-:W-:Y:S01]  /*3d80*/  UISETP.NE.AND UP0, UPT, UR60, URZ, UPT ;  /* 0x0000003f3c00728c */ /* 0x000fe2000bf05270 */
[----:B------:R-:W-:Y:S01]  /*3d90*/  ISETP.LT.OR P1, PT, R37, 0x2, P1 ;  /* 0x000000022500780c */ /* 0x000fe20000f21670 */
[----:B------:R-:W-:Y:S01]  /*3da0*/  UMOV UR11, UR61 ;  /* 0x0000003d000b7c82 */ /* 0x000fe20008000000 */
        /* <DEDUP_REMOVED lines=26> */
[----:B------:R-:W-:-:S02]  /*3f50*/  FMNMX.FTZ R2, R31, R2, !PT ;  /* 0x000000021f027209 */ /* 0x000fc40007810000 */
[----:B------:R-:W-:Y:S02]  /*3f60*/  ISETP.LT.OR P1, PT, R37, 0x19, P1 ;  /* 0x000000192500780c */ /* 0x000fe40000f21670 */
[----:B------:R-:W-:Y:S02]  /*3f70*/  FMNMX.FTZ R3, R27, R2, !PT ;  /* 0x000000021b037209 */ /* 0x000fe40007810000 */
[----:B------:R-:W-:Y:S02]  /*3f80*/  FSEL R39, R63, -INF , !P1 ;  /* 0xff8000003f277808 */ /* 0x000fe40004800000 */
[----:B------:R-:W-:Y:S02]  /*3f90*/  ISETP.NE.AND P1, PT, R66, RZ, PT ;  /* 0x000000ff4200720c */ /* 0x000fe40003f25270 */
[----:B------:R-:W-:Y:S02]  /*3fa0*/  FMNMX.FTZ R44, R30, R3, !PT ;  /* 0x000000031e2c7209 */ /* 0x000fe40007810000 */
[----:B------:R-:W-:-:S02]  /*3fb0*/  ISETP.GT.AND P1, PT, R38, 0x19, !P1 ;  /* 0x000000192600780c */ /* 0x000fc40004f24270 */
[----:B------:R-:W-:Y:S01]  /*3fc0*/  ISETP.NE.AND P6, PT, R40, RZ, PT ;  /* 0x000000ff2800720c */ /* 0x000fe20003fc5270 */
[----:B------:R-:W0:Y:S01]  /*3fd0*/  SHFL.BFLY PT, R3, R44, 0x2, 0x1f ;  /* 0x0c401f002c037f89 */ /* 0x000e2200000e0000 */
[C---:B------:R-:W-:Y:S02]  /*3fe0*/  ISETP.LT.OR P1, PT, R37.reuse, 0x1a, P1 ;  /* 0x0000001a2500780c */ /* 0x040fe40000f21670 */
[----:B------:R-:W-:Y:S02]  /*3ff0*/  ISETP.GT.AND P2, PT, R38, 0x8, !P2 ;  /* 0x000000082600780c */ /* 0x000fe40005744270 */
        /* <DEDUP_REMOVED lines=24> */
[----:B------:R-:W-:Y:S02]  /*4180*/  ISETP.LT.OR P1, PT, R37, 0x29, P1 ;  /* 0x000000292500780c */ /* 0x000fe40000f21670 */
[----:B------:R-:W-:Y:S02]  /*4190*/  FMNMX.FTZ R3, R28, R3, !PT ;  /* 0x000000031c037209 */ /* 0x000fe40007810000 */
[----:B------:R-:W-:Y:S02]  /*41a0*/  FSEL R25, R25, -INF , !P1 ;  /* 0xff80000019197808 */ /* 0x000fe40004800000 */
[----:B------:R-:W-:-:S02]  /*41b0*/  FMNMX.FTZ R43, R56, R3, !PT ;  /* 0x00000003382b7209 */ /* 0x000fc40007810000 */
[C---:B------:R-:W-:Y:S02]  /*41c0*/  ISETP.LT.OR P2, PT, R37.reuse, 0x2a, P2 ;  /* 0x0000002a2500780c */ /* 0x040fe40001741670 */
[----:B------:R-:W-:Y:S02]  /*41d0*/  ISETP.GT.AND P4, PT, R38, 0x31, !P4 ;  /* 0x000000312600780c */ /* 0x000fe40006784270 */
[----:B------:R-:W-:Y:S02]  /*41e0*/  ISETP.LT.OR P3, PT, R37, 0x31, P3 ;  /* 0x000000312500780c */ /* 0x000fe40001f61670 */
[----:B0-----:R-:W-:Y:S02]  /*41f0*/  FMNMX.FTZ R3, R45, R2, !PT ;  /* 0x000000022d037209 */ /* 0x001fe40007810000 */
[----:B------:R-:W-:Y:S02]  /*4200*/  FMNMX.FTZ R2, R36, R43, !PT ;  /* 0x0000002b24027209 */ /* 0x000fe40007810000 */
[----:B------:R-:W-:Y:S01]  /*4210*/  FSEL R18, R18, -INF , !P2 ;  /* 0xff80000012127808 */ /* 0x000fe20005000000 */
[----:B------:R-:W-:Y:S01]  /*4220*/  FMUL.FTZ R44, R3, UR10 ;  /* 0x0000000a032c7c20 */ /* 0x000fe20008410000 */
[----:B------:R-:W-:-:S02]  /*4230*/  FMNMX.FTZ R43, R39, R2, !PT ;  /* 0x00000002272b7209 */ /* 0x000fc40007810000 */
[----:B------:R-:W-:Y:S02]  /*4240*/  FSETP.NEU.FTZ.AND P1, PT, R3, -INF , PT ;  /* 0xff8000000300780b */ /* 0x000fe40003f3d000 */
[----:B------:R-:W-:Y:S02]  /*4250*/  FMNMX.FTZ R2, R40, R43, !PT ;  /* 0x0000002b28027209 */ /* 0x000fe40007810000 */
[----:B------:R-:W-:Y:S02]  /*4260*/  ISETP.GT.AND P5, PT, R38, 0x38, !P5 ;  /* 0x000000382600780c */ /* 0x000fe40006fa4270 */
[----:B------:R-:W-:Y:S02]  /*4270*/  FMNMX.FTZ R43, R41, R2, !PT ;  /* 0x00000002292b7209 */ /* 0x000fe40007810000 */
[----:B------:R-:W-:Y:S02]  /*4280*/  ISETP.LT.OR P4, PT, R37, 0x32, P4 ;  /* 0x000000322500780c */ /* 0x000fe40002781670 */
[----:B------:R-:W-:-:S02]  /*4290*/  FMNMX.FTZ R2, R42, R43, !PT ;  /* 0x0000002b2a027209 */ /* 0x000fc40007810000 */
[----:B------:R-:W-:Y:S02]  /*42a0*/  FSEL R24, R24, -INF , !P3 ;  /* 0xff80000018187808 */ /* 0x000fe40005800000 */
        /* <DEDUP_REMOVED lines=27> */
[--C-:B------:R-:W-:Y:S01]  /*4460*/  FFMA.FTZ R33, R33, UR10, -R44.reuse ;  /* 0x0000000a21217c23 */ /* 0x100fe2000801082c */
[----:B------:R-:W1:Y:S01]  /*4470*/  SHFL.BFLY PT, R37, R2, 0x2, 0x1f ;  /* 0x0c401f0002257f89 */ /* 0x000e6200000e0000 */
[----:B------:R-:W-:Y:S01]  /*4480*/  MUFU.EX2 R43, R43 ;  /* 0x0000002b002b7308 */ /* 0x000fe20000000800 */
[--C-:B------:R-:W-:Y:S01]  /*4490*/  FFMA.FTZ R31, R31, UR10, -R44.reuse ;  /* 0x0000000a1f1f7c23 */ /* 0x100fe2000801082c */
[--C-:B------:R-:W-:Y:S01]  /*44a0*/  FFMA.FTZ R27, R27, UR10, -R44.reuse ;  /* 0x0000000a1b1b7c23 */ /* 0x100fe2000801082c */
[----:B------:R-:W-:Y:S01]  /*44b0*/  FFMA.FTZ R30, R30, UR10, -R44 ;  /* 0x0000000a1e1e7c23 */ /* 0x000fe2000801082c */
[----:B------:R-:W-:-:S04]  /*44c0*/  R2UR UR4, R22 ;  /* 0x00000000160472ca */ /* 0x000fc800000e0000 */
[----:B------:R-:W2:Y:S01]  /*44d0*/  MUFU.EX2 R46, R46 ;  /* 0x0000002e002e7308 */ /* 0x000ea20000000800 */
[----:B0-----:R-:W-:Y:S01]  /*44e0*/  FADD.FTZ R44, R38, R45 ;  /* 0x0000002d262c7221 */ /* 0x001fe20000010000 */
[----:B------:R-:W-:-:S06]  /*44f0*/  F2FP.F16.F32.PACK_AB R196, R45, R38 ;  /* 0x000000262dc4723e */ /* 0x000fcc00000000ff */
[----:B------:R-:W-:Y:S01]  /*4500*/  MUFU.EX2 R47, R47 ;  /* 0x0000002f002f7308 */ /* 0x000fe20000000800 */
[----:B------:R-:W-:Y:S01]  /*4510*/  UISETP.NE.AND UP1, UPT, UR4, URZ, UPT ;  /* 0x0000003f0400728c */ /* 0x000fe2000bf25270 */
[----:B-1----:R-:W-:-:S06]  /*4520*/  FMNMX.FTZ R37, R2, R37, !PT ;  /* 0x0000002502257209 */ /* 0x002fcc0007810000 */
[----:B------:R-:W0:Y:S01]  /*4530*/  MUFU.EX2 R48, R48 ;  /* 0x0000003000307308 */ /* 0x000e220000000800 */
[----:B--2---:R-:W-:Y:S01]  /*4540*/  F2FP.F16.F32.PACK_AB R198, R46, R43 ;  /* 0x0000002b2ec6723e */ /* 0x004fe200000000ff */
[----:B------:R-:W1:Y:S02]  /*4550*/  SHFL.BFLY PT, R2, R37, 0x1, 0x1f ;  /* 0x0c201f0025027f89 */ /* 0x000e6400000e0000 */
[----:B------:R-:W-:Y:S01]  /*4560*/  @UP1 ULDC UR4, c[0x0][0x44c] ;  /* 0x0001130000041ab9 */ /* 0x000fe20000000800 */
[----:B------:R-:W-:Y:S01]  /*4570*/  @UP1 ULDC UR14, c[0x0][0x450] ;  /* 0x00011400000e1ab9 */ /* 0x000fe20000000800 */
[----:B------:R-:W-:Y:S02]  /*4580*/  UIMAD.WIDE.U32 UR4, UR61, UR4, URZ ;  /* 0x000000043d0472a5 */ /* 0x000fe4000f8e003f */
[----:B------:R-:W-:Y:S05]  /*4590*/  MUFU.EX2 R49, R49 ;  /* 0x0000003100317308 */ /* 0x000fea0000000800 */
[----:B------:R-:W-:-:S03]  /*45a0*/  @UP1 UMOV UR4, UR5 ;  /* 0x0000000500041c82 */ /* 0x000fc60008000000 */
[----:B------:R-:W2:Y:S01]  /*45b0*/  MUFU.EX2 R50, R50 ;  /* 0x0000003200327308 */ /* 0x000ea20000000800 */
[----:B------:R-:W-:Y:S01]  /*45c0*/  @UP1 USHF.R.U32.HI UR11, URZ, UR14, UR4 ;  /* 0x0000000e3f0b1299 */ /* 0x000fe20008011604 */
[----:B0-----:R-:W-:-:S03]  /*45d0*/  F2FP.F16.F32.PACK_AB R192, R48, R47 ;  /* 0x0000002f30c0723e */ /* 0x001fc600000000ff */
[----:B------:R-:W-:-:S03]  /*45e0*/  UIADD3 UR41, UR41, UR11, URZ ;  /* 0x0000000b29297290 */ /* 0x000fc6000fffe03f */
[----:B------:R-:W-:Y:S01]  /*45f0*/  MUFU.EX2 R51, R51 ;  /* 0x0000003300337308 */ /* 0x000fe20000000800 */
[----:B------:R-:W-:Y:S01]  /*4600*/  UIADD3 UR7, UR41, UR7, URZ ;  /* 0x0000000729077290 */ /* 0x000fe2000fffe03f */
[----:B-1----:R-:W-:-:S04]  /*4610*/  FMNMX.FTZ R2, R37, R2, !PT ;  /* 0x0000000225027209 */ /* 0x002fc80007810000 */
[C---:B------:R-:W-:Y:S01]  /*4620*/  FSETP.NEU.FTZ.AND P1, PT, R2.reuse, -INF , PT ;  /* 0xff8000000200780b */ /* 0x040fe20003f3d000 */
[----:B------:R-:W-:Y:S01]  /*4630*/  FMUL.FTZ R37, R2, UR10 ;  /* 0x0000000a02257c20 */ /* 0x000fe20008410000 */
[----:B------:R-:W0:Y:S01]  /*4640*/  MUFU.EX2 R52, R52 ;  /* 0x0000003400347308 */ /* 0x000e220000000800 */
[----:B--2---:R-:W-:-:S03]  /*4650*/  F2FP.F16.F32.PACK_AB R194, R50, R49 ;  /* 0x0000003132c2723e */ /* 0x004fc600000000ff */
[----:B------:R-:W-:Y:S02]  /*4660*/  FSEL R37, R37, RZ, P1 ;  /* 0x000000ff25257208 */ /* 0x000fe40000800000 */
[----:B------:R-:W-:Y:S02]  /*4670*/  PLOP3.LUT P1, PT, PT, PT, UP0, 0x40, 0x0 ;  /* 0x000000000000781c */ /* 0x000fe40003f2e808 */
        /* <DEDUP_REMOVED lines=16> */
[----:B------:R-:W2:Y:S01]  /*4780*/  MUFU.EX2 R0, R0 ;  /* 0x0000000000007308 */ /* 0x000ea20000000800 */
[----:B-1----:R-:W-:Y:S01]  /*4790*/  FADD.FTZ R19, R43, R44 ;  /* 0x0000002c2b137221 */ /* 0x002fe20000010000 */
[--C-:B------:R-:W-:Y:S01]  /*47a0*/  FFMA.FTZ R32, R32, UR10, -R37.reuse ;  /* 0x0000000a20207c23 */ /* 0x100fe20008010825 */
[----:B------:R-:W-:Y:S01]  /*47b0*/  FFMA.FTZ R29, R29, UR10, -R37 ;  /* 0x0000000a1d1d7c23 */ /* 0x000fe20008010825 */
[----:B0-----:R-:W-:-:S04]  /*47c0*/  F2FP.F16.F32.PACK_AB R188, R52, R51 ;  /* 0x0000003334bc723e */ /* 0x001fc800000000ff */
[----:B------:R0:W-:Y:S08]  /*47d0*/  MUFU.EX2 R199, R28 ;  /* 0x0000001c00c77308 */ /* 0x0001f00000000800 */
[----:B------:R-:W1:Y:S01]  /*47e0*/  MUFU.EX2 R26, R26 ;  /* 0x0000001a001a7308 */ /* 0x000e620000000800 */
[----:B0-----:R-:W-:-:S04]  /*47f0*/  FADD.FTZ R28, R46, R19 ;  /* 0x000000132e1c7221 */ /* 0x001fc80000010000 */
[----:B------:R-:W-:-:S03]  /*4800*/  FADD.FTZ R19, R47, R28 ;  /* 0x0000001c2f137221 */ /* 0x000fc60000010000 */
[----:B------:R-:W0:Y:S01]  /*4810*/  MUFU.EX2 R56, R56 ;  /* 0x0000003800387308 */ /* 0x000e220000000800 */
[----:B------:R-:W-:Y:S01]  /*4820*/  FADD.FTZ R28, R48, R19 ;  /* 0x00000013301c7221 */ /* 0x000fe20000010000 */
[----:B--2---:R-:W-:Y:S01]  /*4830*/  FADD.FTZ R19, R0, R197 ;  /* 0x000000c500137221 */ /* 0x004fe20000010000 */
[----:B------:R-:W-:-:S05]  /*4840*/  F2FP.F16.F32.PACK_AB R197, R197, R0 ;  /* 0x00000000c5c5723e */ /* 0x000fca00000000ff */
[----:B------:R2:W-:Y:S08]  /*4850*/  MUFU.EX2 R184, R31 ;  /* 0x0000001f00b87308 */ /* 0x0005f00000000800 */
[----:B------:R3:W4:Y:S01]  /*4860*/  MUFU.EX2 R193, R36 ;  /* 0x0000002400c17308 */ /* 0x0007220000000800 */
[----:B--2---:R-:W-:Y:S01]  /*4870*/  FADD.FTZ R31, R49, R28 ;  /* 0x0000001c311f7221 */ /* 0x004fe20000010000 */
[----:B-1----:R-:W-:-:S04]  /*4880*/  FADD.FTZ R28, R26, R19 ;  /* 0x000000131a1c7221 */ /* 0x002fc80000010000 */
[C---:B------:R-:W-:Y:S01]  /*4890*/  FADD.FTZ R19, R199.reuse, R28 ;  /* 0x0000001cc7137221 */ /* 0x040fe20000010000 */
[----:B------:R-:W-:Y:S01]  /*48a0*/  F2FP.F16.F32.PACK_AB R199, R199, R26 ;  /* 0x0000001ac7c7723e */ /* 0x000fe200000000ff */
[----:B------:R-:W1:Y:S01]  /*48b0*/  MUFU.EX2 R34, R34 ;  /* 0x0000002200227308 */ /* 0x000e620000000800 */
[----:B---3--:R-:W-:Y:S01]  /*48c0*/  FADD.FTZ R36, R50, R31 ;  /* 0x0000001f32247221 */ /* 0x008fe20000010000 */
[----:B0-----:R-:W-:-:S03]  /*48d0*/  FADD.FTZ R28, R56, R19 ;  /* 0x00000013381c7221 */ /* 0x001fc60000010000 */
[----:B------:R-:W-:-:S03]  /*48e0*/  FADD.FTZ R31, R51, R36 ;  /* 0x00000024331f7221 */ /* 0x000fc60000010000 */
[----:B------:R-:W0:Y:S01]  /*48f0*/  MUFU.EX2 R39, R39 ;  /* 0x0000002700277308 */ /* 0x000e220000000800 */
[----:B------:R-:W-:Y:S01]  /*4900*/  FADD.FTZ R36, R52, R31 ;  /* 0x0000001f34247221 */ /* 0x000fe20000010000 */
[C---:B----4-:R-:W-:Y:S01]  /*4910*/  FADD.FTZ R28, R193.reuse, R28 ;  /* 0x0000001cc11c7221 */ /* 0x050fe20000010000 */
[----:B------:R-:W-:Y:S02]  /*4920*/  F2FP.F16.F32.PACK_AB R193, R193, R56 ;  /* 0x00000038c1c1723e */ /* 0x000fe400000000ff */
[----:B------:R-:W-:-:S03]  /*4930*/  FADD.FTZ R19, R35, R36 ;  /* 0x0000002423137221 */ /* 0x000fc60000010000 */
[----:B------:R-:W2:Y:S01]  /*4940*/  MUFU.EX2 R40, R40 ;  /* 0x0000002800287308 */ /* 0x000ea20000000800 */
[C---:B-1----:R-:W-:Y:S01]  /*4950*/  FADD.FTZ R36, R34.reuse, R19 ;  /* 0x0000001322247221 */ /* 0x042fe20000010000 */
[----:B------:R-:W-:-:S06]  /*4960*/  F2FP.F16.F32.PACK_AB R190, R34, R35 ;  /* 0x0000002322be723e */ /* 0x000fcc00000000ff */
[----:B------:R-:W1:Y:S01]  /*4970*/  MUFU.EX2 R33, R33 ;  /* 0x0000002100217308 */ /* 0x000e620000000800 */
[----:B0-----:R-:W-:-:S07]  /*4980*/  FADD.FTZ R19, R39, R28 ;  /* 0x0000001c27137221 */ /* 0x001fce0000010000 */
[----:B------:R-:W0:Y:S01]  /*4990*/  MUFU.EX2 R41, R41 ;  /* 0x0000002900297308 */ /* 0x000e220000000800 */
[C---:B--2---:R-:W-:Y:S01]  /*49a0*/  FADD.FTZ R28, R40.reuse, R19 ;  /* 0x00000013281c7221 */ /* 0x044fe20000010000 */
[----:B------:R-:W-:-:S06]  /*49b0*/  F2FP.F16.F32.PACK_AB R195, R40, R39 ;  /* 0x0000002728c3723e */ /* 0x000fcc00000000ff */
[----:B------:R-:W2:Y:S01]  /*49c0*/  MUFU.EX2 R42, R42 ;  /* 0x0000002a002a7308 */ /* 0x000ea20000000800 */
[----:B-1----:R-:W-:-:S04]  /*49d0*/  FADD.FTZ R31, R33, R36 ;  /* 0x00000024211f7221 */ /* 0x002fc80000010000 */
[C---:B------:R-:W-:Y:S01]  /*49e0*/  FADD.FTZ R36, R184.reuse, R31 ;  /* 0x0000001fb8247221 */ /* 0x040fe20000010000 */
[----:B------:R-:W-:Y:S02]  /*49f0*/  F2FP.F16.F32.PACK_AB R184, R184, R33 ;  /* 0x00000021b8b8723e */ /* 0x000fe400000000ff */
[----:B------:R-:W1:Y:S01]  /*4a00*/  MUFU.EX2 R27, R27 ;  /* 0x0000001b001b7308 */ /* 0x000e620000000800 */
[----:B0-----:R-:W-:-:S07]  /*4a10*/  FADD.FTZ R19, R41, R28 ;  /* 0x0000001c29137221 */ /* 0x001fce0000010000 */
[----:B------:R-:W0:Y:S01]  /*4a20*/  MUFU.EX2 R30, R30 ;  /* 0x0000001e001e7308 */ /* 0x000e220000000800 */
[C---:B--2---:R-:W-:Y:S01]  /*4a30*/  FADD.FTZ R28, R42.reuse, R19 ;  /* 0x000000132a1c7221 */ /* 0x044fe20000010000 */
[----:B------:R-:W-:-:S06]  /*4a40*/  F2FP.F16.F32.PACK_AB R189, R42, R41 ;  /* 0x000000292abd723e */ /* 0x000fcc00000000ff */
[----:B------:R-:W2:Y:S01]  /*4a50*/  MUFU.EX2 R25, R25 ;  /* 0x0000001900197308 */ /* 0x000ea20000000800 */
[----:B-1----:R-:W-:-:S07]  /*4a60*/  FADD.FTZ R31, R27, R36 ;  /* 0x000000241b1f7221 */ /* 0x002fce0000010000 */
[----:B------:R-:W1:Y:S01]  /*4a70*/  MUFU.EX2 R18, R18 ;  /* 0x0000001200127308 */ /* 0x000e620000000800 */
[C---:B0-----:R-:W-:Y:S01]  /*4a80*/  F2FP.F16.F32.PACK_AB R186, R30.reuse, R27 ;  /* 0x0000001b1eba723e */ /* 0x041fe200000000ff */
[----:B------:R-:W-:-:S06]  /*4a90*/  FADD.FTZ R19, R30, R31 ;  /* 0x0000001f1e137221 */ /* 0x000fcc0000010000 */
[----:B------:R-:W0:Y:S01]  /*4aa0*/  MUFU.EX2 R24, R24 ;  /* 0x0000001800187308 */ /* 0x000e220000000800 */
[----:B--2---:R-:W-:-:S07]  /*4ab0*/  FADD.FTZ R27, R25, R28 ;  /* 0x0000001c191b7221 */ /* 0x004fce0000010000 */
[----:B------:R-:W2:Y:S01]  /*4ac0*/  MUFU.EX2 R21, R21 ;  /* 0x0000001500157308 */ /* 0x000ea20000000800 */
[C---:B-1----:R-:W-:Y:S01]  /*4ad0*/  FADD.FTZ R27, R18.reuse, R27 ;  /* 0x0000001b121b7221 */ /* 0x042fe20000010000 */
[----:B------:R-:W-:-:S06]  /*4ae0*/  F2FP.F16.F32.PACK_AB R191, R18, R25 ;  /* 0x0000001912bf723e */ /* 0x000fcc00000000ff */
[----:B------:R-:W1:Y:S01]  /*4af0*/  MUFU.EX2 R32, R32 ;  /* 0x0000002000207308 */ /* 0x000e620000000800 */
[----:B0-----:R-:W-:-:S07]  /*4b00*/  FADD.FTZ R0, R24, R27 ;  /* 0x0000001b18007221 */ /* 0x001fce0000010000 */
[----:B------:R-:W0:Y:S01]  /*4b10*/  MUFU.EX2 R29, R29 ;  /* 0x0000001d001d7308 */ /* 0x000e220000000800 */
[C---:B--2---:R-:W-:Y:S01]  /*4b20*/  FADD.FTZ R27, R21.reuse, R0 ;  /* 0x00000000151b7221 */ /* 0x044fe20000010000 */
[----:B------:R-:W-:Y:S01]  /*4b30*/  F2FP.F16.F32.PACK_AB R185, R21, R24 ;  /* 0x0000001815b9723e */ /* 0x000fe200000000ff */
[----:B------:R-:W-:Y:S02]  /*4b40*/  VIADD R21, R152, 0xfffffffe ;  /* 0xfffffffe98157836 */ /* 0x000fe40000000000 */
[----:B-1----:R-:W-:-:S04]  /*4b50*/  FADD.FTZ R0, R32, R27 ;  /* 0x0000001b20007221 */ /* 0x002fc80000010000 */
        /* <DEDUP_REMOVED lines=10> */
[----:B------:R-:W-:-:S07]  /*4c00*/  UIMAD.WIDE.U32 UR14, UR18, UR4, URZ ;  /* 0x00000004120e72a5 */ /* 0x000fce000f8e003f */
[----:B------:R-:W-:Y:S02]  /*4c10*/  @UP0 UMOV UR14, UR15 ;  /* 0x0000000f000e0c82 */ /* 0x000fe40008000000 */
[----:B------:R-:W-:-:S04]  /*4c20*/  @UP0 USHF.R.U32.HI UR18, URZ, UR5, UR14 ;  /* 0x000000053f120299 */ /* 0x000fc8000801160e */
[----:B------:R-:W-:Y:S01]  /*4c30*/  ULOP3.LUT UR18, URZ, UR18, URZ, 0x33, !UPT ;  /* 0x000000123f127292 */ /* 0x000fe2000f8e333f */
[----:B------:R-:W-:Y:S11]  /*4c40*/  BRA `(.L_x_1245) ;  /* 0x0000000000187947 */ /* 0x000ff60003800000 */
.L_x_1244:
[----:B------:R-:W-:Y:S02]  /*4c50*/  ULDC UR11, c[0x0][0x9e4] ;  /* 0x00027900000b7ab9 */ /* 0x000fe40000000800 */
[----:B------:R-:W-:-:S11]  /*4c60*/  UISETP.NE.AND UP0, UPT, UR11, 0x1, UPT ;  /* 0x000000010b00788c */ /* 0x000fd6000bf05270 */
[----:B------:R-:W-:Y:S02]  /*4c70*/  @UP0 ULDC.64 UR4, c[0x0][0x9e8] ;  /* 0x00027a0000040ab9 */ /* 0x000fe40000000a00 */
[----:B------:R-:W-:-:S07]  /*4c80*/  UIMAD.WIDE.U32 UR14, UR18, UR4, URZ ;  /* 0x00000004120e72a5 */ /* 0x000fce000f8e003f */
[----:B------:R-:W-:Y:S02]  /*4c90*/  @UP0 UMOV UR14, UR15 ;  /* 0x0000000f000e0c82 */ /* 0x000fe40008000000 */
[----:B------:R-:W-:-:S12]  /*4ca0*/  @UP0 USHF.R.U32.HI UR18, URZ, UR5, UR14 ;  /* 0x000000053f120299 */ /* 0x000fd8000801160e */
.L_x_1245:
[----:B------:R-:W-:-:S04]  /*4cb0*/  UIMAD UR11, UR18, UR11, UR11 ;  /* 0x0000000b120b72a4 */ /* 0x000fc8000f8e020b */
[----:B------:R-:W-:-:S04]  /*4cc0*/  UISETP.LT.AND UP0, UPT, UR7, UR11, UPT ;  /* 0x0000000b0700728c */ /* 0x000fc8000bf01270 */
[----:B------:R-:W-:-:S12]  /*4cd0*/  USEL UR7, UR7, UR11, UP0 ;  /* 0x0000000b07077287 */ /* 0x000fd80008000000 */
.L_x_1243:
        /* <DEDUP_REMOVED lines=19> */
[----:B------:R-:W-:Y:S02]  /*4e10*/  CS2R R128, SRZ ;  /* 0x0000000000807805 */ /* 0x000fe4000001ff00 */
[----:B------:R-:W-:Y:S02]  /*4e20*/  CS2R R126, SRZ ;  /* 0x00000000007e7805 */ /* 0x000fe4000001ff00 */
[----:B------:R-:W-:Y:S02]  /*4e30*/  CS2R R124, SRZ ;  /* 0x00000000007c7805 */ /* 0x000fe4000001ff00 */
[----:B------:R-:W-:Y:S02]  /*4e40*/  CS2R R122, SRZ ;  /* 0x00000000007a7805 */ /* 0x000fe4000001ff00 */
[----:B------:R-:W-:Y:S02]  /*4e50*/  ISETP.GE.AND P1, PT, R21, UR41, PT ;  /* 0x0000002915007c0c */ /* 0x000fe4000bf26270 */
        /* <DEDUP_REMOVED lines=49> */
[----:B------:R-:W-:Y:S06]  /*5170*/  @!P1 BRA `(.L_x_1246) ;  /* 0x0000002c00c09947 */ /* 0x000fec0003800000 */
[----:B------:R-:W-:Y:S01]  /*5180*/  IMAD.MOV.U32 R228, RZ, RZ, R2 ;  /* 0x000000ffffe47224 */ /* 0x000fe200078e0002 */
[----:B------:R-:W-:Y:S01]  /*5190*/  UMOV UR7, UR38 ;  /* 0x0000002600077c82 */ /* 0x000fe20008000000 */
[----:B------:R-:W-:Y:S01]  /*51a0*/  IMAD.MOV.U32 R227, RZ, RZ, R3 ;  /* 0x000000ffffe37224 */ /* 0x000fe200078e0003 */
[----:B------:R-:W-:Y:S01]  /*51b0*/  UMOV UR4, UR39 ;  /* 0x0000002700047c82 */ /* 0x000fe20008000000 */
[----:B------:R-:W-:Y:S01]  /*51c0*/  IMAD.MOV.U32 R0, RZ, RZ, 0x3f800000 ;  /* 0x3f800000ff007424 */ /* 0x000fe200078e00ff */
[----:B------:R-:W-:Y:S01]  /*51d0*/  ULDC UR54, c[0x0][0x9e4] ;  /* 0x0002790000367ab9 */ /* 0x000fe20000000800 */
[----:B------:R-:W-:-:S07]  /*51e0*/  IMAD.MOV.U32 R151, RZ, RZ, RZ ;  /* 0x000000ffff977224 */ /* 0x000fce00078e00ff */
.L_x_1265:
[----:B------:R-:W-:-:S04]  /*51f0*/  UISETP.NE.AND UP0, UPT, UR4, 0x1, UPT ;  /* 0x000000010400788c */ /* 0x000fc8000bf05270 */
[----:B------:R-:W-:-:S04]  /*5200*/  USEL UR38, URZ, 0x1, UP0 ;  /* 0x000000013f267887 */ /* 0x000fc80008000000 */
[----:B------:R-:W-:Y:S01]  /*5210*/  ULOP3.LUT UR38, UR7, UR38, URZ, 0x3c, !UPT ;  /* 0x0000002607267292 */ /* 0x000fe2000f8e3c3f */
[----:B------:R-:W-:Y:S11]  /*5220*/  @!P0 BRA `(.L_x_1247) ;  /* 0x0000000000048947 */ /* 0x000ff60003800000 */
[----:B------:R-:W-:Y:S01]  /*5230*/  BPT.TRAP 0x1 ;  /* 0x000000040000795c */ /* 0x000fe20000300000 */
.L_x_1247:
[----:B------:R-:W-:Y:S01]  /*5240*/  UIADD3 UR39, UR4, 0x1, URZ ;  /* 0x0000000104277890 */ /* 0x000fe2000fffe03f */
[----:B------:R-:W-:-:S03]  /*5250*/  IMAD.U32 R2, RZ, RZ, UR38 ;  /* 0x00000026ff027e24 */ /* 0x000fc6000f8e00ff */
[----:B------:R-:W-:Y:S02]  /*5260*/  UISETP.NE.AND UP0, UPT, UR39, 0x2, UPT ;  /* 0x000000022700788c */ /* 0x000fe4000bf05270 */
[----:B------:R-:W-:Y:S02]  /*5270*/  SHF.L.U32 R2, R2, 0x1f, RZ ;  /* 0x0000001f02027819 */ /* 0x000fe400000006ff */
[----:B------:R-:W-:-:S04]  /*5280*/  USEL UR39, UR39, URZ, UP0 ;  /* 0x0000003f27277287 */ /* 0x000fc80008000000 */
[----:B------:R-:W-:-:S09]  /*5290*/  ULEA UR6, UR39, UR40, 0x3 ;  /* 0x0000002827067291 */ /* 0x000fd2000f8e183f */
[----:B------:R0:W1:Y:S01]  /*52a0*/  SYNCS.PHASECHK.TRANS64.TRYWAIT P1, [UR6+0x30830], R2 ;  /* 0x03083002ff0075a7 */ /* 0x0000620008020146 */
[----:B------:R-:W-:Y:S05]  /*52b0*/  @!P0 BRA `(.L_x_1248) ;  /* 0x0000000000048947 */ /* 0x000fea0003800000 */
[----:B------:R-:W-:Y:S01]  /*52c0*/  BPT.TRAP 0x1 ;  /* 0x000000040000795c */ /* 0x000fe20000300000 */
.L_x_1248:
[-C--:B------:R-:W-:Y:S01]  /*52d0*/  FMUL.FTZ R24, R24, R152.reuse ;  /* 0x0000009818187220 */ /* 0x080fe20000410000 */
[----:B------:R-:W-:Y:S01]  /*52e0*/  FMUL.FTZ R25, R25, R152 ;  /* 0x0000009819197220 */ /* 0x000fe20000410000 */
[----:B-1----:R-:W-:Y:S06]  /*52f0*/  @P1 BRA `(.L_x_1249) ;  /* 0x0000000000081947 */ /* 0x002fec0003800000 */
[----:B------:R-:W1:Y:S02]  /*5300*/  SYNCS.PHASECHK.TRANS64.TRYWAIT P1, [UR6+0x30830], R2 ;  /* 0x03083002ff0075a7 */ /* 0x000e640008020146 */
[----:B-1----:R-:W-:Y:S05]  /*5310*/  @!P1 BRA `(.L_x_1250) ;  /* 0x0000014400209947 */ /* 0x002fea0003800000 */
.L_x_1249:
[----:B------:R-:W-:Y:S01]  /*5320*/  R2UR UR5, R20 ;  /* 0x00000000140572ca */ /* 0x000fe200000e0000 */
[-C--:B------:R-:W-:Y:S01]  /*5330*/  FMUL.FTZ R28, R28, R152.reuse ;  /* 0x000000981c1c7220 */ /* 0x080fe20000410000 */
[----:B------:R-:W-:Y:S01]  /*5340*/  R2UR UR48, R14 ;  /* 0x000000000e3072ca */ /* 0x000fe200000e0000 */
[-C--:B------:R-:W-:Y:S01]  /*5350*/  FMUL.FTZ R29, R29, R152.reuse ;  /* 0x000000981d1d7220 */ /* 0x080fe20000410000 */
[----:B------:R-:W-:Y:S01]  /*5360*/  R2UR UR49, R15 ;  /* 0x000000000f3172ca */ /* 0x000fe200000e0000 */
        /* <DEDUP_REMOVED lines=8> */
[----:B------:R-:W-:Y:S01]  /*53f0*/  ULEA UR5, UR39, UR5, 0xb ;  /* 0x0000000527057291 */ /* 0x000fe2000f8e583f */
        /* <DEDUP_REMOVED lines=52> */
[----:B------:R-:W-:Y:S01]  /*5740*/  UMOV UR50, UR5 ;  /* 0x0000000500327c82 */ /* 0x000fe20008000000 */
[----:B------:R-:W-:Y:S01]  /*5750*/  WARPGROUP.ARRIVE ;  /* 0x00000000000079c5 */ /* 0x000fe20000000000 */
[----:B------:R-:W-:Y:S01]  /*5760*/  UMOV UR51, 0x40000040 ;  /* 0x4000004000337882 */ /* 0x000fe20000000000 */
[----:B------:R-:W-:Y:S01]  /*5770*/  UIADD3 UR10, UR5, 0x206, URZ ;  /* 0x00000206050a7890 */ /* 0x000fe2000fffe03f */
[-C--:B------:R-:W-:Y:S01]  /*5780*/  FMUL.FTZ R26, R26, R0.reuse ;  /* 0x000000001a1a7220 */ /* 0x080fe20000410000 */
[----:B------:R-:W-:Y:S01]  /*5790*/  UMOV UR11, 0x40000040 ;  /* 0x40000040000b7882 */ /* 0x000fe20000000000 */
[----:B------:R-:W-:Y:S01]  /*57a0*/  UIADD3 UR14, UR5, 0x400, URZ ;  /* 0x00000400050e7890 */ /* 0x000fe2000fffe03f */
[----:B------:R-:W-:Y:S01]  /*57b0*/  HGMMA.64x64x16.F32 R152, gdesc[UR48], RZ, !UPT, gsb0 ;  /* 0x00e00000309879f0 */ /* 0x000fe2000c0008ff */
[----:B------:R-:W-:Y:S01]  /*57c0*/  R2UR UR48, R12 ;  /* 0x000000000c3072ca */ /* 0x000fe200000e0000 */
[----:B------:R-:W-:Y:S01]  /*57d0*/  UIADD3 UR50, UR5, 0x2, URZ ;  /* 0x0000000205327890 */ /* 0x000fe2000fffe03f */
[----:B------:R-:W-:Y:S01]  /*57e0*/  R2UR UR49, R13 ;  /* 0x000000000d3172ca */ /* 0x000fe200000e0000 */
[----:B------:R-:W-:Y:S01]  /*57f0*/  UMOV UR51, 0x40000040 ;  /* 0x4000004000337882 */ /* 0x000fe20000000000 */
        /* <DEDUP_REMOVED lines=77> */
[----:B------:R-:W-:Y:S01]  /*5cd0*/  FMUL.FTZ R151, R151, R0 ;  /* 0x0000000097977220 */ /* 0x000fe20000410000 */
[----:B------:R-:W-:Y:S01]  /*5ce0*/  HGMMA.64x64x16.F32 R152, gdesc[UR48], R152, gsb0 ;  /* 0x00e00000309879f0 */ /* 0x000fe20008000898 */
[----:B------:R-:W-:Y:S01]  /*5cf0*/  R2UR UR48, R10 ;  /* 0x000000000a3072ca */ /* 0x000fe200000e0000 */
[----:B------:R-:W-:Y:S01]  /*5d00*/  UIADD3 UR50, UR5, 0x4, URZ ;  /* 0x0000000405327890 */ /* 0x000fe2000fffe03f */
[----:B------:R-:W-:Y:S01]  /*5d10*/  R2UR UR49, R11 ;  /* 0x000000000b3172ca */ /* 0x000fe200000e0000 */
[----:B------:R-:W-:Y:S01]  /*5d20*/  UMOV UR51, 0x40000040 ;  /* 0x4000004000337882 */ /* 0x000fe20000000000 */
[----:B------:R-:W-:-:S02]  /*5d30*/  WARPGROUP.DEPBAR.LE gsb0, 0x0 ;  /* 0x00008000000079c5 */ /* 0x000fc40000010000 */
[----:B------:R-:W-:-:S09]  /*5d40*/  WARPGROUP.ARRIVE ;  /* 0x00000000000079c5 */ /* 0x000fd20000000000 */
[----:B------:R-:W-:Y:S01]  /*5d50*/  HGMMA.64x64x16.F32 R152, gdesc[UR48], R152, gsb0 ;  /* 0x00e00000309879f0 */ /* 0x000fe20008000898 */
[----:B------:R-:W-:Y:S01]  /*5d60*/  R2UR UR48, R8 ;  /* 0x00000000083072ca */ /* 0x000fe200000e0000 */
[----:B------:R-:W-:Y:S01]  /*5d70*/  UIADD3 UR50, UR5, 0x6, URZ ;  /* 0x0000000605327890 */ /* 0x000fe2000fffe03f */
[----:B------:R-:W-:Y:S01]  /*5d80*/  R2UR UR49, R9 ;  /* 0x00000000093172ca */ /* 0x000fe200000e0000 */
[----:B------:R-:W-:Y:S01]  /*5d90*/  UMOV UR51, 0x40000040 ;  /* 0x4000004000337882 */ /* 0x000fe20000000000 */
[----:B------:R-:W-:Y:S02]  /*5da0*/  WARPGROUP.DEPBAR.LE gsb0, 0x0 ;  /* 0x00008000000079c5 */ /* 0x000fe40000010000 */
        /* <DEDUP_REMOVED lines=16> */
[----:B------:R-:W-:Y:S01]  /*5eb0*/  UIADD3 UR50, UR5, 0x204, URZ ;  /* 0x0000020405327890 */ /* 0x000fe2000fffe03f */
[----:B------:R-:W-:Y:S01]  /*5ec0*/  UMOV UR51, 0x40000040 ;  /* 0x4000004000337882 */ /* 0x000fe20000000000 */
[----:B------:R-:W-:Y:S01]  /*5ed0*/  UMOV UR48, UR56 ;  /* 0x0000003800307c82 */ /* 0x000fe20008000000 */
[----:B------:R-:W-:Y:S01]  /*5ee0*/  UMOV UR49, UR57 ;  /* 0x0000003900317c82 */ /* 0x000fe20008000000 */
        /* <DEDUP_REMOVED lines=37> */
.L_x_1251:
[----:B------:R-:W-:Y:S01]  /*6140*/  ULEA UR5, UR4, UR40, 0x3 ;  /* 0x0000002804057291 */ /* 0x000fe2000f8e183f */
[----:B------:R-:W-:-:S05]  /*6150*/  IMAD.U32 R0, RZ, RZ, UR7 ;  /* 0x00000007ff007e24 */ /* 0x000fca000f8e00ff */
[----:B------:R-:W-:-:S04]  /*6160*/  SHF.L.U32 R0, R0, 0x1f, RZ ;  /* 0x0000001f00007819 */ /* 0x000fc800000006ff */
[----:B------:R2:W3:Y:S01]  /*6170*/  SYNCS.PHASECHK.TRANS64.TRYWAIT P1, [UR5+0x30850], R0 ;  /* 0x03085000ff0075a7 */ /* 0x0004e20008020145 */
[----:B------:R-:W-:Y:S05]  /*6180*/  @!P0 BRA `(.L_x_1252) ;  /* 0x0000000000048947 */ /* 0x000fea0003800000 */
[----:B------:R-:W-:Y:S01]  /*6190*/  BPT.TRAP 0x1 ;  /* 0x000000040000795c */ /* 0x000fe20000300000 */
.L_x_1252:
[----:B---3--:R-:W-:Y:S05]  /*61a0*/  @P1 BRA `(.L_x_1253) ;  /* 0x0000000000081947 */ /* 0x008fea0003800000 */
[----:B------:R-:W3:Y:S02]  /*61b0*/  SYNCS.PHASECHK.TRANS64.TRYWAIT P1, [UR5+0x30850], R0 ;  /* 0x03085000ff0075a7 */ /* 0x000ee40008020145 */
[----:B---3--:R-:W-:Y:S05]  /*61c0*/  @!P1 BRA `(.L_x_1254) ;  /* 0x00000134008c9947 */ /* 0x008fea0003800000 */
.L_x_1253:
[----:B------:R-:W-:Y:S01]  /*61d0*/  UIADD3 UR7, UR40, 0x400, URZ ;  /* 0x0000040028077890 */ /* 0x000fe2000fffe03f */
[----:B------:R-:W-:Y:S01]  /*61e0*/  WARPGROUP.ARRIVE ;  /* 0x00000000000079c5 */ /* 0x000fe20000000000 */
[----:B------:R-:W-:Y:S02]  /*61f0*/  UMOV UR11, 0x40000040 ;  /* 0x40000040000b7882 */ /* 0x000fe40000000000 */
        /* <DEDUP_REMOVED lines=27> */
.L_x_1255:
[----:B------:R-:W-:Y:S01]  /*63b0*/  R2UR UR4, R22 ;  /* 0x00000000160472ca */ /* 0x000fe200000e0000 */
[----:B------:R-:W3:Y:S01]  /*63c0*/  S2UR UR10, SR_CgaCtaId ;  /* 0x00000000000a79c3 */ /* 0x000ee20000008800 */
[----:B------:R-:W-:Y:S01]  /*63d0*/  VIADD R188, R23, UR61 ;  /* 0x0000003d17bc7c36 */ /* 0x000fe20008000000 */
[----:B------:R-:W-:Y:S02]  /*63e0*/  UIADD3 UR6, UR6, 0x30840, URZ ;  /* 0x0003084006067890 */ /* 0x000fe4000fffe03f */
[----:B------:R-:W-:-:S08]  /*63f0*/  UISETP.NE.AND UP0, UPT, UR60, URZ, UPT ;  /* 0x0000003f3c00728c */ /* 0x000fd0000bf05270 */
[----:B------:R-:W-:-:S03]  /*6400*/  UISETP.NE.AND UP1, UPT, UR4, URZ, UPT ;  /* 0x0000003f0400728c */ /* 0x000fc6000bf25270 */
[----:B------:R-:W-:Y:S02]  /*6410*/  ULDC UR4, c[0x0][0x9d8] ;  /* 0x0002760000047ab9 */ /* 0x000fe40000000800 */
[----:B0-2---:R-:W-:Y:S01]  /*6420*/  FMUL.FTZ R0, R152, UR4 ;  /* 0x0000000498007c20 */ /* 0x005fe20008410000 */
        /* <DEDUP_REMOVED lines=14> */
[----:B------:R-:W-:Y:S01]  /*6510*/  @UP1 ULDC UR7, c[0x0][0x450] ;  /* 0x0001140000071ab9 */ /* 0x000fe20000000800 */
[----:B---3--:R-:W-:-:S02]  /*6520*/  UPRMT UR6, UR10, 0x654, UR6 ;  /* 0x000006540a067896 */ /* 0x008fc40008000006 */
[----:B------:R-:W-:Y:S01]  /*6530*/  FMUL.FTZ R185, R165, UR4 ;  /* 0x00000004a5b97c20 */ /* 0x000fe20008410000 */
[----:B------:R-:W-:Y:S01]  /*6540*/  FMUL.FTZ R166, R171, UR4 ;  /* 0x00000004aba67c20 */ /* 0x000fe20008410000 */
[----:B------:R-:W-:Y:S01]  /*6550*/  @P2 SHF.R.U32.HI R188, RZ, UR7, R152 ;  /* 0x00000007ffbc2c19 */ /* 0x000fe20008011698 */
[----:B------:R-:W-:Y:S01]  /*6560*/  FMUL.FTZ R168, R174, UR4 ;  /* 0x00000004aea87c20 */ /* 0x000fe20008410000 */
[----:B------:R-:W-:Y:S01]  /*6570*/  FMUL.FTZ R165, R170, UR4 ;  /* 0x00000004aaa57c20 */ /* 0x000fe20008410000 */
        /* <DEDUP_REMOVED lines=15> */
[----:B------:R-:W-:-:S02]  /*6670*/  IMAD.SHL.U32 R175, R21, 0x40, RZ ;  /* 0x0000004015af7824 */ /* 0x000fc400078e00ff */
[----:B------:R-:W-:Y:S01]  /*6680*/  FMUL.FTZ R180, R181, UR4 ;  /* 0x00000004b5b47c20 */ /* 0x000fe20008410000 */
[----:B------:R-:W-:Y:S01]  /*6690*/  FMUL.FTZ R177, R182, UR4 ;  /* 0x00000004b6b17c20 */ /* 0x000fe20008410000 */
[----:B------:R-:W-:Y:S01]  /*66a0*/  FMUL.FTZ R178, R183, UR4 ;  /* 0x00000004b7b27c20 */ /* 0x000fe20008410000 */
[----:B------:R-:W-:Y:S01]  /*66b0*/  PLOP3.LUT P1, PT, PT, PT, UP0, 0x40, 0x0 ;  /* 0x000000000000781c */ /* 0x000fe20003f2e808 */
[----:B------:R-:W-:Y:S01]  /*66c0*/  IMAD.U32 R152, RZ, RZ, UR42 ;  /* 0x0000002aff987e24 */ /* 0x000fe2000f8e00ff */
[----:B------:R-:W-:Y:S01]  /*66d0*/  IADD3 R153, -R17, 0x1, -R175 ;  /* 0x0000000111997810 */ /* 0x000fe20007ffe9af */
[----:B------:R-:W-:Y:S01]  /*66e0*/  SYNCS.ARRIVE.TRANS64.RED.A1T0 RZ, [UR6], RZ ;  /* 0x000000ffffff79a7 */ /* 0x000fe20008100406 */
[----:B------:R-:W1:Y:S01]  /*66f0*/  MUFU.TANH R0, R0 ;  /* 0x0000000000007308 */ /* 0x000e620000002400 */
[----:B------:R-:W-:Y:S01]  /*6700*/  ULDC UR6, c[0x0][0x9dc] ;  /* 0x0002770000067ab9 */ /* 0x000fe20000000800 */
[----:B------:R-:W-:Y:S01]  /*6710*/  IADD3 R152, -R152, UR43, R153 ;  /* 0x0000002b98987c10 */ /* 0x000fe2000fffe199 */
[----:B------:R-:W-:Y:S01]  /*6720*/  ULOP3.LUT UR4, URZ, UR6, URZ, 0x33, !UPT ;  /* 0x000000063f047292 */ /* 0x000fe2000f8e333f */
[----:B------:R-:W-:-:S03]  /*6730*/  ULDC UR7, c[0x0][0x9e0] ;  /* 0x0002780000077ab9 */ /* 0x000fc60000000800 */
[C---:B------:R-:W-:Y:S01]  /*6740*/  VIADD R187, R152.reuse, UR7 ;  /* 0x0000000798bb7c36 */ /* 0x040fe20008000000 */
[----:B------:R-:W2:Y:S01]  /*6750*/  MUFU.TANH R3, R3 ;  /* 0x0000000300037308 */ /* 0x000ea20000002400 */
[----:B------:R-:W-:Y:S02]  /*6760*/  VIADD R183, R152, UR4 ;  /* 0x0000000498b77c36 */ /* 0x000fe40008000000 */
[--C-:B0-----:R-:W-:Y:S02]  /*6770*/  IMAD.IADD R182, R187, 0x1, R189.reuse ;  /* 0x00000001bbb67824 */ /* 0x101fe400078e02bd */
[----:B------:R-:W-:-:S03]  /*6780*/  IMAD.IADD R181, R183, 0x1, R189 ;  /* 0x00000001b7b57824 */ /* 0x000fc600078e02bd */
[----:B------:R-:W0:Y:S08]  /*6790*/  MUFU.TANH R2, R2 ;  /* 0x0000000200027308 */ /* 0x000e300000002400 */
        /* <DEDUP_REMOVED lines=30> */
[----:B------:R-:W-:Y:S01]  /*6980*/  IMAD.U32 R152, RZ, RZ, UR42 ;  /* 0x0000002aff987e24 */ /* 0x000fe2000f8e00ff */
[----:B------:R-:W-:Y:S04]  /*6990*/  BSSY B0, `(.L_x_1257) ;  /* 0x0000011000007945 */ /* 0x000fe80003800000 */
[----:B------:R-:W-:-:S04]  /*69a0*/  IADD3 R189, -R152, UR43, R189 ;  /* 0x0000002b98bd7c10 */ /* 0x000fc8000fffe1bd */
[----:B------:R-:W-:-:S13]  /*69b0*/  ISETP.GT.AND P1, PT, R189, -0x1, PT ;  /* 0xffffffffbd00780c */ /* 0x000fda0003f24270 */
[----:B------:R-:W-:Y:S05]  /*69c0*/  @P1 BRA `(.L_x_1258) ;  /* 0x0000000000201947 */ /* 0x000fea0003800000 */
[----:B------:R-:W-:Y:S01]  /*69d0*/  IMAD.U32 R190, RZ, RZ, UR54 ;  /* 0x00000036ffbe7e24 */ /* 0x000fe2000f8e00ff */
[----:B------:R-:W-:-:S04]  /*69e0*/  LOP3.LUT R189, RZ, R189, RZ, 0x33, !PT ;  /* 0x000000bdffbd7212 */ /* 0x000fc800078e33ff */
[----:B------:R-:W-:-:S13]  /*69f0*/  ISETP.NE.AND P1, PT, R190, 0x1, PT ;  /* 0x00000001be00780c */ /* 0x000fda0003f25270 */
[----:B------:R-:W1:Y:S02]  /*6a00*/  @P1 LDC.64 R152, c[0x0][0x9e8] ;  /* 0x00027a00ff981b82 */ /* 0x000e640000000a00 */
[----:B-1----:R-:W-:-:S05]  /*6a10*/  @P1 IMAD.HI.U32 R152, R189, R152, RZ ;  /* 0x00000098bd981227 */ /* 0x002fca00078e00ff */
[----:B------:R-:W-:-:S04]  /*6a20*/  @P1 SHF.R.U32.HI R189, RZ, R153, R152 ;  /* 0x00000099ffbd1219 */ /* 0x000fc80000011698 */
[----:B------:R-:W-:Y:S01]  /*6a30*/  LOP3.LUT R189, RZ, R189, RZ, 0x33, !PT ;  /* 0x000000bdffbd7212 */ /* 0x000fe200078e33ff */
[----:B------:R-:W-:Y:S06]  /*6a40*/  BRA `(.L_x_1259) ;  /* 0x0000000000147947 */ /* 0x000fec0003800000 */
.L_x_1258:
[----:B------:R-:W-:-:S05]  /*6a50*/  IMAD.U32 R190, RZ, RZ, UR54 ;  /* 0x00000036ffbe7e24 */ /* 0x000fca000f8e00ff */
[----:B------:R-:W-:-:S13]  /*6a60*/  ISETP.NE.AND P1, PT, R190, 0x1, PT ;  /* 0x00000001be00780c */ /* 0x000fda0003f25270 */
[----:B------:R-:W1:Y:S02]  /*6a70*/  @P1 LDC.64 R152, c[0x0][0x9e8] ;  /* 0x00027a00ff981b82 */ /* 0x000e640000000a00 */
[----:B-1----:R-:W-:-:S05]  /*6a80*/  @P1 IMAD.HI.U32 R152, R189, R152, RZ ;  /* 0x00000098bd981227 */ /* 0x002fca00078e00ff */
[----:B------:R-:W-:-:S07]  /*6a90*/  @P1 SHF.R.U32.HI R189, RZ, R153, R152 ;  /* 0x00000099ffbd1219 */ /* 0x000fce0000011698 */
.L_x_1259:
[----:B------:R-:W-:Y:S05]  /*6aa0*/  BSYNC B0 ;  /* 0x0000000000007941 */ /* 0x000fea0003800000 */
.L_x_1257:
[----:B------:R-:W-:-:S04]  /*6ab0*/  IMAD R189, R189, R190, -R175 ;  /* 0x000000bebdbd7224 */ /* 0x000fc800078e0aaf */
[----:B------:R-:W-:-:S05]  /*6ac0*/  IMAD.IADD R189, R189, 0x1, -R17 ;  /* 0x00000001bdbd7824 */ /* 0x000fca00078e0a11 */
[----:B------:R-:W-:Y:S02]  /*6ad0*/  VIMNMX R181, R181, R189, !PT ;  /* 0x000000bdb5b57248 */ /* 0x000fe40007fe0100 */
[----:B------:R-:W-:-:S07]  /*6ae0*/  VIADDMNMX R182, R189, R190, R182, PT ;  /* 0x000000bebdb67246 */ /* 0x000fce00038001b6 */
.L_x_1256:
[----:B------:R-:W-:Y:S01]  /*6af0*/  ISETP.GT.AND P1, PT, R21, -0x1, PT ;  /* 0xffffffff1500780c */ /* 0x000fe20003f24270 */
[----:B------:R1:W2:Y:S01]  /*6b00*/  SHFL.IDX PT, R152, R188, 0x1, 0x1c1f ;  /* 0x003c1f00bc987f89 */ /* 0x0002a200000e0000 */
[----:B------:R-:W-:Y:S02]  /*6b10*/  UISETP.NE.AND UP0, UPT, UR60, URZ, UPT ;  /* 0x0000003f3c00728c */ /* 0x000fe4000bf05270 */
[C---:B------:R-:W-:Y:S02]  /*6b20*/  ISETP.GT.AND P4, PT, R181.reuse, 0x1, P1 ;  /* 0x00000001b500780c */ /* 0x040fe40000f84270 */
[----:B------:R-:W-:Y:S02]  /*6b30*/  ISETP.GT.AND P5, PT, R181, RZ, P1 ;  /* 0x000000ffb500720c */ /* 0x000fe40000fa4270 */
[C---:B------:R-:W-:Y:S02]  /*6b40*/  ISETP.LT.OR P4, PT, R182.reuse, 0x2, P4 ;  /* 0x00000002b600780c */ /* 0x040fe40002781670 */
[----:B------:R-:W-:-:S02]  /*6b50*/  ISETP.LT.OR P5, PT, R182, 0x1, P5 ;  /* 0x00000001b600780c */ /* 0x000fc40002fa1670 */
[----:B-1----:R-:W-:Y:S02]  /*6b60*/  FSEL R188, R3, -INF , !P4 ;  /* 0xff80000003bc7808 */ /* 0x002fe40006000000 */
[C---:B------:R-:W-:Y:S02]  /*6b70*/  ISETP.GT.AND P4, PT, R181.reuse, 0x18, P1 ;  /* 0x00000018b500780c */ /* 0x040fe40000f84270 */
[----:B------:R-:W-:Y:S02]  /*6b80*/  FSEL R0, R0, -INF , !P5 ;  /* 0xff80000000007808 */ /* 0x000fe40006800000 */
[----:B------:R-:W-:Y:S02]  /*6b90*/  ISETP.LT.OR P4, PT, R182, 0x19, P4 ;  /* 0x00000019b600780c */ /* 0x000fe40002781670 */
[C---:B------:R-:W-:Y:S02]  /*6ba0*/  ISETP.GT.AND P6, PT, R181.reuse, 0x8, P1 ;  /* 0x00000008b500780c */ /* 0x040fe40000fc4270 */
[----:B------:R-:W-:-:S02]  /*6bb0*/  ISETP.GT.AND P2, PT, R181, 0x9, P1 ;  /* 0x00000009b500780c */ /* 0x000fc40000f44270 */
[----:B------:R-:W-:Y:S01]  /*6bc0*/  ISETP.GT.AND P3, PT, R181, 0x10, P1 ;  /* 0x00000010b500780c */ /* 0x000fe20000f64270 */
[--C-:B--2---:R-:W-:Y:S01]  /*6bd0*/  IMAD.IADD R187, R187, 0x1, R152.reuse ;  /* 0x00000001bbbb7824 */ /* 0x104fe200078e0298 */
[----:B------:R-:W-:Y:S01]  /*6be0*/  ISETP.GT.AND P5, PT, R181, 0x11, P1 ;  /* 0x00000011b500780c */ /* 0x000fe20000fa4270 */
[----:B------:R-:W-:Y:S01]  /*6bf0*/  IMAD.IADD R183, R183, 0x1, R152 ;  /* 0x00000001b7b77824 */ /* 0x000fe200078e0298 */
        /* <DEDUP_REMOVED lines=33> */
[----:B------:R-:W-:-:S02]  /*6e10*/  FSEL R176, R176, -INF , !P6 ;  /* 0xff800000b0b07808 */ /* 0x000fc40007000000 */
[----:B------:R-:W-:Y:S02]  /*6e20*/  FSEL R186, R186, -INF , !P2 ;  /* 0xff800000baba7808 */ /* 0x000fe40005000000 */
[----:B------:R-:W-:Y:S02]  /*6e30*/  FSEL R179, R179, -INF , !P3 ;  /* 0xff800000b3b37808 */ /* 0x000fe40005800000 */
[----:B------:R-:W-:Y:S01]  /*6e40*/  FSEL R180, R180, -INF , !P5 ;  /* 0xff800000b4b47808 */ /* 0x000fe20006800000 */
[----:B------:R-:W-:Y:S06]  /*6e50*/  @P4 BRA `(.L_x_1260) ;  /* 0x00000000005c4947 */ /* 0x000fec0003800000 */
        /* <DEDUP_REMOVED lines=8> */
[----:B------:R-:W0:Y:S02]  /*6ee0*/  @P2 LDC.64 R152, c[0x0][0x9e8] ;  /* 0x00027a00ff982b82 */ /* 0x000e240000000a00 */
[----:B0-----:R-:W-:-:S05]  /*6ef0*/  @P2 IMAD.HI.U32 R152, R3, R152, RZ ;  /* 0x0000009803982227 */ /* 0x001fca00078e00ff */
[----:B------:R-:W-:-:S04]  /*6f00*/  @P2 SHF.R.U32.HI R3, RZ, R153, R152 ;  /* 0x00000099ff032219 */ /* 0x000fc80000011698 */
[----:B------:R-:W-:Y:S01]  /*6f10*/  LOP3.LUT R3, RZ, R3, RZ, 0x33, !PT ;  /* 0x00000003ff037212 */ /* 0x000fe200078e33ff */
[----:B------:R-:W-:Y:S06]  /*6f20*/  BRA `(.L_x_1263) ;  /* 0x0000000000147947 */ /* 0x000fec0003800000 */
.L_x_1262:
[----:B------:R-:W-:-:S05]  /*6f30*/  IMAD.U32 R181, RZ, RZ, UR54 ;  /* 0x00000036ffb57e24 */ /* 0x000fca000f8e00ff */
[----:B------:R-:W-:-:S13]  /*6f40*/  ISETP.NE.AND P2, PT, R181, 0x1, PT ;  /* 0x00000001b500780c */ /* 0x000fda0003f45270 */
[----:B------:R-:W0:Y:S02]  /*6f50*/  @P2 LDC.64 R152, c[0x0][0x9e8] ;  /* 0x00027a00ff982b82 */ /* 0x000e240000000a00 */
[----:B0-----:R-:W-:-:S05]  /*6f60*/  @P2 IMAD.HI.U32 R152, R3, R152, RZ ;  /* 0x0000009803982227 */ /* 0x001fca00078e00ff */
[----:B------:R-:W-:-:S07]  /*6f70*/  @P2 SHF.R.U32.HI R3, RZ, R153, R152 ;  /* 0x00000099ff032219 */ /* 0x000fce0000011698 */
.L_x_1263:
[----:B------:R-:W-:Y:S05]  /*6f80*/  BSYNC B0 ;  /* 0x0000000000007941 */ /* 0x000fea0003800000 */
.L_x_1261:
[----:B------:R-:W-:-:S04]  /*6f90*/  IMAD R3, R3, R181, -R175 ;  /* 0x000000b503037224 */ /* 0x000fc800078e0aaf */
[----:B------:R-:W-:-:S05]  /*6fa0*/  IMAD.IADD R3, R3, 0x1, -R17 ;  /* 0x0000000103037824 */ /* 0x000fca00078e0a11 */
[----:B------:R-:W-:Y:S02]  /*6fb0*/  VIMNMX R183, R183, R3, !PT ;  /* 0x00000003b7b77248 */ /* 0x000fe40007fe0100 */
[----:B------:R-:W-:-:S07]  /*6fc0*/  VIADDMNMX R187, R3, R181, R187, PT ;  /* 0x000000b503bb7246 */ /* 0x000fce00038001bb */
.L_x_1260:
[----:B------:R-:W-:Y:S01]  /*6fd0*/  LOP3.LUT R16, R16, 0xfffff7ff, RZ, 0xc0, !PT ;  /* 0xfffff7ff10107812 */ /* 0x000fe200078ec0ff */
[----:B------:R-:W-:Y:S01]  /*6fe0*/  ULDC UR10, c[0x0][0x988] ;  /* 0x00026200000a7ab9 */ /* 0x000fe20000000800 */
[C---:B------:R-:W-:Y:S02]  /*6ff0*/  ISETP.GT.AND P5, PT, R183.reuse, 0x1, P1 ;  /* 0x00000001b700780c */ /* 0x040fe40000fa4270 */
[----:B------:R-:W-:Y:S02]  /*7000*/  @P0 LOP3.LUT R16, R16, 0x800, RZ, 0xfc, !PT ;  /* 0x0000080010100812 */ /* 0x000fe400078efcff */
[----:B------:R-:W-:Y:S02]  /*7010*/  ISETP.GT.AND P0, PT, R183, 0x19, P1 ;  /* 0x00000019b700780c */ /* 0x000fe40000f04270 */
[----:B------:R-:W-:Y:S02]  /*7020*/  LOP3.LUT R16, R16, 0xffff7fff, RZ, 0xc0, !PT ;  /* 0xffff7fff10107812 */ /* 0x000fe400078ec0ff */
[----:B------:R-:W-:-:S02]  /*7030*/  ISETP.LT.OR P5, PT, R187, 0x2, P5 ;  /* 0x00000002bb00780c */ /* 0x000fc40002fa1670 */
[C---:B------:R-:W-:Y:S02]  /*7040*/  ISETP.GT.AND P6, PT, R183.reuse, 0x8, P1 ;  /* 0x00000008b700780c */ /* 0x040fe40000fc4270 */
[----:B------:R-:W-:Y:S02]  /*7050*/  FSEL R154, R154, -INF , !P5 ;  /* 0xff8000009a9a7808 */ /* 0x000fe40006800000 */
[C---:B------:R-:W-:Y:S02]  /*7060*/  ISETP.GT.AND P2, PT, R183.reuse, 0x9, P1 ;  /* 0x00000009b700780c */ /* 0x040fe40000f44270 */
[C---:B------:R-:W-:Y:S02]  /*7070*/  ISETP.GT.AND P3, PT, R183.reuse, 0x10, P1 ;  /* 0x00000010b700780c */ /* 0x040fe40000f64270 */
[----:B------:R-:W-:Y:S02]  /*7080*/  @P0 LOP3.LUT R16, R16, 0x8000, RZ, 0xfc, !PT ;  /* 0x0000800010100812 */ /* 0x000fe400078efcff */
[----:B------:R-:W-:-:S02]  /*7090*/  ISETP.GT.AND P0, PT, R183, 0x31, P1 ;  /* 0x00000031b700780c */ /* 0x000fc40000f04270 */
[----:B------:R-:W-:Y:S02]  /*70a0*/  LOP3.LUT R16, R16, 0xfffffffd, RZ, 0xc0, !PT ;  /* 0xfffffffd10107812 */ /* 0x000fe400078ec0ff */
[C---:B------:R-:W-:Y:S02]  /*70b0*/  ISETP.GT.AND P4, PT, R183.reuse, 0x11, P1 ;  /* 0x00000011b700780c */ /* 0x040fe40000f84270 */
[----:B------:R-:W-:Y:S02]  /*70c0*/  ISETP.GT.AND P5, PT, R183, 0x18, P1 ;  /* 0x00000018b700780c */ /* 0x000fe40000fa4270 */
[C---:B------:R-:W-:Y:S02]  /*70d0*/  ISETP.LT.OR P6, PT, R187.reuse, 0x9, P6 ;  /* 0x00000009bb00780c */ /* 0x040fe400037c1670 */
[C---:B------:R-:W-:Y:S02]  /*70e0*/  ISETP.LT.OR P2, PT, R187.reuse, 0xa, P2 ;  /* 0x0000000abb00780c */ /* 0x040fe40001741670 */
[----:B------:R-:W-:-:S02]  /*70f0*/  ISETP.LT.OR P3, PT, R187, 0x11, P3 ;  /* 0x00000011bb00780c */ /* 0x000fc40001f61670 */
[----:B------:R-:W-:Y:S02]  /*7100*/  @P0 LOP3.LUT R16, R16, 0x2, RZ, 0xfc, !PT ;  /* 0x0000000210100812 */ /* 0x000fe400078efcff */
[----:B------:R-:W-:Y:S02]  /*7110*/  ISETP.GT.AND P0, PT, R183, 0x38, P1 ;  /* 0x00000038b700780c */ /* 0x000fe40000f04270 */
[----:B------:R-:W-:Y:S02]  /*7120*/  LOP3.LUT R16, R16, 0xfffffff7, RZ, 0xc0, !PT ;  /* 0xfffffff710107812 */ /* 0x000fe400078ec0ff */
[C---:B------:R-:W-:Y:S02]  /*7130*/  ISETP.LT.OR P4, PT, R187.reuse, 0x12, P4 ;  /* 0x00000012bb00780c */ /* 0x040fe40002781670 */
[----:B------:R-:W-:Y:S02]  /*7140*/  ISETP.LT.OR P5, PT, R187, 0x19, P5 ;  /* 0x00000019bb00780c */ /* 0x000fe40002fa1670 */
[----:B------:R-:W-:-:S02]  /*7150*/  FSEL R155, R155, -INF , !P6 ;  /* 0xff8000009b9b7808 */ /* 0x000fc40007000000 */
[----:B------:R-:W-:Y:S02]  /*7160*/  FSEL R156, R156, -INF , !P2 ;  /* 0xff8000009c9c7808 */ /* 0x000fe40005000000 */
[----:B------:R-:W-:Y:S02]  /*7170*/  FSEL R158, R158, -INF , !P3 ;  /* 0xff8000009e9e7808 */ /* 0x000fe40005800000 */
[----:B------:R-:W-:Y:S02]  /*7180*/  @P0 LOP3.LUT R16, R16, 0x8, RZ, 0xfc, !PT ;  /* 0x0000000810100812 */ /* 0x000fe400078efcff */
[----:B------:R-:W-:Y:S02]  /*7190*/  ISETP.GT.AND P0, PT, R183, RZ, P1 ;  /* 0x000000ffb700720c */ /* 0x000fe40000f04270 */
[----:B------:R-:W-:Y:S02]  /*71a0*/  LOP3.LUT R16, R16, 0xffffff7f, RZ, 0xc0, !PT ;  /* 0xffffff7f10107812 */ /* 0x000fe400078ec0ff */
[----:B------:R-:W-:-:S02]  /*71b0*/  FSEL R159, R159, -INF , !P4 ;  /* 0xff8000009f9f7808 */ /* 0x000fc40006000000 */
[----:B------:R-:W-:Y:S02]  /*71c0*/  FSEL R163, R163, -INF , !P5 ;  /* 0xff800000a3a37808 */ /* 0x000fe40006800000 */
[C---:B------:R-:W-:Y:S02]  /*71d0*/  ISETP.GT.AND P2, PT, R183.reuse, 0x20, P1 ;  /* 0x00000020b700780c */ /* 0x040fe40000f44270 */
[C---:B------:R-:W-:Y:S02]  /*71e0*/  ISETP.GT.AND P3, PT, R183.reuse, 0x21, P1 ;  /* 0x00000021b700780c */ /* 0x040fe40000f64270 */
[C---:B------:R-:W-:Y:S02]  /*71f0*/  ISETP.GT.AND P4, PT, R183.reuse, 0x28, P1 ;  /* 0x00000028b700780c */ /* 0x040fe40000f84270 */
[C---:B------:R-:W-:Y:S02]  /*7200*/  ISETP.GT.AND P5, PT, R183.reuse, 0x29, P1 ;  /* 0x00000029b700780c */ /* 0x040fe40000fa4270 */
[----:B------:R-:W-:-:S02]  /*7210*/  ISETP.GT.AND P6, PT, R183, 0x30, P1 ;  /* 0x00000030b700780c */ /* 0x000fc40000fc4270 */
[----:B------:R-:W-:Y:S02]  /*7220*/  ISETP.GT.AND P1, PT, R183, 0x39, P1 ;  /* 0x00000039b700780c */ /* 0x000fe40000f24270 */
[----:B------:R-:W-:Y:S02]  /*7230*/  @P0 LOP3.LUT R16, R16, 0x80, RZ, 0xfc, !PT ;  /* 0x0000008010100812 */ /* 0x000fe400078efcff */
[----:B------:R-:W-:Y:S02]  /*7240*/  FMNMX.FTZ R3, R0, R227, !PT ;  /* 0x000000e300037209 */ /* 0x000fe40007810000 */
[----:B------:R-:W-:Y:S02]  /*7250*/  LOP3.LUT P0, RZ, R16, 0x8000, RZ, 0xc0, !PT ;  /* 0x0000800010ff7812 */ /* 0x000fe4000780c0ff */
[----:B------:R-:W-:Y:S02]  /*7260*/  FMNMX.FTZ R3, R188, R3, !PT ;  /* 0x00000003bc037209 */ /* 0x000fe40007810000 */
[----:B------:R-:W-:-:S02]  /*7270*/  LOP3.LUT R16, R16, 0xffffffdf, RZ, 0xc0, !PT ;  /* 0xffffffdf10107812 */ /* 0x000fc400078ec0ff */
[----:B------:R-:W-:Y:S02]  /*7280*/  FMNMX.FTZ R3, R184, R3, !PT ;  /* 0x00000003b8037209 */ /* 0x000fe40007810000 */
[----:B------:R-:W-:Y:S02]  /*7290*/  ISETP.LT.OR P0, PT, R187, 0x1a, P0 ;  /* 0x0000001abb00780c */ /* 0x000fe40000701670 */
[----:B------:R-:W-:Y:S02]  /*72a0*/  @P1 LOP3.LUT R16, R16, 0x20, RZ, 0xfc, !PT ;  /* 0x0000002010101812 */ /* 0x000fe400078efcff */
[----:B------:R-:W-:Y:S02]  /*72b0*/  FMNMX.FTZ R3, R157, R3, !PT ;  /* 0x000000039d037209 */ /* 0x000fe40007810000 */
[----:B------:R-:W-:Y:S02]  /*72c0*/  LOP3.LUT P1, RZ, R16, 0x2, RZ, 0xc0, !PT ;  /* 0x0000000210ff7812 */ /* 0x000fe4000782c0ff */
[----:B------:R-:W-:-:S02]  /*72d0*/  FMNMX.FTZ R3, R160, R3, !PT ;  /* 0x00000003a0037209 */ /* 0x000fc40007810000 */
[----:B------:R-:W-:Y:S02]  /*72e0*/  LOP3.LUT R16, R16, 0xfffffeff, RZ, 0xc0, !PT ;  /* 0xfffffeff10107812 */ /* 0x000fe400078ec0ff */
[----:B------:R-:W-:Y:S02]  /*72f0*/  FMNMX.FTZ R3, R161, R3, !PT ;  /* 0x00000003a1037209 */ /* 0x000fe40007810000 */
[----:B------:R-:W-:Y:S02]  /*7300*/  @P0 LOP3.LUT R16, R16, 0x100, RZ, 0xfc, !PT ;  /* 0x0000010010100812 */ /* 0x000fe400078efcff */
[----:B------:R-:W-:Y:S02]  /*7310*/  ISETP.LT.OR P0, PT, R187, 0x21, P2 ;  /* 0x00000021bb00780c */ /* 0x000fe40001701670 */
[----:B------:R-:W-:Y:S02]  /*7320*/  FMNMX.FTZ R3, R164, R3, !PT ;  /* 0x00000003a4037209 */ /* 0x000fe40007810000 */
[----:B------:R-:W-:-:S02]  /*7330*/  LOP3.LUT P2, RZ, R16, 0x8, RZ, 0xc0, !PT ;  /* 0x0000000810ff7812 */ /* 0x000fc4000784c0ff */
[----:B------:R-:W-:Y:S02]  /*7340*/  FMNMX.FTZ R3, R185, R3, !PT ;  /* 0x00000003b9037209 */ /* 0x000fe40007810000 */
[----:B------:R-:W-:Y:S02]  /*7350*/  LOP3.LUT R16, R16, 0xffffffbf, RZ, 0xc0, !PT ;  /* 0xffffffbf10107812 */ /* 0x000fe400078ec0ff */
[----:B------:R-:W-:Y:S02]  /*7360*/  FMNMX.FTZ R3, R167, R3, !PT ;  /* 0x00000003a7037209 */ /* 0x000fe40007810000 */
[----:B------:R-:W-:Y:S02]  /*7370*/  ISETP.LT.OR P6, PT, R187, 0x31, P6 ;  /* 0x00000031bb00780c */ /* 0x000fe400037c1670 */
[----:B------:R-:W-:Y:S02]  /*7380*/  @P0 LOP3.LUT R16, R16, 0x40, RZ, 0xfc, !PT ;  /* 0x0000004010100812 */ /* 0x000fe400078efcff */
[----:B------:R-:W-:-:S02]  /*7390*/  FMNMX.FTZ R3, R169, R3, !PT ;  /* 0x00000003a9037209 */ /* 0x000fc40007810000 */
[----:B------:R-:W-:Y:S02]  /*73a0*/  ISETP.LT.OR P0, PT, R187, 0x22, P3 ;  /* 0x00000022bb00780c */ /* 0x000fe40001f01670 */
[----:B------:R-:W-:Y:S02]  /*73b0*/  FMNMX.FTZ R3, R171, R3, !PT ;  /* 0x00000003ab037209 */ /* 0x000fe40007810000 */
[C---:B------:R-:W-:Y:S02]  /*73c0*/  LOP3.LUT P3, RZ, R16.reuse, 0x80, RZ, 0xc0, !PT ;  /* 0x0000008010ff7812 */ /* 0x040fe4000786c0ff */
[----:B------:R-:W-:Y:S02]  /*73d0*/  FMNMX.FTZ R3, R173, R3, !PT ;  /* 0x00000003ad037209 */ /* 0x000fe40007810000 */
[----:B------:R-:W-:Y:S02]  /*73e0*/  LOP3.LUT R16, R16, 0xffffffef, RZ, 0xc0, !PT ;  /* 0xffffffef10107812 */ /* 0x000fe400078ec0ff */
[----:B------:R-:W-:-:S02]  /*73f0*/  FMNMX.FTZ R3, R176, R3, !PT ;  /* 0x00000003b0037209 */ /* 0x000fc40007810000 */
[C---:B------:R-:W-:Y:S02]  /*7400*/  ISETP.LT.OR P3, PT, R187.reuse, 0x1, P3 ;  /* 0x00000001bb00780c */ /* 0x040fe40001f61670 */
[----:B------:R-:W-:Y:S02]  /*7410*/  @P0 LOP3.LUT R16, R16, 0x10, RZ, 0xfc, !PT ;  /* 0x0000001010100812 */ /* 0x000fe400078efcff */
[----:B------:R-:W-:Y:S02]  /*7420*/  ISETP.LT.OR P0, PT, R187, 0x29, P4 ;  /* 0x00000029bb00780c */ /* 0x000fe40002701670 */
[----:B------:R-:W-:Y:S02]  /*7430*/  FMNMX.FTZ R3, R186, R3, !PT ;  /* 0x00000003ba037209 */ /* 0x000fe40007810000 */
[----:B------:R-:W-:Y:S02]  /*7440*/  LOP3.LUT P4, RZ, R16, 0x20, RZ, 0xc0, !PT ;  /* 0x0000002010ff7812 */ /* 0x000fe4000788c0ff */
[----:B------:R-:W-:-:S02]  /*7450*/  FMNMX.FTZ R3, R179, R3, !PT ;  /* 0x00000003b3037209 */ /* 0x000fc40007810000 */
[----:B------:R-:W-:Y:S02]  /*7460*/  LOP3.LUT R16, R16, 0xfffffffb, RZ, 0xc0, !PT ;  /* 0xfffffffb10107812 */ /* 0x000fe400078ec0ff */
[----:B------:R-:W-:Y:S02]  /*7470*/  FMNMX.FTZ R3, R180, R3, !PT ;  /* 0x00000003b4037209 */ /* 0x000fe40007810000 */
[----:B------:R-:W-:Y:S02]  /*7480*/  FSEL R175, R2, -INF , !P3 ;  /* 0xff80000002af7808 */ /* 0x000fe40005800000 */
[----:B------:R-:W-:Y:S01]  /*7490*/  @P0 LOP3.LUT R16, R16, 0x4, RZ, 0xfc, !PT ;  /* 0x0000000410100812 */ /* 0x000fe200078efcff */
[----:B------:R-:W0:Y:S01]  /*74a0*/  SHFL.BFLY PT, R152, R3, 0x2, 0x1f ;  /* 0x0c401f0003987f89 */ /* 0x000e2200000e0000 */
[----:B------:R-:W-:Y:S02]  /*74b0*/  ISETP.LT.OR P0, PT, R187, 0x2a, P5 ;  /* 0x0000002abb00780c */ /* 0x000fe40002f01670 */
[----:B------:R-:W-:-:S02]  /*74c0*/  LOP3.LUT R16, R16, 0xffffefff, RZ, 0xc0, !PT ;  /* 0xffffefff10107812 */ /* 0x000fc400078ec0ff */
[----:B------:R-:W-:Y:S02]  /*74d0*/  FMNMX.FTZ R2, R175, R228, !PT ;  /* 0x000000e4af027209 */ /* 0x000fe40007810000 */
[----:B------:R-:W-:Y:S02]  /*74e0*/  ISETP.LT.OR P1, PT, R187, 0x32, P1 ;  /* 0x00000032bb00780c */ /* 0x000fe40000f21670 */
[----:B------:R-:W-:Y:S02]  /*74f0*/  FMNMX.FTZ R2, R154, R2, !PT ;  /* 0x000000029a027209 */ /* 0x000fe40007810000 */
[----:B------:R-:W-:Y:S02]  /*7500*/  FSEL R172, R172, -INF , !P6 ;  /* 0xff800000acac7808 */ /* 0x000fe40007000000 */
[----:B------:R-:W-:Y:S02]  /*7510*/  FMNMX.FTZ R2, R155, R2, !PT ;  /* 0x000000029b027209 */ /* 0x000fe40007810000 */
[----:B------:R-:W-:-:S02]  /*7520*/  @P0 LOP3.LUT R16, R16, 0x1000, RZ, 0xfc, !PT ;  /* 0x0000100010100812 */ /* 0x000fc400078efcff */
[----:B------:R-:W-:Y:S02]  /*7530*/  FMNMX.FTZ R2, R156, R2, !PT ;  /* 0x000000029c027209 */ /* 0x000fe40007810000 */
[C---:B------:R-:W-:Y:S02]  /*7540*/  LOP3.LUT P0, RZ, R16.reuse, 0x10, RZ, 0xc0, !PT ;  /* 0x0000001010ff7812 */ /* 0x040fe4000780c0ff */
[----:B------:R-:W-:Y:S02]  /*7550*/  LOP3.LUT R16, R16, 0xffffdfff, RZ, 0xc0, !PT ;  /* 0xffffdfff10107812 */ /* 0x000fe400078ec0ff */
[----:B------:R-:W-:Y:S02]  /*7560*/  FMNMX.FTZ R2, R158, R2, !PT ;  /* 0x000000029e027209 */ /* 0x000fe40007810000 */
[----:B0-----:R-:W-:Y:S02]  /*7570*/  FMNMX.FTZ R3, R3, R152, !PT ;  /* 0x0000009803037209 */ /* 0x001fe40007810000 */
[----:B------:R-:W-:-:S02]  /*7580*/  FMNMX.FTZ R2, R159, R2, !PT ;  /* 0x000000029f027209 */ /* 0x000fc40007810000 */
[----:B------:R-:W-:Y:S01]  /*7590*/  ISETP.LT.OR P2, PT, R187, 0x39, P2 ;  /* 0x00000039bb00780c */ /* 0x000fe20001741670 */
[----:B------:R-:W0:Y:S01]  /*75a0*/  SHFL.BFLY PT, R152, R3, 0x1, 0x1f ;  /* 0x0c201f0003987f89 */ /* 0x000e2200000e0000 */
[----:B------:R-:W-:Y:S02]  /*75b0*/  FMNMX.FTZ R2, R163, R2, !PT ;  /* 0x00000002a3027209 */ /* 0x000fe40007810000 */
[----:B------:R-:W-:Y:S02]  /*75c0*/  @P0 LOP3.LUT R16, R16, 0x2000, RZ, 0xfc, !PT ;  /* 0x0000200010100812 */ /* 0x000fe400078efcff */
[----:B------:R-:W-:Y:S02]  /*75d0*/  FSEL R174, R174, -INF , !P1 ;  /* 0xff800000aeae7808 */ /* 0x000fe40004800000 */
[C---:B------:R-:W-:Y:S02]  /*75e0*/  LOP3.LUT P0, RZ, R16.reuse, 0x40, RZ, 0xc0, !PT ;  /* 0x0000004010ff7812 */ /* 0x040fe4000780c0ff */
[----:B------:R-:W-:-:S02]  /*75f0*/  LOP3.LUT R16, R16, 0xffffbfff, RZ, 0xc0, !PT ;  /* 0xffffbfff10107812 */ /* 0x000fc400078ec0ff */
[----:B------:R-:W-:Y:S02]  /*7600*/  ISETP.LT.OR P4, PT, R187, 0x3a, P4 ;  /* 0x0000003abb00780c */ /* 0x000fe40002781670 */
[----:B------:R-:W-:Y:S02]  /*7610*/  FSEL R177, R177, -INF , !P2 ;  /* 0xff800000b1b17808 */ /* 0x000fe40005000000 */
[----:B------:R-:W-:-:S05]  /*7620*/  FSEL R178, R178, -INF , !P4 ;  /* 0xff800000b2b27808 */ /* 0x000fca0006000000 */
[----:B------:R-:W-:-:S04]  /*7630*/  @P0 LOP3.LUT R16, R16, 0x4000, RZ, 0xfc, !PT ;  /* 0x0000400010100812 */ /* 0x000fc800078efcff */
[----:B------:R-:W-:Y:S02]  /*7640*/  LOP3.LUT P0, RZ, R16, 0x100, RZ, 0xc0, !PT ;  /* 0x0000010010ff7812 */ /* 0x000fe4000780c0ff */
[----:B0-----:R-:W-:Y:S02]  /*7650*/  FMNMX.FTZ R3, R3, R152, !PT ;  /* 0x0000009803037209 */ /* 0x001fe40007810000 */
[----:B------:R-:W-:Y:S02]  /*7660*/  FSEL R162, R162, -INF , !P0 ;  /* 0xff800000a2a27808 */ /* 0x000fe40004000000 */
[----:B------:R-:W-:Y:S01]  /*7670*/  LOP3.LUT P0, RZ, R16, 0x4000, RZ, 0xc0, !PT ;  /* 0x0000400010ff7812 */ /* 0x000fe2000780c0ff */
[C---:B------:R-:W-:Y:S01]  /*7680*/  FMUL.FTZ R153, R3.reuse, UR10 ;  /* 0x0000000a03997c20 */ /* 0x040fe20008410000 */
[----:B------:R-:W-:Y:S02]  /*7690*/  FSETP.NEU.FTZ.AND P5, PT, R3, -INF , PT ;  /* 0xff8000000300780b */ /* 0x000fe40003fbd000 */
[----:B------:R-:W-:-:S02]  /*76a0*/  FSEL R165, R165, -INF , !P0 ;  /* 0xff800000a5a57808 */ /* 0x000fc40004000000 */
[----:B------:R-:W-:Y:S02]  /*76b0*/  LOP3.LUT P0, RZ, R16, 0x2000, RZ, 0xc0, !PT ;  /* 0x0000200010ff7812 */ /* 0x000fe4000780c0ff */
[----:B------:R-:W-:Y:S02]  /*76c0*/  FMNMX.FTZ R2, R162, R2, !PT ;  /* 0x00000002a2027209 */ /* 0x000fe40007810000 */
[----:B------:R-:W-:Y:S02]  /*76d0*/  FSEL R152, R3, RZ, P5 ;  /* 0x000000ff03987208 */ /* 0x000fe40002800000 */
[----:B------:R-:W-:Y:S02]  /*76e0*/  FSEL R153, R153, RZ, P5 ;  /* 0x000000ff99997208 */ /* 0x000fe40002800000 */
[----:B------:R-:W-:Y:S01]  /*76f0*/  LOP3.LUT P5, RZ, R16, 0x4, RZ, 0xc0, !PT ;  /* 0x0000000410ff7812 */ /* 0x000fe200078ac0ff */
[----:B------:R-:W-:Y:S01]  /*7700*/  FADD.FTZ R152, -R152, R227 ;  /* 0x000000e398987221 */ /* 0x000fe20000010100 */
[----:B------:R-:W-:Y:S01]  /*7710*/  FSEL R166, R166, -INF , !P0 ;  /* 0xff800000a6a67808 */ /* 0x000fe20004000000 */
[--C-:B------:R-:W-:Y:S01]  /*7720*/  FFMA.FTZ R0, R0, UR10, -R153.reuse ;  /* 0x0000000a00007c23 */ /* 0x100fe20008010899 */
[----:B------:R-:W-:Y:S01]  /*7730*/  FMNMX.FTZ R2, R165, R2, !PT ;  /* 0x00000002a5027209 */ /* 0x000fe20007810000 */
[--C-:B------:R-:W-:Y:S01]  /*7740*/  FFMA.FTZ R188, R188, UR10, -R153.reuse ;  /* 0x0000000abcbc7c23 */ /* 0x100fe20008010899 */
[----:B------:R-:W-:Y:S01]  /*7750*/  LOP3.LUT P0, RZ, R16, 0x1000, RZ, 0xc0, !PT ;  /* 0x0000100010ff7812 */ /* 0x000fe2000780c0ff */
[--C-:B------:R-:W-:Y:S01]  /*7760*/  FFMA.FTZ R184, R184, UR10, -R153.reuse ;  /* 0x0000000ab8b87c23 */ /* 0x100fe20008010899 */
[----:B------:R-:W-:Y:S01]  /*7770*/  FSEL R168, R168, -INF , !P5 ;  /* 0xff800000a8a87808 */ /* 0x000fe20006800000 */
[--C-:B------:R-:W-:Y:S01]  /*7780*/  FFMA.FTZ R157, R157, UR10, -R153.reuse ;  /* 0x0000000a9d9d7c23 */ /* 0x100fe20008010899 */
[----:B------:R-:W-:Y:S01]  /*7790*/  FMNMX.FTZ R2, R166, R2, !PT ;  /* 0x00000002a6027209 */ /* 0x000fe20007810000 */
[--C-:B------:R-:W-:Y:S01]  /*77a0*/  FFMA.FTZ R160, R160, UR10, -R153.reuse ;  /* 0x0000000aa0a07c23 */ /* 0x100fe20008010899 */
[----:B------:R-:W-:Y:S01]  /*77b0*/  FSEL R170, R170, -INF , !P0 ;  /* 0xff800000aaaa7808 */ /* 0x000fe20004000000 */
        /* <DEDUP_REMOVED lines=14> */
[----:B------:R-:W-:Y:S01]  /*78a0*/  FFMA.FTZ R153, R180, UR10, -R153 ;  /* 0x0000000ab4997c23 */ /* 0x000fe20008010899 */
[----:B------:R-:W-:Y:S01]  /*78b0*/  MUFU.EX2 R196, R0 ;  /* 0x0000000000c47308 */ /* 0x000fe20000000800 */
[----:B------:R-:W-:Y:S01]  /*78c0*/  FMUL.FTZ R152, R152, UR10 ;  /* 0x0000000a98987c20 */ /* 0x000fe20008410000 */
[----:B------:R-:W-:-:S02]  /*78d0*/  FMNMX.FTZ R2, R177, R2, !PT ;  /* 0x00000002b1027209 */ /* 0x000fc40007810000 */
[----:B------:R-:W-:Y:S02]  /*78e0*/  LOP3.LUT P0, RZ, R16, 0x800, RZ, 0xc0, !PT ;  /* 0x0000080010ff7812 */ /* 0x000fe4000780c0ff */
[----:B------:R-:W-:Y:S02]  /*78f0*/  FMNMX.FTZ R2, R178, R2, !PT ;  /* 0x00000002b2027209 */ /* 0x000fe40007810000 */
[----:B------:R-:W0:Y:S03]  /*7900*/  MUFU.EX2 R152, R152 ;  /* 0x0000009800987308 */ /* 0x000e260000000800 */
[----:B------:R-:W1:Y:S05]  /*7910*/  SHFL.BFLY PT, R180, R2, 0x2, 0x1f ;  /* 0x0c401f0002b47f89 */ /* 0x000e6a00000e0000 */
[----:B------:R-:W2:Y:S08]  /*7920*/  MUFU.EX2 R188, R188 ;  /* 0x000000bc00bc7308 */ /* 0x000eb00000000800 */
[----:B------:R-:W-:Y:S01]  /*7930*/  MUFU.EX2 R184, R184 ;  /* 0x000000b800b87308 */ /* 0x000fe20000000800 */
[----:B0-----:R-:W-:-:S07]  /*7940*/  FFMA.FTZ R19, R152, R19, R196 ;  /* 0x0000001398137223 */ /* 0x001fce00000100c4 */
[----:B------:R-:W-:Y:S01]  /*7950*/  MUFU.EX2 R157, R157 ;  /* 0x0000009d009d7308 */ /* 0x000fe20000000800 */
[----:B--2---:R-:W-:Y:S01]  /*7960*/  FADD.FTZ R19, R188, R19 ;  /* 0x00000013bc137221 */ /* 0x004fe20000010000 */
[----:B-1----:R-:W-:-:S05]  /*7970*/  FMNMX.FTZ R2, R2, R180, !PT ;  /* 0x000000b402027209 */ /* 0x002fca0007810000 */
[----:B------:R-:W0:Y:S01]  /*7980*/  SHFL.BFLY PT, R180, R2, 0x1, 0x1f ;  /* 0x0c201f0002b47f89 */ /* 0x000e2200000e0000 */
[----:B------:R-:W-:Y:S08]  /*7990*/  MUFU.EX2 R160, R160 ;  /* 0x000000a000a07308 */ /* 0x000ff00000000800 */
[----:B------:R-:W-:Y:S08]  /*79a0*/  MUFU.EX2 R161, R161 ;  /* 0x000000a100a17308 */ /* 0x000ff00000000800 */
[----:B------:R-:W-:Y:S01]  /*79b0*/  MUFU.EX2 R164, R164 ;  /* 0x000000a400a47308 */ /* 0x000fe20000000800 */
[----:B0-----:R-:W-:-:S07]  /*79c0*/  FMNMX.FTZ R2, R2, R180, !PT ;  /* 0x000000b402027209 */ /* 0x001fce0007810000 */
[----:B------:R-:W-:Y:S01]  /*79d0*/  MUFU.EX2 R185, R185 ;  /* 0x000000b900b97308 */ /* 0x000fe20000000800 */
[C---:B------:R-:W-:Y:S01]  /*79e0*/  FSETP.NEU.FTZ.AND P1, PT, R2.reuse, -INF , PT ;  /* 0xff8000000200780b */ /* 0x040fe20003f3d000 */
[----:B------:R-:W-:-:S03]  /*79f0*/  FMUL.FTZ R180, R2, UR10 ;  /* 0x0000000a02b47c20 */ /* 0x000fc60008410000 */
[----:B------:R-:W-:-:S03]  /*7a00*/  FSEL R0, R2, RZ, P1 ;  /* 0x000000ff02007208 */ /* 0x000fc60000800000 */
[----:B------:R-:W-:Y:S01]  /*7a10*/  MUFU.EX2 R167, R167 ;  /* 0x000000a700a77308 */ /* 0x000fe20000000800 */
[----:B------:R-:W-:Y:S01]  /*7a20*/  FSEL R180, R180, RZ, P1 ;  /* 0x000000ffb4b47208 */ /* 0x000fe20000800000 */
[----:B------:R-:W-:-:S04]  /*7a30*/  FADD.FTZ R0, -R0, R228 ;  /* 0x000000e400007221 */ /* 0x000fc80000010100 */
[--C-:B------:R-:W-:Y:S01]  /*7a40*/  FFMA.FTZ R175, R175, UR10, -R180.reuse ;  /* 0x0000000aafaf7c23 */ /* 0x100fe200080108b4 */
[--C-:B------:R-:W-:Y:S01]  /*7a50*/  FFMA.FTZ R154, R154, UR10, -R180.reuse ;  /* 0x0000000a9a9a7c23 */ /* 0x100fe200080108b4 */
        /* <DEDUP_REMOVED lines=16> */
[----:B------:R-:W-:-:S04]  /*7b60*/  FFMA.FTZ R178, R178, UR10, -R180 ;  /* 0x0000000ab2b27c23 */ /* 0x000fc800080108b4 */
[----:B------:R-:W1:Y:S08]  /*7b70*/  MUFU.EX2 R154, R154 ;  /* 0x0000009a009a7308 */ /* 0x000e700000000800 */
[----:B------:R-:W2:Y:S01]  /*7b80*/  MUFU.EX2 R155, R155 ;  /* 0x0000009b009b7308 */ /* 0x000ea20000000800 */
[----:B0-----:R-:W-:-:S07]  /*7b90*/  FFMA.FTZ R18, R0, R18, R175 ;  /* 0x0000001200127223 */ /* 0x001fce00000100af */
[----:B------:R-:W0:Y:S01]  /*7ba0*/  MUFU.EX2 R156, R156 ;  /* 0x0000009c009c7308 */ /* 0x000e220000000800 */
[----:B-1----:R-:W-:Y:S01]  /*7bb0*/  FADD.FTZ R180, R154, R18 ;  /* 0x000000129ab47221 */ /* 0x002fe20000010000 */
[----:B------:R-:W-:-:S04]  /*7bc0*/  FADD.FTZ R18, R184, R19 ;  /* 0x00000013b8127221 */ /* 0x000fc80000010000 */
[----:B------:R-:W-:Y:S02]  /*7bd0*/  FADD.FTZ R18, R157, R18 ;  /* 0x000000129d127221 */ /* 0x000fe40000010000 */
[----:B------:R-:W1:Y:S01]  /*7be0*/  MUFU.EX2 R158, R158 ;  /* 0x0000009e009e7308 */ /* 0x000e620000000800 */
[----:B--2---:R-:W-:Y:S01]  /*7bf0*/  FADD.FTZ R19, R155, R180 ;  /* 0x000000b49b137221 */ /* 0x004fe20000010000 */
[----:B------:R-:W-:-:S04]  /*7c00*/  FADD.FTZ R18, R160, R18 ;  /* 0x00000012a0127221 */ /* 0x000fc80000010000 */
[----:B------:R-:W-:Y:S02]  /*7c10*/  FADD.FTZ R18, R161, R18 ;  /* 0x00000012a1127221 */ /* 0x000fe40000010000 */
[----:B------:R-:W2:Y:S01]  /*7c20*/  MUFU.EX2 R159, R159 ;  /* 0x0000009f009f7308 */ /* 0x000ea20000000800 */
[----:B0-----:R-:W-:Y:S01]  /*7c30*/  FADD.FTZ R19, R156, R19 ;  /* 0x000000139c137221 */ /* 0x001fe20000010000 */
[----:B------:R-:W-:-:S04]  /*7c40*/  FADD.FTZ R18, R164, R18 ;  /* 0x00000012a4127221 */ /* 0x000fc80000010000 */
[----:B------:R-:W-:Y:S02]  /*7c50*/  FADD.FTZ R18, R185, R18 ;  /* 0x00000012b9127221 */ /* 0x000fe40000010000 */
[----:B------:R-:W0:Y:S01]  /*7c60*/  MUFU.EX2 R163, R163 ;  /* 0x000000a300a37308 */ /* 0x000e220000000800 */
[----:B-1----:R-:W-:Y:S01]  /*7c70*/  FADD.FTZ R19, R158, R19 ;  /* 0x000000139e137221 */ /* 0x002fe20000010000 */
[----:B------:R-:W-:-:S06]  /*7c80*/  FADD.FTZ R18, R167, R18 ;  /* 0x00000012a7127221 */ /* 0x000fcc0000010000 */
        /* <DEDUP_REMOVED lines=36> */
.L_x_1264:
[----:B------:R-:W0:Y:S01]  /*7ed0*/  S2UR UR4, SR_CgaCtaId ;  /* 0x00000000000479c3 */ /* 0x000e220000008800 */
[----:B------:R-:W-:Y:S01]  /*7ee0*/  UIADD3 UR5, UR5, 0x30860, URZ ;  /* 0x0003086005057890 */ /* 0x000fe2000fffe03f */
[----:B------:R-:W-:Y:S01]  /*7ef0*/  ISETP.GT.AND P1, PT, R21, UR41, PT ;  /* 0x0000002915007c0c */ /* 0x000fe2000bf24270 */
[----:B------:R-:W-:Y:S01]  /*7f00*/  UMOV UR7, UR38 ;  /* 0x0000002600077c82 */ /* 0x000fe20008000000 */
[----:B------:R-:W-:Y:S01]  /*7f10*/  F2FP.F16.F32.PACK_AB R198, R157, R184 ;  /* 0x000000b89dc6723e */ /* 0x000fe200000000ff */
[----:B------:R-:W-:Y:S01]  /*7f20*/  VIADD R21, R21, 0xffffffff ;  /* 0xffffffff15157836 */ /* 0x000fe20000000000 */
[----:B------:R-:W-:Y:S01]  /*7f30*/  F2FP.F16.F32.PACK_AB R196, R188, R196 ;  /* 0x000000c4bcc4723e */ /* 0x000fe200000000ff */
[----:B------:R-:W-:Y:S01]  /*7f40*/  IMAD.MOV.U32 R228, RZ, RZ, R2 ;  /* 0x000000ffffe47224 */ /* 0x000fe200078e0002 */
[----:B------:R-:W-:Y:S01]  /*7f50*/  F2FP.F16.F32.PACK_AB R194, R185, R164 ;  /* 0x000000a4b9c2723e */ /* 0x000fe200000000ff */
[----:B------:R-:W-:Y:S01]  /*7f60*/  IMAD.MOV.U32 R227, RZ, RZ, R3 ;  /* 0x000000ffffe37224 */ /* 0x000fe200078e0003 */
[----:B------:R-:W-:-:S02]  /*7f70*/  F2FP.F16.F32.PACK_AB R184, R186, R176 ;  /* 0x000000b0bab8723e */ /* 0x000fc400000000ff */
[----:B------:R-:W-:Y:S02]  /*7f80*/  F2FP.F16.F32.PACK_AB R197, R154, R175 ;  /* 0x000000af9ac5723e */ /* 0x000fe400000000ff */
[----:B------:R-:W-:Y:S02]  /*7f90*/  F2FP.F16.F32.PACK_AB R199, R156, R155 ;  /* 0x0000009b9cc7723e */ /* 0x000fe400000000ff */
[----:B------:R-:W-:Y:S02]  /*7fa0*/  F2FP.F16.F32.PACK_AB R192, R161, R160 ;  /* 0x000000a0a1c0723e */ /* 0x000fe400000000ff */
[----:B------:R-:W-:Y:S02]  /*7fb0*/  F2FP.F16.F32.PACK_AB R193, R159, R158 ;  /* 0x0000009e9fc1723e */ /* 0x000fe400000000ff */
[----:B------:R-:W-:Y:S02]  /*7fc0*/  F2FP.F16.F32.PACK_AB R195, R162, R163 ;  /* 0x000000a3a2c3723e */ /* 0x000fe400000000ff */
[----:B------:R-:W-:Y:S01]  /*7fd0*/  F2FP.F16.F32.PACK_AB R188, R169, R167 ;  /* 0x000000a7a9bc723e */ /* 0x000fe200000000ff */
[----:B0-----:R-:W-:Y:S01]  /*7fe0*/  UPRMT UR5, UR4, 0x654, UR5 ;  /* 0x0000065404057896 */ /* 0x001fe20008000005 */
[----:B------:R-:W-:-:S02]  /*7ff0*/  F2FP.F16.F32.PACK_AB R189, R166, R165 ;  /* 0x000000a5a6bd723e */ /* 0x000fc400000000ff */
[----:B------:R-:W-:Y:S01]  /*8000*/  UMOV UR4, UR39 ;  /* 0x0000002700047c82 */ /* 0x000fe20008000000 */
[----:B------:R-:W-:Y:S02]  /*8010*/  F2FP.F16.F32.PACK_AB R190, R173, R171 ;  /* 0x000000abadbe723e */ /* 0x000fe400000000ff */
[----:B------:R-:W-:Y:S02]  /*8020*/  F2FP.F16.F32.PACK_AB R191, R170, R168 ;  /* 0x000000a8aabf723e */ /* 0x000fe400000000ff */
[----:B------:R-:W-:Y:S01]  /*8030*/  F2FP.F16.F32.PACK_AB R185, R174, R172 ;  /* 0x000000acaeb9723e */ /* 0x000fe200000000ff */
[----:B------:R-:W-:Y:S01]  /*8040*/  SYNCS.ARRIVE.TRANS64.RED.A1T0 RZ, [UR5], RZ ;  /* 0x000000ffffff79a7 */ /* 0x000fe20008100405 */
[----:B------:R-:W-:Y:S02]  /*8050*/  F2FP.F16.F32.PACK_AB R186, R153, R179 ;  /* 0x000000b399ba723e */ /* 0x000fe400000000ff */
[----:B------:R-:W-:Y:S01]  /*8060*/  F2FP.F16.F32.PACK_AB R187, R178, R177 ;  /* 0x000000b1b2bb723e */ /* 0x000fe200000000ff */
[----:B------:R-:W-:Y:S06]  /*8070*/  @P1 BRA `(.L_x_1265) ;  /* 0xffffffd0005c1947 */ /* 0x000fec000383ffff */
.L_x_1246:
[----:B------:R-:W-:Y:S01]  /*8080*/  R2UR UR4, R22 ;  /* 0x00000000160472ca */ /* 0x000fe200000e0000 */
[----:B------:R-:W-:Y:S02]  /*8090*/  UISETP.NE.AND UP0, UPT, UR60, URZ, UPT ;  /* 0x0000003f3c00728c */ /* 0x000fe4000bf05270 */
[----:B------:R-:W-:Y:S02]  /*80a0*/  UIADD3 UR7, UR61, 0x7f, URZ ;  /* 0x0000007f3d077890 */ /* 0x000fe4000fffe03f */
[----:B------:R-:W-:Y:S02]  /*80b0*/  UIADD3 UR11, UR43, 0x1, -UR42 ;  /* 0x000000012b0b7890 */ /* 0x000fe4000fffe82a */
[----:B------:R-:W-:-:S06]  /*80c0*/  PLOP3.LUT P1, PT, PT, PT, UP0, 0x40, 0x0 ;  /* 0x000000000000781c */ /* 0x000fcc0003f2e808 */
[----:B------:R-:W-:-:S11]  /*80d0*/  UISETP.NE.AND UP1, UPT, UR4, URZ, UPT ;  /* 0x0000003f0400728c */ /* 0x000fd6000bf25270 */
[----:B------:R-:W-:Y:S01]  /*80e0*/  @UP1 ULDC UR4, c[0x0][0x44c] ;  /* 0x0001130000041ab9 */ /* 0x000fe20000000800 */
[----:B------:R-:W-:Y:S01]  /*80f0*/  @UP1 ULDC UR14, c[0x0][0x450] ;  /* 0x00011400000e1ab9 */ /* 0x000fe20000000800 */
[----:B------:R-:W-:-:S04]  /*8100*/  UIMAD.WIDE.U32 UR4, UR7, UR4, URZ ;  /* 0x00000004070472a5 */ /* 0x000fc8000f8e003f */
[----:B------:R-:W-:-:S04]  /*8110*/  @UP1 USHF.R.U32.HI UR7, URZ, UR14, UR5 ;  /* 0x0000000e3f071299 */ /* 0x000fc80008011605 */
[----:B------:R-:W-:-:S04]  /*8120*/  UIADD3 UR15, UR11, UR7, URZ ;  /* 0x000000070b0f7290 */ /* 0x000fc8000fffe03f */
[----:B------:R-:W-:Y:S01]  /*8130*/  UIADD3 UR11, UR15, -UR6, URZ ;  /* 0x800000060f0b7290 */ /* 0x000fe2000fffe03f */
[----:B------:R-:W-:Y:S11]  /*8140*/  @P1 BRA `(.L_x_1266) ;  /* 0x00000000004c1947 */ /* 0x000ff60003800000 */
        /* <DEDUP_REMOVED lines=11> */
.L_x_1267:
[----:B------:R-:W-:Y:S02]  /*8200*/  ULDC UR14, c[0x0][0x9e4] ;  /* 0x00027900000e7ab9 */ /* 0x000fe40000000800 */
[----:B------:R-:W-:-:S11]  /*8210*/  UISETP.NE.AND UP0, UPT, UR14, 0x1, UPT ;  /* 0x000000010e00788c */ /* 0x000fd6000bf05270 */
[----:B------:R-:W-:Y:S02]  /*8220*/  @UP0 ULDC.64 UR4, c[0x0][0x9e8] ;  /* 0x00027a0000040ab9 */ /* 0x000fe40000000a00 */
[----:B------:R-:W-:-:S04]  /*8230*/  UIMAD.WIDE.U32 UR6, UR15, UR4, URZ ;  /* 0x000000040f0672a5 */ /* 0x000fc8000f8e003f */
[----:B------:R-:W-:-:S12]  /*8240*/  @UP0 USHF.R.U32.HI UR15, URZ, UR5, UR7 ;  /* 0x000000053f0f0299 */ /* 0x000fd80008011607 */
.L_x_1268:
[----:B------:R-:W-:-:S04]  /*8250*/  UIMAD UR14, UR15, UR14, URZ ;  /* 0x0000000e0f0e72a4 */ /* 0x000fc8000f8e023f */
[----:B------:R-:W-:-:S04]  /*8260*/  UISETP.LT.AND UP0, UPT, UR11, UR14, UPT ;  /* 0x0000000e0b00728c */ /* 0x000fc8000bf01270 */
[----:B------:R-:W-:-:S12]  /*8270*/  USEL UR11, UR11, UR14, !UP0 ;  /* 0x0000000e0b0b7287 */ /* 0x000fd8000c000000 */
.L_x_1266:
[----:B------:R-:W-:Y:S01]  /*8280*/  UIADD3 UR11, UR11, 0x3f, URZ ;  /* 0x0000003f0b0b7890 */ /* 0x000fe2000fffe03f */
[----:B------:R-:W-:-:S03]  /*8290*/  R2UR UR5, R200 ;  /* 0x00000000c80572ca */ /* 0x000fc600000e0000 */
[----:B------:R-:W-:-:S04]  /*82a0*/  USHF.R.S32.HI UR4, URZ, 0x1f, UR11 ;  /* 0x0000001f3f047899 */ /* 0x000fc8000801140b */
[----:B------:R-:W-:-:S04]  /*82b0*/  ULEA.HI UR4, UR4, UR11, URZ, 0x6 ;  /* 0x0000000b04047291 */ /* 0x000fc8000f8f303f */
[----:B------:R-:W-:-:S04]  /*82c0*/  USHF.R.S32.HI UR4, URZ, 0x6, UR4 ;  /* 0x000000063f047899 */ /* 0x000fc80008011404 */
[----:B------:R-:W-:-:S04]  /*82d0*/  UISETP.LT.AND UP0, UPT, UR5, UR4, UPT ;  /* 0x000000040500728c */ /* 0x000fc8000bf01270 */
[----:B------:R-:W-:-:S06]  /*82e0*/  USEL UR54, UR5, UR4, !UP0 ;  /* 0x0000000405367287 */ /* 0x000fcc000c000000 */
[----:B------:R-:W-:-:S13]  /*82f0*/  ISETP.GE.AND P1, PT, R21, UR54, PT ;  /* 0x0000003615007c0c */ /* 0x000fda000bf26270 */
[----:B------:R-:W-:Y:S05]  /*8300*/  @!P1 BRA `(.L_x_1269) ;  /* 0x00000020004c9947 */ /* 0x000fea0003800000 */
[----:B------:R-:W-:Y:S01]  /*8310*/  IMAD.MOV.U32 R228, RZ, RZ, R2 ;  /* 0x000000ffffe47224 */ /* 0x000fe200078e0002 */
[----:B------:R-:W-:Y:S01]  /*8320*/  UMOV UR41, UR38 ;  /* 0x0000002600297c82 */ /* 0x000fe20008000000 */
[----:B------:R-:W-:Y:S01]  /*8330*/  IMAD.MOV.U32 R227, RZ, RZ, R3 ;  /* 0x000000ffffe37224 */ /* 0x000fe200078e0003 */
[----:B------:R-:W-:Y:S01]  /*8340*/  UMOV UR4, UR39 ;  /* 0x0000002700047c82 */ /* 0x000fe20008000000 */
[----:B------:R-:W-:-:S05]  /*8350*/  ULDC UR6, c[0x0][0x9d8] ;  /* 0x0002760000067ab9 */ /* 0x000fca0000000800 */
.L_x_1280:
[----:B------:R-:W-:-:S04]  /*8360*/  UISETP.NE.AND UP0, UPT, UR4, 0x1, UPT ;  /* 0x000000010400788c */ /* 0x000fc8000bf05270 */
[----:B------:R-:W-:-:S04]  /*8370*/  USEL UR38, URZ, 0x1, UP0 ;  /* 0x000000013f267887 */ /* 0x000fc80008000000 */
[----:B------:R-:W-:Y:S01]  /*8380*/  ULOP3.LUT UR38, UR41, UR38, URZ, 0x3c, !UPT ;  /* 0x0000002629267292 */ /* 0x000fe2000f8e3c3f */
[----:B------:R-:W-:Y:S11]  /*8390*/  @!P0 BRA `(.L_x_1270) ;  /* 0x0000000000048947 */ /* 0x000ff60003800000 */
[----:B------:R-:W-:Y:S01]  /*83a0*/  BPT.TRAP 0x1 ;  /* 0x000000040000795c */ /* 0x000fe20000300000 */
.L_x_1270:
        /* <DEDUP_REMOVED lines=9> */
.L_x_1271:
[-C--:B------:R-:W-:Y:S01]  /*8440*/  FMUL.FTZ R24, R24, R152.reuse ;  /* 0x0000009818187220 */ /* 0x080fe20000410000 */
[----:B------:R-:W-:Y:S01]  /*8450*/  FMUL.FTZ R25, R25, R152 ;  /* 0x0000009819197220 */ /* 0x000fe20000410000 */
[----:B-1----:R-:W-:Y:S06]  /*8460*/  @P1 BRA `(.L_x_1272) ;  /* 0x0000000000081947 */ /* 0x002fec0003800000 */
[----:B------:R-:W1:Y:S02]  /*8470*/  SYNCS.PHASECHK.TRANS64.TRYWAIT P1, [UR7+0x30830], R2 ;  /* 0x03083002ff0075a7 */ /* 0x000e640008020147 */
[----:B-1----:R-:W-:Y:S05]  /*8480*/  @!P1 BRA `(.L_x_1273) ;  /* 0x0000011000f49947 */ /* 0x002fea0003800000 */
.L_x_1272:
        /* <DEDUP_REMOVED lines=226> */
.L_x_1274:
[----:B------:R-:W-:Y:S01]  /*92b0*/  ULEA UR5, UR4, UR40, 0x3 ;  /* 0x0000002804057291 */ /* 0x000fe2000f8e183f */
[----:B------:R-:W-:-:S05]  /*92c0*/  IMAD.U32 R0, RZ, RZ, UR41 ;  /* 0x00000029ff007e24 */ /* 0x000fca000f8e00ff */
[----:B------:R-:W-:-:S04]  /*92d0*/  SHF.L.U32 R0, R0, 0x1f, RZ ;  /* 0x0000001f00007819 */ /* 0x000fc800000006ff */
[----:B------:R2:W3:Y:S01]  /*92e0*/  SYNCS.PHASECHK.TRANS64.TRYWAIT P1, [UR5+0x30850], R0 ;  /* 0x03085000ff0075a7 */ /* 0x0004e20008020145 */
[----:B------:R-:W-:Y:S05]  /*92f0*/  @!P0 BRA `(.L_x_1275) ;  /* 0x0000000000048947 */ /* 0x000fea0003800000 */
[----:B------:R-:W-:Y:S01]  /*9300*/  BPT.TRAP 0x1 ;  /* 0x000000040000795c */ /* 0x000fe20000300000 */
.L_x_1275:
[----:B---3--:R-:W-:Y:S05]  /*9310*/  @P1 BRA `(.L_x_1276) ;  /* 0x0000000000081947 */ /* 0x008fea0003800000 */
[----:B------:R-:W3:Y:S02]  /*9320*/  SYNCS.PHASECHK.TRANS64.TRYWAIT P1, [UR5+0x30850], R0 ;  /* 0x03085000ff0075a7 */ /* 0x000ee40008020145 */
[----:B---3--:R-:W-:Y:S05]  /*9330*/  @!P1 BRA `(.L_x_1277) ;  /* 0x0000010400609947 */ /* 0x008fea0003800000 */
.L_x_1276:
        /* <DEDUP_REMOVED lines=30> */
.L_x_1278:
[----:B0-2---:R-:W-:Y:S01]  /*9520*/  FMUL.FTZ R0, R152, UR6 ;  /* 0x0000000698007c20 */ /* 0x005fe20008410000 */
        /* <DEDUP_REMOVED lines=39> */
[----:B------:R-:W-:Y:S01]  /*97a0*/  ULDC UR10, c[0x0][0x988] ;  /* 0x00026200000a7ab9 */ /* 0x000fe20000000800 */
[----:B------:R-:W2:Y:S01]  /*97b0*/  S2UR UR4, SR_CgaCtaId ;  /* 0x00000000000479c3 */ /* 0x000ea20000008800 */
[----:B------:R-:W-:-:S04]  /*97c0*/  UIADD3 UR7, UR7, 0x30840, URZ ;  /* 0x0003084007077890 */ /* 0x000fc8000fffe03f */
[----:B------:R-:W3:Y:S01]  /*97d0*/  MUFU.TANH R160, R160 ;  /* 0x000000a000a07308 */ /* 0x000ee20000002400 */
[----:B-1----:R-:W-:-:S07]  /*97e0*/  FMNMX.FTZ R2, R156, R2, !PT ;  /* 0x000000029c027209 */ /* 0x002fce0007810000 */
[----:B------:R-:W1:Y:S01]  /*97f0*/  MUFU.TANH R161, R161 ;  /* 0x000000a100a17308 */ /* 0x000e620000002400 */
[----:B0-----:R-:W-:-:S07]  /*9800*/  FMNMX.FTZ R2, R157, R2, !PT ;  /* 0x000000029d027209 */ /* 0x001fce0007810000 */
[----:B------:R-:W0:Y:S01]  /*9810*/  MUFU.TANH R164, R164 ;  /* 0x000000a400a47308 */ /* 0x000e220000002400 */
[----:B---3--:R-:W-:Y:S01]  /*9820*/  FMNMX.FTZ R2, R160, R2, !PT ;  /* 0x00000002a0027209 */ /* 0x008fe20007810000 */
[----:B--2---:R-:W-:-:S06]  /*9830*/  UPRMT UR7, UR4, 0x654, UR7 ;  /* 0x0000065404077896 */ /* 0x004fcc0008000007 */
[----:B------:R-:W2:Y:S01]  /*9840*/  MUFU.TANH R168, R168 ;  /* 0x000000a800a87308 */ /* 0x000ea20000002400 */
[----:B-1----:R-:W-:Y:S02]  /*9850*/  FMNMX.FTZ R2, R161, R2, !PT ;  /* 0x00000002a1027209 */ /* 0x002fe40007810000 */
[----:B------:R-:W-:Y:S05]  /*9860*/  SYNCS.ARRIVE.TRANS64.RED.A1T0 RZ, [UR7], RZ ;  /* 0x000000ffffff79a7 */ /* 0x000fea0008100407 */
        /* <DEDUP_REMOVED lines=17> */
[----:B-1----:R-:W-:-:S05]  /*9980*/  FMNMX.FTZ R3, R180, R3, !PT ;  /* 0x00000003b4037209 */ /* 0x002fca0007810000 */
[----:B------:R-:W1:Y:S02]  /*9990*/  SHFL.BFLY PT, R2, R3, 0x2, 0x1f ;  /* 0x0c401f0003027f89 */ /* 0x000e6400000e0000 */
[----:B------:R-:W3:Y:S08]  /*99a0*/  MUFU.TANH R158, R158 ;  /* 0x0000009e009e7308 */ /* 0x000ef00000002400 */
[----:B------:R-:W4:Y:S08]  /*99b0*/  MUFU.TANH R159, R159 ;  /* 0x0000009f009f7308 */ /* 0x000f300000002400 */
[----:B------:R-:W5:Y:S01]  /*99c0*/  MUFU.TANH R162, R162 ;  /* 0x000000a200a27308 */ /* 0x000f620000002400 */
[----:B-1----:R-:W-:-:S07]  /*99d0*/  FMNMX.FTZ R3, R3, R2, !PT ;  /* 0x0000000203037209 */ /* 0x002fce0007810000 */
[----:B------:R-:W1:Y:S01]  /*99e0*/  MUFU.TANH R163, R163 ;  /* 0x000000a300a37308 */ /* 0x000e620000002400 */
[----:B------:R-:W0:Y:S07]  /*99f0*/  SHFL.BFLY PT, R2, R3, 0x1, 0x1f ;  /* 0x0c201f0003027f89 */ /* 0x000e2e00000e0000 */
[----:B------:R-:W1:Y:S08]  /*9a00*/  MUFU.TANH R166, R166 ;  /* 0x000000a600a67308 */ /* 0x000e700000002400 */
[----:B------:R-:W1:Y:S08]  /*9a10*/  MUFU.TANH R167, R167 ;  /* 0x000000a700a77308 */ /* 0x000e700000002400 */
[----:B------:R-:W1:Y:S01]  /*9a20*/  MUFU.TANH R170, R170 ;  /* 0x000000aa00aa7308 */ /* 0x000e620000002400 */
[----:B0-----:R-:W-:-:S02]  /*9a30*/  FMNMX.FTZ R3, R3, R2, !PT ;  /* 0x0000000203037209 */ /* 0x001fc40007810000 */
[----:B------:R-:W-:-:S05]  /*9a40*/  FMNMX.FTZ R2, R154, R228, !PT ;  /* 0x000000e49a027209 */ /* 0x000fca0007810000 */
[----:B------:R-:W0:Y:S01]  /*9a50*/  MUFU.TANH R171, R171 ;  /* 0x000000ab00ab7308 */ /* 0x000e220000002400 */
[----:B--2---:R-:W-:Y:S01]  /*9a60*/  FMNMX.FTZ R2, R155, R2, !PT ;  /* 0x000000029b027209 */ /* 0x004fe20007810000 */
[----:B------:R-:W-:-:S03]  /*9a70*/  FADD.FTZ R187, -R3, R227 ;  /* 0x000000e303bb7221 */ /* 0x000fc60000010100 */
[----:B---3--:R-:W-:Y:S01]  /*9a80*/  FMNMX.FTZ R2, R158, R2, !PT ;  /* 0x000000029e027209 */ /* 0x008fe20007810000 */
[----:B------:R-:W-:Y:S02]  /*9a90*/  FMUL.FTZ R187, R187, UR10 ;  /* 0x0000000abbbb7c20 */ /* 0x000fe40008410000 */
[----:B------:R-:W2:Y:S01]  /*9aa0*/  MUFU.TANH R174, R174 ;  /* 0x000000ae00ae7308 */ /* 0x000ea20000002400 */
        /* <DEDUP_REMOVED lines=9> */
[----:B0-----:R-:W-:-:S04]  /*9b40*/  FMNMX.FTZ R2, R171, R2, !PT ;  /* 0x00000002ab027209 */ /* 0x001fc80007810000 */
[----:B--2---:R-:W-:-:S03]  /*9b50*/  FMNMX.FTZ R2, R174, R2, !PT ;  /* 0x00000002ae027209 */ /* 0x004fc60007810000 */
[----:B------:R-:W0:Y:S01]  /*9b60*/  MUFU.TANH R181, R181 ;  /* 0x000000b500b57308 */ /* 0x000e220000002400 */
[----:B---3--:R-:W-:-:S04]  /*9b70*/  FMNMX.FTZ R2, R175, R2, !PT ;  /* 0x00000002af027209 */ /* 0x008fc80007810000 */
[----:B-1----:R-:W-:-:S03]  /*9b80*/  FMNMX.FTZ R2, R178, R2, !PT ;  /* 0x00000002b2027209 */ /* 0x002fc60007810000 */
[----:B------:R-:W1:Y:S01]  /*9b90*/  MUFU.TANH R182, R182 ;  /* 0x000000b600b67308 */ /* 0x000e620000002400 */
[----:B----4-:R-:W-:-:S04]  /*9ba0*/  FMNMX.FTZ R2, R179, R2, !PT ;  /* 0x00000002b3027209 */ /* 0x010fc80007810000 */
[----:B0-----:R-:W-:-:S04]  /*9bb0*/  FMNMX.FTZ R2, R181, R2, !PT ;  /* 0x00000002b5027209 */ /* 0x001fc80007810000 */
[----:B-1----:R-:W-:-:S05]  /*9bc0*/  FMNMX.FTZ R2, R182, R2, !PT ;  /* 0x00000002b6027209 */ /* 0x002fca0007810000 */
[----:B------:R-:W0:Y:S02]  /*9bd0*/  SHFL.BFLY PT, R183, R2, 0x2, 0x1f ;  /* 0x0c401f0002b77f89 */ /* 0x000e2400000e0000 */
[----:B0-----:R-:W-:-:S05]  /*9be0*/  FMNMX.FTZ R2, R2, R183, !PT ;  /* 0x000000b702027209 */ /* 0x001fca0007810000 */
[----:B------:R-:W0:Y:S02]  /*9bf0*/  SHFL.BFLY PT, R183, R2, 0x1, 0x1f ;  /* 0x0c201f0002b77f89 */ /* 0x000e2400000e0000 */
[----:B0-----:R-:W-:Y:S01]  /*9c00*/  FMNMX.FTZ R2, R2, R183, !PT ;  /* 0x000000b702027209 */ /* 0x001fe20007810000 */
[----:B------:R-:W-:-:S04]  /*9c10*/  FMUL.FTZ R183, R3, UR10 ;  /* 0x0000000a03b77c20 */ /* 0x000fc80008410000 */
        /* <DEDUP_REMOVED lines=16> */
[C---:B------:R-:W-:Y:S01]  /*9d20*/  FMUL.FTZ R183, R2.reuse, UR10 ;  /* 0x0000000a02b77c20 */ /* 0x040fe20008410000 */
[----:B------:R-:W-:Y:S01]  /*9d30*/  FADD.FTZ R186, -R2, R228 ;  /* 0x000000e402ba7221 */ /* 0x000fe20000010100 */
[----:B------:R0:W-:Y:S02]  /*9d40*/  MUFU.EX2 R152, R187 ;  /* 0x000000bb00987308 */ /* 0x0001e40000000800 */
[--C-:B------:R-:W-:Y:S01]  /*9d50*/  FFMA.FTZ R154, R154, UR10, -R183.reuse ;  /* 0x0000000a9a9a7c23 */ /* 0x100fe200080108b7 */
[----:B------:R-:W-:Y:S01]  /*9d60*/  FMUL.FTZ R186, R186, UR10 ;  /* 0x0000000ababa7c20 */ /* 0x000fe20008410000 */
[--C-:B------:R-:W-:Y:S01]  /*9d70*/  FFMA.FTZ R155, R155, UR10, -R183.reuse ;  /* 0x0000000a9b9b7c23 */ /* 0x100fe200080108b7 */
[--C-:B------:R-:W-:Y:S01]  /*9d80*/  FFMA.FTZ R158, R158, UR10, -R183.reuse ;  /* 0x0000000a9e9e7c23 */ /* 0x100fe200080108b7 */
[--C-:B------:R-:W-:Y:S01]  /*9d90*/  FFMA.FTZ R159, R159, UR10, -R183.reuse ;  /* 0x0000000a9f9f7c23 */ /* 0x100fe200080108b7 */
[--C-:B------:R-:W-:Y:S01]  /*9da0*/  FFMA.FTZ R162, R162, UR10, -R183.reuse ;  /* 0x0000000aa2a27c23 */ /* 0x100fe200080108b7 */
[----:B------:R-:W1:Y:S01]  /*9db0*/  MUFU.EX2 R184, R184 ;  /* 0x000000b800b87308 */ /* 0x000e620000000800 */
[--C-:B------:R-:W-:Y:S01]  /*9dc0*/  FFMA.FTZ R163, R163, UR10, -R183.reuse ;  /* 0x0000000aa3a37c23 */ /* 0x100fe200080108b7 */
[--C-:B------:R-:W-:Y:S01]  /*9dd0*/  FFMA.FTZ R166, R166, UR10, -R183.reuse ;  /* 0x0000000aa6a67c23 */ /* 0x100fe200080108b7 */
[--C-:B0-----:R-:W-:Y:S01]  /*9de0*/  FFMA.FTZ R187, R182, UR10, -R183.reuse ;  /* 0x0000000ab6bb7c23 */ /* 0x101fe200080108b7 */
        /* <DEDUP_REMOVED lines=8> */
[----:B------:R-:W-:-:S04]  /*9e70*/  FFMA.FTZ R181, R181, UR10, -R183 ;  /* 0x0000000ab5b57c23 */ /* 0x000fc800080108b7 */
[----:B------:R-:W0:Y:S01]  /*9e80*/  MUFU.EX2 R154, R154 ;  /* 0x0000009a009a7308 */ /* 0x000e220000000800 */
[----:B-1----:R-:W-:-:S07]  /*9e90*/  FFMA.FTZ R19, R152, R19, R184 ;  /* 0x0000001398137223 */ /* 0x002fce00000100b8 */
[----:B------:R-:W1:Y:S08]  /*9ea0*/  MUFU.EX2 R185, R185 ;  /* 0x000000b900b97308 */ /* 0x000e700000000800 */
[----:B------:R-:W2:Y:S01]  /*9eb0*/  MUFU.EX2 R155, R155 ;  /* 0x0000009b009b7308 */ /* 0x000ea20000000800 */
[----:B0-----:R-:W-:-:S07]  /*9ec0*/  FFMA.FTZ R18, R0, R18, R154 ;  /* 0x0000001200127223 */ /* 0x001fce000001009a */
        /* <DEDUP_REMOVED lines=55> */
[----:B-1----:R-:W-:Y:S01]  /*a240*/  FADD.FTZ R182, R181, R19 ;  /* 0x00000013b5b67221 */ /* 0x002fe20000010000 */
[----:B--2---:R-:W-:-:S03]  /*a250*/  FADD.FTZ R19, R180, R18 ;  /* 0x00000012b4137221 */ /* 0x004fc60000010000 */
[----:B0-----:R-:W-:Y:S01]  /*a260*/  FADD.FTZ R18, R187, R182 ;  /* 0x000000b6bb127221 */ /* 0x001fe20000010000 */
[----:B------:R-:W-:Y:S06]  /*a270*/  @!P0 BRA `(.L_x_1279) ;  /* 0x0000000000048947 */ /* 0x000fec0003800000 */
[----:B------:R-:W-:Y:S01]  /*a280*/  BPT.TRAP 0x1 ;  /* 0x000000040000795c */ /* 0x000fe20000300000 */
.L_x_1279:
        /* <DEDUP_REMOVED lines=27> */
.L_x_1269:
[----:B------:R-:W-:-:S13]  /*a440*/  R2UR UR4, R200 ;  /* 0x00000000c80472ca */ /* 0x000fda00000e0000 */
[----:B------:R-:W-:-:S13]  /*a450*/  ISETP.GE.AND P1, PT, R21, UR4, PT ;  /* 0x0000000415007c0c */ /* 0x000fda000bf26270 */
[----:B------:R-:W-:Y:S05]  /*a460*/  @!P1 BRA `(.L_x_1281) ;  /* 0x0000002c00c09947 */ /* 0x000fea0003800000 */
[----:B------:R-:W-:Y:S01]  /*a470*/  IMAD.MOV.U32 R227, RZ, RZ, R2 ;  /* 0x000000ffffe37224 */ /* 0x000fe200078e0002 */
[----:B------:R-:W-:Y:S01]  /*a480*/  UMOV UR6, UR38 ;  /* 0x0000002600067c82 */ /* 0x000fe20008000000 */
[----:B------:R-:W-:Y:S01]  /*a490*/  IMAD.MOV.U32 R228, RZ, RZ, R3 ;  /* 0x000000ffffe47224 */ /* 0x000fe200078e0003 */
[----:B------:R-:W-:Y:S01]  /*a4a0*/  UMOV UR4, UR39 ;  /* 0x0000002700047c82 */ /* 0x000fe20008000000 */
[----:B------:R-:W-:Y:S01]  /*a4b0*/  ULDC UR41, c[0x0][0x9e4] ;  /* 0x0002790000297ab9 */ /* 0x000fe20000000800 */
[----:B------:R-:W-:-:S05]  /*a4c0*/  ULDC UR54, c[0x0][0x9dc] ;  /* 0x0002770000367ab9 */ /* 0x000fca0000000800 */
.L_x_1300:
[----:B------:R-:W-:-:S04]  /*a4d0*/  UIADD3 UR7, UR4, 0x1, URZ ;  /* 0x0000000104077890 */ /* 0x000fc8000fffe03f */
[----:B------:R-:W-:-:S04]  /*a4e0*/  UISETP.NE.AND UP0, UPT, UR7, 0x2, UPT ;  /* 0x000000020700788c */ /* 0x000fc8000bf05270 */
[----:B------:R-:W-:Y:S02]  /*a4f0*/  USEL UR7, UR7, URZ, UP0 ;  /* 0x0000003f07077287 */ /* 0x000fe40008000000 */
[----:B------:R-:W-:-:S04]  /*a500*/  USEL UR38, URZ, 0x1, UP0 ;  /* 0x000000013f267887 */ /* 0x000fc80008000000 */
[----:B------:R-:W-:Y:S01]  /*a510*/  ULOP3.LUT UR38, UR6, UR38, URZ, 0x3c, !UPT ;  /* 0x0000002606267292 */ /* 0x000fe2000f8e3c3f */
[----:B------:R-:W-:Y:S01]  /*a520*/  UMOV UR39, UR7 ;  /* 0x0000000700277c82 */ /* 0x000fe20008000000 */
[----:B------:R-:W-:Y:S10]  /*a530*/  @!P0 BRA `(.L_x_1282) ;  /* 0x0000000000048947 */ /* 0x000ff40003800000 */
[----:B------:R-:W-:Y:S01]  /*a540*/  BPT.TRAP 0x1 ;  /* 0x000000040000795c */ /* 0x000fe20000300000 */
.L_x_1282:
[----:B------:R-:W-:Y:S01]  /*a550*/  ULEA UR5, UR39, UR40, 0x3 ;  /* 0x0000002827057291 */ /* 0x000fe2000f8e183f */
[----:B------:R-:W-:-:S05]  /*a560*/  IMAD.U32 R2, RZ, RZ, UR38 ;  /* 0x00000026ff027e24 */ /* 0x000fca000f8e00ff */
[----:B------:R-:W-:-:S04]  /*a570*/  SHF.L.U32 R2, R2, 0x1f, RZ ;  /* 0x0000001f02027819 */ /* 0x000fc800000006ff */
[----:B------:R0:W1:Y:S01]  /*a580*/  SYNCS.PHASECHK.TRANS64.TRYWAIT P1, [UR5+0x30830], R2 ;  /* 0x03083002ff0075a7 */ /* 0x0000620008020145 */
[----:B------:R-:W-:Y:S05]  /*a590*/  @!P0 BRA `(.L_x_1283) ;  /* 0x0000000000048947 */ /* 0x000fea0003800000 */
[----:B------:R-:W-:Y:S01]  /*a5a0*/  BPT.TRAP 0x1 ;  /* 0x000000040000795c */ /* 0x000fe20000300000 */
.L_x_1283:
[-C--:B------:R-:W-:Y:S01]  /*a5b0*/  FMUL.FTZ R24, R24, R152.reuse ;  /* 0x0000009818187220 */ /* 0x080fe20000410000 */
[----:B------:R-:W-:Y:S01]  /*a5c0*/  FMUL.FTZ R25, R25, R152 ;  /* 0x0000009819197220 */ /* 0x000fe20000410000 */
[----:B-1----:R-:W-:Y:S06]  /*a5d0*/  @P1 BRA `(.L_x_1284) ;  /* 0x0000000000081947 */ /* 0x002fec0003800000 */
[----:B------:R-:W1:Y:S02]  /*a5e0*/  SYNCS.PHASECHK.TRANS64.TRYWAIT P1, [UR5+0x30830], R2 ;  /* 0x03083002ff0075a7 */ /* 0x000e640008020145 */
[----:B-1----:R-:W-:Y:S05]  /*a5f0*/  @!P1 BRA `(.L_x_1285) ;  /* 0x000000f000c89947 */ /* 0x002fea0003800000 */
.L_x_1284:
        /* <DEDUP_REMOVED lines=226> */
.L_x_1286:
[----:B------:R-:W-:Y:S01]  /*b420*/  ULEA UR5, UR4, UR40, 0x3 ;  /* 0x0000002804057291 */ /* 0x000fe2000f8e183f */
[----:B------:R-:W-:-:S05]  /*b430*/  IMAD.U32 R0, RZ, RZ, UR6 ;  /* 0x00000006ff007e24 */ /* 0x000fca000f8e00ff */
[----:B------:R-:W-:-:S04]  /*b440*/  SHF.L.U32 R0, R0, 0x1f, RZ ;  /* 0x0000001f00007819 */ /* 0x000fc800000006ff */
[----:B------:R2:W3:Y:S01]  /*b450*/  SYNCS.PHASECHK.TRANS64.TRYWAIT P1, [UR5+0x30850], R0 ;  /* 0x03085000ff0075a7 */ /* 0x0004e20008020145 */
[----:B------:R-:W-:Y:S05]  /*b460*/  @!P0 BRA `(.L_x_1287) ;  /* 0x0000000000048947 */ /* 0x000fea0003800000 */
[----:B------:R-:W-:Y:S01]  /*b470*/  BPT.TRAP 0x1 ;  /* 0x000000040000795c */ /* 0x000fe20000300000 */
.L_x_1287:
[----:B---3--:R-:W-:Y:S05]  /*b480*/  @P1 BRA `(.L_x_1288) ;  /* 0x0000000000081947 */ /* 0x008fea0003800000 */
[----:B------:R-:W3:Y:S02]  /*b490*/  SYNCS.PHASECHK.TRANS64.TRYWAIT P1, [UR5+0x30850], R0 ;  /* 0x03085000ff0075a7 */ /* 0x000ee40008020145 */
[----:B---3--:R-:W-:Y:S05]  /*b4a0*/  @!P1 BRA `(.L_x_1289) ;  /* 0x000000e400349947 */ /* 0x008fea0003800000 */
.L_x_1288:
        /* <DEDUP_REMOVED lines=30> */
.L_x_1290:
[----:B------:R-:W-:Y:S01]  /*b690*/  R2UR UR4, R22 ;  /* 0x00000000160472ca */ /* 0x000fe200000e0000 */
[----:B------:R-:W3:Y:S01]  /*b6a0*/  S2UR UR10, SR_CgaCtaId ;  /* 0x00000000000a79c3 */ /* 0x000ee20000008800 */
[----:B------:R-:W-:Y:S01]  /*b6b0*/  VIADD R188, R23, UR61 ;  /* 0x0000003d17bc7c36 */ /* 0x000fe20008000000 */
[----:B------:R-:W-:Y:S01]  /*b6c0*/  ULDC UR6, c[0x0][0x9d8] ;  /* 0x0002760000067ab9 */ /* 0x000fe20000000800 */
[----:B------:R-:W-:Y:S01]  /*b6d0*/  UISETP.NE.AND UP0, UPT, UR60, URZ, UPT ;  /* 0x0000003f3c00728c */ /* 0x000fe2000bf05270 */
[----:B0-2---:R-:W-:Y:S01]  /*b6e0*/  FMUL.FTZ R0, R152, UR6 ;  /* 0x0000000698007c20 */ /* 0x005fe20008410000 */
[----:B-1----:R-:W-:Y:S01]  /*b6f0*/  FMUL.FTZ R2, R154, UR6 ;  /* 0x000000069a027c20 */ /* 0x002fe20008410000 */
[----:B------:R-:W-:Y:S01]  /*b700*/  FMUL.FTZ R154, R155, UR6 ;  /* 0x000000069b9a7c20 */ /* 0x000fe20008410000 */
[----:B------:R-:W-:Y:S01]  /*b710*/  FMUL.FTZ R184, R156, UR6 ;  /* 0x000000069cb87c20 */ /* 0x000fe20008410000 */
[----:B------:R-:W-:Y:S01]  /*b720*/  FMUL.FTZ R155, R158, UR6 ;  /* 0x000000069e9b7c20 */ /* 0x000fe20008410000 */
[----:B------:R-:W-:Y:S01]  /*b730*/  FMUL.FTZ R156, R159, UR6 ;  /* 0x000000069f9c7c20 */ /* 0x000fe20008410000 */
[----:B------:R-:W-:Y:S01]  /*b740*/  FMUL.FTZ R158, R162, UR6 ;  /* 0x00000006a29e7c20 */ /* 0x000fe20008410000 */
[----:B------:R-:W-:Y:S01]  /*b750*/  FMUL.FTZ R159, R163, UR6 ;  /* 0x00000006a39f7c20 */ /* 0x000fe20008410000 */
[----:B------:R-:W-:Y:S01]  /*b760*/  UISETP.NE.AND UP1, UPT, UR4, URZ, UPT ;  /* 0x0000003f0400728c */ /* 0x000fe2000bf25270 */
[----:B------:R-:W-:Y:S01]  /*b770*/  FMUL.FTZ R162, R167, UR6 ;  /* 0x00000006a7a27c20 */ /* 0x000fe20008410000 */
[----:B------:R-:W-:Y:S01]  /*b780*/  FMUL.FTZ R163, R166, UR6 ;  /* 0x00000006a6a37c20 */ /* 0x000fe20008410000 */
[----:B------:R-:W-:Y:S01]  /*b790*/  FMUL.FTZ R167, R168, UR6 ;  /* 0x00000006a8a77c20 */ /* 0x000fe20008410000 */
        /* <DEDUP_REMOVED lines=21> */
[----:B------:R-:W-:Y:S01]  /*b8f0*/  ULEA UR4, UR7, UR40, 0x3 ;  /* 0x0000002807047291 */ /* 0x000fe2000f8e183f */
[----:B------:R-:W-:Y:S01]  /*b900*/  FMUL.FTZ R169, R169, UR6 ;  /* 0x00000006a9a97c20 */ /* 0x000fe20008410000 */
[----:B------:R-:W-:Y:S01]  /*b910*/  FMUL.FTZ R173, R173, UR6 ;  /* 0x00000006adad7c20 */ /* 0x000fe20008410000 */
[----:B------:R-:W-:Y:S01]  /*b920*/  FMUL.FTZ R176, R176, UR6 ;  /* 0x00000006b0b07c20 */ /* 0x000fe20008410000 */
[----:B------:R-:W-:Y:S01]  /*b930*/  UIADD3 UR4, UR4, 0x30840, URZ ;  /* 0x0003084004047890 */ /* 0x000fe2000fffe03f */
[----:B------:R-:W0:Y:S01]  /*b940*/  SHFL.IDX PT, R189, R188, RZ, 0x1c1f ;  /* 0x001c1fffbcbd7589 */ /* 0x000e2200000e0000 */
[----:B------:R-:W-:-:S02]  /*b950*/  IMAD.SHL.U32 R175, R21, 0x40, RZ ;  /* 0x0000004015af7824 */ /* 0x000fc400078e00ff */
[----:B------:R-:W-:Y:S01]  /*b960*/  FMUL.FTZ R180, R181, UR6 ;  /* 0x00000006b5b47c20 */ /* 0x000fe20008410000 */
[----:B---3--:R-:W-:Y:S01]  /*b970*/  UPRMT UR4, UR10, 0x654, UR4 ;  /* 0x000006540a047896 */ /* 0x008fe20008000004 */
[----:B------:R-:W-:Y:S01]  /*b980*/  FMUL.FTZ R177, R182, UR6 ;  /* 0x00000006b6b17c20 */ /* 0x000fe20008410000 */
[----:B------:R-:W-:Y:S01]  /*b990*/  FMUL.FTZ R178, R183, UR6 ;  /* 0x00000006b7b27c20 */ /* 0x000fe20008410000 */
[----:B------:R-:W-:Y:S01]  /*b9a0*/  PLOP3.LUT P1, PT, PT, PT, UP0, 0x40, 0x0 ;  /* 0x000000000000781c */ /* 0x000fe20003f2e808 */
[----:B------:R-:W-:Y:S01]  /*b9b0*/  IMAD.U32 R152, RZ, RZ, UR42 ;  /* 0x0000002aff987e24 */ /* 0x000fe2000f8e00ff */
[----:B------:R-:W-:Y:S01]  /*b9c0*/  IADD3 R153, -R17, 0x1, -R175 ;  /* 0x0000000111997810 */ /* 0x000fe20007ffe9af */
[----:B------:R-:W1:Y:S01]  /*b9d0*/  MUFU.TANH R0, R0 ;  /* 0x0000000000007308 */ /* 0x000e620000002400 */
[----:B------:R-:W-:Y:S02]  /*b9e0*/  ULDC UR6, c[0x0][0x9e0] ;  /* 0x0002780000067ab9 */ /* 0x000fe40000000800 */
[----:B------:R-:W-:Y:S01]  /*b9f0*/  SYNCS.ARRIVE.TRANS64.RED.A1T0 RZ, [UR4], RZ ;  /* 0x000000ffffff79a7 */ /* 0x000fe20008100404 */
[----:B------:R-:W-:Y:S01]  /*ba00*/  ULOP3.LUT UR4, URZ, UR54, URZ, 0x33, !UPT ;  /* 0x000000363f047292 */ /* 0x000fe2000f8e333f */
[----:B------:R-:W-:-:S03]  /*ba10*/  IADD3 R152, -R152, UR43, R153 ;  /* 0x0000002b98987c10 */ /* 0x000fc6000fffe199 */
[----:B------:R-:W2:Y:S02]  /*ba20*/  MUFU.TANH R3, R3 ;  /* 0x0000000300037308 */ /* 0x000ea40000002400 */
[C---:B------:R-:W-:Y:S02]  /*ba30*/  VIADD R187, R152.reuse, UR6 ;  /* 0x0000000698bb7c36 */ /* 0x040fe40008000000 */
[----:B------:R-:W-:Y:S02]  /*ba40*/  VIADD R183, R152, UR4 ;  /* 0x0000000498b77c36 */ /* 0x000fe40008000000 */
[--C-:B0-----:R-:W-:Y:S02]  /*ba50*/  IMAD.IADD R182, R187, 0x1, R189.reuse ;  /* 0x00000001bbb67824 */ /* 0x101fe400078e02bd */
        /* <DEDUP_REMOVED lines=45> */
.L_x_1293:
[----:B------:R-:W-:-:S05]  /*bd30*/  IMAD.U32 R190, RZ, RZ, UR41 ;  /* 0x00000029ffbe7e24 */ /* 0x000fca000f8e00ff */
[----:B------:R-:W-:-:S13]  /*bd40*/  ISETP.NE.AND P1, PT, R190, 0x1, PT ;  /* 0x00000001be00780c */ /* 0x000fda0003f25270 */
[----:B------:R-:W1:Y:S02]  /*bd50*/  @P1 LDC.64 R152, c[0x0][0x9e8] ;  /* 0x00027a00ff981b82 */ /* 0x000e640000000a00 */
[----:B-1----:R-:W-:-:S05]  /*bd60*/  @P1 IMAD.HI.U32 R152, R189, R152, RZ ;  /* 0x00000098bd981227 */ /* 0x002fca00078e00ff */
[----:B------:R-:W-:-:S07]  /*bd70*/  @P1 SHF.R.U32.HI R189, RZ, R153, R152 ;  /* 0x00000099ffbd1219 */ /* 0x000fce0000011698 */
.L_x_1294:
[----:B------:R-:W-:Y:S05]  /*bd80*/  BSYNC B0 ;  /* 0x0000000000007941 */ /* 0x000fea0003800000 */
.L_x_1292:
[----:B------:R-:W-:-:S04]  /*bd90*/  IMAD R189, R189, R190, -R175 ;  /* 0x000000bebdbd7224 */ /* 0x000fc800078e0aaf */
[----:B------:R-:W-:-:S05]  /*bda0*/  IMAD.IADD R189, R189, 0x1, -R17 ;  /* 0x00000001bdbd7824 */ /* 0x000fca00078e0a11 */
[----:B------:R-:W-:Y:S02]  /*bdb0*/  VIMNMX R181, R181, R189, !PT ;  /* 0x000000bdb5b57248 */ /* 0x000fe40007fe0100 */
[----:B------:R-:W-:-:S07]  /*bdc0*/  VIADDMNMX R182, R189, R190, R182, PT ;  /* 0x000000bebdb67246 */ /* 0x000fce00038001b6 */
.L_x_1291:
        /* <DEDUP_REMOVED lines=68> */
.L_x_1297:
[----:B------:R-:W-:-:S05]  /*c210*/  IMAD.U32 R181, RZ, RZ, UR41 ;  /* 0x00000029ffb57e24 */ /* 0x000fca000f8e00ff */
[----:B------:R-:W-:-:S13]  /*c220*/  ISETP.NE.AND P2, PT, R181, 0x1, PT ;  /* 0x00000001b500780c */ /* 0x000fda0003f45270 */
[----:B------:R-:W0:Y:S02]  /*c230*/  @P2 LDC.64 R152, c[0x0][0x9e8] ;  /* 0x00027a00ff982b82 */ /* 0x000e240000000a00 */
[----:B0-----:R-:W-:-:S05]  /*c240*/  @P2 IMAD.HI.U32 R152, R3, R152, RZ ;  /* 0x0000009803982227 */ /* 0x001fca00078e00ff */
[----:B------:R-:W-:-:S07]  /*c250*/  @P2 SHF.R.U32.HI R3, RZ, R153, R152 ;  /* 0x00000099ff032219 */ /* 0x000fce0000011698 */
.L_x_1298:
[----:B------:R-:W-:Y:S05]  /*c260*/  BSYNC B0 ;  /* 0x0000000000007941 */ /* 0x000fea0003800000 */
.L_x_1296:
[----:B------:R-:W-:-:S04]  /*c270*/  IMAD R3, R3, R181, -R175 ;  /* 0x000000b503037224 */ /* 0x000fc800078e0aaf */
[----:B------:R-:W-:-:S05]  /*c280*/  IMAD.IADD R3, R3, 0x1, -R17 ;  /* 0x0000000103037824 */ /* 0x000fca00078e0a11 */
[----:B------:R-:W-:Y:S02]  /*c290*/  VIMNMX R183, R183, R3, !PT ;  /* 0x00000003b7b77248 */ /* 0x000fe40007fe0100 */
[----:B------:R-:W-:-:S07]  /*c2a0*/  VIADDMNMX R187, R3, R181, R187, PT ;  /* 0x000000b503bb7246 */ /* 0x000fce00038001bb */
.L_x_1295:
        /* <DEDUP_REMOVED lines=240> */
.L_x_1299:
[----:B------:R-:W0:Y:S01]  /*d1b0*/  S2UR UR6, SR_CgaCtaId ;  /* 0x00000000000679c3 */ /* 0x000e220000008800 */
[----:B------:R-:W-:Y:S01]  /*d1c0*/  R2UR UR4, R200 ;  /* 0x00000000c80472ca */ /* 0x000fe200000e0000 */
[----:B------:R-:W-:Y:S01]  /*d1d0*/  UIADD3 UR5, UR5, 0x30860, URZ ;  /* 0x0003086005057890 */ /* 0x000fe2000fffe03f */
[----:B------:R-:W-:Y:S01]  /*d1e0*/  F2FP.F16.F32.PACK_AB R198, R157, R184 ;  /* 0x000000b89dc6723e */ /* 0x000fe200000000ff */
[----:B------:R-:W-:Y:S01]  /*d1f0*/  IMAD.MOV.U32 R227, RZ, RZ, R2 ;  /* 0x000000ffffe37224 */ /* 0x000fe200078e0002 */
[----:B------:R-:W-:Y:S01]  /*d200*/  F2FP.F16.F32.PACK_AB R196, R188, R196 ;  /* 0x000000c4bcc4723e */ /* 0x000fe200000000ff */
[----:B------:R-:W-:Y:S01]  /*d210*/  IMAD.MOV.U32 R228, RZ, RZ, R3 ;  /* 0x000000ffffe47224 */ /* 0x000fe200078e0003 */
[----:B------:R-:W-:Y:S02]  /*d220*/  F2FP.F16.F32.PACK_AB R194, R185, R164 ;  /* 0x000000a4b9c2723e */ /* 0x000fe400000000ff */
[----:B------:R-:W-:Y:S02]  /*d230*/  F2FP.F16.F32.PACK_AB R184, R186, R176 ;  /* 0x000000b0bab8723e */ /* 0x000fe400000000ff */
[----:B------:R-:W-:-:S02]  /*d240*/  F2FP.F16.F32.PACK_AB R197, R154, R175 ;  /* 0x000000af9ac5723e */ /* 0x000fc400000000ff */
[----:B------:R-:W-:Y:S02]  /*d250*/  F2FP.F16.F32.PACK_AB R199, R156, R155 ;  /* 0x0000009b9cc7723e */ /* 0x000fe400000000ff */
[----:B------:R-:W-:Y:S01]  /*d260*/  ISETP.GT.AND P1, PT, R21, UR4, PT ;  /* 0x0000000415007c0c */ /* 0x000fe2000bf24270 */
[----:B------:R-:W-:Y:S01]  /*d270*/  UMOV UR4, UR39 ;  /* 0x0000002700047c82 */ /* 0x000fe20008000000 */
[----:B------:R-:W-:Y:S01]  /*d280*/  F2FP.F16.F32.PACK_AB R192, R161, R160 ;  /* 0x000000a0a1c0723e */ /* 0x000fe200000000ff */
[----:B------:R-:W-:Y:S01]  /*d290*/  VIADD R21, R21, 0xffffffff ;  /* 0xffffffff15157836 */ /* 0x000fe20000000000 */
        /* <DEDUP_REMOVED lines=13> */
.L_x_1281:
        /* <DEDUP_REMOVED lines=131> */
.L_x_1301:
[----:B------:R-:W-:Y:S01]  /*dba0*/  ULEA UR5, UR39, UR40, 0x3 ;  /* 0x0000002827057291 */ /* 0x000fe2000f8e183f */
[----:B------:R-:W-:-:S05]  /*dbb0*/  IMAD.U32 R0, RZ, RZ, UR38 ;  /* 0x00000026ff007e24 */ /* 0x000fca000f8e00ff */
[----:B------:R-:W-:-:S04]  /*dbc0*/  SHF.L.U32 R0, R0, 0x1f, RZ ;  /* 0x0000001f00007819 */ /* 0x000fc800000006ff */
[----:B------:R0:W1:Y:S01]  /*dbd0*/  SYNCS.PHASECHK.TRANS64.TRYWAIT P1, [UR5+0x30850], R0 ;  /* 0x03085000ff0075a7 */ /* 0x0000620008020145 */
[----:B------:R-:W-:Y:S05]  /*dbe0*/  @!P0 BRA `(.L_x_1302) ;  /* 0x0000000000048947 */ /* 0x000fea0003800000 */
[----:B------:R-:W-:Y:S01]  /*dbf0*/  BPT.TRAP 0x1 ;  /* 0x000000040000795c */ /* 0x000fe20000300000 */
.L_x_1302:
[----:B-1----:R-:W-:Y:S05]  /*dc00*/  @P1 BRA `(.L_x_1303) ;  /* 0x0000000000081947 */ /* 0x002fea0003800000 */
[----:B------:R-:W1:Y:S02]  /*dc10*/  SYNCS.PHASECHK.TRANS64.TRYWAIT P1, [UR5+0x30850], R0 ;  /* 0x03085000ff0075a7 */ /* 0x000e640008020145 */
[----:B-1----:R-:W-:Y:S05]  /*dc20*/  @!P1 BRA `(.L_x_1304) ;  /* 0x000000bc006c9947 */ /* 0x002fea0003800000 */
.L_x_1303:
[----:B------:R-:W-:Y:S01]  /*dc30*/  UIADD3 UR40, UR40, 0x400, URZ ;  /* 0x0000040028287890 */ /* 0x000fe2000fffe03f */
[----:B------:R-:W-:Y:S01]  /*dc40*/  WARPGROUP.ARRIVE ;  /* 0x00000000000079c5 */ /* 0x000fe20000000000 */
[----:B------:R-:W-:Y:S01]  /*dc50*/  UMOV UR7, 0x40000040 ;  /* 0x4000004000077882 */ /* 0x000fe20000000000 */
[----:B01----:R-:W0:Y:S01]  /*dc60*/  SHFL.BFLY PT, R0, R19, 0x2, 0x1f ;  /* 0x0c401f0013007f89 */ /* 0x003e2200000e0000 */
[----:B------:R-:W-:Y:S01]  /*dc70*/  USHF.R.U32.HI UR40, URZ, 0x4, UR40 ;  /* 0x000000043f287899 */ /* 0x000fe20008011628 */
[----:B------:R-:W-:Y:S02]  /*dc80*/  IMAD.MOV.U32 R6, RZ, RZ, RZ ;  /* 0x000000ffff067224 */ /* 0x000fe400078e00ff */
[----:B------:R-:W1:Y:S01]  /*dc90*/  SHFL.BFLY PT, R5, R18, 0x2, 0x1f ;  /* 0x0c401f0012057f89 */ /* 0x000e6200000e0000 */
[----:B------:R-:W-:Y:S01]  /*dca0*/  ULOP3.LUT UR40, UR40, 0x3fff, URZ, 0xc0, !UPT ;  /* 0x00003fff28287892 */ /* 0x000fe2000f8ec03f */
[----:B------:R-:W-:Y:S02]  /*dcb0*/  IMAD.U32 R8, RZ, RZ, UR10 ;  /* 0x0000000aff087e24 */ /* 0x000fe4000f8e00ff */
[----:B------:R-:W-:Y:S01]  /*dcc0*/  IMAD.U32 R12, RZ, RZ, UR10 ;  /* 0x0000000aff0c7e24 */ /* 0x000fe2000f8e00ff */
[----:B------:R-:W-:-:S04]  /*dcd0*/  ULOP3.LUT UR4, UR40, 0x2000000, URZ, 0xfc, !UPT ;  /* 0x0200000028047892 */ /* 0x000fc8000f8efc3f */
[----:B------:R-:W-:-:S07]  /*dce0*/  ULEA UR4, UR39, UR4, 0xb ;  /* 0x0000000427047291 */ /* 0x000fce000f8e583f */
[----:B------:R-:W-:Y:S02]  /*dcf0*/  UMOV UR6, UR4 ;  /* 0x0000000400067c82 */ /* 0x000fe40008000000 */
[----:B------:R-:W-:Y:S01]  /*dd00*/  HGMMA.64x256x16.F32 R24, R196, gdesc[UR4].tnspB, R24, gsb0 ;  /* 0x43e00004c4187df0 */ /* 0x000fe20008000818 */
[----:B------:R-:W-:Y:S01]  /*dd10*/  UIADD3 UR6, UR4, 0x80, URZ ;  /* 0x0000008004067890 */ /* 0x000fe2000fffe03f */
[----:B0-----:R-:W-:Y:S01]  /*dd20*/  FADD.FTZ R0, R0, R19 ;  /* 0x0000001300007221 */ /* 0x001fe20000010000 */
[----:B------:R-:W-:Y:S01]  /*dd30*/  UMOV UR7, 0x40000040 ;  /* 0x4000004000077882 */ /* 0x000fe20000000000 */
[----:B-1----:R-:W-:-:S03]  /*dd40*/  FADD.FTZ R4, R5, R18 ;  /* 0x0000001205047221 */ /* 0x002fc60000010000 */
[----:B------:R-:W0:Y:S04]  /*dd50*/  SHFL.BFLY PT, R5, R0, 0x1, 0x1f ;  /* 0x0c201f0000057f89 */ /* 0x000e2800000e0000 */
[----:B------:R-:W1:Y:S01]  /*dd60*/  SHFL.BFLY PT, R7, R4, 0x1, 0x1f ;  /* 0x0c201f0004077f89 */ /* 0x000e6200000e0000 */
[----:B0-----:R-:W-:Y:S01]  /*dd70*/  FADD.FTZ R10, R0, R5 ;  /* 0x00000005000a7221 */ /* 0x001fe20000010000 */
[----:B------:R-:W-:Y:S02]  /*dd80*/  IMAD.MOV.U32 R5, RZ, RZ, RZ ;  /* 0x000000ffff057224 */ /* 0x000fe400078e00ff */
[----:B------:R-:W-:Y:S02]  /*dd90*/  IMAD.MOV.U32 R0, RZ, RZ, -0x800000 ;  /* 0xff800000ff007424 */ /* 0x000fe400078e00ff */
[----:B-1----:R-:W-:Y:S01]  /*dda0*/  FADD.FTZ R11, R4, R7 ;  /* 0x00000007040b7221 */ /* 0x002fe20000010000 */
[----:B------:R-:W-:Y:S01]  /*ddb0*/  FSETP.NE.FTZ.AND P1, PT, R10, RZ, PT ;  /* 0x000000ff0a00720b */ /* 0x000fe20003f35000 */
[----:B------:R-:W-:-:S03]  /*ddc0*/  IMAD.MOV.U32 R4, RZ, RZ, -0x800000 ;  /* 0xff800000ff047424 */ /* 0x000fc600078e00ff */
        /* <DEDUP_REMOVED lines=30> */
.L_x_1305:
[----:B------:R-:W2:Y:S01]  /*dfb0*/  LDL.LU R2, [R1+0x14] ;  /* 0x0000140001027983 */ /* 0x000ea20000300800 */
[----:B------:R-:W-:Y:S01]  /*dfc0*/  UIADD3 UR4, UR5, 0x30860, URZ ;  /* 0x0003086005047890 */ /* 0x000fe2000fffe03f */
[----:B------:R-:W0:Y:S01]  /*dfd0*/  S2UR UR5, SR_CgaCtaId ;  /* 0x00000000000579c3 */ /* 0x000e220000008800 */
        /* <DEDUP_REMOVED lines=33> */
[----:B------:R-:W-:Y:S01]  /*e1f0*/  USEL UR4, URZ, 0x1, UP0 ;  /* 0x000000013f047887 */ /* 0x000fe20008000000 */
        /* <DEDUP_REMOVED lines=100> */
[----:B------:R-:W-:-:S02]  /*e840*/  USEL UR39, UR39, URZ, UP0 ;  /* 0x0000003f27277287 */ /* 0x000fc40008000000 */
[----:B------:R-:W-:Y:S01]  /*e850*/  ULOP3.LUT UR38, UR38, UR4, URZ, 0x3c, !UPT ;  /* 0x0000000426267292 */ /* 0x000fe2000f8e3c3f */
[----:B--2---:R-:W-:-:S13]  /*e860*/  R2UR UR6, R2 ;  /* 0x00000000020672ca */ /* 0x004fda00000e0000 */
[----:B------:R-:W-:-:S06]  /*e870*/  UIADD3 UR6, UR6, 0x1, URZ ;  /* 0x0000000106067890 */ /* 0x000fcc000fffe03f */
[----:B------:R-:W-:-:S05]  /*e880*/  IMAD.U32 R2, RZ, RZ, UR6 ;  /* 0x00000006ff027e24 */ /* 0x000fca000f8e00ff */
[----:B------:R0:W-:Y:S02]  /*e890*/  STL [R1+0x14], R2 ;  /* 0x0000140201007387 */ /* 0x0001e40000100800 */
.L_x_1227:
        /* <DEDUP_REMOVED lines=11> */
[----:B0-----:R-:W2:Y:S01]  /*e950*/  LDL.LU R2, [R1+0x10] ;  /* 0x0000100001027983 */ /* 0x001ea20000300800 */
[----:B------:R-:W0:Y:S01]  /*e960*/  S2UR UR4, SR_SWINHI ;  /* 0x00000000000479c3 */ /* 0x000e220000002f00 */
[----:B------:R-:W-:Y:S01]  /*e970*/  F2FP.F16.F32.PACK_AB R10, R29, R28 ;  /* 0x0000001c1d0a723e */ /* 0x000fe200000000ff */
[----:B------:R-:W-:Y:S01]  /*e980*/  ULDC.64 UR16, c[0x0][0xc00] ;  /* 0x0003000000107ab9 */ /* 0x000fe20000000a00 */
[----:B------:R-:W3:Y:S01]  /*e990*/  LDL R3, [R1+0x28] ;  /* 0x0000280001037983 */ /* 0x000ee20000100800 */
[----:B------:R-:W-:Y:S01]  /*e9a0*/  F2FP.F16.F32.PACK_AB R11, R31, R30 ;  /* 0x0000001e1f0b723e */ /* 0x000fe200000000ff */
[----:B------:R-:W-:Y:S01]  /*e9b0*/  ULDC.64 UR12, c[0x0][0xc00] ;  /* 0x00030000000c7ab9 */ /* 0x000fe20000000a00 */
[----:B------:R-:W-:Y:S01]  /*e9c0*/  F2FP.F16.F32.PACK_AB R12, R33, R32 ;  /* 0x00000020210c723e */ /* 0x000fe200000000ff */
[----:B------:R-:W-:Y:S01]  /*e9d0*/  ULDC.64 UR14, c[0x0][0xc08] ;  /* 0x00030200000e7ab9 */ /* 0x000fe20000000a00 */
[----:B------:R-:W-:Y:S01]  /*e9e0*/  F2FP.F16.F32.PACK_AB R13, R35, R34 ;  /* 0x00000022230d723e */ /* 0x000fe200000000ff */
[----:B------:R-:W-:Y:S01]  /*e9f0*/  ULDC UR22, c[0x0][0xbe8] ;  /* 0x0002fa0000167ab9 */ /* 0x000fe20000000800 */
[----:B------:R-:W-:-:S02]  /*ea00*/  F2FP.F16.F32.PACK_AB R14, R37, R36 ;  /* 0x00000024250e723e */ /* 0x000fc400000000ff */
[----:B------:R-:W-:Y:S02]  /*ea10*/  F2FP.F16.F32.PACK_AB R15, R39, R38 ;  /* 0x00000026270f723e */ /* 0x000fe400000000ff */
[----:B------:R-:W-:Y:S02]  /*ea20*/  R2UR UR19, R202 ;  /* 0x00000000ca1372ca */ /* 0x000fe400000e0000 */
[----:B------:R-:W-:Y:S02]  /*ea30*/  R2UR UR18, R204 ;  /* 0x00000000cc1272ca */ /* 0x000fe400000e0000 */
[----:B------:R-:W-:Y:S01]  /*ea40*/  R2UR UR26, R205 ;  /* 0x00000000cd1a72ca */ /* 0x000fe200000e0000 */
[----:B------:R-:W-:Y:S01]  /*ea50*/  UMOV UR10, UR8 ;  /* 0x00000008000a7c82 */ /* 0x000fe20008000000 */
[----:B0-----:R-:W-:Y:S01]  /*ea60*/  UMOV UR11, UR4 ;  /* 0x00000004000b7c82 */ /* 0x001fe20008000000 */
[----:B------:R-:W-:Y:S01]  /*ea70*/  UISETP.NE.U32.AND UP0, UPT, UR14, URZ, UPT ;  /* 0x0000003f0e00728c */ /* 0x000fe2000bf05070 */
[----:B------:R-:W-:-:S03]  /*ea80*/  ULDC UR4, c[0x0][0xad4] ;  /* 0x0002b50000047ab9 */ /* 0x000fc60000000800 */
[----:B------:R-:W-:-:S11]  /*ea90*/  UISETP.NE.AND.EX UP0, UPT, UR15, URZ, UPT, UP0 ;  /* 0x0000003f0f00728c */ /* 0x000fd6000bf05300 */
[----:B------:R-:W-:Y:S01]  /*eaa0*/  @UP0 ULDC.64 UR14, c[0x0][0xc08] ;  /* 0x00030200000e0ab9 */ /* 0x000fe20000000a00 */
[----:B------:R-:W-:Y:S01]  /*eab0*/  BAR.SYNC.DEFER_BLOCKING 0x1, 0x100 ;  /* 0x0044000000007b1d */ /* 0x000fe20000010000 */
[----:B--2---:R-:W-:Y:S01]  /*eac0*/  R2UR UR9, R2 ;  /* 0x00000000020972ca */ /* 0x004fe200000e0000 */
[----:B------:R-:W-:-:S04]  /*ead0*/  IMAD.MOV.U32 R2, RZ, RZ, 0x2 ;  /* 0x00000002ff027424 */ /* 0x000fc800078e00ff */
[----:B---3--:R-:W-:-:S03]  /*eae0*/  IMAD.WIDE R2, R3, R2, UR10 ;  /* 0x0000000a03027e25 */ /* 0x008fc6000f8e0202 */
[C---:B------:R-:W-:Y:S02]  /*eaf0*/  IADD3 R155, P0, R2.reuse, 0x40, RZ ;  /* 0x00000040029b7810 */ /* 0x040fe40007f1e0ff */
[----:B------:R-:W-:-:S03]  /*eb00*/  IADD3 R7, P1, R2, 0x20, RZ ;  /* 0x0000002002077810 */ /* 0x000fc60007f3e0ff */
[----:B------:R-:W-:Y:S01]  /*eb10*/  UIMAD.WIDE UR12, UR9, 0x4, UR12 ;  /* 0x00000004090c78a5 */ /* 0x000fe2000f8e020c */
[----:B------:R-:W-:Y:S02]  /*eb20*/  LOP3.LUT R154, R155, 0x380, RZ, 0xc0, !PT ;  /* 0x000003809b9a7812 */ /* 0x000fe400078ec0ff */
[----:B------:R-:W-:Y:S02]  /*eb30*/  LOP3.LUT R9, R2, 0x380, RZ, 0xc0, !PT ;  /* 0x0000038002097812 */ /* 0x000fe400078ec0ff */
[----:B------:R-:W-:Y:S02]  /*eb40*/  LOP3.LUT R6, R7, 0x380, RZ, 0xc0, !PT ;  /* 0x0000038007067812 */ /* 0x000fe400078ec0ff */
[----:B------:R-:W-:Y:S02]  /*eb50*/  SHF.R.U64 R154, R154, 0x3, RZ ;  /* 0x000000039a9a7819 */ /* 0x000fe400000012ff */
[----:B------:R-:W-:Y:S02]  /*eb60*/  IADD3 R161, P4, R2, 0x60, RZ ;  /* 0x0000006002a17810 */ /* 0x000fe40007f9e0ff */
[----:B------:R-:W-:-:S02]  /*eb70*/  SHF.R.U64 R9, R9, 0x3, RZ ;  /* 0x0000000309097819 */ /* 0x000fc400000012ff */
[----:B------:R-:W-:Y:S02]  /*eb80*/  SHF.R.U64 R6, R6, 0x3, RZ ;  /* 0x0000000306067819 */ /* 0x000fe400000012ff */
[----:B------:R-:W-:Y:S01]  /*eb90*/  LOP3.LUT R154, R154, R155, RZ, 0x3c, !PT ;  /* 0x0000009b9a9a7212 */ /* 0x000fe200078e3cff */
[----:B------:R-:W-:Y:S01]  /*eba0*/  IMAD.X R155, RZ, RZ, R3, P0 ;  /* 0x000000ffff9b7224 */ /* 0x000fe200000e0603 */
[C---:B------:R-:W-:Y:S02]  /*ebb0*/  IADD3 R163, P3, R2.reuse, 0x4000, RZ ;  /* 0x0000400002a37810 */ /* 0x040fe40007f7e0ff */
[C---:B------:R-:W-:Y:S02]  /*ebc0*/  IADD3 R165, P6, R2.reuse, 0x4020, RZ ;  /* 0x0000402002a57810 */ /* 0x040fe40007fde0ff */
[----:B------:R-:W-:Y:S02]  /*ebd0*/  LOP3.LUT R160, R161, 0x380, RZ, 0xc0, !PT ;  /* 0x00000380a1a07812 */ /* 0x000fe400078ec0ff */
[----:B------:R-:W-:-:S02]  /*ebe0*/  IADD3 R21, P2, R2, 0x4060, RZ ;  /* 0x0000406002157810 */ /* 0x000fc40007f5e0ff */
[----:B------:R-:W-:Y:S01]  /*ebf0*/  LOP3.LUT R8, R9, R2, RZ, 0x3c, !PT ;  /* 0x0000000209087212 */ /* 0x000fe200078e3cff */
[--C-:B------:R-:W-:Y:S01]  /*ec00*/  IMAD.MOV.U32 R9, RZ, RZ, R3.reuse ;  /* 0x000000ffff097224 */ /* 0x100fe200078e0003 */
[----:B------:R-:W-:Y:S02]  /*ec10*/  IADD3 R153, P0, R2, 0x8020, RZ ;  /* 0x0000802002997810 */ /* 0x000fe40007f1e0ff */
[----:B------:R-:W-:Y:S01]  /*ec20*/  LOP3.LUT R6, R6, R7, RZ, 0x3c, !PT ;  /* 0x0000000706067212 */ /* 0x000fe200078e3cff */
[----:B------:R-:W-:Y:S01]  /*ec30*/  IMAD.X R7, RZ, RZ, R3, P1 ;  /* 0x000000ffff077224 */ /* 0x000fe200008e0603 */
[----:B------:R-:W-:Y:S02]  /*ec40*/  LOP3.LUT R162, R163, 0x380, RZ, 0xc0, !PT ;  /* 0x00000380a3a27812 */ /* 0x000fe400078ec0ff */
[----:B------:R-:W-:Y:S02]  /*ec50*/  LOP3.LUT R164, R165, 0x380, RZ, 0xc0, !PT ;  /* 0x00000380a5a47812 */ /* 0x000fe400078ec0ff */
[----:B------:R-:W-:-:S02]  /*ec60*/  SHF.R.U64 R160, R160, 0x3, RZ ;  /* 0x00000003a0a07819 */ /* 0x000fc400000012ff */
[C---:B------:R-:W-:Y:S02]  /*ec70*/  IADD3 R167, P5, R2.reuse, 0x4040, RZ ;  /* 0x0000404002a77810 */ /* 0x040fe40007fbe0ff */
[----:B------:R-:W-:Y:S02]  /*ec80*/  LOP3.LUT R20, R21, 0x380, RZ, 0xc0, !PT ;  /* 0x0000038015147812 */ /* 0x000fe400078ec0ff */
[----:B------:R-:W-:Y:S02]  /*ec90*/  IADD3 R169, P1, R2, 0x8000, RZ ;  /* 0x0000800002a97810 */ /* 0x000fe40007f3e0ff */
[----:B------:R-:W-:Y:S02]  /*eca0*/  LOP3.LUT R152, R153, 0x380, RZ, 0xc0, !PT ;  /* 0x0000038099987812 */ /* 0x000fe400078ec0ff */
[----:B------:R-:W-:Y:S02]  /*ecb0*/  MOV R5, R8 ;  /* 0x0000000800057202 */ /* 0x000fe40000000f00 */
[----:B------:R-:W-:-:S02]  /*ecc0*/  SHF.R.U64 R162, R162, 0x3, RZ ;  /* 0x00000003a2a27819 */ /* 0x000fc400000012ff */
[----:B------:R-:W-:Y:S02]  /*ecd0*/  SHF.R.U64 R164, R164, 0x3, RZ ;  /* 0x00000003a4a47819 */ /* 0x000fe400000012ff */
[----:B------:R-:W-:Y:S01]  /*ece0*/  LOP3.LUT R160, R160, R161, RZ, 0x3c, !PT ;  /* 0x000000a1a0a07212 */ /* 0x000fe200078e3cff */
[----:B------:R-:W-:Y:S01]  /*ecf0*/  IMAD.X R161, RZ, RZ, R3, P4 ;  /* 0x000000ffffa17224 */ /* 0x000fe200020e0603 */
[----:B------:R-:W-:Y:S02]  /*ed00*/  F2FP.F16.F32.PACK_AB R8, R25, R24 ;  /* 0x000000181908723e */ /* 0x000fe400000000ff */
[----:B------:R-:W-:Y:S02]  /*ed10*/  LOP3.LUT R166, R167, 0x380, RZ, 0xc0, !PT ;  /* 0x00000380a7a67812 */ /* 0x000fe400078ec0ff */
[----:B------:R-:W-:Y:S02]  /*ed20*/  F2FP.F16.F32.PACK_AB R9, R27, R26 ;  /* 0x0000001a1b09723e */ /* 0x000fe400000000ff */
[----:B------:R-:W-:-:S02]  /*ed30*/  SHF.R.U64 R20, R20, 0x3, RZ ;  /* 0x0000000314147819 */ /* 0x000fc400000012ff */
[----:B------:R-:W-:Y:S01]  /*ed40*/  LOP3.LUT R168, R169, 0x380, RZ, 0xc0, !PT ;  /* 0x00000380a9a87812 */ /* 0x000fe200078ec0ff */
[----:B------:R0:W-:Y:S01]  /*ed50*/  STSM.16.M88.4 [R5], R8 ;  /* 0x0000000805007844 */ /* 0x0001e20000000200 */
[----:B------:R-:W-:Y:S02]  /*ed60*/  SHF.R.U64 R152, R152, 0x3, RZ ;  /* 0x0000000398987819 */ /* 0x000fe400000012ff */
[----:B------:R-:W-:Y:S02]  /*ed70*/  MOV R7, R6 ;  /* 0x0000000600077202 */ /* 0x000fe40000000f00 */
[----:B------:R-:W-:Y:S02]  /*ed80*/  IADD3 R171, P4, R2, 0x8040, RZ ;  /* 0x0000804002ab7810 */ /* 0x000fe40007f9e0ff */
[----:B------:R-:W-:Y:S01]  /*ed90*/  LOP3.LUT R162, R162, R163, RZ, 0x3c, !PT ;  /* 0x000000a3a2a27212 */ /* 0x000fe200078e3cff */
[--C-:B------:R-:W-:Y:S01]  /*eda0*/  IMAD.X R163, RZ, RZ, R3.reuse, P3 ;  /* 0x000000ffffa37224 */ /* 0x100fe200018e0603 */
[----:B------:R-:W-:Y:S01]  /*edb0*/  LOP3.LUT R164, R164, R165, RZ, 0x3c, !PT ;  /* 0x000000a5a4a47212 */ /* 0x000fe200078e3cff */
[--C-:B------:R-:W-:Y:S01]  /*edc0*/  IMAD.X R165, RZ, RZ, R3.reuse, P6 ;  /* 0x000000ffffa57224 */ /* 0x100fe200030e0603 */
[----:B------:R-:W-:Y:S01]  /*edd0*/  SHF.R.U64 R166, R166, 0x3, RZ ;  /* 0x00000003a6a67819 */ /* 0x000fe200000012ff */
[----:B------:R1:W-:Y:S01]  /*ede0*/  STSM.16.M88.4 [R7], R12 ;  /* 0x0000000c07007844 */ /* 0x0003e20000000200 */
[----:B------:R-:W-:Y:S01]  /*edf0*/  LOP3.LUT R20, R20, R21, RZ, 0x3c, !PT ;  /* 0x0000001514147212 */ /* 0x000fe200078e3cff */
[----:B------:R-:W-:Y:S01]  /*ee00*/  IMAD.X R21, RZ, RZ, R3, P2 ;  /* 0x000000ffff157224 */ /* 0x000fe200010e0603 */
[----:B------:R-:W-:-:S02]  /*ee10*/  SHF.R.U64 R168, R168, 0x3, RZ ;  /* 0x00000003a8a87819 */ /* 0x000fc400000012ff */
[----:B------:R-:W-:Y:S01]  /*ee20*/  LOP3.LUT R152, R152, R153, RZ, 0x3c, !PT ;  /* 0x0000009998987212 */ /* 0x000fe200078e3cff */
[----:B------:R-:W-:Y:S01]  /*ee30*/  IMAD.X R153, RZ, RZ, R3, P0 ;  /* 0x000000ffff997224 */ /* 0x000fe200000e0603 */
[----:B------:R-:W-:Y:S02]  /*ee40*/  LOP3.LUT R170, R171, 0x380, RZ, 0xc0, !PT ;  /* 0x00000380abaa7812 */ /* 0x000fe400078ec0ff */
[C---:B------:R-:W-:Y:S02]  /*ee50*/  IADD3 R157, P3, R2.reuse, 0x8060, RZ ;  /* 0x00008060029d7810 */ /* 0x040fe40007f7e0ff */
[----:B------:R-:W-:Y:S02]  /*ee60*/  IADD3 R159, P6, R2, 0xc000, RZ ;  /* 0x0000c000029f7810 */ /* 0x000fe40007fde0ff */
[----:B------:R-:W-:Y:S02]  /*ee70*/  MOV R154, R154 ;  /* 0x0000009a009a7202 */ /* 0x000fe40000000f00 */
[----:B0-----:R-:W-:-:S02]  /*ee80*/  F2FP.F16.F32.PACK_AB R8, R41, R40 ;  /* 0x000000282908723e */ /* 0x001fc400000000ff */
[----:B------:R-:W-:Y:S02]  /*ee90*/  F2FP.F16.F32.PACK_AB R9, R43, R42 ;  /* 0x0000002a2b09723e */ /* 0x000fe400000000ff */
[----:B------:R-:W-:Y:S02]  /*eea0*/  F2FP.F16.F32.PACK_AB R10, R45, R44 ;  /* 0x0000002c2d0a723e */ /* 0x000fe400000000ff */
[----:B------:R-:W-:Y:S02]  /*eeb0*/  F2FP.F16.F32.PACK_AB R11, R47, R46 ;  /* 0x0000002e2f0b723e */ /* 0x000fe400000000ff */
[----:B------:R-:W-:Y:S01]  /*eec0*/  LOP3.LUT R166, R166, R167, RZ, 0x3c, !PT ;  /* 0x000000a7a6a67212 */ /* 0x000fe200078e3cff */
[----:B------:R-:W-:Y:S01]  /*eed0*/  IMAD.X R167, RZ, RZ, R3, P5 ;  /* 0x000000ffffa77224 */ /* 0x000fe200028e0603 */
[----:B------:R-:W-:Y:S01]  /*eee0*/  MOV R161, R160 ;  /* 0x000000a000a17202 */ /* 0x000fe20000000f00 */
[----:B------:R0:W-:Y:S01]  /*eef0*/  STSM.16.M88.4 [R154], R8 ;  /* 0x000000089a007844 */ /* 0x0001e20000000200 */
[----:B-1----:R-:W-:-:S02]  /*ef00*/  F2FP.F16.F32.PACK_AB R12, R49, R48 ;  /* 0x00000030310c723e */ /* 0x002fc400000000ff */
[----:B------:R-:W-:Y:S02]  /*ef10*/  F2FP.F16.F32.PACK_AB R13, R51, R50 ;  /* 0x00000032330d723e */ /* 0x000fe400000000ff */
[----:B------:R-:W-:Y:S02]  /*ef20*/  F2FP.F16.F32.PACK_AB R14, R53, R52 ;  /* 0x00000034350e723e */ /* 0x000fe400000000ff */
[----:B------:R-:W-:Y:S02]  /*ef30*/  F2FP.F16.F32.PACK_AB R15, R55, R54 ;  /* 0x00000036370f723e */ /* 0x000fe400000000ff */
[----:B------:R-:W-:Y:S01]  /*ef40*/  LOP3.LUT R168, R168, R169, RZ, 0x3c, !PT ;  /* 0x000000a9a8a87212 */ /* 0x000fe200078e3cff */
[----:B------:R-:W-:Y:S01]  /*ef50*/  IMAD.X R169, RZ, RZ, R3, P1 ;  /* 0x000000ffffa97224 */ /* 0x000fe200008e0603 */
[----:B------:R-:W-:Y:S01]  /*ef60*/  SHF.R.U64 R170, R170, 0x3, RZ ;  /* 0x00000003aaaa7819 */ /* 0x000fe200000012ff */
[----:B------:R1:W-:Y:S01]  /*ef70*/  STSM.16.M88.4 [R161], R12 ;  /* 0x0000000ca1007844 */ /* 0x0003e20000000200 */
[----:B------:R-:W-:-:S02]  /*ef80*/  LOP3.LUT R156, R157, 0x380, RZ, 0xc0, !PT ;  /* 0x000003809d9c7812 */ /* 0x000fc400078ec0ff */
[----:B------:R-:W-:Y:S02]  /*ef90*/  LOP3.LUT R158, R159, 0x380, RZ, 0xc0, !PT ;  /* 0x000003809f9e7812 */ /* 0x000fe400078ec0ff */
[----:B------:R-:W-:Y:S02]  /*efa0*/  MOV R22, R20 ;  /* 0x0000001400167202 */ /* 0x000fe40000000f00 */
[C---:B------:R-:W-:Y:S02]  /*efb0*/  IADD3 R6, P5, R2.reuse, 0xc020, RZ ;  /* 0x0000c02002067810 */ /* 0x040fe40007fbe0ff */
[C---:B------:R-:W-:Y:S02]  /*efc0*/  IADD3 R5, P1, R2.reuse, 0xc060, RZ ;  /* 0x0000c06002057810 */ /* 0x040fe40007f3e0ff */
[----:B------:R-:W-:Y:S02]  /*efd0*/  MOV R20, R152 ;  /* 0x0000009800147202 */ /* 0x000fe40000000f00 */
[----:B------:R-:W-:-:S02]  /*efe0*/  IADD3 R19, P2, R2, 0xc040, RZ ;  /* 0x0000c04002137810 */ /* 0x000fc40007f5e0ff */
[----:B------:R-:W-:Y:S02]  /*eff0*/  MOV R162, R162 ;  /* 0x000000a200a27202 */ /* 0x000fe40000000f00 */
[----:B------:R-:W-:Y:S02]  /*f000*/  F2FP.F16.F32.PACK_AB R152, R57, R56 ;  /* 0x000000383998723e */ /* 0x000fe400000000ff */
[----:B------:R-:W-:Y:S02]  /*f010*/  F2FP.F16.F32.PACK_AB R153, R59, R58 ;  /* 0x0000003a3b99723e */ /* 0x000fe400000000ff */
[----:B0-----:R-:W-:Y:S02]  /*f020*/  F2FP.F16.F32.PACK_AB R154, R61, R60 ;  /* 0x0000003c3d9a723e */ /* 0x001fe400000000ff */
[----:B------:R-:W-:Y:S02]  /*f030*/  F2FP.F16.F32.PACK_AB R155, R63, R62 ;  /* 0x0000003e3f9b723e */ /* 0x000fe400000000ff */
[----:B------:R-:W-:-:S02]  /*f040*/  MOV R164, R164 ;  /* 0x000000a400a47202 */ /* 0x000fc40000000f00 */
[----:B------:R-:W-:Y:S01]  /*f050*/  F2FP.F16.F32.PACK_AB R8, R65, R64 ;  /* 0x000000404108723e */ /* 0x000fe200000000ff */
[----:B------:R-:W-:Y:S01]  /*f060*/  STSM.16.M88.4 [R162], R152 ;  /* 0x00000098a2007844 */ /* 0x000fe20000000200 */
[----:B------:R-:W-:Y:S02]  /*f070*/  F2FP.F16.F32.PACK_AB R9, R67, R66 ;  /* 0x000000424309723e */ /* 0x000fe400000000ff */
[----:B------:R-:W-:Y:S02]  /*f080*/  F2FP.F16.F32.PACK_AB R10, R69, R68 ;  /* 0x00000044450a723e */ /* 0x000fe400000000ff */
[----:B------:R-:W-:Y:S02]  /*f090*/  F2FP.F16.F32.PACK_AB R11, R71, R70 ;  /* 0x00000046470b723e */ /* 0x000fe400000000ff */
[----:B------:R-:W-:Y:S01]  /*f0a0*/  LOP3.LUT R170, R170, R171, RZ, 0x3c, !PT ;  /* 0x000000abaaaa7212 */ /* 0x000fe200078e3cff */
[----:B------:R-:W-:Y:S01]  /*f0b0*/  IMAD.X R171, RZ, RZ, R3, P4 ;  /* 0x000000ffffab7224 */ /* 0x000fe200020e0603 */
[----:B------:R-:W-:Y:S01]  /*f0c0*/  SHF.R.U64 R156, R156, 0x3, RZ ;  /* 0x000000039c9c7819 */ /* 0x000fe200000012ff */
[----:B------:R0:W-:Y:S01]  /*f0d0*/  STSM.16.M88.4 [R164], R8 ;  /* 0x00000008a4007844 */ /* 0x0001e20000000200 */
[----:B------:R-:W-:-:S02]  /*f0e0*/  SHF.R.U64 R158, R158, 0x3, RZ ;  /* 0x000000039e9e7819 */ /* 0x000fc400000012ff */
[----:B------:R-:W-:Y:S02]  /*f0f0*/  MOV R166, R166 ;  /* 0x000000a600a67202 */ /* 0x000fe40000000f00 */
[----:B-1----:R-:W-:Y:S02]  /*f100*/  F2FP.F16.F32.PACK_AB R12, R73, R72 ;  /* 0x00000048490c723e */ /* 0x002fe400000000ff */
[----:B------:R-:W-:Y:S02]  /*f110*/  F2FP.F16.F32.PACK_AB R13, R75, R74 ;  /* 0x0000004a4b0d723e */ /* 0x000fe400000000ff */
[----:B------:R-:W-:Y:S02]  /*f120*/  F2FP.F16.F32.PACK_AB R14, R77, R76 ;  /* 0x0000004c4d0e723e */ /* 0x000fe400000000ff */
[----:B------:R-:W-:Y:S02]  /*f130*/  F2FP.F16.F32.PACK_AB R15, R79, R78 ;  /* 0x0000004e4f0f723e */ /* 0x000fe400000000ff */
[----:B------:R-:W-:-:S02]  /*f140*/  LOP3.LUT R7, R6, 0x380, RZ, 0xc0, !PT ;  /* 0x0000038006077812 */ /* 0x000fc400078ec0ff */
[----:B------:R-:W-:Y:S01]  /*f150*/  LOP3.LUT R2, R5, 0x380, RZ, 0xc0, !PT ;  /* 0x0000038005027812 */ /* 0x000fe200078ec0ff */
[----:B------:R1:W-:Y:S01]  /*f160*/  STSM.16.M88.4 [R166], R12 ;  /* 0x0000000ca6007844 */ /* 0x0003e20000000200 */
[----:B------:R-:W-:Y:S02]  /*f170*/  LOP3.LUT R18, R19, 0x380, RZ, 0xc0, !PT ;  /* 0x0000038013127812 */ /* 0x000fe400078ec0ff */
[----:B------:R-:W-:Y:S01]  /*f180*/  LOP3.LUT R156, R156, R157, RZ, 0x3c, !PT ;  /* 0x0000009d9c9c7212 */ /* 0x000fe200078e3cff */
[--C-:B------:R-:W-:Y:S01]  /*f190*/  IMAD.X R157, RZ, RZ, R3.reuse, P3 ;  /* 0x000000ffff9d7224 */ /* 0x100fe200018e0603 */
[----:B------:R-:W-:Y:S01]  /*f1a0*/  LOP3.LUT R158, R158, R159, RZ, 0x3c, !PT ;  /* 0x0000009f9e9e7212 */ /* 0x000fe200078e3cff */
[----:B------:R-:W-:Y:S01]  /*f1b0*/  IMAD.X R159, RZ, RZ, R3, P6 ;  /* 0x000000ffff9f7224 */ /* 0x000fe200030e0603 */
[----:B------:R-:W-:Y:S02]  /*f1c0*/  SHF.R.U64 R7, R7, 0x3, RZ ;  /* 0x0000000307077819 */ /* 0x000fe400000012ff */
[----:B------:R-:W-:-:S02]  /*f1d0*/  SHF.R.U64 R2, R2, 0x3, RZ ;  /* 0x0000000302027819 */ /* 0x000fc400000012ff */
[----:B------:R-:W-:Y:S02]  /*f1e0*/  SHF.R.U64 R18, R18, 0x3, RZ ;  /* 0x0000000312127819 */ /* 0x000fe400000012ff */
[----:B------:R-:W-:Y:S02]  /*f1f0*/  MOV R160, R168 ;  /* 0x000000a800a07202 */ /* 0x000fe40000000f00 */
[----:B------:R-:W-:Y:S02]  /*f200*/  MOV R21, R170 ;  /* 0x000000aa00157202 */ /* 0x000fe40000000f00 */
[----:B0-----:R-:W-:Y:S02]  /*f210*/  F2FP.F16.F32.PACK_AB R164, R81, R80 ;  /* 0x0000005051a4723e */ /* 0x001fe400000000ff */
[----:B------:R-:W-:Y:S02]  /*f220*/  F2FP.F16.F32.PACK_AB R165, R83, R82 ;  /* 0x0000005253a5723e */ /* 0x000fe400000000ff */
[----:B-1----:R-:W-:-:S02]  /*f230*/  F2FP.F16.F32.PACK_AB R166, R85, R84 ;  /* 0x0000005455a6723e */ /* 0x002fc400000000ff */
[----:B------:R-:W-:Y:S02]  /*f240*/  F2FP.F16.F32.PACK_AB R167, R87, R86 ;  /* 0x0000005657a7723e */ /* 0x000fe400000000ff */
[----:B------:R-:W-:Y:S02]  /*f250*/  F2FP.F16.F32.PACK_AB R168, R89, R88 ;  /* 0x0000005859a8723e */ /* 0x000fe400000000ff */
[----:B------:R-:W-:Y:S01]  /*f260*/  F2FP.F16.F32.PACK_AB R169, R91, R90 ;  /* 0x0000005a5ba9723e */ /* 0x000fe200000000ff */
[----:B------:R-:W-:Y:S01]  /*f270*/  STSM.16.M88.4 [R22], R164 ;  /* 0x000000a416007844 */ /* 0x000fe20000000200 */
[----:B------:R-:W-:Y:S02]  /*f280*/  F2FP.F16.F32.PACK_AB R170, R93, R92 ;  /* 0x0000005c5daa723e */ /* 0x000fe400000000ff */
[----:B------:R-:W-:Y:S02]  /*f290*/  F2FP.F16.F32.PACK_AB R171, R95, R94 ;  /* 0x0000005e5fab723e */ /* 0x000fe400000000ff */
[----:B------:R-:W-:Y:S01]  /*f2a0*/  LOP3.LUT R6, R7, R6, RZ, 0x3c, !PT ;  /* 0x0000000607067212 */ /* 0x000fe200078e3cff */
[--C-:B------:R-:W-:Y:S01]  /*f2b0*/  IMAD.X R7, RZ, RZ, R3.reuse, P5 ;  /* 0x000000ffff077224 */ /* 0x100fe200028e0603 */
[----:B------:R-:W-:Y:S01]  /*f2c0*/  LOP3.LUT R2, R2, R5, RZ, 0x3c, !PT ;  /* 0x0000000502027212 */ /* 0x000fe200078e3cff */
[----:B------:R0:W-:Y:S01]  /*f2d0*/  STSM.16.M88.4 [R160], R168 ;  /* 0x000000a8a0007844 */ /* 0x0001e20000000200 */
[----:B------:R-:W-:Y:S01]  /*f2e0*/  LOP3.LUT R18, R18, R19, RZ, 0x3c, !PT ;  /* 0x0000001312127212 */ /* 0x000fe200078e3cff */
[--C-:B------:R-:W-:Y:S01]  /*f2f0*/  IMAD.X R19, RZ, RZ, R3.reuse, P2 ;  /* 0x000000ffff137224 */ /* 0x100fe200010e0603 */
[----:B------:R-:W-:Y:S01]  /*f300*/  MOV R172, R156 ;  /* 0x0000009c00ac7202 */ /* 0x000fe20000000f00 */
[----:B------:R-:W-:Y:S01]  /*f310*/  IMAD.X R3, RZ, RZ, R3, P1 ;  /* 0x000000ffff037224 */ /* 0x000fe200008e0603 */
[----:B------:R-:W-:-:S02]  /*f320*/  MOV R5, R158 ;  /* 0x0000009e00057202 */ /* 0x000fc40000000f00 */
[----:B------:R-:W-:Y:S02]  /*f330*/  F2FP.F16.F32.PACK_AB R152, R97, R96 ;  /* 0x000000606198723e */ /* 0x000fe400000000ff */
[----:B------:R-:W-:Y:S02]  /*f340*/  F2FP.F16.F32.PACK_AB R153, R99, R98 ;  /* 0x000000626399723e */ /* 0x000fe400000000ff */
[----:B------:R-:W-:Y:S02]  /*f350*/  F2FP.F16.F32.PACK_AB R154, R101, R100 ;  /* 0x00000064659a723e */ /* 0x000fe400000000ff */
[----:B------:R-:W-:Y:S02]  /*f360*/  F2FP.F16.F32.PACK_AB R155, R103, R102 ;  /* 0x00000066679b723e */ /* 0x000fe400000000ff */
[----:B------:R-:W-:Y:S02]  /*f370*/  F2FP.F16.F32.PACK_AB R156, R105, R104 ;  /* 0x00000068699c723e */ /* 0x000fe400000000ff */
[----:B------:R-:W-:Y:S01]  /*f380*/  F2FP.F16.F32.PACK_AB R157, R107, R106 ;  /* 0x0000006a6b9d723e */ /* 0x000fe200000000ff */
[----:B------:R1:W-:Y:S01]  /*f390*/  STSM.16.M88.4 [R20], R152 ;  /* 0x0000009814007844 */ /* 0x0003e20000000200 */
[----:B------:R-:W-:-:S02]  /*f3a0*/  F2FP.F16.F32.PACK_AB R158, R109, R108 ;  /* 0x0000006c6d9e723e */ /* 0x000fc400000000ff */
[----:B------:R-:W-:Y:S02]  /*f3b0*/  F2FP.F16.F32.PACK_AB R159, R111, R110 ;  /* 0x0000006e6f9f723e */ /* 0x000fe400000000ff */
[----:B0-----:R-:W-:Y:S02]  /*f3c0*/  F2FP.F16.F32.PACK_AB R160, R113, R112 ;  /* 0x0000007071a0723e */ /* 0x001fe400000000ff */
[----:B------:R-:W-:Y:S01]  /*f3d0*/  F2FP.F16.F32.PACK_AB R161, R115, R114 ;  /* 0x0000007273a1723e */ /* 0x000fe200000000ff */
[----:B------:R0:W-:Y:S01]  /*f3e0*/  STSM.16.M88.4 [R21], R156 ;  /* 0x0000009c15007844 */ /* 0x0001e20000000200 */
[----:B------:R-:W-:Y:S02]  /*f3f0*/  F2FP.F16.F32.PACK_AB R162, R117, R116 ;  /* 0x0000007475a2723e */ /* 0x000fe400000000ff */
[----:B------:R-:W-:Y:S02]  /*f400*/  F2FP.F16.F32.PACK_AB R163, R119, R118 ;  /* 0x0000007677a3723e */ /* 0x000fe400000000ff */
[----:B------:R-:W-:-:S02]  /*f410*/  F2FP.F16.F32.PACK_AB R8, R121, R120 ;  /* 0x000000787908723e */ /* 0x000fc400000000ff */
[----:B------:R-:W-:Y:S01]  /*f420*/  F2FP.F16.F32.PACK_AB R9, R123, R122 ;  /* 0x0000007a7b09723e */ /* 0x000fe200000000ff */
[----:B------:R-:W-:Y:S01]  /*f430*/  STSM.16.M88.4 [R172], R160 ;  /* 0x000000a0ac007844 */ /* 0x000fe20000000200 */
[----:B------:R-:W-:Y:S02]  /*f440*/  F2FP.F16.F32.PACK_AB R10, R125, R124 ;  /* 0x0000007c7d0a723e */ /* 0x000fe400000000ff */
[----:B------:R-:W-:Y:S02]  /*f450*/  F2FP.F16.F32.PACK_AB R11, R127, R126 ;  /* 0x0000007e7f0b723e */ /* 0x000fe400000000ff */
[----:B------:R-:W-:Y:S02]  /*f460*/  MOV R6, R6 ;  /* 0x0000000600067202 */ /* 0x000fe40000000f00 */
[----:B------:R-:W-:Y:S01]  /*f470*/  F2FP.F16.F32.PACK_AB R12, R129, R128 ;  /* 0x00000080810c723e */ /* 0x000fe200000000ff */
[----:B------:R-:W-:Y:S01]  /*f480*/  STSM.16.M88.4 [R5], R8 ;  /* 0x0000000805007844 */ /* 0x000fe20000000200 */
[----:B------:R-:W-:-:S02]  /*f490*/  F2FP.F16.F32.PACK_AB R13, R131, R130 ;  /* 0x00000082830d723e */ /* 0x000fc400000000ff */
[----:B------:R-:W-:Y:S02]  /*f4a0*/  F2FP.F16.F32.PACK_AB R14, R133, R132 ;  /* 0x00000084850e723e */ /* 0x000fe400000000ff */
[----:B------:R-:W-:Y:S02]  /*f4b0*/  F2FP.F16.F32.PACK_AB R15, R135, R134 ;  /* 0x00000086870f723e */ /* 0x000fe400000000ff */
[----:B------:R-:W-:Y:S02]  /*f4c0*/  MOV R18, R18 ;  /* 0x0000001200127202 */ /* 0x000fe40000000f00 */
[----:B-1----:R-:W-:Y:S01]  /*f4d0*/  F2FP.F16.F32.PACK_AB R152, R137, R136 ;  /* 0x000000888998723e */ /* 0x002fe200000000ff */
[----:B------:R1:W-:Y:S01]  /*f4e0*/  STSM.16.M88.4 [R6], R12 ;  /* 0x0000000c06007844 */ /* 0x0003e20000000200 */
[----:B------:R-:W-:Y:S02]  /*f4f0*/  F2FP.F16.F32.PACK_AB R153, R139, R138 ;  /* 0x0000008a8b99723e */ /* 0x000fe400000000ff */
[----:B------:R-:W-:-:S02]  /*f500*/  F2FP.F16.F32.PACK_AB R154, R141, R140 ;  /* 0x0000008c8d9a723e */ /* 0x000fc400000000ff */
[----:B------:R-:W-:Y:S02]  /*f510*/  F2FP.F16.F32.PACK_AB R155, R143, R142 ;  /* 0x0000008e8f9b723e */ /* 0x000fe400000000ff */
[----:B------:R-:W-:Y:S01]  /*f520*/  MOV R7, R2 ;  /* 0x0000000200077202 */ /* 0x000fe20000000f00 */
[----:B------:R-:W-:Y:S01]  /*f530*/  IMAD.U32 R2, RZ, RZ, UR12 ;  /* 0x0000000cff027e24 */ /* 0x000fe2000f8e00ff */
[----:B0-----:R-:W-:Y:S01]  /*f540*/  F2FP.F16.F32.PACK_AB R156, R145, R144 ;  /* 0x00000090919c723e */ /* 0x001fe200000000ff */
[----:B------:R-:W-:Y:S01]  /*f550*/  STSM.16.M88.4 [R18], R152 ;  /* 0x0000009812007844 */ /* 0x000fe20000000200 */
[----:B------:R-:W-:Y:S01]  /*f560*/  F2FP.F16.F32.PACK_AB R157, R147, R146 ;  /* 0x00000092939d723e */ /* 0x000fe200000000ff */
[----:B------:R-:W-:Y:S01]  /*f570*/  IMAD.U32 R3, RZ, RZ, UR13 ;  /* 0x0000000dff037e24 */ /* 0x000fe2000f8e00ff */
[----:B------:R-:W-:Y:S02]  /*f580*/  F2FP.F16.F32.PACK_AB R158, R149, R148 ;  /* 0x00000094959e723e */ /* 0x000fe400000000ff */
[----:B------:R-:W-:-:S02]  /*f590*/  F2FP.F16.F32.PACK_AB R159, R151, R150 ;  /* 0x00000096979f723e */ /* 0x000fc400000000ff */
[----:B------:R-:W-:-:S03]  /*f5a0*/  ISETP.NE.U32.AND P0, PT, RZ, UR16, PT ;  /* 0x00000010ff007c0c */ /* 0x000fc6000bf05070 */
[----:B------:R0:W-:Y:S01]  /*f5b0*/  STSM.16.M88.4 [R7], R156 ;  /* 0x0000009c07007844 */ /* 0x0001e20000000200 */
[----:B------:R-:W-:Y:S01]  /*f5c0*/  BAR.SYNC.DEFER_BLOCKING 0x1, 0x100 ;  /* 0x0044000000007b1d */ /* 0x000fe20000010000 */
[----:B------:R-:W-:-:S13]  /*f5d0*/  ISETP.NE.AND.EX P0, PT, RZ, UR17, PT, P0 ;  /* 0x00000011ff007c0c */ /* 0x000fda000bf05300 */
[----:B------:R2:W3:Y:S01]  /*f5e0*/  @P0 LDG.E R19, desc[UR36][R2.64] ;  /* 0x0000002402130981 */ /* 0x0004e2000c1e1900 */
[----:B------:R-:W-:Y:S01]  /*f5f0*/  PLOP3.LUT P4, PT, PT, PT, UP0, 0x80, 0x0 ;  /* 0x000000000000781c */ /* 0x000fe20003f8f008 */
[----:B------:R-:W-:-:S06]  /*f600*/  @UP0 UIMAD.WIDE UR14, UR9, 0x4, UR14 ;  /* 0x00000004090e08a5 */ /* 0x000fcc000f8e020e */
[----:B--2---:R-:W-:Y:S02]  /*f610*/  IMAD.U32 R2, RZ, RZ, UR14 ;  /* 0x0000000eff027e24 */ /* 0x004fe4000f8e00ff */
[----:B------:R-:W-:-:S05]  /*f620*/  IMAD.U32 R3, RZ, RZ, UR15 ;  /* 0x0000000fff037e24 */ /* 0x000fca000f8e00ff */
[----:B-1----:R1:W2:Y:S01]  /*f630*/  @P4 LDG.E R6, desc[UR36][R2.64] ;  /* 0x0000002402064981 */ /* 0x0022a2000c1e1900 */
[----:B------:R-:W-:Y:S01]  /*f640*/  UISETP.NE.AND UP0, UPT, UR19, URZ, UPT ;  /* 0x0000003f1300728c */ /* 0x000fe2000bf05270 */
[----:B------:R-:W-:Y:S01]  /*f650*/  VIADD R5, R23, UR61 ;  /* 0x0000003d17057c36 */ /* 0x000fe20008000000 */
[----:B------:R-:W-:Y:S02]  /*f660*/  UISETP.NE.AND UP1, UPT, UR22, 0x1, UPT ;  /* 0x000000011600788c */ /* 0x000fe4000bf25270 */
[----:B------:R-:W-:Y:S01]  /*f670*/  USEL UR4, UR19, UR4, UP0 ;  /* 0x0000000413047287 */ /* 0x000fe20008000000 */
[----:B------:R-:W-:Y:S01]  /*f680*/  UMOV UR25, 0x9b8 ;  /* 0x000009b800197882 */ /* 0x000fe20000000000 */
[----:B------:R-:W-:Y:S02]  /*f690*/  UISETP.NE.U32.AND UP0, UPT, UR16, URZ, UPT ;  /* 0x0000003f1000728c */ /* 0x000fe4000bf05070 */
[----:B------:R-:W-:Y:S01]  /*f6a0*/  PLOP3.LUT P1, PT, PT, PT, UP1, 0x80, 0x0 ;  /* 0x000000000000781c */ /* 0x000fe20003f2f018 */
[----:B------:R-:W-:Y:S01]  /*f6b0*/  UISETP.GT.AND UP2, UPT, UR4, 0x1, UPT ;  /* 0x000000010400788c */ /* 0x000fe2000bf44270 */
[----:B-1----:R-:W-:Y:S01]  /*f6c0*/  IMAD.MOV.U32 R3, RZ, RZ, R5 ;  /* 0x000000ffff037224 */ /* 0x002fe200078e0005 */
[----:B------:R-:W-:-:S02]  /*f6d0*/  UISETP.NE.AND.EX UP0, UPT, UR17, URZ, UPT, UP0 ;  /* 0x0000003f1100728c */ /* 0x000fc4000bf05300 */
[----:B------:R-:W-:Y:S01]  /*f6e0*/  USEL UR25, UR25, 0x978, UP2 ;  /* 0x0000097819197887 */ /* 0x000fe20009000000 */
[----:B------:R-:W-:Y:S01]  /*f6f0*/  UMOV UR4, URZ ;  /* 0x0000003f00047c82 */ /* 0x000fe20008000000 */
[----:B------:R-:W-:Y:S02]  /*f700*/  USHF.R.S32.HI UR14, URZ, 0x1f, UR9 ;  /* 0x0000001f3f0e7899 */ /* 0x000fe40008011409 */
[----:B------:R-:W-:Y:S01]  /*f710*/  USEL UR9, UR9, URZ, !UP0 ;  /* 0x0000003f09097287 */ /* 0x000fe2000c000000 */
[----:B------:R-:W-:Y:S01]  /*f720*/  @UP1 ULDC UR27, c[0x0][0xbec] ;  /* 0x0002fb00001b1ab9 */ /* 0x000fe20000000800 */
[----:B------:R-:W-:Y:S02]  /*f730*/  USEL UR23, UR18, URZ, UP2 ;  /* 0x0000003f12177287 */ /* 0x000fe40009000000 */
[----:B------:R-:W-:Y:S01]  /*f740*/  @P1 IMAD.HI.U32 R2, R5, UR27, RZ ;  /* 0x0000001b05021c27 */ /* 0x000fe2000f8e00ff */
[----:B------:R-:W-:-:S03]  /*f750*/  USEL UR24, UR14, URZ, !UP0 ;  /* 0x0000003f0e187287 */ /* 0x000fc6000c000000 */
[----:B------:R-:W-:Y:S01]  /*f760*/  ULDC.64 UR18, c[0x0][UR25+0x220] ;  /* 0x0000880019127abb */ /* 0x000fe20008000a00 */
[----:B------:R-:W-:Y:S01]  /*f770*/  ULDC.64 UR16, c[0x0][UR25+0x218] ;  /* 0x0000860019107abb */ /* 0x000fe20008000a00 */
[----:B------:R-:W-:Y:S01]  /*f780*/  UIMAD UR19, UR19, UR9, URZ ;  /* 0x00000009131372a4 */ /* 0x000fe2000f8e023f */
[----:B------:R-:W-:Y:S01]  /*f790*/  ULDC.64 UR20, c[0x0][UR25+0x228] ;  /* 0x00008a0019147abb */ /* 0x000fe20008000a00 */
[----:B------:R-:W-:Y:S01]  /*f7a0*/  @UP1 ULDC UR30, c[0x0][0xbf0] ;  /* 0x0002fc00001e1ab9 */ /* 0x000fe20000000800 */
[----:B------:R-:W-:Y:S01]  /*f7b0*/  UIMAD.WIDE.U32 UR14, UR16, UR26, URZ ;  /* 0x0000001a100e72a5 */ /* 0x000fe2000f8e003f */
[----:B------:R-:W-:Y:S01]  /*f7c0*/  @P1 SHF.R.U32.HI R3, RZ, UR30, R2 ;  /* 0x0000001eff031c19 */ /* 0x000fe20008011602 */
[----:B------:R-:W-:Y:S02]  /*f7d0*/  UIMAD UR26, UR17, UR26, URZ ;  /* 0x0000001a111a72a4 */ /* 0x000fe4000f8e023f */
[----:B------:R-:W-:Y:S02]  /*f7e0*/  UIMAD.WIDE.U32 UR28, UR20, UR23, URZ ;  /* 0x00000017141c72a5 */ /* 0x000fe4000f8e003f */
[----:B------:R-:W-:Y:S01]  /*f7f0*/  UIMAD.WIDE.U32 UR16, UR18, UR9, URZ ;  /* 0x00000009121072a5 */ /* 0x000fe2000f8e003f */
[----:B------:R-:W-:Y:S01]  /*f800*/  IMAD.MOV R2, RZ, RZ, -R3 ;  /* 0x000000ffff027224 */ /* 0x000fe200078e0a03 */
[----:B------:R-:W-:-:S02]  /*f810*/  UIMAD UR20, UR21, UR23, URZ ;  /* 0x00000017151472a4 */ /* 0x000fc4000f8e023f */
[----:B------:R-:W-:Y:S01]  /*f820*/  UIMAD UR19, UR18, UR24, UR19 ;  /* 0x00000018121372a4 */ /* 0x000fe2000f8e0213 */
[----:B------:R-:W-:Y:S01]  /*f830*/  IMAD.U32 R8, RZ, RZ, UR28 ;  /* 0x0000001cff087e24 */ /* 0x000fe2000f8e00ff */
[----:B------:R-:W-:Y:S01]  /*f840*/  UIADD3 UR20, UR29, UR20, URZ ;  /* 0x000000141d147290 */ /* 0x000fe2000fffe03f */
[----:B0-----:R-:W-:Y:S01]  /*f850*/  IMAD R7, R2, UR22, R5 ;  /* 0x0000001602077c24 */ /* 0x001fe2000f8e0205 */
[----:B------:R-:W-:Y:S02]  /*f860*/  UIADD3 UR19, UR17, UR19, URZ ;  /* 0x0000001311137290 */ /* 0x000fe4000fffe03f */
[----:B------:R-:W-:Y:S02]  /*f870*/  UIADD3 UR26, UR15, UR26, URZ ;  /* 0x0000001a0f1a7290 */ /* 0x000fe4000fffe03f */
[----:B------:R-:W-:Y:S01]  /*f880*/  IMAD.U32 R10, RZ, RZ, UR20 ;  /* 0x00000014ff0a7e24 */ /* 0x000fe2000f8e00ff */
[----:B---3--:R-:W-:-:S13]  /*f890*/  @P0 R2UR UR4, R19 ;  /* 0x00000000130402ca */ /* 0x008fda00000e0000 */
[----:B------:R-:W-:Y:S02]  /*f8a0*/  UIADD3 UR14, UP0, UP3, UR16, UR14, UR4 ;  /* 0x0000000e100e7290 */ /* 0x000fe4000fb1e004 */
[----:B------:R-:W-:-:S04]  /*f8b0*/  USHF.R.S32.HI UR17, URZ, 0x1f, UR4 ;  /* 0x0000001f3f117899 */ /* 0x000fc80008011404 */
[----:B------:R-:W-:Y:S01]  /*f8c0*/  UIADD3.X UR16, UR19, UR26, UR17, UP0, UP3 ;  /* 0x0000001a13107290 */ /* 0x000fe200087e6411 */
[----:B------:R-:W-:Y:S01]  /*f8d0*/  IADD3 R2, P2, P3, R3, UR14, R8 ;  /* 0x0000000e03027c10 */ /* 0x000fe2000fb5e008 */
[----:B------:R-:W-:Y:S01]  /*f8e0*/  ULDC.64 UR14, c[0x0][UR25+0x210] ;  /* 0x00008400190e7abb */ /* 0x000fe20008000a00 */
[----:B------:R-:W-:Y:S01]  /*f8f0*/  SHF.R.S32.HI R3, RZ, 0x1f, R3 ;  /* 0x0000001fff037819 */ /* 0x000fe20000011403 */
[----:B------:R-:W-:Y:S01]  /*f900*/  IMAD R9, R7, UR15, RZ ;  /* 0x0000000f07097c24 */ /* 0x000fe2000f8e02ff */
[----:B------:R-:W-:Y:S01]  /*f910*/  SHF.R.S32.HI R8, RZ, 0x1f, R7 ;  /* 0x0000001fff087819 */ /* 0x000fe20000011407 */
[----:B------:R-:W-:Y:S01]  /*f920*/  ULDC.64 UR18, c[0x0][0xba8] ;  /* 0x0002ea0000127ab9 */ /* 0x000fe20000000a00 */
[----:B------:R-:W-:Y:S01]  /*f930*/  IADD3.X R3, R3, UR16, R10, P2, P3 ;  /* 0x0000001003037c10 */ /* 0x000fe200097e640a */
[----:B------:R-:W-:Y:S01]  /*f940*/  @!UP2 ULDC UR18, c[0x0][0xb50] ;  /* 0x0002d4000012aab9 */ /* 0x000fe20000000800 */
[----:B------:R-:W-:Y:S01]  /*f950*/  @!UP2 ULDC UR19, c[0x0][0xb54] ;  /* 0x0002d5000013aab9 */ /* 0x000fe20000000800 */
[----:B------:R-:W-:-:S02]  /*f960*/  IMAD R9, R8, UR14, R9 ;  /* 0x0000000e08097c24 */ /* 0x000fc4000f8e0209 */
[----:B------:R-:W-:Y:S01]  /*f970*/  IMAD.WIDE.U32 R2, R7, UR14, R2 ;  /* 0x0000000e07027c25 */ /* 0x000fe2000f8e0002 */
[----:B------:R-:W-:Y:S01]  /*f980*/  ULDC UR14, c[0x0][0xa88] ;  /* 0x0002a200000e7ab9 */ /* 0x000fe20000000800 */
[----:B--2---:R-:W-:Y:S02]  /*f990*/  @P4 R2UR UR14, R6 ;  /* 0x00000000060e42ca */ /* 0x004fe400000e0000 */
[----:B------:R-:W-:Y:S01]  /*f9a0*/  IMAD.IADD R3, R3, 0x1, R9 ;  /* 0x0000000103037824 */ /* 0x000fe200078e0209 */
[----:B------:R-:W-:-:S04]  /*f9b0*/  LEA R9, P2, R2, UR18, 0x2 ;  /* 0x0000001202097c11 */ /* 0x000fc8000f8410ff */
[----:B------:R-:W-:Y:S01]  /*f9c0*/  LEA.HI.X R10, R2, UR19, R3, 0x2, P2 ;  /* 0x00000013020a7c11 */ /* 0x000fe200090f1403 */
[----:B------:R-:W-:Y:S08]  /*f9d0*/  @P4 BRA `(.L_x_1308) ;  /* 0x0000000000284947 */ /* 0x000ff00003800000 */
[----:B------:R-:W-:Y:S05]  /*f9e0*/  @!P0 BRA `(.L_x_1308) ;  /* 0x0000000000248947 */ /* 0x000fea0003800000 */
[----:B------:R-:W-:Y:S02]  /*f9f0*/  IMAD.U32 R2, RZ, RZ, UR12 ;  /* 0x0000000cff027e24 */ /* 0x000fe4000f8e00ff */
[----:B------:R-:W-:Y:S02]  /*fa00*/  IMAD.U32 R6, RZ, RZ, UR12 ;  /* 0x0000000cff067e24 */ /* 0x000fe4000f8e00ff */
[----:B------:R-:W-:Y:S02]  /*fa10*/  IMAD.U32 R3, RZ, RZ, UR13 ;  /* 0x0000000dff037e24 */ /* 0x000fe4000f8e00ff */
[----:B------:R-:W-:-:S03]  /*fa20*/  IMAD.U32 R7, RZ, RZ, UR13 ;  /* 0x0000000dff077e24 */ /* 0x000fc6000f8e00ff */
[----:B------:R-:W2:Y:S04]  /*fa30*/  LDG.E R2, desc[UR36][R2.64] ;  /* 0x0000002402027981 */ /* 0x000ea8000c1e1900 */
[----:B------:R-:W3:Y:S01]  /*fa40*/  LDG.E R6, desc[UR36][R6.64+0x4] ;  /* 0x0000042406067981 */ /* 0x000ee2000c1e1900 */
[----:B--2---:R-:W-:Y:S02]  /*fa50*/  R2UR UR12, R2 ;  /* 0x00000000020c72ca */ /* 0x004fe400000e0000 */
[----:B---3--:R-:W-:-:S13]  /*fa60*/  R2UR UR14, R6 ;  /* 0x00000000060e72ca */ /* 0x008fda00000e0000 */
[----:B------:R-:W-:-:S12]  /*fa70*/  UIADD3 UR14, -UR12, UR14, URZ ;  /* 0x0000000e0c0e7290 */ /* 0x000fd8000fffe13f */
.L_x_1308:
[----:B------:R-:W2:Y:S04]  /*fa80*/  LDL R11, [R1+0x24] ;  /* 0x00002400010b7983 */ /* 0x000ea80000100800 */
[----:B------:R-:W3:Y:S01]  /*fa90*/  LDL R8, [R1+0x18] ;  /* 0x0000180001087983 */ /* 0x000ee20000100800 */
[----:B------:R-:W-:Y:S01]  /*faa0*/  UIMAD UR16, UR14, UR22, URZ ;  /* 0x000000160e1072a4 */ /* 0x000fe2000f8e023f */
[----:B------:R-:W-:Y:S02]  /*fab0*/  PLOP3.LUT P3, PT, PT, PT, UP2, 0x80, 0x0 ;  /* 0x000000000000781c */ /* 0x000fe40003f6f028 */
[----:B------:R-:W-:Y:S04]  /*fac0*/  SHFL.IDX PT, R2, R9, RZ, 0x1c1f ;  /* 0x001c1fff09027589 */ /* 0x000fe800000e0000 */
[----:B------:R-:W0:Y:S04]  /*fad0*/  SHFL.IDX PT, R3, R10, RZ, 0x1c1f ;  /* 0x001c1fff0a037589 */ /* 0x000e2800000e0000 */
[----:B------:R-:W-:Y:S04]  /*fae0*/  SHFL.IDX PT, R6, R9, 0x1, 0x1c1f ;  /* 0x003c1f0009067f89 */ /* 0x000fe800000e0000 */
[----:B------:R-:W1:Y:S01]  /*faf0*/  SHFL.IDX PT, R7, R10, 0x1, 0x1c1f ;  /* 0x003c1f000a077f89 */ /* 0x000e6200000e0000 */
[----:B--2---:R-:W-:Y:S01]  /*fb00*/  VIADD R11, R11, UR61 ;  /* 0x0000003d0b0b7c36 */ /* 0x004fe20008000000 */
[----:B---3--:R-:W-:-:S03]  /*fb10*/  LOP3.LUT P0, RZ, R8, 0x3, RZ, 0xc0, !PT ;  /* 0x0000000308ff7812 */ /* 0x008fc6000780c0ff */
[C---:B------:R-:W-:Y:S01]  /*fb20*/  VIADD R8, R11.reuse, 0x8 ;  /* 0x000000080b087836 */ /* 0x040fe20000000000 */
[----:B------:R-:W-:-:S04]  /*fb30*/  ISETP.GE.OR P2, PT, R11, UR16, P0 ;  /* 0x000000100b007c0c */ /* 0x000fc80008746670 */
[----:B------:R-:W-:-:S09]  /*fb40*/  ISETP.GE.OR P0, PT, R8, UR16, P0 ;  /* 0x0000001008007c0c */ /* 0x000fd20008706670 */
[----:B0-----:R0:W-:Y:S01]  /*fb50*/  @!P2 ST.E desc[UR36][R2.64], R4 ;  /* 0x000000040200a985 */ /* 0x0011e2000c101924 */
[----:B------:R-:W-:-:S03]  /*fb60*/  ISETP.GE.AND P2, PT, R11, UR16, PT ;  /* 0x000000100b007c0c */ /* 0x000fc6000bf46270 */
[----:B-1----:R0:W-:Y:S01]  /*fb70*/  @!P0 ST.E desc[UR36][R6.64], R0 ;  /* 0x0000000006008985 */ /* 0x0021e2000c101924 */
[----:B------:R-:W-:Y:S01]  /*fb80*/  ISETP.GE.AND P0, PT, R8, UR16, PT ;  /* 0x0000001008007c0c */ /* 0x000fe2000bf06270 */
[----:B------:R-:W-:-:S12]  /*fb90*/  @P3 BRA `(.L_x_1309) ;  /* 0x0000000c00f43947 */ /* 0x000fd80003800000 */
[----:B------:R-:W2:Y:S01]  /*fba0*/  LDL R22, [R1+0xc] ;  /* 0x00000c0001167983 */ /* 0x000ea20000100800 */
[----:B0-----:R-:W-:Y:S01]  /*fbb0*/  IMAD.SHL.U32 R0, R201, 0x8, RZ ;  /* 0x00000008c9007824 */ /* 0x001fe200078e00ff */
[----:B------:R-:W-:Y:S01]  /*fbc0*/  ULDC.64 UR14, c[0x0][0xaa0] ;  /* 0x0002a800000e7ab9 */ /* 0x000fe20000000a00 */
[----:B------:R-:W-:Y:S01]  /*fbd0*/  IMAD.MOV.U32 R3, RZ, RZ, 0x2 ;  /* 0x00000002ff037424 */ /* 0x000fe200078e00ff */
[----:B------:R-:W-:Y:S01]  /*fbe0*/  R2UR UR18, R205 ;  /* 0x00000000cd1272ca */ /* 0x000fe200000e0000 */
[----:B------:R-:W-:-:S04]  /*fbf0*/  UIMAD UR12, UR17, UR14, URZ ;  /* 0x0000000e110c72a4 */ /* 0x000fc8000f8e023f */
[----:B------:R-:W-:Y:S02]  /*fc00*/  UIMAD UR12, UR4, UR15, UR12 ;  /* 0x0000000f040c72a4 */ /* 0x000fe4000f8e020c */
[----:B------:R-:W-:-:S04]  /*fc10*/  UIADD3 UR8, UR8, 0x30820, URZ ;  /* 0x0003082008087890 */ /* 0x000fc8000fffe03f */
[----:B------:R-:W-:Y:S01]  /*fc20*/  UPRMT UR8, URZ, 0x654, UR8 ;  /* 0x000006543f087896 */ /* 0x000fe20008000008 */
[C---:B------:R-:W-:Y:S02]  /*fc30*/  VIADD R82, R0.reuse, 0x40 ;  /* 0x0000004000527836 */ /* 0x040fe40000000000 */
[C---:B------:R-:W-:Y:S02]  /*fc40*/  VIADD R84, R0.reuse, 0x80 ;  /* 0x0000008000547836 */ /* 0x040fe40000000000 */
[----:B------:R-:W-:Y:S01]  /*fc50*/  VIADD R86, R0, 0xc0 ;  /* 0x000000c000567836 */ /* 0x000fe20000000000 */
[----:B------:R-:W-:Y:S01]  /*fc60*/  BSSY B1, `(.L_x_1310) ;  /* 0x00000ac000017945 */ /* 0x000fe20003800000 */
[----:B------:R-:W-:Y:S02]  /*fc70*/  SHF.R.S32.HI R87, RZ, 0x1f, R0 ;  /* 0x0000001fff577819 */ /* 0x000fe40000011400 */
[----:B------:R-:W-:Y:S02]  /*fc80*/  SHF.R.S32.HI R81, RZ, 0x1f, R82 ;  /* 0x0000001fff517819 */ /* 0x000fe40000011452 */
[----:B------:R-:W-:-:S02]  /*fc90*/  SHF.R.S32.HI R83, RZ, 0x1f, R84 ;  /* 0x0000001fff537819 */ /* 0x000fc40000011454 */
[----:B------:R-:W-:Y:S01]  /*fca0*/  SHF.R.S32.HI R85, RZ, 0x1f, R86 ;  /* 0x0000001fff557819 */ /* 0x000fe20000011456 */
[----:B--2---:R-:W-:-:S04]  /*fcb0*/  IMAD R2, R22, 0x40, R0 ;  /* 0x0000004016027824 */ /* 0x004fc800078e0200 */
[----:B------:R-:W-:-:S03]  /*fcc0*/  IMAD.WIDE R2, R2, R3, UR10 ;  /* 0x0000000a02027e25 */ /* 0x000fc6000f8e0203 */
[C---:B------:R-:W-:Y:S02]  /*fcd0*/  IADD3 R25, P2, R2.reuse, 0x3000, RZ ;  /* 0x0000300002197810 */ /* 0x040fe40007f5e0ff */
[C---:B------:R-:W-:Y:S02]  /*fce0*/  IADD3 R9, P4, R2.reuse, 0x1000, RZ ;  /* 0x0000100002097810 */ /* 0x040fe40007f9e0ff */
[----:B------:R-:W-:Y:S02]  /*fcf0*/  LOP3.LUT R24, R25, 0x380, RZ, 0xc0, !PT ;  /* 0x0000038019187812 */ /* 0x000fe400078ec0ff */
[----:B------:R-:W-:Y:S02]  /*fd00*/  IADD3 R13, P3, R2, 0x2000, RZ ;  /* 0x00002000020d7810 */ /* 0x000fe40007f7e0ff */
[----:B------:R-:W-:Y:S02]  /*fd10*/  SHF.R.U64 R24, R24, 0x3, RZ ;  /* 0x0000000318187819 */ /* 0x000fe400000012ff */
[----:B------:R-:W-:-:S02]  /*fd20*/  LOP3.LUT R8, R9, 0x380, RZ, 0xc0, !PT ;  /* 0x0000038009087812 */ /* 0x000fc400078ec0ff */
[----:B------:R-:W-:Y:S02]  /*fd30*/  LOP3.LUT R12, R13, 0x380, RZ, 0xc0, !PT ;  /* 0x000003800d0c7812 */ /* 0x000fe400078ec0ff */
[----:B------:R-:W-:Y:S01]  /*fd40*/  LOP3.LUT R24, R24, R25, RZ, 0x3c, !PT ;  /* 0x0000001918187212 */ /* 0x000fe200078e3cff */
[--C-:B------:R-:W-:Y:S01]  /*fd50*/  IMAD.X R25, RZ, RZ, R3.reuse, P2 ;  /* 0x000000ffff197224 */ /* 0x100fe200010e0603 */
[----:B------:R-:W-:Y:S02]  /*fd60*/  IADD3 R49, P2, R2, 0x9000, RZ ;  /* 0x0000900002317810 */ /* 0x000fe40007f5e0ff */
[----:B------:R-:W-:Y:S02]  /*fd70*/  SHF.R.U64 R8, R8, 0x3, RZ ;  /* 0x0000000308087819 */ /* 0x000fe400000012ff */
[----:B------:R-:W-:Y:S01]  /*fd80*/  SHF.R.U64 R12, R12, 0x3, RZ ;  /* 0x000000030c0c7819 */ /* 0x000fe200000012ff */
[----:B------:R-:W-:Y:S01]  /*fd90*/  UIMAD.WIDE.U32 UR10, UR4, UR14, URZ ;  /* 0x0000000e040a72a5 */ /* 0x000fe2000f8e003f */
[----:B------:R-:W-:Y:S01]  /*fda0*/  LOP3.LUT R48, R49, 0x380, RZ, 0xc0, !PT ;  /* 0x0000038031307812 */ /* 0x000fe200078ec0ff */
[----:B------:R-:W5:Y:S01]  /*fdb0*/  LD.E.128 R24, desc[UR36][R24.64] ;  /* 0x0000002418187980 */ /* 0x000f62000c101d00 */
[----:B------:R-:W-:Y:S01]  /*fdc0*/  LOP3.LUT R8, R8, R9, RZ, 0x3c, !PT ;  /* 0x0000000908087212 */ /* 0x000fe200078e3cff */
[--C-:B------:R-:W-:Y:S01]  /*fdd0*/  IMAD.X R9, RZ, RZ, R3.reuse, P4 ;  /* 0x000000ffff097224 */ /* 0x100fe200020e0603 */
[----:B------:R-:W-:Y:S01]  /*fde0*/  LOP3.LUT R12, R12, R13, RZ, 0x3c, !PT ;  /* 0x0000000d0c0c7212 */ /* 0x000fe200078e3cff */
[----:B------:R-:W-:Y:S01]  /*fdf0*/  IMAD.X R13, RZ, RZ, R3, P3 ;  /* 0x000000ffff0d7224 */ /* 0x000fe200018e0603 */
[----:B------:R-:W-:-:S02]  /*fe00*/  IADD3 R29, P0, R2, 0x4000, RZ ;  /* 0x00004000021d7810 */ /* 0x000fc40007f1e0ff */
[C---:B------:R-:W-:Y:S02]  /*fe10*/  IADD3 R33, P6, R2.reuse, 0x5000, RZ ;  /* 0x0000500002217810 */ /* 0x040fe40007fde0ff */
[C---:B------:R-:W-:Y:S02]  /*fe20*/  IADD3 R37, P5, R2.reuse, 0x6000, RZ ;  /* 0x0000600002257810 */ /* 0x040fe40007fbe0ff */
[C---:B------:R-:W-:Y:S01]  /*fe30*/  LOP3.LUT R7, R2.reuse, 0x380, RZ, 0xc0, !PT ;  /* 0x0000038002077812 */ /* 0x040fe200078ec0ff */
[----:B------:R-:W-:Y:S01]  /*fe40*/  UIADD3 UR11, UR11, UR12, URZ ;  /* 0x0000000c0b0b7290 */ /* 0x000fe2000fffe03f */
[C---:B------:R-:W-:Y:S01]  /*fe50*/  IADD3 R41, P4, R2.reuse, 0x7000, RZ ;  /* 0x0000700002297810 */ /* 0x040fe20007f9e0ff */
[----:B------:R-:W-:Y:S01]  /*fe60*/  USHF.R.S32.HI UR4, URZ, 0x1f, UR9 ;  /* 0x0000001f3f047899 */ /* 0x000fe20008011409 */
[----:B------:R-:W-:Y:S01]  /*fe70*/  IADD3 R45, P3, R2, 0x8000, RZ ;  /* 0x00008000022d7810 */ /* 0x000fe20007f7e0ff */
[----:B------:R-:W-:Y:S01]  /*fe80*/  ULDC.64 UR12, c[0x0][0xae8] ;  /* 0x0002ba00000c7ab9 */ /* 0x000fe20000000a00 */
[----:B------:R-:W-:Y:S01]  /*fe90*/  SHF.R.U64 R48, R48, 0x3, RZ ;  /* 0x0000000330307819 */ /* 0x000fe200000012ff */
[----:B------:R-:W-:Y:S01]  /*fea0*/  @UP1 ULDC UR14, c[0x0][0xbec] ;  /* 0x0002fb00000e1ab9 */ /* 0x000fe20000000800 */
[----:B------:R-:W-:Y:S01]  /*feb0*/  LOP3.LUT R28, R29, 0x380, RZ, 0xc0, !PT ;  /* 0x000003801d1c7812 */ /* 0x000fe200078ec0ff */
[----:B------:R-:W5:Y:S01]  /*fec0*/  LD.E.128 R8, desc[UR36][R8.64] ;  /* 0x0000002408087980 */ /* 0x000f62000c101d00 */
[----:B------:R-:W-:-:S02]  /*fed0*/  LOP3.LUT R32, R33, 0x380, RZ, 0xc0, !PT ;  /* 0x0000038021207812 */ /* 0x000fc400078ec0ff */
[----:B------:R-:W-:Y:S01]  /*fee0*/  LOP3.LUT R36, R37, 0x380, RZ, 0xc0, !PT ;  /* 0x0000038025247812 */ /* 0x000fe200078ec0ff */
[----:B------:R-:W5:Y:S01]  /*fef0*/  LD.E.128 R12, desc[UR36][R12.64] ;  /* 0x000000240c0c7980 */ /* 0x000f62000c101d00 */
[----:B------:R-:W-:Y:S02]  /*ff00*/  LOP3.LUT R40, R41, 0x380, RZ, 0xc0, !PT ;  /* 0x0000038029287812 */ /* 0x000fe400078ec0ff */
[----:B------:R-:W-:Y:S02]  /*ff10*/  LOP3.LUT R44, R45, 0x380, RZ, 0xc0, !PT ;  /* 0x000003802d2c7812 */ /* 0x000fe400078ec0ff */
[----:B------:R-:W-:Y:S01]  /*ff20*/  LOP3.LUT R48, R48, R49, RZ, 0x3c, !PT ;  /* 0x0000003130307212 */ /* 0x000fe200078e3cff */
[----:B------:R-:W-:Y:S01]  /*ff30*/  IMAD.X R49, RZ, RZ, R3, P2 ;  /* 0x000000ffff317224 */ /* 0x000fe200010e0603 */
[----:B------:R-:W-:Y:S02]  /*ff40*/  IADD3 R5, P2, R2, 0xf000, RZ ;  /* 0x0000f00002057810 */ /* 0x000fe40007f5e0ff */
[----:B------:R-:W-:-:S02]  /*ff50*/  SHF.R.U64 R28, R28, 0x3, RZ ;  /* 0x000000031c1c7819 */ /* 0x000fc400000012ff */
[----:B------:R-:W-:Y:S02]  /*ff60*/  SHF.R.U64 R32, R32, 0x3, RZ ;  /* 0x0000000320207819 */ /* 0x000fe400000012ff */
[----:B------:R-:W-:Y:S01]  /*ff70*/  SHF.R.U64 R7, R7, 0x3, RZ ;  /* 0x0000000307077819 */ /* 0x000fe200000012ff */
[----:B------:R-:W-:Y:S01]  /*ff80*/  UIMAD.WIDE.U32 UR10, UR18, UR12, UR10 ;  /* 0x0000000c120a72a5 */ /* 0x000fe2000f8e000a */
[----:B------:R-:W-:Y:S01]  /*ff90*/  SHF.R.U64 R36, R36, 0x3, RZ ;  /* 0x0000000324247819 */ /* 0x000fe200000012ff */
[----:B------:R-:W-:Y:S01]  /*ffa0*/  IMAD.X R73, RZ, RZ, R3, P2 ;  /* 0x000000ffff497224 */ /* 0x000fe200010e0603 */
[----:B------:R-:W-:Y:S01]  /*ffb0*/  SHF.R.U64 R40, R40, 0x3, RZ ;  /* 0x0000000328287819 */ /* 0x000fe200000012ff */
[----:B------:R-:W5:Y:S01]  /*ffc0*/  LD.E.128 R48, desc[UR36][R48.64] ;  /* 0x0000002430307980 */ /* 0x000f62000c101d00 */
[----:B------:R-:W-:Y:S02]  /*ffd0*/  SHF.R.U64 R44, R44, 0x3, RZ ;  /* 0x000000032c2c7819 */ /* 0x000fe400000012ff */
[----:B------:R-:W-:-:S02]  /*ffe0*/  LOP3.LUT R4, R5, 0x380, RZ, 0xc0, !PT ;  /* 0x0000038005047812 */ /* 0x000fc400078ec0ff */
        /* <DEDUP_REMOVED lines=10> */
[C---:B------:R-:W-:Y:S01]  /*10090*/  IADD3 R53, P0, R2.reuse, 0xa000, RZ ;  /* 0x0000a00002357810 */ /* 0x040fe20007f1e0ff */
[----:B------:R-:W-:Y:S01]  /*100a0*/  UIMAD UR11, UR18, UR13, UR11 ;  /* 0x0000000d120b72a4 */ /* 0x000fe2000f8e020b */
[C---:B------:R-:W-:Y:S01]  /*100b0*/  IADD3 R57, P6, R2.reuse, 0xb000, RZ ;  /* 0x0000b00002397810 */ /* 0x040fe20007fde0ff */
[----:B------:R-:W5:Y:S01]  /*100c0*/  LD.E.128 R28, desc[UR36][R28.64] ;  /* 0x000000241c1c7980 */ /* 0x000f62000c101d00 */
[C---:B------:R-:W-:Y:S01]  /*100d0*/  IADD3 R61, P5, R2.reuse, 0xc000, RZ ;  /* 0x0000c000023d7810 */ /* 0x040fe20007fbe0ff */
[----:B------:R-:W-:Y:S01]  /*100e0*/  ULDC.64 UR12, c[0x0][0xaf0] ;  /* 0x0002bc00000c7ab9 */ /* 0x000fe20000000a00 */
[C---:B------:R-:W-:Y:S01]  /*100f0*/  IADD3 R65, P4, R2.reuse, 0xd000, RZ ;  /* 0x0000d00002417810 */ /* 0x040fe20007f9e0ff */
[----:B------:R-:W5:Y:S01]  /*10100*/  LD.E.128 R32, desc[UR36][R32.64] ;  /* 0x0000002420207980 */ /* 0x000f62000c101d00 */
[----:B------:R-:W-:-:S02]  /*10110*/  IADD3 R69, P3, R2, 0xe000, RZ ;  /* 0x0000e00002457810 */ /* 0x000fc40007f7e0ff */
[----:B------:R-:W-:Y:S01]  /*10120*/  SHF.R.U64 R4, R4, 0x3, RZ ;  /* 0x0000000304047819 */ /* 0x000fe200000012ff */
[----:B------:R-:W5:Y:S01]  /*10130*/  LD.E.128 R36, desc[UR36][R36.64] ;  /* 0x0000002424247980 */ /* 0x000f62000c101d00 */
[----:B------:R-:W-:Y:S02]  /*10140*/  LOP3.LUT R2, R7, R2, RZ, 0x3c, !PT ;  /* 0x0000000207027212 */ /* 0x000fe400078e3cff */
[----:B------:R-:W-:Y:S01]  /*10150*/  LOP3.LUT R72, R4, R5, RZ, 0x3c, !PT ;  /* 0x0000000504487212 */ /* 0x000fe200078e3cff */
[----:B------:R-:W-:Y:S01]  /*10160*/  UIMAD UR4, UR4, UR12, URZ ;  /* 0x0000000c040472a4 */ /* 0x000fe2000f8e023f */
[----:B------:R-:W-:Y:S01]  /*10170*/  LOP3.LUT R52, R53, 0x380, RZ, 0xc0, !PT ;  /* 0x0000038035347812 */ /* 0x000fe200078ec0ff */
[----:B------:R0:W5:Y:S01]  /*10180*/  LD.E.128 R4, desc[UR36][R2.64] ;  /* 0x0000002402047980 */ /* 0x000162000c101d00 */
[----:B------:R-:W-:Y:S01]  /*10190*/  UIMAD.WIDE.U32 UR10, UR9, UR12, UR10 ;  /* 0x0000000c090a72a5 */ /* 0x000fe2000f8e000a */
[----:B------:R-:W-:Y:S01]  /*101a0*/  LOP3.LUT R56, R57, 0x380, RZ, 0xc0, !PT ;  /* 0x0000038039387812 */ /* 0x000fe200078ec0ff */
[----:B------:R-:W-:Y:S01]  /*101b0*/  UIMAD UR4, UR9, UR13, UR4 ;  /* 0x0000000d090472a4 */ /* 0x000fe2000f8e0204 */
[----:B------:R-:W-:Y:S01]  /*101c0*/  LOP3.LUT R60, R61, 0x380, RZ, 0xc0, !PT ;  /* 0x000003803d3c7812 */ /* 0x000fe200078ec0ff */
[----:B------:R-:W5:Y:S01]  /*101d0*/  LD.E.128 R40, desc[UR36][R40.64] ;  /* 0x0000002428287980 */ /* 0x000f62000c101d00 */
[----:B------:R-:W-:Y:S01]  /*101e0*/  @UP1 ULDC UR9, c[0x0][0xbf0] ;  /* 0x0002fc0000091ab9 */ /* 0x000fe20000000800 */
[----:B------:R-:W-:-:S02]  /*101f0*/  LOP3.LUT R64, R65, 0x380, RZ, 0xc0, !PT ;  /* 0x0000038041407812 */ /* 0x000fc400078ec0ff */
[----:B------:R-:W-:Y:S01]  /*10200*/  LOP3.LUT R68, R69, 0x380, RZ, 0xc0, !PT ;  /* 0x0000038045447812 */ /* 0x000fe200078ec0ff */
[----:B0-----:R-:W-:Y:S01]  /*10210*/  IMAD R2, R201, 0x20, R22 ;  /* 0x00000020c9027824 */ /* 0x001fe200078e0216 */
[----:B------:R-:W-:Y:S01]  /*10220*/  SHF.R.U64 R52, R52, 0x3, RZ ;  /* 0x0000000334347819 */ /* 0x000fe200000012ff */
[----:B------:R-:W-:Y:S01]  /*10230*/  UIADD3 UR4, UR11, UR4, URZ ;  /* 0x000000040b047290 */ /* 0x000fe2000fffe03f */
[----:B------:R-:W-:Y:S01]  /*10240*/  SHF.R.U64 R56, R56, 0x3, RZ ;  /* 0x0000000338387819 */ /* 0x000fe200000012ff */
[----:B------:R-:W-:Y:S01]  /*10250*/  VIADD R20, R2, UR61 ;  /* 0x0000003d02147c36 */ /* 0x000fe20008000000 */
[----:B------:R-:W-:Y:S01]  /*10260*/  SHF.R.U64 R60, R60, 0x3, RZ ;  /* 0x000000033c3c7819 */ /* 0x000fe200000012ff */
[----:B------:R-:W-:Y:S01]  /*10270*/  ULDC.64 UR12, c[0x0][0xae0] ;  /* 0x0002b800000c7ab9 */ /* 0x000fe20000000a00 */
[----:B------:R-:W-:Y:S01]  /*10280*/  SHF.R.U64 R64, R64, 0x3, RZ ;  /* 0x0000000340407819 */ /* 0x000fe200000012ff */
[----:B------:R-:W-:Y:S01]  /*10290*/  @P1 IMAD.HI.U32 R2, R20, UR14, RZ ;  /* 0x0000000e14021c27 */ /* 0x000fe2000f8e00ff */
[----:B------:R-:W-:Y:S01]  /*102a0*/  SHF.R.U64 R68, R68, 0x3, RZ ;  /* 0x0000000344447819 */ /* 0x000fe200000012ff */
[----:B------:R-:W5:Y:S01]  /*102b0*/  LD.E.128 R44, desc[UR36][R44.64] ;  /* 0x000000242c2c7980 */ /* 0x000f62000c101d00 */
[----:B------:R-:W-:Y:S01]  /*102c0*/  LOP3.LUT R52, R52, R53, RZ, 0x3c, !PT ;  /* 0x0000003534347212 */ /* 0x000fe200078e3cff */
[----:B------:R-:W-:Y:S01]  /*102d0*/  IMAD.MOV.U32 R19, RZ, RZ, R20 ;  /* 0x000000ffff137224 */ /* 0x000fe200078e0014 */
[----:B------:R-:W-:Y:S01]  /*102e0*/  @P1 SHF.R.U32.HI R19, RZ, UR9, R2 ;  /* 0x00000009ff131c19 */ /* 0x000fe20008011602 */
[--C-:B------:R-:W-:Y:S01]  /*102f0*/  IMAD.X R53, RZ, RZ, R3.reuse, P0 ;  /* 0x000000ffff357224 */ /* 0x100fe200000e0603 */
[----:B------:R-:W-:Y:S01]  /*10300*/  LOP3.LUT R56, R56, R57, RZ, 0x3c, !PT ;  /* 0x0000003938387212 */ /* 0x000fe200078e3cff */
[----:B------:R-:W-:Y:S01]  /*10310*/  IMAD.X R57, RZ, RZ, R3, P6 ;  /* 0x000000ffff397224 */ /* 0x000fe200030e0603 */
[--C-:B------:R-:W-:Y:S01]  /*10320*/  SHF.R.S32.HI R18, RZ, 0x1f, R19.reuse ;  /* 0x0000001fff127819 */ /* 0x100fe20000011413 */
[----:B------:R-:W-:Y:S01]  /*10330*/  IMAD.MOV R21, RZ, RZ, -R19 ;  /* 0x000000ffff157224 */ /* 0x000fe200078e0a13 */
[----:B------:R-:W-:Y:S01]  /*10340*/  LOP3.LUT R60, R60, R61, RZ, 0x3c, !PT ;  /* 0x0000003d3c3c7212 */ /* 0x000fe200078e3cff */
[--C-:B------:R-:W-:Y:S01]  /*10350*/  IMAD.X R61, RZ, RZ, R3.reuse, P5 ;  /* 0x000000ffff3d7224 */ /* 0x100fe200028e0603 */
[----:B------:R-:W-:Y:S01]  /*10360*/  LOP3.LUT R64, R64, R65, RZ, 0x3c, !PT ;  /* 0x0000004140407212 */ /* 0x000fe200078e3cff */
[--C-:B------:R-:W-:Y:S01]  /*10370*/  IMAD.X R65, RZ, RZ, R3.reuse, P4 ;  /* 0x000000ffff417224 */ /* 0x100fe200020e0603 */
[----:B------:R-:W-:Y:S01]  /*10380*/  LOP3.LUT R68, R68, R69, RZ, 0x3c, !PT ;  /* 0x0000004544447212 */ /* 0x000fe200078e3cff */
[----:B------:R-:W-:Y:S01]  /*10390*/  IMAD.X R69, RZ, RZ, R3, P3 ;  /* 0x000000ffff457224 */ /* 0x000fe200018e0603 */
[----:B------:R-:W5:Y:S01]  /*103a0*/  LD.E.128 R52, desc[UR36][R52.64] ;  /* 0x0000002434347980 */ /* 0x000f62000c101d00 */
[----:B------:R-:W-:-:S02]  /*103b0*/  IMAD R18, R18, UR12, RZ ;  /* 0x0000000c12127c24 */ /* 0x000fc4000f8e02ff */
[----:B------:R-:W-:Y:S01]  /*103c0*/  IMAD R21, R21, UR22, R20 ;  /* 0x0000001615157c24 */ /* 0x000fe2000f8e0214 */
[----:B------:R-:W5:Y:S01]  /*103d0*/  LD.E.128 R56, desc[UR36][R56.64] ;  /* 0x0000002438387980 */ /* 0x000f62000c101d00 */
[----:B------:R-:W-:Y:S02]  /*103e0*/  IMAD.U32 R3, RZ, RZ, UR11 ;  /* 0x0000000bff037e24 */ /* 0x000fe4000f8e00ff */
[----:B------:R-:W-:Y:S01]  /*103f0*/  IMAD.U32 R2, RZ, RZ, UR10 ;  /* 0x0000000aff027e24 */ /* 0x000fe2000f8e00ff */
[----:B------:R-:W-:Y:S01]  /*10400*/  ULDC.64 UR10, c[0x0][0xad8] ;  /* 0x0002b600000a7ab9 */ /* 0x000fe20000000a00 */
[----:B------:R-:W-:Y:S01]  /*10410*/  IMAD.U32 R3, RZ, RZ, UR4 ;  /* 0x00000004ff037e24 */ /* 0x000fe2000f8e00ff */
[----:B------:R-:W5:Y:S01]  /*10420*/  LD.E.128 R60, desc[UR36][R60.64] ;  /* 0x000000243c3c7980 */ /* 0x000f62000c101d00 */
[C---:B------:R-:W-:Y:S01]  /*10430*/  IMAD R77, R19.reuse, UR13, R18 ;  /* 0x0000000d134d7c24 */ /* 0x040fe2000f8e0212 */
[----:B------:R-:W-:Y:S01]  /*10440*/  SHF.R.S32.HI R18, RZ, 0x1f, R21 ;  /* 0x0000001fff127819 */ /* 0x000fe20000011415 */
[----:B------:R-:W-:Y:S01]  /*10450*/  IMAD.WIDE.U32 R2, R19, UR12, R2 ;  /* 0x0000000c13027c25 */ /* 0x000fe2000f8e0002 */
[----:B------:R-:W5:Y:S03]  /*10460*/  LD.E.128 R64, desc[UR36][R64.64] ;  /* 0x0000002440407980 */ /* 0x000f66000c101d00 */
[----:B------:R-:W-:Y:S01]  /*10470*/  IMAD.IADD R3, R3, 0x1, R77 ;  /* 0x0000000103037824 */ /* 0x000fe200078e024d */
[----:B------:R-:W5:Y:S01]  /*10480*/  LD.E.128 R68, desc[UR36][R68.64] ;  /* 0x0000002444447980 */ /* 0x000f62000c101d00 */
[----:B------:R-:W-:-:S03]  /*10490*/  IMAD R18, R18, UR10, RZ ;  /* 0x0000000a12127c24 */ /* 0x000fc6000f8e02ff */
[----:B------:R-:W5:Y:S01]  /*104a0*/  LD.E.128 R72, desc[UR36][R72.64] ;  /* 0x0000002448487980 */ /* 0x000f62000c101d00 */
[C---:B------:R-:W-:Y:S01]  /*104b0*/  IMAD R19, R21.reuse, UR11, R18 ;  /* 0x0000000b15137c24 */ /* 0x040fe2000f8e0212 */
[----:B------:R-:W-:Y:S01]  /*104c0*/  @!PT LDS RZ, [RZ] ;  /* 0x00000000fffff984 */ /* 0x000fe20000000800 */
[----:B------:R-:W-:Y:S01]  /*104d0*/  @!PT LDS RZ, [RZ] ;  /* 0x00000000fffff984 */ /* 0x000fe20000000800 */
[----:B------:R-:W-:Y:S01]  /*104e0*/  @!PT LDS RZ, [RZ] ;  /* 0x00000000fffff984 */ /* 0x000fe20000000800 */
[----:B------:R-:W-:Y:S01]  /*104f0*/  @!PT LDS RZ, [RZ] ;  /* 0x00000000fffff984 */ /* 0x000fe20000000800 */
[----:B------:R0:W-:Y:S06]  /*10500*/  MEMBAR.ALL.CTA ;  /* 0x0000000000007992 */ /* 0x0001ec0000008000 */
[----:B0-----:R-:W0:Y:S01]  /*10510*/  FENCE.VIEW.ASYNC.S ;  /* 0x00000000000073c6 */ /* 0x001e220000000000 */
[----:B------:R-:W-:Y:S01]  /*10520*/  IMAD.WIDE.U32 R2, R21, UR10, R2 ;  /* 0x0000000a15027c25 */ /* 0x000fe2000f8e0002 */
[----:B------:R-:W-:-:S03]  /*10530*/  ULDC.64 UR10, c[0x0][0xa80] ;  /* 0x0002a000000a7ab9 */ /* 0x000fc60000000a00 */
[----:B------:R-:W-:Y:S01]  /*10540*/  VIADD R80, R22, UR61 ;  /* 0x0000003d16507c36 */ /* 0x000fe20008000000 */
[----:B------:R-:W-:Y:S01]  /*10550*/  LEA R22, P2, R2, UR10, 0x1 ;  /* 0x0000000a02167c11 */ /* 0x000fe2000f8408ff */
[----:B------:R-:W-:-:S05]  /*10560*/  IMAD.IADD R3, R3, 0x1, R19 ;  /* 0x0000000103037824 */ /* 0x000fca00078e0213 */
[----:B------:R-:W-:Y:S02]  /*10570*/  LEA.HI.X R78, R2, UR11, R3, 0x1, P2 ;  /* 0x0000000b024e7c11 */ /* 0x000fe400090f0c03 */
[C---:B------:R-:W-:Y:S01]  /*10580*/  ISETP.GE.AND P2, PT, R80.reuse, UR16, PT ;  /* 0x0000001050007c0c */ /* 0x040fe2000bf46270 */
[C---:B------:R-:W-:Y:S02]  /*10590*/  VIADD R18, R80.reuse, 0x20 ;  /* 0x0000002050127836 */ /* 0x040fe40000000000 */
[----:B------:R-:W-:Y:S01]  /*105a0*/  VIADD R20, R80, 0x40 ;  /* 0x0000004050147836 */ /* 0x000fe20000000000 */
[----:B0-----:R0:W1:Y:S04]  /*105b0*/  SHFL.IDX PT, R79, R22, RZ, 0x181f ;  /* 0x00181fff164f7589 */ /* 0x00106800000e0000 */
[----:B------:R0:W2:Y:S01]  /*105c0*/  SHFL.IDX PT, R77, R78, RZ, 0x181f ;  /* 0x00181fff4e4d7589 */ /* 0x0000a200000e0000 */
[----:B------:R-:W-:Y:S01]  /*105d0*/  SYNCS.ARRIVE.TRANS64.RED.A1T0 RZ, [UR8], RZ ;  /* 0x000000ffffff79a7 */ /* 0x000fe20008100408 */
[----:B------:R-:W-:-:S02]  /*105e0*/  ISETP.GE.AND P1, PT, R18, UR16, PT ;  /* 0x0000001012007c0c */ /* 0x000fc4000bf26270 */
[----:B------:R-:W-:Y:S01]  /*105f0*/  ISETP.GE.AND P0, PT, R20, UR16, PT ;  /* 0x0000001014007c0c */ /* 0x000fe2000bf06270 */
[----:B------:R-:W-:-:S12]  /*10600*/  @P2 BRA `(.L_x_1311) ;  /* 0x0000000000442947 */ /* 0x000fd80003800000 */
        /* <DEDUP_REMOVED lines=17> */
.L_x_1311:
[----:B------:R-:W-:Y:S05]  /*10720*/  BSYNC B1 ;  /* 0x0000000000017941 */ /* 0x000fea0003800000 */
.L_x_1310:
[----:B---3--:R3:W4:Y:S01]  /*10730*/  SHFL.IDX PT, R19, R78, 0x1, 0x181f ;  /* 0x00381f004e137f89 */ /* 0x00872200000e0000 */
[----:B------:R-:W-:Y:S03]  /*10740*/  BSSY B1, `(.L_x_1312) ;  /* 0x0000014000017945 */ /* 0x000fe60003800000 */
[----:B-----5:R3:W0:Y:S01]  /*10750*/  SHFL.IDX PT, R7, R22, 0x1, 0x181f ;  /* 0x00381f0016077f89 */ /* 0x02062200000e0000 */
[----:B------:R-:W-:Y:S05]  /*10760*/  @P1 BRA `(.L_x_1313) ;  /* 0x0000000000441947 */ /* 0x000fea0003800000 */
[----:B------:R-:W-:Y:S02]  /*10770*/  ULDC UR4, c[0x0][0xac8] ;  /* 0x0002b20000047ab9 */ /* 0x000fe40000000800 */
        /* <DEDUP_REMOVED lines=16> */
.L_x_1313:
[----:B------:R-:W-:Y:S05]  /*10880*/  BSYNC B1 ;  /* 0x0000000000017941 */ /* 0x000fea0003800000 */
.L_x_1312:
[----:B0-----:R0:W0:Y:S01]  /*10890*/  SHFL.IDX PT, R9, R78, 0x2, 0x181f ;  /* 0x00581f004e097f89 */ /* 0x00102200000e0000 */
        /* <DEDUP_REMOVED lines=20> */
.L_x_1315:
[----:B------:R-:W-:Y:S05]  /*109e0*/  BSYNC B1 ;  /* 0x0000000000017941 */ /* 0x000fea0003800000 */
.L_x_1314:
[----:B0-----:R-:W-:Y:S01]  /*109f0*/  VIADD R2, R80, 0x60 ;  /* 0x0000006050027836 */ /* 0x001fe20000000000 */
[----:B------:R0:W0:Y:S04]  /*10a00*/  SHFL.IDX PT, R9, R78, 0x3, 0x181f ;  /* 0x00781f004e097f89 */ /* 0x00002800000e0000 */
[----:B------:R-:W-:Y:S01]  /*10a10*/  ISETP.GE.AND P0, PT, R2, UR16, PT ;  /* 0x0000001002007c0c */ /* 0x000fe2000bf06270 */
[----:B------:R0:W0:-:S12]  /*10a20*/  SHFL.IDX PT, R11, R22, 0x3, 0x181f ;  /* 0x00781f00160b7f89 */ /* 0x00001800000e0000 */
[----:B------:R-:W-:Y:S05]  /*10a30*/  @P0 BRA `(.L_x_1316) ;  /* 0x0000002400f80947 */ /* 0x000fea0003800000 */
[----:B------:R-:W-:Y:S02]  /*10a40*/  ULDC UR4, c[0x0][0xac8] ;  /* 0x0002b20000047ab9 */ /* 0x000fe40000000800 */
[----:B------:R-:W-:Y:S02]  /*10a50*/  ISETP.GE.AND P3, PT, R0, UR4, PT ;  /* 0x0000000400007c0c */ /* 0x000fe4000bf66270 */
[----:B------:R-:W-:Y:S02]  /*10a60*/  ISETP.GE.AND P4, PT, R82, UR4, PT ;  /* 0x0000000452007c0c */ /* 0x000fe4000bf86270 */
[----:B------:R-:W-:-:S09]  /*10a70*/  ISETP.GE.AND P5, PT, R84, UR4, PT ;  /* 0x0000000454007c0c */ /* 0x000fd2000bfa6270 */
[-C--:B0-----:R-:W-:Y:S02]  /*10a80*/  @!P3 LEA R2, P0, R0, R11.reuse, 0x1 ;  /* 0x0000000b0002b211 */ /* 0x081fe400078008ff */
[-C--:B------:R-:W-:Y:S02]  /*10a90*/  @!P4 LEA R4, P1, R82, R11.reuse, 0x1 ;  /* 0x0000000b5204c211 */ /* 0x080fe400078208ff */
[----:B------:R-:W-:Y:S02]  /*10aa0*/  @!P5 LEA R6, P2, R84, R11, 0x1 ;  /* 0x0000000b5406d211 */ /* 0x000fe400078408ff */
[-C--:B------:R-:W-:Y:S02]  /*10ab0*/  @!P3 LEA.HI.X R3, R0, R9.reuse, R87, 0x1, P0 ;  /* 0x000000090003b211 */ /* 0x080fe400000f0c57 */
[-C--:B------:R-:W-:Y:S02]  /*10ac0*/  @!P4 LEA.HI.X R5, R82, R9.reuse, R81, 0x1, P1 ;  /* 0x000000095205c211 */ /* 0x080fe400008f0c51 */
[----:B------:R-:W-:Y:S01]  /*10ad0*/  @!P5 LEA.HI.X R7, R84, R9, R83, 0x1, P2 ;  /* 0x000000095407d211 */ /* 0x000fe200010f0c53 */
        /* <DEDUP_REMOVED lines=9> */
.L_x_1309:
        /* <DEDUP_REMOVED lines=11> */
[----:B------:R-:W-:Y:S01]  /*10c20*/  VIADD R177, R17, 0x8 ;  /* 0x0000000811b17836 */ /* 0x000fe20000000000 */
[----:B------:R-:W-:Y:S01]  /*10c30*/  ULDC.64 UR14, c[0x0][0xb40] ;  /* 0x0002d000000e7ab9 */ /* 0x000fe20000000a00 */
[----:B------:R-:W-:Y:S01]  /*10c40*/  ULDC.64 UR12, c[0x0][0xb38] ;  /* 0x0002ce00000c7ab9 */ /* 0x000fe20000000a00 */
[----:B------:R-:W-:Y:S01]  /*10c50*/  UIMAD UR4, UR4, UR14, URZ ;  /* 0x0000000e040472a4 */ /* 0x000fe2000f8e023f */
[----:B------:R-:W-:Y:S01]  /*10c60*/  BSSY B1, `(.L_x_1317) ;  /* 0x00000d0000017945 */ /* 0x000fe20003800000 */
[----:B------:R-:W-:Y:S01]  /*10c70*/  UIMAD.WIDE.U32 UR10, UR18, UR12, UR10 ;  /* 0x0000000c120a72a5 */ /* 0x000fe2000f8e000a */
[----:B------:R-:W-:Y:S01]  /*10c80*/  SHF.R.S32.HI R22, RZ, 0x1f, R206 ;  /* 0x0000001fff167819 */ /* 0x000fe200000114ce */
[----:B------:R-:W-:Y:S01]  /*10c90*/  UIMAD UR4, UR9, UR15, UR4 ;  /* 0x0000000f090472a4 */ /* 0x000fe2000f8e0204 */
[----:B------:R-:W-:Y:S01]  /*10ca0*/  SHF.R.S32.HI R152, RZ, 0x1f, R207 ;  /* 0x0000001fff987819 */ /* 0x000fe200000114cf */
[----:B------:R-:W-:Y:S01]  /*10cb0*/  UIMAD UR11, UR18, UR13, UR11 ;  /* 0x0000000d120b72a4 */ /* 0x000fe2000f8e020b */
[----:B------:R-:W-:Y:S01]  /*10cc0*/  SHF.R.S32.HI R153, RZ, 0x1f, R208 ;  /* 0x0000001fff997819 */ /* 0x000fe200000114d0 */
[----:B------:R-:W-:Y:S01]  /*10cd0*/  UIADD3 UR8, UR8, 0x30820, URZ ;  /* 0x0003082008087890 */ /* 0x000fe2000fffe03f */
[----:B------:R-:W-:Y:S01]  /*10ce0*/  SHF.R.S32.HI R21, RZ, 0x1f, R209 ;  /* 0x0000001fff157819 */ /* 0x000fe200000114d1 */
[----:B------:R-:W-:Y:S01]  /*10cf0*/  UIMAD.WIDE.U32 UR10, UR9, UR14, UR10 ;  /* 0x0000000e090a72a5 */ /* 0x000fe2000f8e000a */
[----:B------:R-:W-:Y:S01]  /*10d00*/  SHF.R.S32.HI R154, RZ, 0x1f, R210 ;  /* 0x0000001fff9a7819 */ /* 0x000fe200000114d2 */
[----:B------:R-:W-:Y:S01]  /*10d10*/  ULDC.64 UR12, c[0x0][0xb48] ;  /* 0x0002d200000c7ab9 */ /* 0x000fe20000000a00 */
[----:B------:R-:W-:Y:S01]  /*10d20*/  @UP1 ULDC UR9, c[0x0][0xbec] ;  /* 0x0002fb0000091ab9 */ /* 0x000fe20000000800 */
[----:B------:R-:W-:Y:S01]  /*10d30*/  UIADD3 UR11, UR11, UR4, URZ ;  /* 0x000000040b0b7290 */ /* 0x000fe2000fffe03f */
[----:B------:R-:W-:Y:S01]  /*10d40*/  @P1 IMAD.HI.U32 R0, R5, UR9, RZ ;  /* 0x0000000905001c27 */ /* 0x000fe2000f8e00ff */
[----:B------:R-:W-:Y:S01]  /*10d50*/  UPRMT UR8, URZ, 0x654, UR8 ;  /* 0x000006543f087896 */ /* 0x000fe20008000008 */
[----:B------:R-:W-:Y:S01]  /*10d60*/  SHF.R.S32.HI R155, RZ, 0x1f, R211 ;  /* 0x0000001fff9b7819 */ /* 0x000fe200000114d3 */
        /* <DEDUP_REMOVED lines=37> */
[----:B------:R-:W-:Y:S01]  /*10fc0*/  VIADD R176, R17, 0x8 ;  /* 0x0000000811b07836 */ /* 0x000fe20000000000 */
[----:B------:R-:W-:Y:S01]  /*10fd0*/  LEA.HI.X R6, R2, UR11, R3, 0x2, P1 ;  /* 0x0000000b02067c11 */ /* 0x000fe200088f1403 */
[----:B------:R0:W1:Y:S01]  /*10fe0*/  SHFL.IDX PT, R7, R0, RZ, 0x1c1f ;  /* 0x001c1fff00077589 */ /* 0x00006200000e0000 */
[----:B------:R-:W-:-:S02]  /*10ff0*/  SHF.R.S32.HI R167, RZ, 0x1f, R223 ;  /* 0x0000001fffa77819 */ /* 0x000fc400000114df */
[----:B------:R-:W-:Y:S01]  /*11000*/  SHF.R.S32.HI R168, RZ, 0x1f, R224 ;  /* 0x0000001fffa87819 */ /* 0x000fe200000114e0 */
[----:B------:R0:W2:Y:S01]  /*11010*/  SHFL.IDX PT, R8, R6, RZ, 0x1c1f ;  /* 0x001c1fff06087589 */ /* 0x0000a200000e0000 */
[----:B------:R-:W-:Y:S02]  /*11020*/  SHF.R.S32.HI R169, RZ, 0x1f, R225 ;  /* 0x0000001fffa97819 */ /* 0x000fe400000114e1 */
[----:B------:R-:W-:Y:S02]  /*11030*/  SHF.R.S32.HI R170, RZ, 0x1f, R226 ;  /* 0x0000001fffaa7819 */ /* 0x000fe400000114e2 */
[----:B------:R-:W-:Y:S02]  /*11040*/  SHF.R.S32.HI R171, RZ, 0x1f, R229 ;  /* 0x0000001fffab7819 */ /* 0x000fe400000114e5 */
[----:B------:R-:W-:Y:S02]  /*11050*/  SHF.R.S32.HI R173, RZ, 0x1f, R173 ;  /* 0x0000001fffad7819 */ /* 0x000fe400000114ad */
[----:B------:R-:W-:-:S02]  /*11060*/  SHF.R.S32.HI R175, RZ, 0x1f, R175 ;  /* 0x0000001fffaf7819 */ /* 0x000fc400000114af */
[----:B------:R-:W-:Y:S02]  /*11070*/  SHF.R.S32.HI R177, RZ, 0x1f, R177 ;  /* 0x0000001fffb17819 */ /* 0x000fe400000114b1 */
[----:B------:R-:W-:Y:S01]  /*11080*/  SHF.R.S32.HI R178, RZ, 0x1f, R17 ;  /* 0x0000001fffb27819 */ /* 0x000fe20000011411 */
[----:B0-----:R-:W-:Y:S06]  /*11090*/  @P2 BRA `(.L_x_1318) ;  /* 0x0000000800302947 */ /* 0x001fec0003800000 */
[----:B------:R-:W-:Y:S01]  /*110a0*/  ULDC UR4, c[0x0][0xac8] ;  /* 0x0002b20000047ab9 */ /* 0x000fe20000000800 */
[C---:B------:R-:W-:Y:S01]  /*110b0*/  VIADD R9, R17.reuse, 0xd8 ;  /* 0x000000d811097836 */ /* 0x040fe20000000000 */
[C---:B------:R-:W-:Y:S01]  /*110c0*/  ISETP.GE.AND P4, PT, R17.reuse, UR4, PT ;  /* 0x0000000411007c0c */ /* 0x040fe2000bf86270 */
[----:B------:R-:W-:Y:S01]  /*110d0*/  VIADD R20, R17, 0xe0 ;  /* 0x000000e011147836 */ /* 0x000fe20000000000 */
[----:B------:R-:W-:Y:S02]  /*110e0*/  ISETP.GE.AND P2, PT, R176, UR4, PT ;  /* 0x00000004b0007c0c */ /* 0x000fe4000bf46270 */
[----:B------:R-:W-:-:S09]  /*110f0*/  ISETP.GE.AND P1, PT, R174, UR4, PT ;  /* 0x00000004ae007c0c */ /* 0x000fd2000bf26270 */
[CC--:B-1----:R-:W-:Y:S02]  /*11100*/  @!P4 LEA R2, P3, R17.reuse, R7.reuse, 0x2 ;  /* 0x000000071102c211 */ /* 0x0c2fe400078610ff */
[----:B------:R-:W-:Y:S02]  /*11110*/  @!P2 LEA R4, P5, R176, R7, 0x2 ;  /* 0x00000007b004a211 */ /* 0x000fe400078a10ff */
[-C--:B--2---:R-:W-:Y:S02]  /*11120*/  @!P4 LEA.HI.X R3, R17, R8.reuse, R178, 0x2, P3 ;  /* 0x000000081103c211 */ /* 0x084fe400018f14b2 */
[----:B------:R-:W-:Y:S02]  /*11130*/  ISETP.GE.AND P3, PT, R172, UR4, PT ;  /* 0x00000004ac007c0c */ /* 0x000fe4000bf66270 */
[----:B------:R-:W-:Y:S01]  /*11140*/  @!P2 LEA.HI.X R5, R176, R8, R177, 0x2, P5 ;  /* 0x00000008b005a211 */ /* 0x000fe200028f14b1 */
[----:B------:R0:W-:Y:S01]  /*11150*/  @!P4 ST.E.64 desc[UR36][R2.64], R24 ;  /* 0x000000180200c985 */ /* 0x0001e2000c101b24 */
[----:B------:R-:W-:-:S03]  /*11160*/  ISETP.GE.AND P4, PT, R229, UR4, PT ;  /* 0x00000004e5007c0c */ /* 0x000fc6000bf86270 */
        /* <DEDUP_REMOVED lines=67> */
[-C--:B------:R-:W-:Y:S02]  /*115a0*/  @!P1 LEA.HI.X R3, R213, R8.reuse, R157, 0x2, P6 ;  /* 0x00000008d5039211 */ /* 0x080fe400030f149d */
[CC--:B------:R-:W-:Y:S02]  /*115b0*/  @!P4 LEA R10, P6, R211.reuse, R7.reuse, 0x2 ;  /* 0x00000007d30ac211 */ /* 0x0c0fe400078c10ff */
[C---:B-1----:R-:W-:Y:S01]  /*115c0*/  @!P3 LEA R4, P5, R212.reuse, R7, 0x2 ;  /* 0x00000007d404b211 */ /* 0x042fe200078a10ff */
[----:B------:R0:W-:Y:S01]  /*115d0*/  @!P1 ST.E.64 desc[UR36][R2.64], R96 ;  /* 0x0000006002009985 */ /* 0x0001e2000c101b24 */
[-C--:B------:R-:W-:Y:S02]  /*115e0*/  @!P4 LEA.HI.X R11, R211, R8.reuse, R155, 0x2, P6 ;  /* 0x00000008d30bc211 */ /* 0x080fe400030f149b */
[----:B------:R-:W-:Y:S02]  /*115f0*/  @!P3 LEA.HI.X R5, R212, R8, R156, 0x2, P5 ;  /* 0x00000008d405b211 */ /* 0x000fe400028f149c */
[----:B------:R-:W-:-:S02]  /*11600*/  ISETP.GE.AND P1, PT, R209, UR4, PT ;  /* 0x00000004d1007c0c */ /* 0x000fc4000bf26270 */
[-C--:B------:R-:W-:Y:S01]  /*11610*/  @!P2 LEA R12, P5, R210, R7.reuse, 0x2 ;  /* 0x00000007d20ca211 */ /* 0x080fe200078a10ff */
[----:B------:R1:W-:Y:S01]  /*11620*/  @!P3 ST.E.64 desc[UR36][R4.64], R100 ;  /* 0x000000640400b985 */ /* 0x0003e2000c101b24 */
[----:B------:R-:W-:Y:S02]  /*11630*/  ISETP.GE.AND P3, PT, R208, UR4, PT ;  /* 0x00000004d0007c0c */ /* 0x000fe4000bf66270 */
[----:B------:R-:W-:Y:S01]  /*11640*/  @!P2 LEA.HI.X R13, R210, R8, R154, 0x2, P5 ;  /* 0x00000008d20da211 */ /* 0x000fe200028f149a */
[----:B------:R2:W-:Y:S01]  /*11650*/  @!P4 ST.E.64 desc[UR36][R10.64], R104 ;  /* 0x000000680a00c985 */ /* 0x0005e2000c101b24 */
[----:B------:R-:W-:Y:S02]  /*11660*/  ISETP.GE.AND P4, PT, R207, UR4, PT ;  /* 0x00000004cf007c0c */ /* 0x000fe4000bf86270 */
[----:B------:R-:W-:Y:S01]  /*11670*/  ISETP.GE.AND P5, PT, R206, UR4, PT ;  /* 0x00000004ce007c0c */ /* 0x000fe2000bfa6270 */
[----:B------:R-:W-:Y:S02]  /*11680*/  @!P2 ST.E.64 desc[UR36][R12.64], R108 ;  /* 0x0000006c0c00a985 */ /* 0x000fe4000c101b24 */
[----:B------:R-:W-:-:S04]  /*11690*/  @!P1 LEA R14, P6, R209, R7, 0x2 ;  /* 0x00000007d10e9211 */ /* 0x000fc800078c10ff */
[-C--:B------:R-:W-:Y:S02]  /*116a0*/  @!P1 LEA.HI.X R15, R209, R8.reuse, R21, 0x2, P6 ;  /* 0x00000008d10f9211 */ /* 0x080fe400030f1415 */
[-C--:B0-----:R-:W-:Y:S02]  /*116b0*/  @!P3 LEA R2, P6, R208, R7.reuse, 0x2 ;  /* 0x00000007d002b211 */ /* 0x081fe400078c10ff */
[----:B-1----:R-:W-:Y:S01]  /*116c0*/  @!P4 LEA R4, P2, R207, R7, 0x2 ;  /* 0x00000007cf04c211 */ /* 0x002fe200078410ff */
[----:B------:R0:W-:Y:S01]  /*116d0*/  @!P1 ST.E.64 desc[UR36][R14.64], R112 ;  /* 0x000000700e009985 */ /* 0x0001e2000c101b24 */
[----:B------:R-:W-:Y:S02]  /*116e0*/  ISETP.GE.AND P1, PT, R203, UR4, PT ;  /* 0x00000004cb007c0c */ /* 0x000fe4000bf26270 */
[----:B------:R-:W-:Y:S02]  /*116f0*/  @!P4 LEA.HI.X R5, R207, R8, R152, 0x2, P2 ;  /* 0x00000008cf05c211 */ /* 0x000fe400010f1498 */
[----:B------:R-:W-:-:S02]  /*11700*/  ISETP.GE.AND P2, PT, R9, UR4, PT ;  /* 0x0000000409007c0c */ /* 0x000fc4000bf46270 */
[-C--:B------:R-:W-:Y:S02]  /*11710*/  @!P3 LEA.HI.X R3, R208, R8.reuse, R153, 0x2, P6 ;  /* 0x00000008d003b211 */ /* 0x080fe400030f1499 */
[C---:B------:R-:W-:Y:S02]  /*11720*/  @!P5 LEA R18, P6, R206.reuse, R7, 0x2 ;  /* 0x00000007ce12d211 */ /* 0x040fe400078c10ff */
[----:B--2---:R-:W-:Y:S01]  /*11730*/  SHF.R.S32.HI R11, RZ, 0x1f, R203 ;  /* 0x0000001fff0b7819 */ /* 0x004fe200000114cb */
[----:B------:R1:W-:Y:S01]  /*11740*/  @!P3 ST.E.64 desc[UR36][R2.64], R116 ;  /* 0x000000740200b985 */ /* 0x0003e2000c101b24 */
[----:B------:R-:W-:Y:S01]  /*11750*/  @!P5 LEA.HI.X R19, R206, R8, R22, 0x2, P6 ;  /* 0x00000008ce13d211 */ /* 0x000fe200030f1416 */
[C---:B0-----:R-:W-:Y:S01]  /*11760*/  VIADD R14, R17.reuse, 0xe8 ;  /* 0x000000e8110e7836 */ /* 0x041fe20000000000 */
[----:B------:R-:W-:Y:S01]  /*11770*/  ISETP.GE.AND P3, PT, R20, UR4, PT ;  /* 0x0000000414007c0c */ /* 0x000fe2000bf66270 */
[----:B------:R0:W-:Y:S01]  /*11780*/  @!P4 ST.E.64 desc[UR36][R4.64], R120 ;  /* 0x000000780400c985 */ /* 0x0001e2000c101b24 */
[----:B------:R-:W-:Y:S01]  /*11790*/  VIADD R15, R17, 0xf0 ;  /* 0x000000f0110f7836 */ /* 0x000fe20000000000 */
[----:B------:R-:W-:-:S02]  /*117a0*/  SHF.R.S32.HI R13, RZ, 0x1f, R20 ;  /* 0x0000001fff0d7819 */ /* 0x000fc40000011414 */
[----:B------:R2:W-:Y:S01]  /*117b0*/  @!P5 ST.E.64 desc[UR36][R18.64], R124 ;  /* 0x0000007c1200d985 */ /* 0x0005e2000c101b24 */
[----:B------:R-:W-:Y:S02]  /*117c0*/  ISETP.GE.AND P4, PT, R14, UR4, PT ;  /* 0x000000040e007c0c */ /* 0x000fe4000bf86270 */
[-C--:B------:R-:W-:Y:S02]  /*117d0*/  @!P1 LEA R10, P5, R203, R7.reuse, 0x2 ;  /* 0x00000007cb0a9211 */ /* 0x080fe400078a10ff */
[----:B-1----:R-:W-:Y:S02]  /*117e0*/  SHF.R.S32.HI R3, RZ, 0x1f, R9 ;  /* 0x0000001fff037819 */ /* 0x002fe40000011409 */
[-C--:B------:R-:W-:Y:S02]  /*117f0*/  @!P2 LEA R2, P6, R9, R7.reuse, 0x2 ;  /* 0x000000070902a211 */ /* 0x080fe400078c10ff */
[-C--:B------:R-:W-:Y:S02]  /*11800*/  @!P1 LEA.HI.X R11, R203, R8.reuse, R11, 0x2, P5 ;  /* 0x00000008cb0b9211 */ /* 0x080fe400028f140b */
[----:B------:R-:W-:Y:S01]  /*11810*/  @!P2 LEA.HI.X R3, R9, R8, R3, 0x2, P6 ;  /* 0x000000080903a211 */ /* 0x000fe200030f1403 */
[----:B------:R-:W-:Y:S01]  /*11820*/  VIADD R9, R17, 0xf8 ;  /* 0x000000f811097836 */ /* 0x000fe20000000000 */
[----:B------:R-:W-:Y:S01]  /*11830*/  ISETP.GE.AND P6, PT, R15, UR4, PT ;  /* 0x000000040f007c0c */ /* 0x000fe2000bfc6270 */
[----:B------:R3:W-:Y:S01]  /*11840*/  @!P1 ST.E.64 desc[UR36][R10.64], R128 ;  /* 0x000000800a009985 */ /* 0x0007e2000c101b24 */
[----:B0-----:R-:W-:-:S02]  /*11850*/  @!P3 LEA R4, P5, R20, R7, 0x2 ;  /* 0x000000071404b211 */ /* 0x001fc400078a10ff */
[----:B------:R-:W-:Y:S01]  /*11860*/  ISETP.GE.AND P1, PT, R9, UR4, PT ;  /* 0x0000000409007c0c */ /* 0x000fe2000bf26270 */
[----:B------:R3:W-:Y:S01]  /*11870*/  @!P2 ST.E.64 desc[UR36][R2.64], R132 ;  /* 0x000000840200a985 */ /* 0x0007e2000c101b24 */
[-C--:B------:R-:W-:Y:S02]  /*11880*/  @!P3 LEA.HI.X R5, R20, R8.reuse, R13, 0x2, P5 ;  /* 0x000000081405b211 */ /* 0x080fe400028f140d */
[----:B------:R-:W-:Y:S02]  /*11890*/  SHF.R.S32.HI R13, RZ, 0x1f, R14 ;  /* 0x0000001fff0d7819 */ /* 0x000fe4000001140e */
[C---:B------:R-:W-:Y:S01]  /*118a0*/  @!P4 LEA R12, P5, R14.reuse, R7, 0x2 ;  /* 0x000000070e0cc211 */ /* 0x040fe200078a10ff */
[----:B------:R3:W-:Y:S01]  /*118b0*/  @!P3 ST.E.64 desc[UR36][R4.64], R136 ;  /* 0x000000880400b985 */ /* 0x0007e2000c101b24 */
[----:B--2---:R-:W-:Y:S02]  /*118c0*/  SHF.R.S32.HI R18, RZ, 0x1f, R15 ;  /* 0x0000001fff127819 */ /* 0x004fe4000001140f */
[----:B------:R-:W-:-:S02]  /*118d0*/  @!P4 LEA.HI.X R13, R14, R8, R13, 0x2, P5 ;  /* 0x000000080e0dc211 */ /* 0x000fc400028f140d */
        /* <DEDUP_REMOVED lines=8> */
.L_x_1318:
[----:B------:R-:W-:Y:S05]  /*11960*/  BSYNC B1 ;  /* 0x0000000000017941 */ /* 0x000fea0003800000 */
.L_x_1317:
[----:B---3--:R0:W3:Y:S04]  /*11970*/  SHFL.IDX PT, R14, R6, 0x1, 0x1c1f ;  /* 0x003c1f00060e7f89 */ /* 0x0080e800000e0000 */
[----:B------:R-:W4:Y:S01]  /*11980*/  SHFL.IDX PT, R0, R0, 0x1, 0x1c1f ;  /* 0x003c1f0000007f89 */ /* 0x000f2200000e0000 */
[----:B------:R-:W-:Y:S05]  /*11990*/  @P0 BRA `(.L_x_1316) ;  /* 0x0000001800200947 */ /* 0x000fea0003800000 */
[----:B------:R-:W-:Y:S01]  /*119a0*/  ULDC UR4, c[0x0][0xac8] ;  /* 0x0002b20000047ab9 */ /* 0x000fe20000000800 */
[C---:B------:R-:W-:Y:S01]  /*119b0*/  VIADD R15, R17.reuse, 0xe8 ;  /* 0x000000e8110f7836 */ /* 0x040fe20000000000 */
[C---:B------:R-:W-:Y:S01]  /*119c0*/  ISETP.GE.AND P4, PT, R17.reuse, UR4, PT ;  /* 0x0000000411007c0c */ /* 0x040fe2000bf86270 */
[----:B------:R-:W-:Y:S01]  /*119d0*/  VIADD R19, R17, 0xf0 ;  /* 0x000000f011137836 */ /* 0x000fe20000000000 */
[----:B------:R-:W-:Y:S02]  /*119e0*/  ISETP.GE.AND P2, PT, R176, UR4, PT ;  /* 0x00000004b0007c0c */ /* 0x000fe4000bf46270 */
[----:B------:R-:W-:Y:S02]  /*119f0*/  ISETP.GE.AND P1, PT, R174, UR4, PT ;  /* 0x00000004ae007c0c */ /* 0x000fe4000bf26270 */
[----:B------:R-:W-:-:S07]  /*11a00*/  ISETP.GE.AND P0, PT, R172, UR4, PT ;  /* 0x00000004ac007c0c */ /* 0x000fce000bf06270 */
[CC--:B----4-:R-:W-:Y:S02]  /*11a10*/  @!P4 LEA R2, P3, R17.reuse, R0.reuse, 0x2 ;  /* 0x000000001102c211 */ /* 0x0d0fe400078610ff */
[----:B------:R-:W-:Y:S02]  /*11a20*/  @!P2 LEA R4, P6, R176, R0, 0x2 ;  /* 0x00000000b004a211 */ /* 0x000fe400078c10ff */
[----:B---3--:R-:W-:Y:S02]  /*11a30*/  @!P4 LEA.HI.X R3, R17, R14, R178, 0x2, P3 ;  /* 0x0000000e1103c211 */ /* 0x008fe400018f14b2 */
[----:B------:R-:W-:Y:S02]  /*11a40*/  ISETP.GE.AND P3, PT, R229, UR4, PT ;  /* 0x00000004e5007c0c */ /* 0x000fe4000bf66270 */
[----:B0-----:R-:W-:Y:S01]  /*11a50*/  @!P1 LEA R6, P5, R174, R0, 0x2 ;  /* 0x00000000ae069211 */ /* 0x001fe200078a10ff */
[----:B------:R0:W-:Y:S01]  /*11a60*/  @!P4 ST.E.64 desc[UR36][R2.64], R26 ;  /* 0x0000001a0200c985 */ /* 0x0001e2000c101b24 */
[----:B------:R-:W-:-:S02]  /*11a70*/  @!P2 LEA.HI.X R5, R176, R14, R177, 0x2, P6 ;  /* 0x0000000eb005a211 */ /* 0x000fc400030f14b1 */
[----:B------:R-:W-:Y:S02]  /*11a80*/  ISETP.GE.AND P4, PT, R226, UR4, PT ;  /* 0x00000004e2007c0c */ /* 0x000fe4000bf86270 */
[----:B--2---:R-:W-:Y:S01]  /*11a90*/  @!P0 LEA R8, P6, R172, R0, 0x2 ;  /* 0x00000000ac088211 */ /* 0x004fe200078c10ff */
[----:B------:R2:W-:Y:S01]  /*11aa0*/  @!P2 ST.E.64 desc[UR36][R4.64], R30 ;  /* 0x0000001e0400a985 */ /* 0x0005e2000c101b24 */
[-C--:B-1----:R-:W-:Y:S02]  /*11ab0*/  @!P1 LEA.HI.X R7, R174, R14.reuse, R175, 0x2, P5 ;  /* 0x0000000eae079211 */ /* 0x082fe400028f14af */
[----:B------:R-:W-:Y:S02]  /*11ac0*/  ISETP.GE.AND P5, PT, R225, UR4, PT ;  /* 0x00000004e1007c0c */ /* 0x000fe4000bfa6270 */
[----:B------:R-:W-:Y:S01]  /*11ad0*/  @!P0 LEA.HI.X R9, R172, R14, R173, 0x2, P6 ;  /* 0x0000000eac098211 */ /* 0x000fe200030f14ad */
[----:B------:R1:W-:Y:S01]  /*11ae0*/  @!P1 ST.E.64 desc[UR36][R6.64], R34 ;  /* 0x0000002206009985 */ /* 0x0003e2000c101b24 */
[----:B------:R-:W-:-:S02]  /*11af0*/  ISETP.GE.AND P1, PT, R223, UR4, PT ;  /* 0x00000004df007c0c */ /* 0x000fc4000bf26270 */
[CC--:B0-----:R-:W-:Y:S01]  /*11b00*/  @!P3 LEA R2, P6, R229.reuse, R0.reuse, 0x2 ;  /* 0x00000000e502b211 */ /* 0x0c1fe200078c10ff */
[----:B------:R0:W-:Y:S01]  /*11b10*/  @!P0 ST.E.64 desc[UR36][R8.64], R38 ;  /* 0x0000002608008985 */ /* 0x0001e2000c101b24 */
[----:B------:R-:W-:Y:S02]  /*11b20*/  ISETP.GE.AND P0, PT, R224, UR4, PT ;  /* 0x00000004e0007c0c */ /* 0x000fe4000bf06270 */
[C---:B------:R-:W-:Y:S02]  /*11b30*/  @!P4 LEA R10, P2, R226.reuse, R0, 0x2 ;  /* 0x00000000e20ac211 */ /* 0x040fe400078410ff */
[----:B------:R-:W-:Y:S02]  /*11b40*/  @!P3 LEA.HI.X R3, R229, R14, R171, 0x2, P6 ;  /* 0x0000000ee503b211 */ /* 0x000fe400030f14ab */
[----:B------:R-:W-:Y:S02]  /*11b50*/  @!P5 LEA R12, P6, R225, R0, 0x2 ;  /* 0x00000000e10cd211 */ /* 0x000fe400078c10ff */
[----:B------:R-:W-:Y:S01]  /*11b60*/  @!P4 LEA.HI.X R11, R226, R14, R170, 0x2, P2 ;  /* 0x0000000ee20bc211 */ /* 0x000fe200010f14aa */
[----:B------:R3:W-:Y:S01]  /*11b70*/  @!P3 ST.E.64 desc[UR36][R2.64], R42 ;  /* 0x0000002a0200b985 */ /* 0x0007e2000c101b24 */
[----:B------:R-:W-:-:S02]  /*11b80*/  ISETP.GE.AND P2, PT, R222, UR4, PT ;  /* 0x00000004de007c0c */ /* 0x000fc4000bf46270 */
[----:B------:R-:W-:Y:S01]  /*11b90*/  @!P5 LEA.HI.X R13, R225, R14, R169, 0x2, P6 ;  /* 0x0000000ee10dd211 */ /* 0x000fe200030f14a9 */
[----:B------:R4:W-:Y:S01]  /*11ba0*/  @!P4 ST.E.64 desc[UR36][R10.64], R46 ;  /* 0x0000002e0a00c985 */ /* 0x0009e2000c101b24 */
[CC--:B--2---:R-:W-:Y:S02]  /*11bb0*/  @!P0 LEA R4, P4, R224.reuse, R0.reuse, 0x2 ;  /* 0x00000000e0048211 */ /* 0x0c4fe400078810ff */
[----:B------:R-:W-:Y:S01]  /*11bc0*/  ISETP.GE.AND P3, PT, R221, UR4, PT ;  /* 0x00000004dd007c0c */ /* 0x000fe2000bf66270 */
[----:B------:R2:W-:Y:S01]  /*11bd0*/  @!P5 ST.E.64 desc[UR36][R12.64], R50 ;  /* 0x000000320c00d985 */ /* 0x0005e2000c101b24 */
[----:B-1----:R-:W-:Y:S02]  /*11be0*/  @!P1 LEA R6, P5, R223, R0, 0x2 ;  /* 0x00000000df069211 */ /* 0x002fe400078a10ff */
[----:B------:R-:W-:Y:S02]  /*11bf0*/  @!P0 LEA.HI.X R5, R224, R14, R168, 0x2, P4 ;  /* 0x0000000ee0058211 */ /* 0x000fe400020f14a8 */
[----:B------:R-:W-:-:S02]  /*11c00*/  ISETP.GE.AND P4, PT, R220, UR4, PT ;  /* 0x00000004dc007c0c */ /* 0x000fc4000bf86270 */
[----:B------:R-:W-:Y:S01]  /*11c10*/  @!P1 LEA.HI.X R7, R223, R14, R167, 0x2, P5 ;  /* 0x0000000edf079211 */ /* 0x000fe200028f14a7 */
[----:B------:R-:W-:Y:S01]  /*11c20*/  @!P0 ST.E.64 desc[UR36][R4.64], R54 ;  /* 0x0000003604008985 */ /* 0x000fe2000c101b24 */
[----:B------:R-:W-:Y:S02]  /*11c30*/  ISETP.GE.AND P5, PT, R219, UR4, PT ;  /* 0x00000004db007c0c */ /* 0x000fe4000bfa6270 */
[C---:B0-----:R-:W-:Y:S01]  /*11c40*/  @!P2 LEA R8, P6, R222.reuse, R0, 0x2 ;  /* 0x00000000de08a211 */ /* 0x041fe200078c10ff */
[----:B------:R0:W-:Y:S01]  /*11c50*/  @!P1 ST.E.64 desc[UR36][R6.64], R58 ;  /* 0x0000003a06009985 */ /* 0x0001e2000c101b24 */
[----:B------:R-:W-:Y:S02]  /*11c60*/  ISETP.GE.AND P1, PT, R217, UR4, PT ;  /* 0x00000004d9007c0c */ /* 0x000fe4000bf26270 */
[----:B------:R-:W-:Y:S02]  /*11c70*/  @!P2 LEA.HI.X R9, R222, R14, R166, 0x2, P6 ;  /* 0x0000000ede09a211 */ /* 0x000fe400030f14a6 */
[----:B---3--:R-:W-:-:S02]  /*11c80*/  @!P3 LEA R2, P6, R221, R0, 0x2 ;  /* 0x00000000dd02b211 */ /* 0x008fc400078c10ff */
[----:B----4-:R-:W-:Y:S01]  /*11c90*/  @!P4 LEA R10, P0, R220, R0, 0x2 ;  /* 0x00000000dc0ac211 */ /* 0x010fe200078010ff */
[----:B------:R1:W-:Y:S01]  /*11ca0*/  @!P2 ST.E.64 desc[UR36][R8.64], R62 ;  /* 0x0000003e0800a985 */ /* 0x0003e2000c101b24 */
[----:B------:R-:W-:Y:S02]  /*11cb0*/  ISETP.GE.AND P2, PT, R218, UR4, PT ;  /* 0x00000004da007c0c */ /* 0x000fe4000bf46270 */
[----:B------:R-:W-:Y:S02]  /*11cc0*/  @!P3 LEA.HI.X R3, R221, R14, R165, 0x2, P6 ;  /* 0x0000000edd03b211 */ /* 0x000fe400030f14a5 */
[C---:B--2---:R-:W-:Y:S02]  /*11cd0*/  @!P5 LEA R12, P6, R219.reuse, R0, 0x2 ;  /* 0x00000000db0cd211 */ /* 0x044fe400078c10ff */
[-C--:B------:R-:W-:Y:S01]  /*11ce0*/  @!P4 LEA.HI.X R11, R220, R14.reuse, R164, 0x2, P0 ;  /* 0x0000000edc0bc211 */ /* 0x080fe200000f14a4 */
[----:B------:R2:W-:Y:S01]  /*11cf0*/  @!P3 ST.E.64 desc[UR36][R2.64], R66 ;  /* 0x000000420200b985 */ /* 0x0005e2000c101b24 */
[----:B------:R-:W-:-:S02]  /*11d00*/  @!P5 LEA.HI.X R13, R219, R14, R163, 0x2, P6 ;  /* 0x0000000edb0dd211 */ /* 0x000fc400030f14a3 */
[----:B------:R-:W-:Y:S01]  /*11d10*/  ISETP.GE.AND P0, PT, R216, UR4, PT ;  /* 0x00000004d8007c0c */ /* 0x000fe2000bf06270 */
[----:B------:R3:W-:Y:S01]  /*11d20*/  @!P4 ST.E.64 desc[UR36][R10.64], R70 ;  /* 0x000000460a00c985 */ /* 0x0007e2000c101b24 */
[-C--:B0-----:R-:W-:Y:S02]  /*11d30*/  @!P1 LEA R6, P3, R217, R0.reuse, 0x2 ;  /* 0x00000000d9069211 */ /* 0x081fe400078610ff */
[C---:B------:R-:W-:Y:S01]  /*11d40*/  @!P2 LEA R4, P6, R218.reuse, R0, 0x2 ;  /* 0x00000000da04a211 */ /* 0x040fe200078c10ff */
[----:B------:R0:W-:Y:S01]  /*11d50*/  @!P5 ST.E.64 desc[UR36][R12.64], R74 ;  /* 0x0000004a0c00d985 */ /* 0x0001e2000c101b24 */
[----:B------:R-:W-:Y:S02]  /*11d60*/  ISETP.GE.AND P5, PT, R215, UR4, PT ;  /* 0x00000004d7007c0c */ /* 0x000fe4000bfa6270 */
[-C--:B------:R-:W-:Y:S02]  /*11d70*/  @!P2 LEA.HI.X R5, R218, R14.reuse, R162, 0x2, P6 ;  /* 0x0000000eda05a211 */ /* 0x080fe400030f14a2 */
[----:B------:R-:W-:-:S02]  /*11d80*/  @!P1 LEA.HI.X R7, R217, R14, R161, 0x2, P3 ;  /* 0x0000000ed9079211 */ /* 0x000fc400018f14a1 */
[----:B------:R-:W-:Y:S01]  /*11d90*/  ISETP.GE.AND P4, PT, R214, UR4, PT ;  /* 0x00000004d6007c0c */ /* 0x000fe2000bf86270 */
[----:B------:R4:W-:Y:S01]  /*11da0*/  @!P2 ST.E.64 desc[UR36][R4.64], R78 ;  /* 0x0000004e0400a985 */ /* 0x0009e2000c101b24 */
[----:B------:R-:W-:Y:S02]  /*11db0*/  ISETP.GE.AND P3, PT, R213, UR4, PT ;  /* 0x00000004d5007c0c */ /* 0x000fe4000bf66270 */
[-C--:B-1----:R-:W-:Y:S01]  /*11dc0*/  @!P0 LEA R8, P6, R216, R0.reuse, 0x2 ;  /* 0x00000000d8088211 */ /* 0x082fe200078c10ff */
[----:B------:R1:W-:Y:S01]  /*11dd0*/  @!P1 ST.E.64 desc[UR36][R6.64], R82 ;  /* 0x0000005206009985 */ /* 0x0003e2000c101b24 */
[----:B------:R-:W-:Y:S02]  /*11de0*/  ISETP.GE.AND P2, PT, R212, UR4, PT ;  /* 0x00000004d4007c0c */ /* 0x000fe4000bf46270 */
[----:B--2---:R-:W-:Y:S02]  /*11df0*/  @!P5 LEA R2, P1, R215, R0, 0x2 ;  /* 0x00000000d702d211 */ /* 0x004fe400078210ff */
[----:B------:R-:W-:-:S02]  /*11e00*/  @!P0 LEA.HI.X R9, R216, R14, R160, 0x2, P6 ;  /* 0x0000000ed8098211 */ /* 0x000fc400030f14a0 */
[----:B------:R-:W-:Y:S02]  /*11e10*/  @!P5 LEA.HI.X R3, R215, R14, R159, 0x2, P1 ;  /* 0x0000000ed703d211 */ /* 0x000fe400008f149f */
[----:B------:R-:W-:Y:S01]  /*11e20*/  ISETP.GE.AND P1, PT, R211, UR4, PT ;  /* 0x00000004d3007c0c */ /* 0x000fe2000bf26270 */
[----:B------:R2:W-:Y:S01]  /*11e30*/  @!P0 ST.E.64 desc[UR36][R8.64], R86 ;  /* 0x0000005608008985 */ /* 0x0005e2000c101b24 */
[CC--:B---3--:R-:W-:Y:S02]  /*11e40*/  @!P4 LEA R10, P0, R214.reuse, R0.reuse, 0x2 ;  /* 0x00000000d60ac211 */ /* 0x0c8fe400078010ff */
[----:B0-----:R-:W-:Y:S01]  /*11e50*/  @!P3 LEA R12, P6, R213, R0, 0x2 ;  /* 0x00000000d50cb211 */ /* 0x001fe200078c10ff */
[----:B------:R0:W-:Y:S01]  /*11e60*/  @!P5 ST.E.64 desc[UR36][R2.64], R90 ;  /* 0x0000005a0200d985 */ /* 0x0001e2000c101b24 */
[----:B------:R-:W-:Y:S02]  /*11e70*/  @!P4 LEA.HI.X R11, R214, R14, R158, 0x2, P0 ;  /* 0x0000000ed60bc211 */ /* 0x000fe400000f149e */
[----:B------:R-:W-:-:S02]  /*11e80*/  ISETP.GE.AND P0, PT, R210, UR4, PT ;  /* 0x00000004d2007c0c */ /* 0x000fc4000bf06270 */
[----:B------:R-:W-:Y:S01]  /*11e90*/  @!P3 LEA.HI.X R13, R213, R14, R157, 0x2, P6 ;  /* 0x0000000ed50db211 */ /* 0x000fe200030f149d */
[----:B------:R3:W-:Y:S01]  /*11ea0*/  @!P4 ST.E.64 desc[UR36][R10.64], R94 ;  /* 0x0000005e0a00c985 */ /* 0x0007e2000c101b24 */
[----:B------:R-:W-:Y:S02]  /*11eb0*/  ISETP.GE.AND P5, PT, R209, UR4, PT ;  /* 0x00000004d1007c0c */ /* 0x000fe4000bfa6270 */
[-C--:B----4-:R-:W-:Y:S01]  /*11ec0*/  @!P2 LEA R4, P6, R212, R0.reuse, 0x2 ;  /* 0x00000000d404a211 */ /* 0x090fe200078c10ff */
[----:B------:R4:W-:Y:S01]  /*11ed0*/  @!P3 ST.E.64 desc[UR36][R12.64], R98 ;  /* 0x000000620c00b985 */ /* 0x0009e2000c101b24 */
[----:B-1----:R-:W-:Y:S02]  /*11ee0*/  @!P1 LEA R6, P4, R211, R0, 0x2 ;  /* 0x00000000d3069211 */ /* 0x002fe400078810ff */
[----:B------:R-:W-:Y:S02]  /*11ef0*/  ISETP.GE.AND P3, PT, R208, UR4, PT ;  /* 0x00000004d0007c0c */ /* 0x000fe4000bf66270 */
[----:B------:R-:W-:-:S02]  /*11f00*/  @!P2 LEA.HI.X R5, R212, R14, R156, 0x2, P6 ;  /* 0x0000000ed405a211 */ /* 0x000fc400030f149c */
[----:B------:R-:W-:Y:S02]  /*11f10*/  @!P1 LEA.HI.X R7, R211, R14, R155, 0x2, P4 ;  /* 0x0000000ed3079211 */ /* 0x000fe400020f149b */
[----:B------:R-:W-:Y:S01]  /*11f20*/  ISETP.GE.AND P4, PT, R207, UR4, PT ;  /* 0x00000004cf007c0c */ /* 0x000fe2000bf86270 */
[----:B------:R1:W-:Y:S01]  /*11f30*/  @!P2 ST.E.64 desc[UR36][R4.64], R102 ;  /* 0x000000660400a985 */ /* 0x0003e2000c101b24 */
[----:B--2---:R-:W-:-:S03]  /*11f40*/  @!P0 LEA R8, P6, R210, R0, 0x2 ;  /* 0x00000000d2088211 */ /* 0x004fc600078c10ff */
[----:B------:R-:W-:Y:S01]  /*11f50*/  @!P1 ST.E.64 desc[UR36][R6.64], R106 ;  /* 0x0000006a06009985 */ /* 0x000fe2000c101b24 */
[C---:B0-----:R-:W-:Y:S02]  /*11f60*/  @!P5 LEA R2, P1, R209.reuse, R0, 0x2 ;  /* 0x00000000d102d211 */ /* 0x041fe400078210ff */
[-C--:B------:R-:W-:Y:S02]  /*11f70*/  @!P0 LEA.HI.X R9, R210, R14.reuse, R154, 0x2, P6 ;  /* 0x0000000ed2098211 */ /* 0x080fe400030f149a */
[----:B------:R-:W-:Y:S01]  /*11f80*/  @!P5 LEA.HI.X R3, R209, R14, R21, 0x2, P1 ;  /* 0x0000000ed103d211 */ /* 0x000fe200008f1415 */
[----:B------:R-:W-:Y:S01]  /*11f90*/  VIADD R21, R17, 0xd8 ;  /* 0x000000d811157836 */ /* 0x000fe20000000000 */
[CC--:B---3--:R-:W-:Y:S01]  /*11fa0*/  @!P3 LEA R10, P2, R208.reuse, R0.reuse, 0x2 ;  /* 0x00000000d00ab211 */ /* 0x0c8fe200078410ff */
[----:B------:R0:W-:Y:S01]  /*11fb0*/  @!P0 ST.E.64 desc[UR36][R8.64], R110 ;  /* 0x0000006e08008985 */ /* 0x0001e2000c101b24 */
[----:B------:R-:W-:Y:S02]  /*11fc0*/  ISETP.GE.AND P0, PT, R203, UR4, PT ;  /* 0x00000004cb007c0c */ /* 0x000fe4000bf06270 */
[----:B----4-:R-:W-:Y:S01]  /*11fd0*/  @!P4 LEA R12, P1, R207, R0, 0x2 ;  /* 0x00000000cf0cc211 */ /* 0x010fe200078210ff */
[----:B------:R2:W-:Y:S01]  /*11fe0*/  @!P5 ST.E.64 desc[UR36][R2.64], R114 ;  /* 0x000000720200d985 */ /* 0x0005e2000c101b24 */
[----:B------:R-:W-:-:S02]  /*11ff0*/  @!P3 LEA.HI.X R11, R208, R14, R153, 0x2, P2 ;  /* 0x0000000ed00bb211 */ /* 0x000fc400010f1499 */
[----:B------:R-:W-:Y:S02]  /*12000*/  ISETP.GE.AND P2, PT, R21, UR4, PT ;  /* 0x0000000415007c0c */ /* 0x000fe4000bf46270 */
[----:B------:R-:W-:Y:S01]  /*12010*/  @!P4 LEA.HI.X R13, R207, R14, R152, 0x2, P1 ;  /* 0x0000000ecf0dc211 */ /* 0x000fe200008f1498 */
[----:B------:R3:W-:Y:S01]  /*12020*/  @!P3 ST.E.64 desc[UR36][R10.64], R118 ;  /* 0x000000760a00b985 */ /* 0x0007e2000c101b24 */
[----:B------:R-:W-:Y:S02]  /*12030*/  ISETP.GE.AND P1, PT, R206, UR4, PT ;  /* 0x00000004ce007c0c */ /* 0x000fe4000bf26270 */
[----:B-1----:R-:W-:Y:S01]  /*12040*/  SHF.R.S32.HI R5, RZ, 0x1f, R203 ;  /* 0x0000001fff057819 */ /* 0x002fe200000114cb */
[----:B0-----:R-:W-:Y:S01]  /*12050*/  VIADD R9, R17, 0xe0 ;  /* 0x000000e011097836 */ /* 0x001fe20000000000 */
[----:B------:R0:W-:Y:S01]  /*12060*/  @!P4 ST.E.64 desc[UR36][R12.64], R122 ;  /* 0x0000007a0c00c985 */ /* 0x0001e2000c101b24 */
[----:B------:R-:W-:Y:S02]  /*12070*/  @!P0 LEA R4, P6, R203, R0, 0x2 ;  /* 0x00000000cb048211 */ /* 0x000fe400078c10ff */
[----:B------:R-:W-:-:S02]  /*12080*/  ISETP.GE.AND P3, PT, R15, UR4, PT ;  /* 0x000000040f007c0c */ /* 0x000fc4000bf66270 */
[----:B------:R-:W-:Y:S02]  /*12090*/  ISETP.GE.AND P4, PT, R9, UR4, PT ;  /* 0x0000000409007c0c */ /* 0x000fe4000bf86270 */
[----:B--2---:R-:W-:Y:S02]  /*120a0*/  SHF.R.S32.HI R3, RZ, 0x1f, R21 ;  /* 0x0000001fff037819 */ /* 0x004fe40000011415 */
[----:B------:R-:W-:Y:S02]  /*120b0*/  @!P2 LEA R6, P5, R21, R0, 0x2 ;  /* 0x000000001506a211 */ /* 0x000fe400078a10ff */
[----:B------:R-:W-:Y:S02]  /*120c0*/  @!P0 LEA.HI.X R5, R203, R14, R5, 0x2, P6 ;  /* 0x0000000ecb058211 */ /* 0x000fe400030f1405 */
[----:B------:R-:W-:Y:S02]  /*120d0*/  @!P1 LEA R2, P6, R206, R0, 0x2 ;  /* 0x00000000ce029211 */ /* 0x000fe400078c10ff */
[----:B------:R-:W-:-:S02]  /*120e0*/  @!P2 LEA.HI.X R7, R21, R14, R3, 0x2, P5 ;  /* 0x0000000e1507a211 */ /* 0x000fc400028f1403 */
[----:B------:R-:W-:Y:S02]  /*120f0*/  ISETP.GE.AND P5, PT, R19, UR4, PT ;  /* 0x0000000413007c0c */ /* 0x000fe4000bfa6270 */
[----:B------:R-:W-:Y:S02]  /*12100*/  @!P1 LEA.HI.X R3, R206, R14, R22, 0x2, P6 ;  /* 0x0000000ece039211 */ /* 0x000fe400030f1416 */
[----:B---3--:R-:W-:Y:S02]  /*12110*/  SHF.R.S32.HI R10, RZ, 0x1f, R9 ;  /* 0x0000001fff0a7819 */ /* 0x008fe40000011409 */
[C---:B------:R-:W-:Y:S01]  /*12120*/  @!P4 LEA R8, P6, R9.reuse, R0, 0x2 ;  /* 0x000000000908c211 */ /* 0x040fe200078c10ff */
[----:B------:R1:W-:Y:S01]  /*12130*/  @!P1 ST.E.64 desc[UR36][R2.64], R126 ;  /* 0x0000007e02009985 */ /* 0x0003e2000c101b24 */
[----:B------:R-:W-:Y:S02]  /*12140*/  SHF.R.S32.HI R11, RZ, 0x1f, R15 ;  /* 0x0000001fff0b7819 */ /* 0x000fe4000001140f */
[----:B------:R-:W-:Y:S01]  /*12150*/  @!P4 LEA.HI.X R9, R9, R14, R10, 0x2, P6 ;  /* 0x0000000e0909c211 */ /* 0x000fe200030f140a */
[----:B------:R1:W-:Y:S01]  /*12160*/  @!P0 ST.E.64 desc[UR36][R4.64], R130 ;  /* 0x0000008204008985 */ /* 0x0003e2000c101b24 */
[----:B------:R-:W-:-:S02]  /*12170*/  @!P3 LEA R10, P6, R15, R0, 0x2 ;  /* 0x000000000f0ab211 */ /* 0x000fc400078c10ff */
[----:B0-----:R-:W-:Y:S01]  /*12180*/  SHF.R.S32.HI R13, RZ, 0x1f, R19 ;  /* 0x0000001fff0d7819 */ /* 0x001fe20000011413 */
[----:B------:R1:W-:Y:S01]  /*12190*/  @!P2 ST.E.64 desc[UR36][R6.64], R134 ;  /* 0x000000860600a985 */ /* 0x0003e2000c101b24 */
[----:B------:R-:W-:Y:S01]  /*121a0*/  @!P3 LEA.HI.X R11, R15, R14, R11, 0x2, P6 ;  /* 0x0000000e0f0bb211 */ /* 0x000fe200030f140b */
[----:B------:R-:W-:Y:S01]  /*121b0*/  VIADD R15, R17, 0xf8 ;  /* 0x000000f8110f7836 */ /* 0x000fe20000000000 */
[C---:B------:R-:W-:Y:S01]  /*121c0*/  @!P5 LEA R12, P6, R19.reuse, R0, 0x2 ;  /* 0x00000000130cd211 */ /* 0x040fe200078c10ff */
[----:B------:R1:W-:Y:S03]  /*121d0*/  @!P4 ST.E.64 desc[UR36][R8.64], R138 ;  /* 0x0000008a0800c985 */ /* 0x0003e6000c101b24 */
[----:B------:R-:W-:Y:S01]  /*121e0*/  @!P5 LEA.HI.X R13, R19, R14, R13, 0x2, P6 ;  /* 0x0000000e130dd211 */ /* 0x000fe200030f140d */
[----:B------:R1:W-:Y:S01]  /*121f0*/  @!P3 ST.E.64 desc[UR36][R10.64], R142 ;  /* 0x0000008e0a00b985 */ /* 0x0003e2000c101b24 */
[----:B------:R-:W-:-:S03]  /*12200*/  ISETP.GE.AND P0, PT, R15, UR4, PT ;  /* 0x000000040f007c0c */ /* 0x000fc6000bf06270 */
[----:B------:R1:W-:Y:S10]  /*12210*/  @!P5 ST.E.64 desc[UR36][R12.64], R146 ;  /* 0x000000920c00d985 */ /* 0x0003f4000c101b24 */
[----:B------:R-:W-:Y:S05]  /*12220*/  @P0 BRA `(.L_x_1316) ;  /* 0x0000000c00fc0947 */ /* 0x000fea0003800000 */
[----:B-1----:R-:W-:Y:S02]  /*12230*/  LEA R2, P0, R15, R0, 0x2 ;  /* 0x000000000f027211 */ /* 0x002fe400078010ff */
[----:B------:R-:W-:-:S04]  /*12240*/  SHF.R.S32.HI R0, RZ, 0x1f, R15 ;  /* 0x0000001fff007819 */ /* 0x000fc8000001140f */
[----:B------:R-:W-:-:S05]  /*12250*/  LEA.HI.X R3, R15, R14, R0, 0x2, P0 ;  /* 0x0000000e0f037211 */ /* 0x000fca00000f1400 */
[----:B------:R0:W-:Y:S01]  /*12260*/  ST.E.64 desc[UR36][R2.64], R150 ;  /* 0x0000009602007985 */ /* 0x0001e2000c101b24 */
[----:B------:R-:W-:Y:S05]  /*12270*/  BRA `(.L_x_1316) ;  /* 0x0000000c00e87947 */ /* 0x000fea0003800000 */
.L_x_1307:
        /* <DEDUP_REMOVED lines=9> */
[----:B0-----:R-:W-:Y:S02]  /*12310*/  IMAD.U32 R2, RZ, RZ, UR8 ;  /* 0x00000008ff027e24 */ /* 0x001fe4000f8e00ff */
[----:B------:R-:W-:Y:S01]  /*12320*/  IMAD.U32 R3, RZ, RZ, UR9 ;  /* 0x00000009ff037e24 */ /* 0x000fe2000f8e00ff */
        /* <DEDUP_REMOVED lines=12> */
[----:B------:R-:W-:Y:S01]  /*123f0*/  UISETP.NE.AND UP1, UPT, UR10, URZ, UPT ;  /* 0x0000003f0a00728c */ /* 0x000fe2000bf25270 */
[----:B------:R-:W-:Y:S01]  /*12400*/  UMOV UR4, URZ ;  /* 0x0000003f00047c82 */ /* 0x000fe20008000000 */
[----:B------:R-:W1:Y:S09]  /*12410*/  S2R R6, SR_TID.X ;  /* 0x0000000000067919 */ /* 0x000e720000002100 */
[----:B------:R-:W-:-:S02]  /*12420*/  @!UP1 ULDC UR10, c[0x0][0xad4] ;  /* 0x0002b500000a9ab9 */ /* 0x000fc40000000800 */
[----:B------:R-:W-:Y:S02]  /*12430*/  IMAD.U32 R202, RZ, RZ, UR10 ;  /* 0x0000000affca7e24 */ /* 0x000fe4000f8e00ff */
[----:B-1----:R-:W-:-:S05]  /*12440*/  VIADD R7, R6, 0xffffff80 ;  /* 0xffffff8006077836 */ /* 0x002fca0000000000 */
[----:B------:R-:W-:Y:S02]  /*12450*/  ISETP.GT.AND P0, PT, R7, 0x7f, PT ;  /* 0x0000007f0700780c */ /* 0x000fe40003f04270 */
[----:B--2---:R-:W-:Y:S01]  /*12460*/  @P1 R2UR UR4, R8 ;  /* 0x00000000080412ca */ /* 0x004fe200000e0000 */
[----:B0-----:R-:W-:-:S14]  /*12470*/  @P2 BRA `(.L_x_1319) ;  /* 0x0000000000102947 */ /* 0x001fdc0003800000 */
[----:B------:R-:W-:Y:S05]  /*12480*/  @!P1 BRA `(.L_x_1319) ;  /* 0x00000000000c9947 */ /* 0x000fea0003800000 */
[----:B------:R-:W2:Y:S04]  /*12490*/  LDG.E R5, desc[UR36][R2.64] ;  /* 0x0000002402057981 */ /* 0x000ea8000c1e1900 */
[----:B-----5:R-:W2:Y:S02]  /*124a0*/  LDG.E R0, desc[UR36][R2.64+0x4] ;  /* 0x0000042402007981 */ /* 0x020ea4000c1e1900 */
[----:B--2---:R-:W-:-:S07]  /*124b0*/  IMAD.IADD R0, R0, 0x1, -R5 ;  /* 0x0000000100007824 */ /* 0x004fce00078e0a05 */
.L_x_1319:
[----:B------:R-:W-:Y:S01]  /*124c0*/  R2UR UR8, R9 ;  /* 0x00000000090872ca */ /* 0x000fe200000e0000 */
[----:B------:R-:W-:Y:S01]  /*124d0*/  USHF.R.S32.HI UR21, URZ, 0x1f, UR4 ;  /* 0x0000001f3f157899 */ /* 0x000fe20008011404 */
[----:B------:R-:W-:Y:S11]  /*124e0*/  BSSY B1, `(.L_x_1320) ;  /* 0x000003c000017945 */ /* 0x000ff60003800000 */
[----:B------:R-:W-:-:S02]  /*124f0*/  USHF.R.S32.HI UR13, URZ, 0x1f, UR8 ;  /* 0x0000001f3f0d7899 */ /* 0x000fc40008011408 */
[----:B------:R-:W-:Y:S02]  /*12500*/  USEL UR12, UR8, URZ, !UP0 ;  /* 0x0000003f080c7287 */ /* 0x000fe4000c000000 */
[----:B------:R-:W-:Y:S01]  /*12510*/  USEL UR13, UR13, URZ, !UP0 ;  /* 0x0000003f0d0d7287 */ /* 0x000fe2000c000000 */
[----:B------:R-:W-:Y:S11]  /*12520*/  @P0 BRA `(.L_x_1321) ;  /* 0x0000000000dc0947 */ /* 0x000ff60003800000 */
[----:B------:R-:W0:Y:S01]  /*12530*/  LDC R9, c[0x0][0xbe8] ;  /* 0x0002fa00ff097b82 */ /* 0x000e220000000800 */
[----:B------:R-:W-:-:S05]  /*12540*/  IMAD.U32 R3, RZ, RZ, UR61 ;  /* 0x0000003dff037e24 */ /* 0x000fca000f8e00ff */
[----:B------:R-:W-:Y:S01]  /*12550*/  IADD3 R4, R3, -0x80, R6 ;  /* 0xffffff8003047810 */ /* 0x000fe20007ffe006 */
[----:B0----5:R-:W-:-:S05]  /*12560*/  IMAD R2, R0, R9, RZ ;  /* 0x0000000900027224 */ /* 0x021fca00078e02ff */
        /* <DEDUP_REMOVED lines=27> */
[----:B------:R-:W-:Y:S01]  /*12720*/  IMAD.U32 R3, RZ, RZ, UR23 ;  /* 0x00000017ff037e24 */ /* 0x000fe2000f8e00ff */
[----:B------:R-:W-:Y:S01]  /*12730*/  UIADD3 UR16, UR23, UR16, URZ ;  /* 0x0000001017107290 */ /* 0x000fe2000fffe03f */
[--C-:B------:R-:W-:Y:S01]  /*12740*/  IMAD.MOV R7, RZ, RZ, -R5.reuse ;  /* 0x000000ffff077224 */ /* 0x100fe200078e0a05 */
        /* <DEDUP_REMOVED lines=21> */
.L_x_1321:
[----:B------:R-:W-:Y:S05]  /*128a0*/  BSYNC B1 ;  /* 0x0000000000017941 */ /* 0x000fea0003800000 */
.L_x_1320:
[----:B------:R-:W-:-:S13]  /*128b0*/  R2UR UR8, R202 ;  /* 0x00000000ca0872ca */ /* 0x000fda00000e0000 */
[----:B------:R-:W-:-:S06]  /*128c0*/  UISETP.GT.AND UP0, UPT, UR8, 0x1, UPT ;  /* 0x000000010800788c */ /* 0x000fcc000bf04270 */
[----:B------:R-:W-:-:S13]  /*128d0*/  PLOP3.LUT P0, PT, PT, PT, UP0, 0x80, 0x0 ;  /* 0x000000000000781c */ /* 0x000fda0003f0f008 */
[----:B------:R-:W-:Y:S05]  /*128e0*/  @P0 BRA `(.L_x_1316) ;  /* 0x00000008004c0947 */ /* 0x000fea0003800000 */
[----:B------:R-:W2:Y:S01]  /*128f0*/  LDL R6, [R1+0xc] ;  /* 0x00000c0001067983 */ /* 0x000ea20000100800 */
[----:B------:R-:W1:Y:S01]  /*12900*/  LDC R11, c[0x0][0xbe8] ;  /* 0x0002fa00ff0b7b82 */ /* 0x000e620000000800 */
[----:B------:R-:W-:Y:S01]  /*12910*/  ULDC.64 UR14, c[0x0][0xaa0] ;  /* 0x0002a800000e7ab9 */ /* 0x000fe20000000a00 */
[----:B------:R-:W-:Y:S01]  /*12920*/  R2UR UR16, R205 ;  /* 0x00000000cd1072ca */ /* 0x000fe200000e0000 */
[----:B------:R-:W-:Y:S01]  /*12930*/  UIMAD UR10, UR21, UR14, URZ ;  /* 0x0000000e150a72a4 */ /* 0x000fe2000f8e023f */
[----:B------:R-:W-:Y:S01]  /*12940*/  BSSY B1, `(.L_x_1322) ;  /* 0x000004b000017945 */ /* 0x000fe20003800000 */
[----:B------:R-:W-:Y:S02]  /*12950*/  UIMAD.WIDE.U32 UR8, UR4, UR14, URZ ;  /* 0x0000000e040872a5 */ /* 0x000fe4000f8e003f */
[----:B------:R-:W-:-:S04]  /*12960*/  UIMAD UR10, UR4, UR15, UR10 ;  /* 0x0000000f040a72a4 */ /* 0x000fc8000f8e020a */
[----:B------:R-:W-:-:S03]  /*12970*/  UIADD3 UR9, UR9, UR10, URZ ;  /* 0x0000000a09097290 */ /* 0x000fc6000fffe03f */
[----:B------:R-:W-:Y:S02]  /*12980*/  ULDC.64 UR10, c[0x0][0xae8] ;  /* 0x0002ba00000a7ab9 */ /* 0x000fe40000000a00 */
[----:B------:R-:W-:-:S04]  /*12990*/  UIMAD.WIDE.U32 UR8, UR16, UR10, UR8 ;  /* 0x0000000a100872a5 */ /* 0x000fc8000f8e0008 */
[----:B------:R-:W-:-:S03]  /*129a0*/  UIMAD UR9, UR16, UR11, UR9 ;  /* 0x0000000b100972a4 */ /* 0x000fc6000f8e0209 */
[----:B------:R-:W-:Y:S01]  /*129b0*/  ULDC.64 UR10, c[0x0][0xaf0] ;  /* 0x0002bc00000a7ab9 */ /* 0x000fe20000000a00 */
[----:B-1----:R-:W-:Y:S01]  /*129c0*/  ISETP.NE.AND P0, PT, R11, 0x1, PT ;  /* 0x000000010b00780c */ /* 0x002fe20003f05270 */
[----:B------:R-:W-:-:S04]  /*129d0*/  UIMAD UR13, UR13, UR10, URZ ;  /* 0x0000000a0d0d72a4 */ /* 0x000fc8000f8e023f */
[----:B------:R-:W-:Y:S02]  /*129e0*/  UIMAD UR4, UR12, UR11, UR13 ;  /* 0x0000000b0c0472a4 */ /* 0x000fe4000f8e020d */
[----:B------:R-:W-:-:S03]  /*129f0*/  UIMAD.WIDE.U32 UR12, UR12, UR10, UR8 ;  /* 0x0000000a0c0c72a5 */ /* 0x000fc6000f8e0008 */
[----:B------:R-:W-:Y:S01]  /*12a00*/  ULDC.64 UR8, c[0x0][0xae0] ;  /* 0x0002b80000087ab9 */ /* 0x000fe20000000a00 */
[----:B------:R-:W-:Y:S02]  /*12a10*/  UIADD3 UR4, UR13, UR4, URZ ;  /* 0x000000040d047290 */ /* 0x000fe4000fffe03f */
[----:B0-----:R-:W0:Y:S08]  /*12a20*/  @P0 LDC R3, c[0x0][0xbec] ;  /* 0x0002fb00ff030b82 */ /* 0x001e300000000800 */
[----:B------:R-:W1:Y:S01]  /*12a30*/  @P0 LDC R7, c[0x0][0xbf0] ;  /* 0x0002fc00ff070b82 */ /* 0x000e620000000800 */
[----:B--2---:R-:W-:-:S02]  /*12a40*/  IMAD R2, R201, 0x20, R6 ;  /* 0x00000020c9027824 */ /* 0x004fc400078e0206 */
[----:B------:R-:W-:Y:S02]  /*12a50*/  VIADD R6, R6, UR61 ;  /* 0x0000003d06067c36 */ /* 0x000fe40008000000 */
[----:B------:R-:W-:-:S04]  /*12a60*/  VIADD R4, R2, UR61 ;  /* 0x0000003d02047c36 */ /* 0x000fc80008000000 */
[----:B0-----:R-:W-:-:S04]  /*12a70*/  @P0 IMAD.HI.U32 R2, R4, R3, RZ ;  /* 0x0000000304020227 */ /* 0x001fc800078e00ff */
[----:B------:R-:W-:Y:S01]  /*12a80*/  IMAD.MOV.U32 R5, RZ, RZ, R4 ;  /* 0x000000ffff057224 */ /* 0x000fe200078e0004 */
[----:B-1----:R-:W-:Y:S01]  /*12a90*/  @P0 SHF.R.U32.HI R5, RZ, R7, R2 ;  /* 0x00000007ff050219 */ /* 0x002fe20000011602 */
[----:B------:R-:W-:Y:S02]  /*12aa0*/  IMAD.U32 R3, RZ, RZ, UR13 ;  /* 0x0000000dff037e24 */ /* 0x000fe4000f8e00ff */
[----:B------:R-:W-:Y:S01]  /*12ab0*/  IMAD.U32 R3, RZ, RZ, UR4 ;  /* 0x00000004ff037e24 */ /* 0x000fe2000f8e00ff */
[--C-:B------:R-:W-:Y:S01]  /*12ac0*/  SHF.R.S32.HI R2, RZ, 0x1f, R5.reuse ;  /* 0x0000001fff027819 */ /* 0x100fe20000011405 */
[----:B------:R-:W-:-:S04]  /*12ad0*/  IMAD.MOV R7, RZ, RZ, -R5 ;  /* 0x000000ffff077224 */ /* 0x000fc800078e0a05 */
[----:B------:R-:W-:Y:S02]  /*12ae0*/  IMAD R7, R11, R7, R4 ;  /* 0x000000070b077224 */ /* 0x000fe400078e0204 */
[----:B------:R-:W-:Y:S02]  /*12af0*/  IMAD R4, R2, UR8, RZ ;  /* 0x0000000802047c24 */ /* 0x000fe4000f8e02ff */
[----:B------:R-:W-:Y:S02]  /*12b00*/  IMAD.U32 R2, RZ, RZ, UR12 ;  /* 0x0000000cff027e24 */ /* 0x000fe4000f8e00ff */
[C---:B------:R-:W-:Y:S01]  /*12b10*/  IMAD R9, R5.reuse, UR9, R4 ;  /* 0x0000000905097c24 */ /* 0x040fe2000f8e0204 */
[----:B------:R-:W-:Y:S01]  /*12b20*/  SHF.R.S32.HI R4, RZ, 0x1f, R7 ;  /* 0x0000001fff047819 */ /* 0x000fe20000011407 */
[----:B------:R-:W-:Y:S01]  /*12b30*/  IMAD.WIDE.U32 R2, R5, UR8, R2 ;  /* 0x0000000805027c25 */ /* 0x000fe2000f8e0002 */
[----:B------:R-:W-:-:S03]  /*12b40*/  ULDC.64 UR8, c[0x0][0xad8] ;  /* 0x0002b60000087ab9 */ /* 0x000fc60000000a00 */
[----:B------:R-:W-:Y:S02]  /*12b50*/  IMAD R4, R4, UR8, RZ ;  /* 0x0000000804047c24 */ /* 0x000fe4000f8e02ff */
[----:B------:R-:W-:Y:S02]  /*12b60*/  IMAD.IADD R3, R3, 0x1, R9 ;  /* 0x0000000103037824 */ /* 0x000fe400078e0209 */
[C---:B------:R-:W-:Y:S02]  /*12b70*/  IMAD R5, R7.reuse, UR9, R4 ;  /* 0x0000000907057c24 */ /* 0x040fe4000f8e0204 */
[----:B------:R-:W-:Y:S01]  /*12b80*/  IMAD.WIDE.U32 R2, R7, UR8, R2 ;  /* 0x0000000807027c25 */ /* 0x000fe2000f8e0002 */
[----:B------:R-:W-:-:S03]  /*12b90*/  ULDC.64 UR8, c[0x0][0xa80] ;  /* 0x0002a00000087ab9 */ /* 0x000fc60000000a00 */
[----:B-----5:R-:W-:Y:S02]  /*12ba0*/  IMAD R11, R0, R11, RZ ;  /* 0x0000000b000b7224 */ /* 0x020fe400078e02ff */
        /* <DEDUP_REMOVED lines=36> */
.L_x_1323:
[----:B------:R-:W-:Y:S05]  /*12df0*/  BSYNC B1 ;  /* 0x0000000000017941 */ /* 0x000fea0003800000 */
.L_x_1322:
        /* <DEDUP_REMOVED lines=21> */
.L_x_1325:
[----:B------:R-:W-:Y:S05]  /*12f50*/  BSYNC B1 ;  /* 0x0000000000017941 */ /* 0x000fea0003800000 */
.L_x_1324:
        /* <DEDUP_REMOVED lines=21> */
.L_x_1327:
[----:B------:R-:W-:Y:S05]  /*130b0*/  BSYNC B1 ;  /* 0x0000000000017941 */ /* 0x000fea0003800000 */
.L_x_1326:
        /* <DEDUP_REMOVED lines=22> */
.L_x_1316:
[----:B------:R-:W-:Y:S05]  /*13220*/  BSYNC B0 ;  /* 0x0000000000007941 */ /* 0x000fea0003800000 */
.L_x_1306:
[----:B------:R-:W-:Y:S02]  /*13230*/  ULDC UR4, c[0x0][0xc3c] ;  /* 0x00030f0000047ab9 */ /* 0x000fe40000000800 */
[----:B------:R-:W-:-:S06]  /*13240*/  UISETP.GE.AND UP0, UPT, UR7, UR4, UPT ;  /* 0x000000040700728c */ /* 0x000fcc000bf06270 */
[----:B------:R-:W-:-:S13]  /*13250*/  PLOP3.LUT P0, PT, PT, PT, UP0, 0x80, 0x0 ;  /* 0x000000000000781c */ /* 0x000fda0003f0f008 */
[----:B------:R-:W-:Y:S05]  /*13260*/  @!P0 BRA `(.L_x_1328) ;  /* 0xfffffedc00988947 */ /* 0x000fea000383ffff */
[----:B------:R-:W-:Y:S05]  /*13270*/  EXIT ;  /* 0x000000000000794d */ /* 0x000fea0003800000 */
.L_x_1215:
        /* <DEDUP_REMOVED lines=13> */
[----:B------:R-:W1:Y:S01]  /*13350*/  LDS.128 R24, [UR4+0x308d0] ;  /* 0x0308d004ff187984 */ /* 0x000e620008000c00 */
[----:B------:R-:W-:Y:S06]  /*13360*/  BAR.ARV 0x4, 0x180 ;  /* 0x0106000000007b1d */ /* 0x000fec0000002000 */
[----:B------:R-:W-:Y:S05]  /*13370*/  BRA `(.L_x_1330) ;  /* 0x0000000c00907947 */ /* 0x000fea0003800000 */
.L_x_1329:
        /* <DEDUP_REMOVED lines=43> */
.L_x_1333:
        /* <DEDUP_REMOVED lines=35> */
.L_x_1331:
        /* <DEDUP_REMOVED lines=9> */
[----:B0-----:R-:W-:-:S07]  /*138f0*/  ISETP.NE.AND P1, PT, R9, 0x1, PT ;  /* 0x000000010900780c */ /* 0x001fce0003f25270 */
[----:B-1----:R-:W-:Y:S06]  /*13900*/  @!P0 BRA `(.L_x_1334) ;  /* 0x0000000000088947 */ /* 0x002fec0003800000 */
[----:B------:R-:W-:-:S06]  /*13910*/  VIADD R24, R27, 0xffffffff ;  /* 0xffffffff1b187836 */ /* 0x000fcc0000000000 */
[----:B------:R0:W1:Y:S02]  /*13920*/  SHFL.IDX PT, R24, R5, R24, 0x1f ;  /* 0x00001f1805187589 */ /* 0x00006400000e0000 */
.L_x_1334:
[----:B-1----:R-:W-:Y:S02]  /*13930*/  IMAD R24, R24, UR5, R3 ;  /* 0x0000000518187c24 */ /* 0x002fe4000f8e0203 */
[----:B------:R-:W-:-:S03]  /*13940*/  VIADD R27, R27, UR4 ;  /* 0x000000041b1b7c36 */ /* 0x000fc60008000000 */
[----:B0-----:R-:W-:Y:S01]  /*13950*/  IADD3 R5, -R24, UR6, RZ ;  /* 0x0000000618057c10 */ /* 0x001fe2000fffe1ff */
[----:B------:R-:W-:Y:S06]  /*13960*/  @!P1 BRA `(.L_x_1335) ;  /* 0x0000000000e89947 */ /* 0x000fec0003800000 */
[-C--:B--2---:R-:W-:Y:S02]  /*13970*/  IABS R12, R6.reuse ;  /* 0x00000006000c7213 */ /* 0x084fe40000000000 */
[----:B------:R-:W-:Y:S02]  /*13980*/  IABS R4, R9 ;  /* 0x0000000900047213 */ /* 0x000fe40000000000 */
[----:B------:R-:W0:Y:S01]  /*13990*/  I2F.RP R8, R12 ;  /* 0x0000000c00087306 */ /* 0x000e220000209400 */
[----:B------:R-:W-:-:S07]  /*139a0*/  IABS R13, R6 ;  /* 0x00000006000d7213 */ /* 0x000fce0000000000 */
[----:B------:R-:W1:Y:S08]  /*139b0*/  I2F.RP R10, R4 ;  /* 0x00000004000a7306 */ /* 0x000e700000209400 */
[----:B0-----:R-:W0:Y:S08]  /*139c0*/  MUFU.RCP R8, R8 ;  /* 0x0000000800087308 */ /* 0x001e300000001000 */
[----:B-1----:R-:W-:Y:S01]  /*139d0*/  MUFU.RCP R10, R10 ;  /* 0x0000000a000a7308 */ /* 0x002fe20000001000 */
[----:B0-----:R-:W-:Y:S01]  /*139e0*/  VIADD R2, R8, 0xffffffe ;  /* 0x0ffffffe08027836 */ /* 0x001fe20000000000 */
[----:B------:R-:W-:-:S06]  /*139f0*/  IABS R8, R5 ;  /* 0x0000000500087213 */ /* 0x000fcc0000000000 */
[----:B------:R0:W1:Y:S02]  /*13a00*/  F2I.FTZ.U32.TRUNC.NTZ R3, R2 ;  /* 0x0000000200037305 */ /* 0x000064000021f000 */
[----:B0-----:R-:W-:Y:S02]  /*13a10*/  IMAD.MOV.U32 R2, RZ, RZ, RZ ;  /* 0x000000ffff027224 */ /* 0x001fe400078e00ff */
[----:B-1----:R-:W-:-:S04]  /*13a20*/  IMAD.MOV R11, RZ, RZ, -R3 ;  /* 0x000000ffff0b7224 */ /* 0x002fc800078e0a03 */
[----:B------:R-:W-:-:S04]  /*13a30*/  IMAD R11, R11, R12, RZ ;  /* 0x0000000c0b0b7224 */ /* 0x000fc800078e02ff */
[----:B------:R-:W-:-:S04]  /*13a40*/  IMAD.HI.U32 R3, R3, R11, R2 ;  /* 0x0000000b03037227 */ /* 0x000fc800078e0002 */
[----:B------:R-:W-:Y:S02]  /*13a50*/  IMAD.MOV R11, RZ, RZ, -R13 ;  /* 0x000000ffff0b7224 */ /* 0x000fe400078e0a0d */
[----:B------:R-:W-:-:S04]  /*13a60*/  IMAD.HI.U32 R2, R3, R8, RZ ;  /* 0x0000000803027227 */ /* 0x000fc800078e00ff */
[----:B------:R-:W-:Y:S01]  /*13a70*/  IMAD R3, R2, R11, R8 ;  /* 0x0000000b02037224 */ /* 0x000fe200078e0208 */
[----:B------:R-:W-:Y:S01]  /*13a80*/  LOP3.LUT R8, R5, R6, RZ, 0x3c, !PT ;  /* 0x0000000605087212 */ /* 0x000fe200078e3cff */
[----:B------:R-:W-:-:S03]  /*13a90*/  VIADD R11, R10, 0xffffffe ;  /* 0x0ffffffe0a0b7836 */ /* 0x000fc60000000000 */
[----:B------:R-:W-:Y:S02]  /*13aa0*/  ISETP.GT.U32.AND P1, PT, R12, R3, PT ;  /* 0x000000030c00720c */ /* 0x000fe40003f24070 */
[----:B------:R-:W-:-:S11]  /*13ab0*/  ISETP.GE.AND P2, PT, R8, RZ, PT ;  /* 0x000000ff0800720c */ /* 0x000fd60003f46270 */
[----:B------:R-:W-:Y:S02]  /*13ac0*/  @!P1 IMAD.IADD R3, R3, 0x1, -R12 ;  /* 0x0000000103039824 */ /* 0x000fe400078e0a0c */
[----:B------:R-:W-:Y:S01]  /*13ad0*/  @!P1 VIADD R2, R2, 0x1 ;  /* 0x0000000102029836 */ /* 0x000fe20000000000 */
[----:B------:R-:W-:Y:S02]  /*13ae0*/  ISETP.NE.AND P1, PT, R6, RZ, PT ;  /* 0x000000ff0600720c */ /* 0x000fe40003f25270 */
[----:B------:R-:W-:Y:S02]  /*13af0*/  ISETP.GE.U32.AND P0, PT, R3, R12, PT ;  /* 0x0000000c0300720c */ /* 0x000fe40003f06070 */
[----:B------:R-:W0:Y:S11]  /*13b00*/  F2I.FTZ.U32.TRUNC.NTZ R3, R11 ;  /* 0x0000000b00037305 */ /* 0x000e36000021f000 */
[----:B------:R-:W-:-:S04]  /*13b10*/  @P0 VIADD R2, R2, 0x1 ;  /* 0x0000000102020836 */ /* 0x000fc80000000000 */
[----:B------:R-:W-:Y:S01]  /*13b20*/  IMAD.MOV.U32 R10, RZ, RZ, R2 ;  /* 0x000000ffff0a7224 */ /* 0x000fe200078e0002 */
[----:B------:R-:W-:Y:S01]  /*13b30*/  IABS R2, R9 ;  /* 0x0000000900027213 */ /* 0x000fe20000000000 */
[----:B0-----:R-:W-:Y:S02]  /*13b40*/  IMAD.MOV R13, RZ, RZ, -R3 ;  /* 0x000000ffff0d7224 */ /* 0x001fe400078e0a03 */
[----:B------:R-:W-:Y:S01]  /*13b50*/  @!P2 IMAD.MOV R10, RZ, RZ, -R10 ;  /* 0x000000ffff0aa224 */ /* 0x000fe200078e0a0a */
[----:B------:R-:W-:Y:S01]  /*13b60*/  @!P1 LOP3.LUT R10, RZ, R6, RZ, 0x33, !PT ;  /* 0x00000006ff0a9212 */ /* 0x000fe200078e33ff */
[----:B------:R-:W-:Y:S02]  /*13b70*/  IMAD.MOV R12, RZ, RZ, -R2 ;  /* 0x000000ffff0c7224 */ /* 0x000fe400078e0a02 */
[----:B------:R-:W-:Y:S01]  /*13b80*/  IMAD R11, R13, R4, RZ ;  /* 0x000000040d0b7224 */ /* 0x000fe200078e02ff */
[----:B------:R-:W-:Y:S01]  /*13b90*/  IABS R8, R10 ;  /* 0x0000000a00087213 */ /* 0x000fe20000000000 */
[----:B------:R-:W-:-:S04]  /*13ba0*/  IMAD.MOV.U32 R2, RZ, RZ, RZ ;  /* 0x000000ffff027224 */ /* 0x000fc800078e00ff */
[----:B------:R-:W-:-:S04]  /*13bb0*/  IMAD.HI.U32 R2, R3, R11, R2 ;  /* 0x0000000b03027227 */ /* 0x000fc800078e0002 */
[----:B------:R-:W-:Y:S02]  /*13bc0*/  IMAD.MOV.U32 R3, RZ, RZ, R8 ;  /* 0x000000ffff037224 */ /* 0x000fe400078e0008 */
[----:B------:R-:W-:Y:S02]  /*13bd0*/  IMAD.MOV.U32 R8, RZ, RZ, R12 ;  /* 0x000000ffff087224 */ /* 0x000fe400078e000c */
[----:B------:R-:W-:-:S04]  /*13be0*/  IMAD.HI.U32 R2, R2, R3, RZ ;  /* 0x0000000302027227 */ /* 0x000fc800078e00ff */
[----:B------:R-:W-:-:S05]  /*13bf0*/  IMAD R3, R2, R8, R3 ;  /* 0x0000000802037224 */ /* 0x000fca00078e0203 */
[----:B------:R-:W-:-:S13]  /*13c00*/  ISETP.GT.U32.AND P1, PT, R4, R3, PT ;  /* 0x000000030400720c */ /* 0x000fda0003f24070 */
[----:B------:R-:W-:Y:S02]  /*13c10*/  @!P1 IMAD.IADD R3, R3, 0x1, -R4 ;  /* 0x0000000103039824 */ /* 0x000fe400078e0a04 */
[----:B------:R-:W-:Y:S01]  /*13c20*/  @!P1 VIADD R2, R2, 0x1 ;  /* 0x0000000102029836 */ /* 0x000fe20000000000 */
[----:B------:R-:W-:Y:S02]  /*13c30*/  ISETP.NE.AND P1, PT, R9, RZ, PT ;  /* 0x000000ff0900720c */ /* 0x000fe40003f25270 */
[----:B------:R-:W-:Y:S02]  /*13c40*/  ISETP.GE.U32.AND P0, PT, R3, R4, PT ;  /* 0x000000040300720c */ /* 0x000fe40003f06070 */
[----:B------:R-:W-:-:S04]  /*13c50*/  LOP3.LUT R3, R10, R9, RZ, 0x3c, !PT ;  /* 0x000000090a037212 */ /* 0x000fc800078e3cff */
[----:B------:R-:W-:Y:S01]  /*13c60*/  ISETP.GE.AND P2, PT, R3, RZ, PT ;  /* 0x000000ff0300720c */ /* 0x000fe20003f46270 */
[----:B------:R-:W-:-:S06]  /*13c70*/  IMAD.MOV R3, RZ, RZ, -R10 ;  /* 0x000000ffff037224 */ /* 0x000fcc00078e0a0a */
[----:B------:R-:W-:-:S06]  /*13c80*/  @P0 VIADD R2, R2, 0x1 ;  /* 0x0000000102020836 */ /* 0x000fcc0000000000 */
[----:B------:R-:W-:Y:S01]  /*13c90*/  @!P2 IMAD.MOV R2, RZ, RZ, -R2 ;  /* 0x000000ffff02a224 */ /* 0x000fe200078e0a02 */
[----:B------:R-:W-:-:S05]  /*13ca0*/  @!P1 LOP3.LUT R2, RZ, R9, RZ, 0x33, !PT ;  /* 0x00000009ff029212 */ /* 0x000fca00078e33ff */
[----:B------:R-:W-:-:S04]  /*13cb0*/  IMAD.MOV R26, RZ, RZ, -R2 ;  /* 0x000000ffff1a7224 */ /* 0x000fc800078e0a02 */
[C---:B------:R-:W-:Y:S02]  /*13cc0*/  IMAD R26, R9.reuse, R26, R10 ;  /* 0x0000001a091a7224 */ /* 0x040fe400078e020a */
[----:B------:R-:W-:Y:S02]  /*13cd0*/  IMAD R9, R9, 0x1000000, R2 ;  /* 0x0100000009097824 */ /* 0x000fe400078e0202 */
[----:B------:R-:W-:Y:S02]  /*13ce0*/  IMAD R2, R6, R3, R5 ;  /* 0x0000000306027224 */ /* 0x000fe400078e0205 */
[----:B------:R-:W-:Y:S01]  /*13cf0*/  IMAD R26, R26, 0x10000, R9 ;  /* 0x000100001a1a7824 */ /* 0x000fe200078e0209 */
[----:B------:R-:W-:Y:S06]  /*13d00*/  BRA `(.L_x_1336) ;  /* 0x0000000000f47947 */ /* 0x000fec0003800000 */
.L_x_1335:
[----:B------:R-:W0:Y:S02]  /*13d10*/  LDC.64 R2, c[0x0][0xc90] ;  /* 0x00032400ff027b82 */ /* 0x000e240000000a00 */
[----:B0-----:R-:W-:-:S05]  /*13d20*/  IMAD.WIDE R2, R27, 0x4, R2 ;  /* 0x000000041b027825 */ /* 0x001fca00078e0202 */
[----:B------:R0:W2:Y:S01]  /*13d30*/  LDG.E R13, desc[UR36][R2.64] ;  /* 0x00000024020d7981 */ /* 0x0000a2000c1e1900 */
[----:B------:R-:W-:Y:S01]  /*13d40*/  IABS R15, R5 ;  /* 0x00000005000f7213 */ /* 0x000fe20000000000 */
[----:B0-----:R-:W-:Y:S02]  /*13d50*/  IMAD.MOV.U32 R2, RZ, RZ, RZ ;  /* 0x000000ffff027224 */ /* 0x001fe400078e00ff */
[----:B--2---:R-:W-:-:S05]  /*13d60*/  IMAD R4, R6, R13, RZ ;  /* 0x0000000d06047224 */ /* 0x004fca00078e02ff */
[-C--:B------:R-:W-:Y:S02]  /*13d70*/  IABS R10, R4.reuse ;  /* 0x00000004000a7213 */ /* 0x080fe40000000000 */
[----:B------:R-:W-:Y:S02]  /*13d80*/  IABS R12, R4 ;  /* 0x00000004000c7213 */ /* 0x000fe40000000000 */
[----:B------:R-:W0:Y:S08]  /*13d90*/  I2F.RP R8, R10 ;  /* 0x0000000a00087306 */ /* 0x000e300000209400 */
[----:B0-----:R-:W0:Y:S02]  /*13da0*/  MUFU.RCP R8, R8 ;  /* 0x0000000800087308 */ /* 0x001e240000001000 */
[----:B0-----:R-:W-:-:S06]  /*13db0*/  VIADD R9, R8, 0xffffffe ;  /* 0x0ffffffe08097836 */ /* 0x001fcc0000000000 */
[----:B------:R-:W0:Y:S02]  /*13dc0*/  F2I.FTZ.U32.TRUNC.NTZ R3, R9 ;  /* 0x0000000900037305 */ /* 0x000e24000021f000 */
[----:B0-----:R-:W-:-:S04]  /*13dd0*/  IMAD.MOV R11, RZ, RZ, -R3 ;  /* 0x000000ffff0b7224 */ /* 0x001fc800078e0a03 */
[----:B------:R-:W-:-:S04]  /*13de0*/  IMAD R11, R11, R10, RZ ;  /* 0x0000000a0b0b7224 */ /* 0x000fc800078e02ff */
[----:B------:R-:W-:-:S04]  /*13df0*/  IMAD.HI.U32 R2, R3, R11, R2 ;  /* 0x0000000b03027227 */ /* 0x000fc800078e0002 */
[----:B------:R-:W-:Y:S02]  /*13e00*/  IMAD.MOV R3, RZ, RZ, -R12 ;  /* 0x000000ffff037224 */ /* 0x000fe400078e0a0c */
        /* <DEDUP_REMOVED lines=12> */
[----:B------:R-:W-:Y:S02]  /*13ed0*/  IMAD R11, R13, R2, RZ ;  /* 0x000000020d0b7224 */ /* 0x000fe400078e02ff */
[----:B------:R-:W-:Y:S02]  /*13ee0*/  IMAD.MOV R2, RZ, RZ, -R2 ;  /* 0x000000ffff027224 */ /* 0x000fe400078e0a02 */
[----:B------:R-:W-:Y:S02]  /*13ef0*/  IMAD.MOV R3, RZ, RZ, -R11 ;  /* 0x000000ffff037224 */ /* 0x000fe400078e0a0b */
[----:B------:R-:W-:Y:S02]  /*13f00*/  IMAD R4, R4, R2, R5 ;  /* 0x0000000204047224 */ /* 0x000fe400078e0205 */
[----:B------:R-:W-:Y:S01]  /*13f10*/  IMAD.MOV.U32 R2, RZ, RZ, RZ ;  /* 0x000000ffff027224 */ /* 0x000fe200078e00ff */
[----:B------:R-:W-:-:S04]  /*13f20*/  VIADDMNMX R13, R3, UR5, R13, PT ;  /* 0x00000005030d7c46 */ /* 0x000fc8000b80010d */
[-C--:B------:R-:W-:Y:S01]  /*13f30*/  IABS R10, R13.reuse ;  /* 0x0000000d000a7213 */ /* 0x080fe20000000000 */
[----:B------:R-:W-:Y:S01]  /*13f40*/  IMAD.MOV R26, RZ, RZ, -R13 ;  /* 0x000000ffff1a7224 */ /* 0x000fe200078e0a0d */
[----:B------:R-:W-:Y:S02]  /*13f50*/  IABS R12, R13 ;  /* 0x0000000d000c7213 */ /* 0x000fe40000000000 */
[----:B------:R-:W0:Y:S08]  /*13f60*/  I2F.RP R8, R10 ;  /* 0x0000000a00087306 */ /* 0x000e300000209400 */
[----:B0-----:R-:W0:Y:S02]  /*13f70*/  MUFU.RCP R8, R8 ;  /* 0x0000000800087308 */ /* 0x001e240000001000 */
[----:B0-----:R-:W-:-:S06]  /*13f80*/  VIADD R3, R8, 0xffffffe ;  /* 0x0ffffffe08037836 */ /* 0x001fcc0000000000 */
[----:B------:R-:W0:Y:S02]  /*13f90*/  F2I.FTZ.U32.TRUNC.NTZ R3, R3 ;  /* 0x0000000300037305 */ /* 0x000e24000021f000 */
[----:B0-----:R-:W-:-:S04]  /*13fa0*/  IMAD.MOV R9, RZ, RZ, -R3 ;  /* 0x000000ffff097224 */ /* 0x001fc800078e0a03 */
[----:B------:R-:W-:Y:S01]  /*13fb0*/  IMAD.MOV.U32 R5, RZ, RZ, R9 ;  /* 0x000000ffff057224 */ /* 0x000fe200078e0009 */
[----:B------:R-:W-:-:S03]  /*13fc0*/  IABS R9, R4 ;  /* 0x0000000400097213 */ /* 0x000fc60000000000 */
        /* <DEDUP_REMOVED lines=11> */
[----:B------:R-:W-:Y:S02]  /*14080*/  ISETP.GE.AND P2, PT, R3, RZ, PT ;  /* 0x000000ff0300720c */ /* 0x000fe40003f46270 */
[----:B------:R-:W-:-:S05]  /*14090*/  IADD3 R3, R11, 0x1000000, R4 ;  /* 0x010000000b037810 */ /* 0x000fca0007ffe004 */
[----:B------:R-:W-:-:S06]  /*140a0*/  @P0 VIADD R2, R2, 0x1 ;  /* 0x0000000102020836 */ /* 0x000fcc0000000000 */
[----:B------:R-:W-:Y:S01]  /*140b0*/  @!P2 IMAD.MOV R2, RZ, RZ, -R2 ;  /* 0x000000ffff02a224 */ /* 0x000fe200078e0a02 */
[----:B------:R-:W-:-:S05]  /*140c0*/  @!P1 LOP3.LUT R2, RZ, R13, RZ, 0x33, !PT ;  /* 0x0000000dff029212 */ /* 0x000fca00078e33ff */
[----:B------:R-:W-:-:S07]  /*140d0*/  IMAD R26, R2, R26, R3 ;  /* 0x0000001a021a7224 */ /* 0x000fce00078e0203 */
.L_x_1336:
[----:B------:R-:W-:-:S05]  /*140e0*/  LOP3.LUT R25, RZ, R2, RZ, 0x33, !PT ;  /* 0x00000002ff197212 */ /* 0x000fca00078e33ff */
[----:B------:R-:W-:Y:S01]  /*140f0*/  IMAD.IADD R25, R6, 0x1, R25 ;  /* 0x0000000106197824 */ /* 0x000fe200078e0219 */
[----:B------:R-:W-:Y:S06]  /*14100*/  BRA `(.L_x_1337) ;  /* 0x0000000000147947 */ /* 0x000fec0003800000 */
.L_x_1332:
[----:B------:R-:W-:Y:S01]  /*14110*/  ULDC UR4, c[0x0][0xc3c] ;  /* 0x00030f0000047ab9 */ /* 0x000fe20000000800 */
[----:B------:R-:W-:Y:S02]  /*14120*/  IMAD.MOV.U32 R25, RZ, RZ, RZ ;  /* 0x000000ffff197224 */ /* 0x000fe400078e00ff */
[----:B------:R-:W-:Y:S02]  /*14130*/  IMAD.U32 R24, RZ, RZ, UR6 ;  /* 0x00000006ff187e24 */ /* 0x000fe4000f8e00ff */
[----:B------:R-:W-:Y:S02]  /*14140*/  IMAD.MOV.U32 R26, RZ, RZ, RZ ;  /* 0x000000ffff1a7224 */ /* 0x000fe400078e00ff */
[----:B------:R-:W-:-:S07]  /*14150*/  IMAD.U32 R27, RZ, RZ, UR4 ;  /* 0x00000004ff1b7e24 */ /* 0x000fce000f8e00ff */
.L_x_1337:
[----:B------:R-:W-:-:S13]  /*14160*/  ISETP.NE.AND P0, PT, R7, RZ, PT ;  /* 0x000000ff0700720c */ /* 0x000fda0003f05270 */
[----:B------:R-:W0:Y:S01]  /*14170*/  @!P0 S2R R3, SR_CgaCtaId ;  /* 0x0000000000038919 */ /* 0x000e220000008800 */
[----:B------:R-:W-:-:S04]  /*14180*/  @!P0 MOV R2, 0x400 ;  /* 0x0000040000028802 */ /* 0x000fc80000000f00 */
[----:B0-----:R-:W-:-:S05]  /*14190*/  @!P0 LEA R2, R3, R2, 0x18 ;  /* 0x0000000203028211 */ /* 0x001fca00078ec0ff */
[----:B------:R0:W-:Y:S01]  /*141a0*/  @!P0 STS.128 [R2+0x308d0], R24 ;  /* 0x0308d01802008388 */ /* 0x0001e20000000c00 */
[----:B------:R-:W-:Y:S06]  /*141b0*/  BAR.ARV 0x5, 0x180 ;  /* 0x0146000000007b1d */ /* 0x000fec0000002000 */
.L_x_1330:
[----:B------:R2:W-:Y:S01]  /*141c0*/  STL [R1+0x20], RZ ;  /* 0x000020ff01007387 */ /* 0x0005e20000100800 */
[----:B------:R-:W-:Y:S01]  /*141d0*/  ULDC UR4, c[0x0][0xc3c] ;  /* 0x00030f0000047ab9 */ /* 0x000fe20000000800 */
[----:B------:R-:W-:Y:S01]  /*141e0*/  IMAD.MOV.U32 R28, RZ, RZ, 0x1 ;  /* 0x00000001ff1c7424 */ /* 0x000fe200078e00ff */
[----:B-1----:R-:W-:Y:S01]  /*141f0*/  ISETP.GE.AND P0, PT, R27, UR4, PT ;  /* 0x000000041b007c0c */ /* 0x002fe2000bf06270 */
[----:B------:R-:W-:-:S12]  /*14200*/  IMAD.MOV.U32 R22, RZ, RZ, RZ ;  /* 0x000000ffff167224 */ /* 0x000fd800078e00ff */
[----:B--2---:R-:W-:Y:S05]  /*14210*/  @P0 BRA `(.L_x_1338) ;  /* 0x0000005000440947 */ /* 0x004fea0003800000 */
[----:B0-----:R-:W2:Y:S01]  /*14220*/  LDL R2, [R1+0x30] ;  /* 0x0000300001027983 */ /* 0x001ea20000100800 */
[----:B------:R-:W0:Y:S01]  /*14230*/  S2UR UR5, SR_CgaCtaId ;  /* 0x00000000000579c3 */ /* 0x000e220000008800 */
[C---:B------:R-:W-:Y:S01]  /*14240*/  IMAD.SHL.U32 R33, R0.reuse, 0x8, RZ ;  /* 0x0000000800217824 */ /* 0x040fe200078e00ff */
[----:B------:R-:W-:Y:S01]  /*14250*/  LOP3.LUT R4, R0, 0x7f, RZ, 0xc0, !PT ;  /* 0x0000007f00047812 */ /* 0x000fe200078ec0ff */
[----:B------:R1:W-:Y:S01]  /*14260*/  STL [R1+0x20], RZ ;  /* 0x000020ff01007387 */ /* 0x0003e20000100800 */
[----:B------:R-:W-:Y:S01]  /*14270*/  BSSY B8, `(.L_x_1338) ;  /* 0x000050b000087945 */ /* 0x000fe20003800000 */
[----:B------:R-:W-:Y:S01]  /*14280*/  IMAD.MOV.U32 R28, RZ, RZ, 0x1 ;  /* 0x00000001ff1c7424 */ /* 0x000fe200078e00ff */
[----:B------:R-:W-:Y:S01]  /*14290*/  LOP3.LUT R3, R33, 0x1f8, RZ, 0xc0, !PT ;  /* 0x000001f821037812 */ /* 0x000fe200078ec0ff */
[----:B------:R-:W-:Y:S01]  /*142a0*/  IMAD.MOV.U32 R22, RZ, RZ, RZ ;  /* 0x000000ffff167224 */ /* 0x000fe200078e00ff */
[----:B------:R-:W-:Y:S01]  /*142b0*/  ULDC UR39, c[0x0][0xc] ;  /* 0x0000030000277ab9 */ /* 0x000fe20000000800 */
[----:B--2---:R-:W-:-:S02]  /*142c0*/  R2UR UR4, R2 ;  /* 0x00000000020472ca */ /* 0x004fc400000e0000 */
[----:B------:R-:W-:Y:S01]  /*142d0*/  LOP3.LUT R2, R3, 0x38, R0, 0x78, !PT ;  /* 0x0000003803027812 */ /* 0x000fe200078e7800 */
[----:B------:R-:W-:Y:S01]  /*142e0*/  IMAD.SHL.U32 R0, R0, 0x10, RZ ;  /* 0x0000001000007824 */ /* 0x000fe200078e00ff */
[----:B------:R-:W-:Y:S02]  /*142f0*/  SHF.R.U32.HI R3, RZ, 0x3, R4 ;  /* 0x00000003ff037819 */ /* 0x000fe40000011604 */
[----:B------:R-:W-:Y:S02]  /*14300*/  LOP3.LUT R31, R2, 0x200, R33, 0xf8, !PT ;  /* 0x00000200021f7812 */ /* 0x000fe400078ef821 */
[----:B------:R-:W-:Y:S02]  /*14310*/  LOP3.LUT R33, R33, 0x38, RZ, 0xc0, !PT ;  /* 0x0000003821217812 */ /* 0x000fe400078ec0ff */
[----:B------:R-:W-:Y:S02]  /*14320*/  LOP3.LUT R0, R3, 0x70, R0, 0xf8, !PT ;  /* 0x0000007003007812 */ /* 0x000fe400078ef800 */
[C---:B------:R-:W-:Y:S01]  /*14330*/  LOP3.LUT R37, R33.reuse, 0x40, RZ, 0xfc, !PT ;  /* 0x0000004021257812 */ /* 0x040fe200078efcff */
[----:B------:R-:W-:Y:S01]  /*14340*/  ULOP3.LUT UR38, UR4, 0x2, URZ, 0xfc, !UPT ;  /* 0x0000000204267892 */ /* 0x000fe2000f8efc3f */
[----:B------:R-:W-:-:S02]  /*14350*/  LOP3.LUT R36, R33, 0x80, RZ, 0xfc, !PT ;  /* 0x0000008021247812 */ /* 0x000fc400078efcff */
[----:B------:R-:W-:Y:S01]  /*14360*/  UMOV UR4, 0x400 ;  /* 0x0000040000047882 */ /* 0x000fe20000000000 */
[----:B------:R-:W-:Y:S01]  /*14370*/  LOP3.LUT R34, R33, 0xc0, RZ, 0xfc, !PT ;  /* 0x000000c021227812 */ /* 0x000fe200078efcff */
[----:B0-----:R-:W-:-:S06]  /*14380*/  ULEA UR4, UR5, UR4, 0x18 ;  /* 0x0000000405047291 */ /* 0x001fcc000f8ec03f */
[----:B------:R-:W-:-:S04]  /*14390*/  IMAD.U32 R17, RZ, RZ, UR4 ;  /* 0x00000004ff117e24 */ /* 0x000fc8000f8e00ff */
[----:B-1----:R-:W-:-:S07]  /*143a0*/  IMAD R32, R31, 0x2, R17 ;  /* 0x000000021f207824 */ /* 0x002fce00078e0211 */
.L_x_1411:
[----:B------:R-:W-:Y:S05]  /*143b0*/  YIELD ;  /* 0x0000000000007946 */ /* 0x000fea0003800000 */
[----:B------:R-:W-:Y:S01]  /*143c0*/  ULDC.64 UR4, c[0x0][0xa28] ;  /* 0x00028a0000047ab9 */ /* 0x000fe20000000a00 */
[----:B------:R-:W-:Y:S01]  /*143d0*/  IMAD.MOV.U32 R19, RZ, RZ, RZ ;  /* 0x000000ffff137224 */ /* 0x000fe200078e00ff */
[----:B------:R-:W-:-:S04]  /*143e0*/  ISETP.NE.U32.AND P0, PT, RZ, UR4, PT ;  /* 0x00000004ff007c0c */ /* 0x000fc8000bf05070 */
[----:B------:R-:W-:Y:S01]  /*143f0*/  ISETP.NE.AND.EX P0, PT, RZ, UR5, PT, P0 ;  /* 0x00000005ff007c0c */ /* 0x000fe2000bf05300 */
[----:B------:R-:W-:-:S12]  /*14400*/  ULDC.64 UR4, c[0x0][0xa18] ;  /* 0x0002860000047ab9 */ /* 0x000fd80000000a00 */
[----:B0-----:R-:W0:Y:S02]  /*14410*/  @P0 LDC.64 R2, c[0x0][0xa28] ;  /* 0x00028a00ff020b82 */ /* 0x001e240000000a00 */
[----:B0-----:R-:W-:-:S05]  /*14420*/  @P0 IMAD.WIDE R2, R27, 0x4, R2 ;  /* 0x000000041b020825 */ /* 0x001fca00078e0202 */
[----:B--2---:R0:W2:Y:S01]  /*14430*/  @P0 LDG.E R19, desc[UR36][R2.64] ;  /* 0x0000002402130981 */ /* 0x0040a2000c1e1900 */
[----:B------:R-:W-:Y:S01]  /*14440*/  ISETP.NE.U32.AND P0, PT, RZ, UR4, PT ;  /* 0x00000004ff007c0c */ /* 0x000fe2000bf05070 */
[----:B------:R-:W-:Y:S01]  /*14450*/  IMAD.MOV.U32 R35, RZ, RZ, RZ ;  /* 0x000000ffff237224 */ /* 0x000fe200078e00ff */
[----:B------:R-:W-:Y:S02]  /*14460*/  LOP3.LUT R16, R16, 0xfffffeff, RZ, 0xc0, !PT ;  /* 0xfffffeff10107812 */ /* 0x000fe400078ec0ff */
[----:B------:R-:W-:Y:S01]  /*14470*/  ISETP.NE.AND.EX P1, PT, RZ, UR5, PT, P0 ;  /* 0x00000005ff007c0c */ /* 0x000fe2000bf25300 */
[----:B------:R-:W-:Y:S02]  /*14480*/  ULDC.64 UR4, c[0x0][0xa00] ;  /* 0x0002800000047ab9 */ /* 0x000fe40000000a00 */
[----:B------:R-:W-:Y:S01]  /*14490*/  ISETP.NE.U32.AND P0, PT, RZ, UR4, PT ;  /* 0x00000004ff007c0c */ /* 0x000fe2000bf05070 */
[----:B0-----:R-:W0:Y:S03]  /*144a0*/  LDC.64 R2, c[0x0][0xa00] ;  /* 0x00028000ff027b82 */ /* 0x001e260000000a00 */
[----:B------:R-:W-:Y:S01]  /*144b0*/  ISETP.NE.AND.EX P2, PT, RZ, UR5, PT, P0 ;  /* 0x00000005ff007c0c */ /* 0x000fe2000bf45300 */
[----:B------:R-:W-:-:S05]  /*144c0*/  ULDC.64 UR4, c[0x0][0x418] ;  /* 0x0001060000047ab9 */ /* 0x000fca0000000a00 */
[----:B------:R-:W1:Y:S07]  /*144d0*/  @P1 LDC.64 R4, c[0x0][0xa18] ;  /* 0x00028600ff041b82 */ /* 0x000e6e0000000a00 */
[----:B------:R-:W-:Y:S01]  /*144e0*/  @P2 LOP3.LUT R16, R16, 0x100, RZ, 0xfc, !PT ;  /* 0x0000010010102812 */ /* 0x000fe200078efcff */
[----:B0-----:R-:W-:-:S05]  /*144f0*/  IMAD.WIDE R2, R27, 0x4, R2 ;  /* 0x000000041b027825 */ /* 0x001fca00078e0202 */
[----:B------:R0:W5:Y:S01]  /*14500*/  @P2 LDG.E R35, desc[UR36][R2.64] ;  /* 0x0000002402232981 */ /* 0x000162000c1e1900 */
[----:B-1----:R-:W-:-:S05]  /*14510*/  @P1 IMAD.WIDE R4, R27, 0x4, R4 ;  /* 0x000000041b041825 */ /* 0x002fca00078e0204 */
[----:B------:R0:W5:Y:S01]  /*14520*/  @P1 LDG.E R29, desc[UR36][R4.64] ;  /* 0x00000024041d1981 */ /* 0x000162000c1e1900 */
[----:B------:R-:W-:-:S03]  /*14530*/  UISETP.NE.U32.AND UP0, UPT, UR4, URZ, UPT ;  /* 0x0000003f0400728c */ /* 0x000fc6000bf05070 */
[----:B------:R-:W-:Y:S01]  /*14540*/  ULDC UR4, c[0x0][0x424] ;  /* 0x0001090000047ab9 */ /* 0x000fe20000000800 */
[----:B------:R-:W-:-:S03]  /*14550*/  UISETP.NE.AND.EX UP0, UPT, UR5, URZ, UPT, UP0 ;  /* 0x0000003f0500728c */ /* 0x000fc6000bf05300 */
[----:B------:R-:W-:Y:S01]  /*14560*/  ULDC UR5, c[0x0][0x2f0] ;  /* 0x0000bc0000057ab9 */ /* 0x000fe20000000800 */
[----:B------:R-:W-:-:S04]  /*14570*/  USEL UR4, UR4, 0x1, UP0 ;  /* 0x0000000104047887 */ /* 0x000fc80008000000 */
[----:B------:R-:W-:-:S06]  /*14580*/  UIMAD UR4, UR4, UR5, URZ ;  /* 0x00000005040472a4 */ /* 0x000fcc000f8e023f */
[----:B------:R-:W-:Y:S01]  /*14590*/  IMAD.U32 R0, RZ, RZ, UR4 ;  /* 0x00000004ff007e24 */ /* 0x000fe2000f8e00ff */
[----:B--2---:R0:W-:Y:S01]  /*145a0*/  STL [R1+0x8], R19 ;  /* 0x0000081301007387 */ /* 0x0041e20000100800 */
[----:B------:R-:W-:Y:S05]  /*145b0*/  @P1 BRA `(.L_x_1339) ;  /* 0x0000000000181947 */ /* 0x000fea0003800000 */
[----:B------:R-:W-:Y:S02]  /*145c0*/  ULDC UR4, c[0x0][0x288] ;  /* 0x0000a20000047ab9 */ /* 0x000fe40000000800 */
[----:B-----5:R-:W-:Y:S01]  /*145d0*/  IMAD.U32 R29, RZ, RZ, UR4 ;  /* 0x00000004ff1d7e24 */ /* 0x020fe2000f8e00ff */
[----:B------:R-:W-:Y:S06]  /*145e0*/  @!P2 BRA `(.L_x_1339) ;  /* 0x00000000000ca947 */ /* 0x000fec0003800000 */
[----:B0-----:R-:W2:Y:S04]  /*145f0*/  LDG.E R4, desc[UR36][R2.64] ;  /* 0x0000002402047981 */ /* 0x001ea8000c1e1900 */
[----:B------:R-:W2:Y:S02]  /*14600*/  LDG.E R29, desc[UR36][R2.64+0x4] ;  /* 0x00000424021d7981 */ /* 0x000ea4000c1e1900 */
[----:B--2---:R-:W-:-:S07]  /*14610*/  IMAD.IADD R29, R29, 0x1, -R4 ;  /* 0x000000011d1d7824 */ /* 0x004fce00078e0a04 */
.L_x_1339:
[----:B------:R-:W-:Y:S02]  /*14620*/  ULDC.64 UR4, c[0x0][0xa20] ;  /* 0x0002880000047ab9 */ /* 0x000fe40000000a00 */
[----:B------:R-:W-:-:S04]  /*14630*/  ISETP.NE.U32.AND P0, PT, RZ, UR4, PT ;  /* 0x00000004ff007c0c */ /* 0x000fc8000bf05070 */
[----:B------:R-:W-:-:S13]  /*14640*/  ISETP.NE.AND.EX P0, PT, RZ, UR5, PT, P0 ;  /* 0x00000005ff007c0c */ /* 0x000fda000bf05300 */
[----:B------:R-:W-:Y:S05]  /*14650*/  @!P0 BRA `(.L_x_1340) ;  /* 0x0000000000108947 */ /* 0x000fea0003800000 */
[----:B0-----:R-:W0:Y:S02]  /*14660*/  LDC.64 R2, c[0x0][0xa20] ;  /* 0x00028800ff027b82 */ /* 0x001e240000000a00 */
[----:B0-----:R-:W-:-:S05]  /*14670*/  IMAD.WIDE R2, R27, 0x4, R2 ;  /* 0x000000041b027825 */ /* 0x001fca00078e0202 */
[----:B------:R0:W5:Y:S01]  /*14680*/  LDG.E R0, desc[UR36][R2.64] ;  /* 0x0000002402007981 */ /* 0x000162000c1e1900 */
[----:B------:R-:W-:Y:S05]  /*14690*/  BRA `(.L_x_1341) ;  /* 0x0000000000247947 */ /* 0x000fea0003800000 */
.L_x_1340:
[----:B------:R-:W-:Y:S02]  /*146a0*/  ULDC.64 UR4, c[0x0][0xa08] ;  /* 0x0002820000047ab9 */ /* 0x000fe40000000a00 */
[----:B------:R-:W-:-:S04]  /*146b0*/  ISETP.NE.U32.AND P0, PT, RZ, UR4, PT ;  /* 0x00000004ff007c0c */ /* 0x000fc8000bf05070 */
[----:B------:R-:W-:-:S13]  /*146c0*/  ISETP.NE.AND.EX P0, PT, RZ, UR5, PT, P0 ;  /* 0x00000005ff007c0c */ /* 0x000fda000bf05300 */
[----:B------:R-:W-:Y:S05]  /*146d0*/  @!P0 BRA `(.L_x_1341) ;  /* 0x0000000000148947 */ /* 0x000fea0003800000 */
[----:B0-----:R-:W0:Y:S02]  /*146e0*/  LDC.64 R2, c[0x0][0xa08] ;  /* 0x00028200ff027b82 */ /* 0x001e240000000a00 */
[----:B0-----:R-:W-:-:S05]  /*146f0*/  IMAD.WIDE R2, R27, 0x4, R2 ;  /* 0x000000041b027825 */ /* 0x001fca00078e0202 */
[----:B------:R-:W2:Y:S04]  /*14700*/  LDG.E R0, desc[UR36][R2.64] ;  /* 0x0000002402007981 */ /* 0x000ea8000c1e1900 */
[----:B------:R-:W2:Y:S02]  /*14710*/  LDG.E R5, desc[UR36][R2.64+0x4] ;  /* 0x0000042402057981 */ /* 0x000ea4000c1e1900 */
[----:B--2---:R-:W-:-:S07]  /*14720*/  IMAD.IADD R0, R5, 0x1, -R0 ;  /* 0x0000000105007824 */ /* 0x004fce00078e0a00 */
.L_x_1341:
[----:B0-----:R-:W0:Y:S01]  /*14730*/  LDC R2, c[0x0][0x448] ;  /* 0x00011200ff027b82 */ /* 0x001e220000000800 */
[----:B-----5:R-:W-:Y:S01]  /*14740*/  IMAD.IADD R23, R0, 0x1, -R19 ;  /* 0x0000000100177824 */ /* 0x020fe200078e0a13 */
[----:B------:R-:W-:Y:S01]  /*14750*/  LOP3.LUT R16, R16, 0xffffff7f, RZ, 0xc0, !PT ;  /* 0xffffff7f10107812 */ /* 0x000fe200078ec0ff */
[----:B------:R-:W-:-:S03]  /*14760*/  IMAD.SHL.U32 R25, R25, 0x80, RZ ;  /* 0x0000008019197824 */ /* 0x000fc600078e00ff */
[----:B------:R1:W-:Y:S01]  /*14770*/  STL [R1], R23 ;  /* 0x0000001701007387 */ /* 0x0003e20000100800 */
[----:B------:R-:W-:Y:S01]  /*14780*/  VIADD R4, R25, 0x7f ;  /* 0x0000007f19047836 */ /* 0x000fe20000000000 */
[----:B0-----:R-:W-:Y:S02]  /*14790*/  ISETP.NE.AND P2, PT, R2, 0x1, PT ;  /* 0x000000010200780c */ /* 0x001fe40003f45270 */
[----:B------:R-:W0:Y:S11]  /*147a0*/  LDC.64 R2, c[0x0][0x9e0] ;  /* 0x00027800ff027b82 */ /* 0x000e360000000a00 */
[----:B------:R-:W2:Y:S01]  /*147b0*/  @P2 LDC R5, c[0x0][0x44c] ;  /* 0x00011300ff052b82 */ /* 0x000ea20000000800 */
[----:B------:R-:W-:-:S07]  /*147c0*/  @P2 LOP3.LUT R16, R16, 0x80, RZ, 0xfc, !PT ;  /* 0x0000008010102812 */ /* 0x000fce00078efcff */
[----:B------:R-:W3:Y:S01]  /*147d0*/  @P2 LDC R6, c[0x0][0x450] ;  /* 0x00011400ff062b82 */ /* 0x000ee20000000800 */
[----:B0-----:R-:W-:Y:S01]  /*147e0*/  ISETP.GE.AND P1, PT, R3, 0x1, PT ;  /* 0x000000010300780c */ /* 0x001fe20003f26270 */
[----:B--2---:R-:W-:-:S05]  /*147f0*/  @P2 IMAD.HI.U32 R5, R4, R5, RZ ;  /* 0x0000000504052227 */ /* 0x004fca00078e00ff */
[----:B---3--:R-:W-:Y:S02]  /*14800*/  @P2 SHF.R.U32.HI R4, RZ, R6, R5 ;  /* 0x00000006ff042219 */ /* 0x008fe40000011605 */
[----:B------:R-:W-:-:S05]  /*14810*/  IADD3 R5, R23, 0x1, -R29 ;  /* 0x0000000117057810 */ /* 0x000fca0007ffe81d */
[----:B------:R-:W-:-:S04]  /*14820*/  IMAD.IADD R7, R5, 0x1, R4 ;  /* 0x0000000105077824 */ /* 0x000fc800078e0204 */
[----:B------:R-:W-:Y:S01]  /*14830*/  IMAD.IADD R2, R7, 0x1, R2 ;  /* 0x0000000107027824 */ /* 0x000fe200078e0202 */
[----:B-1----:R-:W-:Y:S06]  /*14840*/  @!P1 BRA `(.L_x_1342) ;  /* 0x0000000000489947 */ /* 0x002fec0003800000 */
[C---:B------:R-:W-:Y:S01]  /*14850*/  ISETP.GT.AND P0, PT, R7.reuse, RZ, PT ;  /* 0x000000ff0700720c */ /* 0x040fe20003f04270 */
[----:B------:R-:W-:Y:S01]  /*14860*/  BSSY B0, `(.L_x_1343) ;  /* 0x000000e000007945 */ /* 0x000fe20003800000 */
[----:B------:R-:W-:-:S11]  /*14870*/  VIADD R0, R7, 0xffffffff ;  /* 0xffffffff07007836 */ /* 0x000fd60000000000 */
[----:B------:R-:W-:Y:S05]  /*14880*/  @P0 BRA `(.L_x_1344) ;  /* 0x00000000001c0947 */ /* 0x000fea0003800000 */
[----:B------:R-:W-:Y:S01]  /*14890*/  ISETP.NE.AND P0, PT, R3, 0x1, PT ;  /* 0x000000010300780c */ /* 0x000fe20003f05270 */
[----:B------:R-:W-:-:S12]  /*148a0*/  IMAD.MOV R7, RZ, RZ, -R7 ;  /* 0x000000ffff077224 */ /* 0x000fd800078e0a07 */
[----:B------:R-:W0:Y:S02]  /*148b0*/  @P0 LDC.64 R4, c[0x0][0x9e8] ;  /* 0x00027a00ff040b82 */ /* 0x000e240000000a00 */
[----:B0-----:R-:W-:-:S05]  /*148c0*/  @P0 IMAD.HI.U32 R4, R7, R4, RZ ;  /* 0x0000000407040227 */ /* 0x001fca00078e00ff */
[----:B------:R-:W-:-:S04]  /*148d0*/  @P0 SHF.R.U32.HI R7, RZ, R5, R4 ;  /* 0x00000005ff070219 */ /* 0x000fc80000011604 */
[----:B------:R-:W-:Y:S01]  /*148e0*/  LOP3.LUT R0, RZ, R7, RZ, 0x33, !PT ;  /* 0x00000007ff007212 */ /* 0x000fe200078e33ff */
[----:B------:R-:W-:Y:S06]  /*148f0*/  BRA `(.L_x_1345) ;  /* 0x0000000000107947 */ /* 0x000fec0003800000 */
.L_x_1344:
[----:B------:R-:W-:-:S13]  /*14900*/  ISETP.NE.AND P0, PT, R3, 0x1, PT ;  /* 0x000000010300780c */ /* 0x000fda0003f05270 */
[----:B------:R-:W0:Y:S02]  /*14910*/  @P0 LDC.64 R4, c[0x0][0x9e8] ;  /* 0x00027a00ff040b82 */ /* 0x000e240000000a00 */
[----:B0-----:R-:W-:-:S05]  /*14920*/  @P0 IMAD.HI.U32 R4, R0, R4, RZ ;  /* 0x0000000400040227 */ /* 0x001fca00078e00ff */
[----:B------:R-:W-:-:S07]  /*14930*/  @P0 SHF.R.U32.HI R0, RZ, R5, R4 ;  /* 0x00000005ff000219 */ /* 0x000fce0000011604 */
.L_x_1345:
[----:B------:R-:W-:Y:S05]  /*14940*/  BSYNC B0 ;  /* 0x0000000000007941 */ /* 0x000fea0003800000 */
.L_x_1343:
[----:B------:R-:W-:-:S05]  /*14950*/  IMAD R5, R0, R3, R3 ;  /* 0x0000000300057224 */ /* 0x000fca00078e0203 */
[----:B------:R-:W-:-:S07]  /*14960*/  VIMNMX R2, R2, R5, PT ;  /* 0x0000000502027248 */ /* 0x000fce0003fe0100 */
.L_x_1342:
[----:B------:R-:W0:Y:S01]  /*14970*/  @P2 LDC R0, c[0x0][0x44c] ;  /* 0x00011300ff002b82 */ /* 0x000e220000000800 */
[----:B------:R-:W-:Y:S01]  /*14980*/  VIADD R2, R2, 0x3f ;  /* 0x0000003f02027836 */ /* 0x000fe20000000000 */
[----:B------:R-:W-:Y:S01]  /*14990*/  ULDC UR4, c[0x0][0x9dc] ;  /* 0x0002770000047ab9 */ /* 0x000fe20000000800 */
[----:B------:R-:W-:-:S05]  /*149a0*/  IMAD.MOV.U32 R4, RZ, RZ, R25 ;  /* 0x000000ffff047224 */ /* 0x000fca00078e0019 */
[----:B------:R-:W1:Y:S01]  /*149b0*/  @P2 LDC R5, c[0x0][0x450] ;  /* 0x00011400ff052b82 */ /* 0x000e620000000800 */
[----:B0-----:R-:W-:-:S05]  /*149c0*/  @P2 IMAD.HI.U32 R0, R25, R0, RZ ;  /* 0x0000000019002227 */ /* 0x001fca00078e00ff */
[----:B-1----:R-:W-:Y:S01]  /*149d0*/  @P2 SHF.R.U32.HI R4, RZ, R5, R0 ;  /* 0x00000005ff042219 */ /* 0x002fe20000011600 */
[----:B------:R-:W-:Y:S01]  /*149e0*/  VIADD R0, R23, 0x3f ;  /* 0x0000003f17007836 */ /* 0x000fe20000000000 */
[----:B------:R-:W-:Y:S02]  /*149f0*/  SHF.R.S32.HI R5, RZ, 0x1f, R2 ;  /* 0x0000001fff057819 */ /* 0x000fe40000011402 */
[----:B------:R-:W-:Y:S02]  /*14a00*/  IADD3 R4, R4, R23, -R29 ;  /* 0x0000001704047210 */ /* 0x000fe40007ffe81d */
[----:B------:R-:W-:Y:S02]  /*14a10*/  LEA.HI R2, R5, R2, RZ, 0x6 ;  /* 0x0000000205027211 */ /* 0x000fe400078f30ff */
[----:B------:R-:W-:Y:S02]  /*14a20*/  SHF.R.S32.HI R5, RZ, 0x1f, R0 ;  /* 0x0000001fff057819 */ /* 0x000fe40000011400 */
[----:B------:R-:W-:Y:S01]  /*14a30*/  SHF.R.S32.HI R7, RZ, 0x6, R2 ;  /* 0x00000006ff077819 */ /* 0x000fe20000011402 */
[----:B------:R-:W-:Y:S01]  /*14a40*/  VIADD R2, R4, -UR4 ;  /* 0x8000000404027c36 */ /* 0x000fe20008000000 */
[----:B------:R-:W-:-:S04]  /*14a50*/  LEA.HI R5, R5, R0, RZ, 0x6 ;  /* 0x0000000005057211 */ /* 0x000fc800078f30ff */
[----:B------:R-:W-:-:S04]  /*14a60*/  SHF.R.S32.HI R0, RZ, 0x6, R5 ;  /* 0x00000006ff007819 */ /* 0x000fc80000011405 */
[----:B------:R-:W-:Y:S01]  /*14a70*/  VIMNMX R0, R0, R7, PT ;  /* 0x0000000700007248 */ /* 0x000fe20003fe0100 */
[----:B------:R-:W-:Y:S06]  /*14a80*/  @!P1 BRA `(.L_x_1346) ;  /* 0x0000000000489947 */ /* 0x000fec0003800000 */
[----:B------:R-:W-:Y:S01]  /*14a90*/  IMAD.MOV.U32 R6, RZ, RZ, R4 ;  /* 0x000000ffff067224 */ /* 0x000fe200078e0004 */
[----:B------:R-:W-:Y:S04]  /*14aa0*/  BSSY B0, `(.L_x_1347) ;  /* 0x000000e000007945 */ /* 0x000fe80003800000 */
[----:B------:R-:W-:-:S13]  /*14ab0*/  ISETP.GT.AND P0, PT, R6, -0x1, PT ;  /* 0xffffffff0600780c */ /* 0x000fda0003f04270 */
[----:B------:R-:W-:Y:S05]  /*14ac0*/  @P0 BRA `(.L_x_1348) ;  /* 0x00000000001c0947 */ /* 0x000fea0003800000 */
[----:B------:R-:W-:Y:S02]  /*14ad0*/  ISETP.NE.AND P0, PT, R3, 0x1, PT ;  /* 0x000000010300780c */ /* 0x000fe40003f05270 */
[----:B------:R-:W-:-:S11]  /*14ae0*/  LOP3.LUT R7, RZ, R6, RZ, 0x33, !PT ;  /* 0x00000006ff077212 */ /* 0x000fd600078e33ff */
[----:B------:R-:W0:Y:S02]  /*14af0*/  @P0 LDC.64 R4, c[0x0][0x9e8] ;  /* 0x00027a00ff040b82 */ /* 0x000e240000000a00 */
[----:B0-----:R-:W-:-:S05]  /*14b00*/  @P0 IMAD.HI.U32 R4, R7, R4, RZ ;  /* 0x0000000407040227 */ /* 0x001fca00078e00ff */
[----:B------:R-:W-:-:S04]  /*14b10*/  @P0 SHF.R.U32.HI R7, RZ, R5, R4 ;  /* 0x00000005ff070219 */ /* 0x000fc80000011604 */
[----:B------:R-:W-:Y:S01]  /*14b20*/  LOP3.LUT R6, RZ, R7, RZ, 0x33, !PT ;  /* 0x00000007ff067212 */ /* 0x000fe200078e33ff */
[----:B------:R-:W-:Y:S06]  /*14b30*/  BRA `(.L_x_1349) ;  /* 0x0000000000107947 */ /* 0x000fec0003800000 */
.L_x_1348:
[----:B------:R-:W-:-:S13]  /*14b40*/  ISETP.NE.AND P0, PT, R3, 0x1, PT ;  /* 0x000000010300780c */ /* 0x000fda0003f05270 */
[----:B------:R-:W0:Y:S02]  /*14b50*/  @P0 LDC.64 R4, c[0x0][0x9e8] ;  /* 0x00027a00ff040b82 */ /* 0x000e240000000a00 */
[----:B0-----:R-:W-:-:S05]  /*14b60*/  @P0 IMAD.HI.U32 R4, R6, R4, RZ ;  /* 0x0000000406040227 */ /* 0x001fca00078e00ff */
[----:B------:R-:W-:-:S07]  /*14b70*/  @P0 SHF.R.U32.HI R6, RZ, R5, R4 ;  /* 0x00000005ff060219 */ /* 0x000fce0000011604 */
.L_x_1349:
[----:B------:R-:W-:Y:S05]  /*14b80*/  BSYNC B0 ;  /* 0x0000000000007941 */ /* 0x000fea0003800000 */
.L_x_1347:
[----:B------:R-:W-:-:S05]  /*14b90*/  IMAD R3, R6, R3, RZ ;  /* 0x0000000306037224 */ /* 0x000fca00078e02ff */
[----:B------:R-:W-:-:S07]  /*14ba0*/  VIMNMX R2, R2, R3, !PT ;  /* 0x0000000302027248 */ /* 0x000fce0007fe0100 */
.L_x_1346:
[----:B------:R-:W-:Y:S01]  /*14bb0*/  SHF.R.S32.HI R3, RZ, 0x1f, R2 ;  /* 0x0000001fff037819 */ /* 0x000fe20000011402 */
[----:B------:R-:W-:Y:S03]  /*14bc0*/  BSSY B0, `(.L_x_1350) ;  /* 0x000002a000007945 */ /* 0x000fe60003800000 */
[----:B------:R-:W-:Y:S02]  /*14bd0*/  LEA.HI R3, R3, R2, RZ, 0x6 ;  /* 0x0000000203037211 */ /* 0x000fe400078f30ff */
[----:B------:R-:W-:Y:S02]  /*14be0*/  LOP3.LUT R2, R26, 0xff000000, RZ, 0xc0, !PT ;  /* 0xff0000001a027812 */ /* 0x000fe400078ec0ff */
[----:B------:R-:W-:-:S04]  /*14bf0*/  SHF.R.S32.HI R3, RZ, 0x6, R3 ;  /* 0x00000006ff037819 */ /* 0x000fc80000011403 */
[----:B------:R-:W-:Y:S02]  /*14c00*/  VIMNMX R5, RZ, R3, !PT ;  /* 0x00000003ff057248 */ /* 0x000fe40007fe0100 */
[----:B------:R-:W-:Y:S02]  /*14c10*/  SHF.R.U32.HI R3, RZ, 0x8, R2 ;  /* 0x00000008ff037819 */ /* 0x000fe40000011602 */
[----:B------:R-:W-:Y:S02]  /*14c20*/  ISETP.GT.AND P0, PT, R0, R5, PT ;  /* 0x000000050000720c */ /* 0x000fe40003f04270 */
[----:B------:R-:W-:-:S04]  /*14c30*/  LOP3.LUT R2, R26, 0xff0000, RZ, 0xc0, !PT ;  /* 0x00ff00001a027812 */ /* 0x000fc800078ec0ff */
[----:B------:R-:W-:Y:S01]  /*14c40*/  LEA.HI R2, R2, R3, RZ, 0x10 ;  /* 0x0000000302027211 */ /* 0x000fe200078f80ff */
[----:B------:R-:W-:-:S03]  /*14c50*/  IMAD.MOV.U32 R3, RZ, RZ, RZ ;  /* 0x000000ffff037224 */ /* 0x000fc600078e00ff */
[----:B------:R-:W-:-:S03]  /*14c60*/  LOP3.LUT R4, R2, 0xff, RZ, 0xc0, !PT ;  /* 0x000000ff02047812 */ /* 0x000fc600078ec0ff */
[----:B------:R-:W-:Y:S05]  /*14c70*/  @!P0 BRA `(.L_x_1351) ;  /* 0x0000000000788947 */ /* 0x000fea0003800000 */
[----:B------:R-:W-:Y:S01]  /*14c80*/  SHF.R.U32.HI R7, RZ, 0x10, R2 ;  /* 0x00000010ff077819 */ /* 0x000fe20000011602 */
[----:B------:R-:W-:-:S03]  /*14c90*/  IMAD.MOV.U32 R2, RZ, RZ, RZ ;  /* 0x000000ffff027224 */ /* 0x000fc600078e00ff */
[----:B------:R-:W-:-:S13]  /*14ca0*/  ISETP.NE.AND P0, PT, R7, RZ, PT ;  /* 0x000000ff0700720c */ /* 0x000fda0003f05270 */
[----:B------:R-:W0:Y:S02]  /*14cb0*/  @!P0 LDC R7, c[0x0][0x9f0] ;  /* 0x00027c00ff078b82 */ /* 0x000e240000000800 */
[----:B0-----:R-:W-:Y:S02]  /*14cc0*/  IABS R6, R7 ;  /* 0x0000000700067213 */ /* 0x001fe40000000000 */
[----:B------:R-:W-:Y:S02]  /*14cd0*/  IADD3 R8, R7, -0x1, R0 ;  /* 0xffffffff07087810 */ /* 0x000fe40007ffe000 */
[----:B------:R-:W0:Y:S03]  /*14ce0*/  I2F.RP R9, R6 ;  /* 0x0000000600097306 */ /* 0x000e260000209400 */
[----:B------:R-:W-:-:S05]  /*14cf0*/  IMAD.IADD R8, R8, 0x1, -R5 ;  /* 0x0000000108087824 */ /* 0x000fca00078e0a05 */
[----:B------:R-:W-:-:S04]  /*14d00*/  LOP3.LUT R10, R8, R7, RZ, 0x3c, !PT ;  /* 0x00000007080a7212 */ /* 0x000fc800078e3cff */
[----:B------:R-:W-:Y:S01]  /*14d10*/  ISETP.GE.AND P2, PT, R10, RZ, PT ;  /* 0x000000ff0a00720c */ /* 0x000fe20003f46270 */
[----:B0-----:R-:W0:Y:S02]  /*14d20*/  MUFU.RCP R9, R9 ;  /* 0x0000000900097308 */ /* 0x001e240000001000 */
[----:B0-----:R-:W-:-:S06]  /*14d30*/  VIADD R3, R9, 0xffffffe ;  /* 0x0ffffffe09037836 */ /* 0x001fcc0000000000 */
[----:B------:R-:W0:Y:S02]  /*14d40*/  F2I.FTZ.U32.TRUNC.NTZ R3, R3 ;  /* 0x0000000300037305 */ /* 0x000e24000021f000 */
[----:B0-----:R-:W-:-:S04]  /*14d50*/  IMAD.MOV R11, RZ, RZ, -R3 ;  /* 0x000000ffff0b7224 */ /* 0x001fc800078e0a03 */
        /* <DEDUP_REMOVED lines=14> */
[----:B------:R-:W-:-:S05]  /*14e40*/  @!P1 LOP3.LUT R2, RZ, R7, RZ, 0x33, !PT ;  /* 0x00000007ff029212 */ /* 0x000fca00078e33ff */
[----:B------:R-:W-:-:S07]  /*14e50*/  IMAD.MOV.U32 R3, RZ, RZ, R2 ;  /* 0x000000ffff037224 */ /* 0x000fce00078e0002 */
.L_x_1351:
[----:B------:R-:W-:Y:S05]  /*14e60*/  BSYNC B0 ;  /* 0x0000000000007941 */ /* 0x000fea0003800000 */
.L_x_1350:
[-C--:B------:R-:W-:Y:S01]  /*14e70*/  IMAD R2, R4, R3.reuse, R5 ;  /* 0x0000000304027224 */ /* 0x080fe200078e0205 */
        /* <DEDUP_REMOVED lines=23> */
.L_x_1353:
        /* <DEDUP_REMOVED lines=8> */
[----:B------:R-:W-:Y:S02]  /*15070*/  IMAD.U32 R4, RZ, RZ, UR6 ;  /* 0x00000006ff047e24 */ /* 0x000fe4000f8e00ff */
[----:B------:R-:W0:Y:S01]  /*15080*/  LDC.64 R2, c[0x4][R2] ;  /* 0x0100000002027b82 */ /* 0x000e220000000a00 */
[----:B------:R-:W-:Y:S02]  /*15090*/  IMAD.U32 R5, RZ, RZ, UR7 ;  /* 0x00000007ff057e24 */ /* 0x000fe4000f8e00ff */
[----:B------:R-:W-:Y:S02]  /*150a0*/  IMAD.U32 R6, RZ, RZ, UR8 ;  /* 0x00000008ff067e24 */ /* 0x000fe4000f8e00ff */
[----:B------:R-:W-:-:S02]  /*150b0*/  IMAD.U32 R7, RZ, RZ, UR9 ;  /* 0x00000009ff077e24 */ /* 0x000fc4000f8e00ff */
[----:B------:R-:W-:Y:S02]  /*150c0*/  IMAD.U32 R10, RZ, RZ, UR4 ;  /* 0x00000004ff0a7e24 */ /* 0x000fe4000f8e00ff */
[----:B------:R-:W-:Y:S02]  /*150d0*/  IMAD.U32 R11, RZ, RZ, UR5 ;  /* 0x00000005ff0b7e24 */ /* 0x000fe4000f8e00ff */
[----:B------:R-:W-:Y:S02]  /*150e0*/  IMAD.MOV.U32 R8, RZ, RZ, 0x70 ;  /* 0x00000070ff087424 */ /* 0x000fe400078e00ff */
[----:B------:R-:W-:Y:S02]  /*150f0*/  IMAD.MOV.U32 R12, RZ, RZ, 0x1 ;  /* 0x00000001ff0c7424 */ /* 0x000fe400078e00ff */
[----:B------:R-:W-:-:S07]  /*15100*/  IMAD.MOV.U32 R13, RZ, RZ, RZ ;  /* 0x000000ffff0d7224 */ /* 0x000fce00078e00ff */
[----:B------:R-:W-:-:S07]  /*15110*/  LEPC R20, `(.L_x_1356) ;  /* 0x000000001014794e */ /* 0x000fce0000000000 */
[----:B0-----:R-:W-:Y:S05]  /*15120*/  CALL.ABS.NOINC R2 ;  /* 0x0000000002007343 */ /* 0x001fea0003c00000 */
.L_x_1356:
[----:B------:R-:W-:Y:S05]  /*15130*/  BSYNC B6 ;  /* 0x0000000000067941 */ /* 0x000fea0003800000 */
.L_x_1355:
        /* <DEDUP_REMOVED lines=20> */
.L_x_1359:
[----:B------:R0:W1:Y:S01]  /*15280*/  LDC.64 R2, c[0x4][R18] ;  /* 0x0100000012027b82 */ /* 0x0000620000000a00 */
[----:B------:R-:W-:Y:S01]  /*15290*/  ULDC.64 UR6, c[0x4][0xa8] ;  /* 0x01002a0000067ab9 */ /* 0x000fe20000000a00 */
[----:B------:R-:W-:Y:S01]  /*152a0*/  ULDC.64 UR8, c[0x4][0xb0] ;  /* 0x01002c0000087ab9 */ /* 0x000fe20000000a00 */
[----:B------:R-:W-:Y:S01]  /*152b0*/  ULDC.64 UR4, c[0x4][0x40] ;  /* 0x0100100000047ab9 */ /* 0x000fe20000000a00 */
        /* <DEDUP_REMOVED lines=11> */
.L_x_1358:
[----:B------:R-:W-:Y:S05]  /*15370*/  BSYNC B6 ;  /* 0x0000000000067941 */ /* 0x000fea0003800000 */
.L_x_1357:
[----:B------:R-:W-:Y:S01]  /*15380*/  ULDC.64 UR4, c[0x0][0x9f8] ;  /* 0x00027e0000047ab9 */ /* 0x000fe20000000a00 */
[----:B------:R-:W-:Y:S01]  /*15390*/  IMAD.MOV.U32 R18, RZ, RZ, R30 ;  /* 0x000000ffff127224 */ /* 0x000fe200078e001e */
[----:B------:R-:W-:Y:S01]  /*153a0*/  ISETP.NE.U32.AND P0, PT, RZ, UR4, PT ;  /* 0x00000004ff007c0c */ /* 0x000fe2000bf05070 */
[----:B------:R-:W-:Y:S01]  /*153b0*/  IMAD.MOV.U32 R30, RZ, RZ, R27 ;  /* 0x000000ffff1e7224 */ /* 0x000fe200078e001b */
[----:B------:R-:W-:Y:S01]  /*153c0*/  ULDC UR4, c[0x0][0x2f4] ;  /* 0x0000bd0000047ab9 */ /* 0x000fe20000000800 */
[----:B------:R-:W0:Y:S01]  /*153d0*/  LDC R10, c[0x0][0x430] ;  /* 0x00010c00ff0a7b82 */ /* 0x000e220000000800 */
[----:B------:R-:W-:-:S13]  /*153e0*/  ISETP.NE.AND.EX P0, PT, RZ, UR5, PT, P0 ;  /* 0x00000005ff007c0c */ /* 0x000fda000bf05300 */
[----:B------:R-:W1:Y:S01]  /*153f0*/  @P0 LDC.64 R2, c[0x0][0x9f8] ;  /* 0x00027e00ff020b82 */ /* 0x000e620000000a00 */
[----:B------:R-:W-:Y:S02]  /*15400*/  ISETP.GE.AND P2, PT, R37, UR4, PT ;  /* 0x0000000425007c0c */ /* 0x000fe4000bf46270 */
[----:B------:R-:W-:Y:S01]  /*15410*/  LOP3.LUT R16, R16, 0xffffffef, RZ, 0xc0, !PT ;  /* 0xffffffef10107812 */ /* 0x000fe200078ec0ff */
[----:B-1----:R-:W-:-:S05]  /*15420*/  @P0 IMAD.WIDE R2, R27, 0x4, R2 ;  /* 0x000000041b020825 */ /* 0x002fca00078e0202 */
[----:B------:R1:W5:Y:S01]  /*15430*/  @P0 LDG.E R30, desc[UR36][R2.64] ;  /* 0x00000024021e0981 */ /* 0x000362000c1e1900 */
[----:B------:R-:W-:Y:S01]  /*15440*/  ISETP.GE.AND P0, PT, R33, UR4, PT ;  /* 0x0000000421007c0c */ /* 0x000fe2000bf06270 */
[----:B------:R-:W-:Y:S01]  /*15450*/  UMOV UR5, 0xffffffff ;  /* 0xffffffff00057882 */ /* 0x000fe20000000000 */
[----:B------:R-:W-:Y:S01]  /*15460*/  ISETP.GE.AND P1, PT, R36, UR4, PT ;  /* 0x0000000424007c0c */ /* 0x000fe2000bf26270 */
[----:B------:R-:W-:-:S10]  /*15470*/  VIADD R7, R18, 0xffffffff ;  /* 0xffffffff12077836 */ /* 0x000fd40000000000 */
        /* <DEDUP_REMOVED lines=8> */
[----:B01----:R-:W-:Y:S06]  /*15500*/  BRA.DIV UR5, `(.L_x_1360) ;  /* 0x00000046054c7947 */ /* 0x003fec000b800000 */
.L_x_1428:
[----:B------:R-:W0:Y:S01]  /*15510*/  S2R R0, SR_TID.X ;  /* 0x0000000000007919 */ /* 0x000e220000002100 */
[----:B------:R-:W-:Y:S02]  /*15520*/  ISETP.NE.AND P1, PT, R10, 0x1, PT ;  /* 0x000000010a00780c */ /* 0x000fe40003f25270 */
[----:B-----5:R-:W-:Y:S01]  /*15530*/  SHF.R.S32.HI R11, RZ, 0x1f, R30 ;  /* 0x0000001fff0b7819 */ /* 0x020fe2000001141e */
[----:B------:R-:W1:Y:S01]  /*15540*/  S2R R9, SR_TID.X ;  /* 0x0000000000097919 */ /* 0x000e620000002100 */
[----:B------:R-:W-:-:S03]  /*15550*/  LOP3.LUT R16, R16, 0xffffffbf, RZ, 0xc0, !PT ;  /* 0xffffffbf10107812 */ /* 0x000fc600078ec0ff */
[----:B------:R2:W-:Y:S06]  /*15560*/  STL [R1+0xc], R11 ;  /* 0x00000c0b01007387 */ /* 0x0005ec0000100800 */
[----:B------:R-:W3:Y:S01]  /*15570*/  @P1 LDC R5, c[0x0][0x434] ;  /* 0x00010d00ff051b82 */ /* 0x000ee20000000800 */
[----:B------:R-:W-:Y:S02]  /*15580*/  @P1 LOP3.LUT R16, R16, 0x40, RZ, 0xfc, !PT ;  /* 0x0000004010101812 */ /* 0x000fe400078efcff */
[----:B0-----:R-:W-:Y:S01]  /*15590*/  LOP3.LUT R0, R0, 0x7f, RZ, 0xc0, !PT ;  /* 0x0000007f00007812 */ /* 0x001fe200078ec0ff */
[----:B-1----:R-:W-:-:S03]  /*155a0*/  IMAD.SHL.U32 R9, R9, 0x10, RZ ;  /* 0x0000001009097824 */ /* 0x002fc600078e00ff */
[----:B------:R-:W-:-:S04]  /*155b0*/  SHF.R.U32.HI R0, RZ, 0x3, R0 ;  /* 0x00000003ff007819 */ /* 0x000fc80000011600 */
[----:B------:R-:W-:Y:S02]  /*155c0*/  LOP3.LUT R9, R0, 0x70, R9, 0xf8, !PT ;  /* 0x0000007000097812 */ /* 0x000fe400078ef809 */
[----:B------:R-:W0:Y:S03]  /*155d0*/  @P1 LDC R0, c[0x0][0x438] ;  /* 0x00010e00ff001b82 */ /* 0x000e260000000800 */
[----:B------:R-:W-:-:S05]  /*155e0*/  IMAD R6, R7, 0x40, R9 ;  /* 0x0000004007067824 */ /* 0x000fca00078e0209 */
[C---:B------:R-:W-:Y:S01]  /*155f0*/  ISETP.GE.AND P0, PT, R6.reuse, R23, PT ;  /* 0x000000170600720c */ /* 0x040fe20003f06270 */
[----:B------:R-:W-:-:S03]  /*15600*/  IMAD.IADD R6, R6, 0x1, R19 ;  /* 0x0000000106067824 */ /* 0x000fc600078e0213 */
[----:B------:R-:W-:Y:S01]  /*15610*/  ISETP.GT.U32.OR P0, PT, R9, 0x3f, P0 ;  /* 0x0000003f0900780c */ /* 0x000fe20000704470 */
[----:B---3--:R-:W-:-:S04]  /*15620*/  @P1 IMAD.HI.U32 R5, R6, R5, RZ ;  /* 0x0000000506051227 */ /* 0x008fc800078e00ff */
[----:B------:R-:W-:Y:S01]  /*15630*/  IMAD.MOV.U32 R8, RZ, RZ, R6 ;  /* 0x000000ffff087224 */ /* 0x000fe200078e0006 */
[----:B0-----:R-:W-:-:S07]  /*15640*/  @P1 SHF.R.U32.HI R8, RZ, R0, R5 ;  /* 0x00000000ff081219 */ /* 0x001fce0000011605 */
[----:B------:R-:W0:Y:S01]  /*15650*/  @!P0 LDC.64 R2, c[0x0][0x428] ;  /* 0x00010a00ff028b82 */ /* 0x000e220000000a00 */
[--C-:B------:R-:W-:Y:S01]  /*15660*/  @!P0 SHF.R.S32.HI R5, RZ, 0x1f, R8.reuse ;  /* 0x0000001fff058819 */ /* 0x100fe20000011408 */
[----:B------:R-:W-:Y:S02]  /*15670*/  @!P0 IMAD.MOV.U32 R4, RZ, RZ, R8 ;  /* 0x000000ffff048224 */ /* 0x000fe400078e0008 */
[-C--:B0-----:R-:W-:Y:S02]  /*15680*/  @!P0 IMAD R0, R11, R2.reuse, RZ ;  /* 0x000000020b008224 */ /* 0x081fe400078e02ff */
[----:B------:R-:W-:-:S04]  /*15690*/  @!P0 IMAD.WIDE.U32 R4, R30, R2, R4 ;  /* 0x000000021e048225 */ /* 0x000fc800078e0004 */
[----:B------:R-:W-:Y:S02]  /*156a0*/  @!P0 IMAD R0, R30, R3, R0 ;  /* 0x000000031e008224 */ /* 0x000fe400078e0200 */
[----:B------:R-:W0:Y:S02]  /*156b0*/  @!P0 LDC.64 R2, c[0x0][0x418] ;  /* 0x00010600ff028b82 */ /* 0x000e240000000a00 */
[----:B------:R-:W-:Y:S01]  /*156c0*/  @!P0 IMAD.IADD R0, R5, 0x1, R0 ;  /* 0x0000000105008824 */ /* 0x000fe200078e0200 */
[----:B------:R-:W-:Y:S02]  /*156d0*/  LOP3.LUT R16, R16, 0xffffffdf, RZ, 0xc0, !PT ;  /* 0xffffffdf10107812 */ /* 0x000fe400078ec0ff */
[----:B0-----:R-:W-:-:S04]  /*156e0*/  @!P0 LEA R2, P1, R4, R2, 0x2 ;  /* 0x0000000204028211 */ /* 0x001fc800078210ff */
[----:B------:R-:W-:Y:S01]  /*156f0*/  @!P0 LEA.HI.X R3, R4, R3, R0, 0x2, P1 ;  /* 0x0000000304038211 */ /* 0x000fe200008f1400 */
[----:B------:R-:W-:Y:S02]  /*15700*/  IMAD.U32 R4, RZ, RZ, UR38 ;  /* 0x00000026ff047e24 */ /* 0x000fe4000f8e00ff */
[----:B------:R-:W-:-:S03]  /*15710*/  IMAD.MOV.U32 R0, RZ, RZ, RZ ;  /* 0x000000ffff007224 */ /* 0x000fc600078e00ff */
[----:B------:R-:W-:-:S03]  /*15720*/  ISETP.NE.AND P2, PT, R4, 0x3, PT ;  /* 0x000000030400780c */ /* 0x000fc60003f45270 */
[----:B------:R2:W5:Y:S01]  /*15730*/  @!P0 LDG.E R0, desc[UR36][R2.64] ;  /* 0x0000002402008981 */ /* 0x000562000c1e1900 */
[----:B------:R-:W-:Y:S01]  /*15740*/  ISETP.GT.U32.AND P0, PT, R9, 0x3f, PT ;  /* 0x0000003f0900780c */ /* 0x000fe20003f04070 */
[----:B------:R-:W-:Y:S01]  /*15750*/  IMAD.MOV R5, RZ, RZ, -R8 ;  /* 0x000000ffff057224 */ /* 0x000fe200078e0a08 */
[----:B------:R-:W-:Y:S01]  /*15760*/  LOP3.LUT R26, R26, 0xffff, RZ, 0xc0, !PT ;  /* 0x0000ffff1a1a7812 */ /* 0x000fe200078ec0ff */
[----:B------:R-:W-:Y:S02]  /*15770*/  IMAD.MOV.U32 R23, RZ, RZ, R7 ;  /* 0x000000ffff177224 */ /* 0x000fe400078e0007 */
[----:B------:R-:W-:-:S04]  /*15780*/  IMAD R5, R10, R5, R6 ;  /* 0x000000050a057224 */ /* 0x000fc800078e0206 */
[----:B------:R-:W-:-:S04]  /*15790*/  @P2 LOP3.LUT R16, R16, 0x20, RZ, 0xfc, !PT ;  /* 0x0000002010102812 */ /* 0x000fc800078efcff */
[----:B------:R-:W-:-:S04]  /*157a0*/  LOP3.LUT R16, R16, 0xfffffffe, RZ, 0xc0, !PT ;  /* 0xfffffffe10107812 */ /* 0x000fc800078ec0ff */
[----:B------:R-:W-:Y:S01]  /*157b0*/  @P0 LOP3.LUT R16, R16, 0x1, RZ, 0xfc, !PT ;  /* 0x0000000110100812 */ /* 0x000fe200078efcff */
[----:B--2---:R-:W-:Y:S06]  /*157c0*/  @!P2 BRA `(.L_x_1361) ;  /* 0x000000000004a947 */ /* 0x004fec0003800000 */
[----:B------:R-:W-:Y:S01]  /*157d0*/  BPT.TRAP 0x1 ;  /* 0x000000040000795c */ /* 0x000fe20000300000 */
.L_x_1361:
        /* <DEDUP_REMOVED lines=23> */
.L_x_1429:
[----:B------:R-:W-:Y:S05]  /*15950*/  BSYNC B0 ;  /* 0x0000000000007941 */ /* 0x000fea0003800000 */
.L_x_1362:
[----:B------:R-:W2:Y:S01]  /*15960*/  LDL R10, [R1] ;  /* 0x00000000010a7983 */ /* 0x000ea20000100800 */
[----:B------:R-:W-:Y:S01]  /*15970*/  ULDC.64 UR4, c[0x0][0x300] ;  /* 0x0000c00000047ab9 */ /* 0x000fe20000000a00 */
[----:B------:R-:W-:Y:S01]  /*15980*/  ULDC.64 UR6, c[0x0][0x2e8] ;  /* 0x0000ba0000067ab9 */ /* 0x000fe20000000a00 */
[----:B------:R-:W-:Y:S01]  /*15990*/  IMAD R6, R6, UR4, RZ ;  /* 0x0000000406067c24 */ /* 0x000fe2000f8e02ff */
[----:B------:R-:W1:Y:S01]  /*159a0*/  S2R R9, SR_TID.X ;  /* 0x0000000000097919 */ /* 0x000e620000002100 */
[C---:B0-----:R-:W-:Y:S01]  /*159b0*/  IMAD.WIDE.U32 R2, R5.reuse, UR4, RZ ;  /* 0x0000000405027c25 */ /* 0x041fe2000f8e00ff */
[C---:B------:R-:W-:Y:S02]  /*159c0*/  LOP3.LUT P5, RZ, R16.reuse, 0x10, RZ, 0xc0, !PT ;  /* 0x0000001010ff7812 */ /* 0x040fe400078ac0ff */
[C---:B------:R-:W-:Y:S01]  /*159d0*/  LOP3.LUT P4, RZ, R16.reuse, 0x8, RZ, 0xc0, !PT ;  /* 0x0000000810ff7812 */ /* 0x040fe2000788c0ff */
[----:B------:R-:W-:Y:S01]  /*159e0*/  IMAD R6, R5, UR5, R6 ;  /* 0x0000000505067c24 */ /* 0x000fe2000f8e0206 */
[----:B------:R-:W-:Y:S01]  /*159f0*/  ULDC.64 UR4, c[0x0][0x310] ;  /* 0x0000c40000047ab9 */ /* 0x000fe20000000a00 */
[----:B------:R-:W-:Y:S01]  /*15a00*/  LOP3.LUT P3, RZ, R16, 0x4, RZ, 0xc0, !PT ;  /* 0x0000000410ff7812 */ /* 0x000fe2000786c0ff */
[----:B------:R-:W-:Y:S01]  /*15a10*/  IMAD R8, R8, UR4, RZ ;  /* 0x0000000408087c24 */ /* 0x000fe2000f8e02ff */
[----:B------:R-:W-:Y:S01]  /*15a20*/  LOP3.LUT P2, RZ, R16, 0x2, RZ, 0xc0, !PT ;  /* 0x0000000210ff7812 */ /* 0x000fe2000784c0ff */
[----:B------:R-:W-:-:S02]  /*15a30*/  IMAD.IADD R3, R3, 0x1, R6 ;  /* 0x0000000103037824 */ /* 0x000fc400078e0206 */
        /* <DEDUP_REMOVED lines=17> */
[----:B------:R-:W-:-:S03]  /*15b50*/  @P0 IMAD R9, R5, 0x2, R17 ;  /* 0x0000000205090824 */ /* 0x000fc600078e0211 */
[----:B------:R-:W1:Y:S04]  /*15b60*/  SHFL.IDX PT, R2, R6, RZ, 0x181f ;  /* 0x00181fff06027589 */ /* 0x000e6800000e0000 */
        /* <DEDUP_REMOVED lines=31> */
.L_x_1439:
[----:B------:R-:W-:-:S13]  /*15d60*/  ISETP.GE.AND P0, PT, R7, 0x31, PT ;  /* 0x000000310700780c */ /* 0x000fda0003f06270 */
[----:B0-----:R-:W-:Y:S01]  /*15d70*/  @P0 LEA R2, P1, R33, R0, 0x1 ;  /* 0x0000000021020211 */ /* 0x001fe200078208ff */
[----:B------:R-:W-:-:S04]  /*15d80*/  @P0 IMAD R5, R5, 0x2, R17 ;  /* 0x0000000205050824 */ /* 0x000fc800078e0211 */
[----:B--2---:R-:W-:-:S05]  /*15d90*/  @P0 IMAD.X R3, RZ, RZ, R8, P1 ;  /* 0x000000ffff030224 */ /* 0x004fca00008e0608 */
[----:B------:R-:W-:Y:S01]  /*15da0*/  @!PT LDS RZ, [RZ] ;  /* 0x00000000fffff984 */ /* 0x000fe20000000800 */
[----:B------:R-:W-:Y:S01]  /*15db0*/  @!PT LDS RZ, [RZ] ;  /* 0x00000000fffff984 */ /* 0x000fe20000000800 */
[----:B------:R-:W-:Y:S01]  /*15dc0*/  @!PT LDS RZ, [RZ] ;  /* 0x00000000fffff984 */ /* 0x000fe20000000800 */
[----:B------:R0:W-:Y:S04]  /*15dd0*/  @P0 LDGSTS.E.BYPASS.LTC128B.128 [R5+0x21c00], desc[UR36][R2.64], !P5 ;  /* 0x21c0000002050fae */ /* 0x0001e8000e901d64 */
[----:B------:R0:W-:Y:S04]  /*15de0*/  @P0 LDGSTS.E.BYPASS.LTC128B.128 [R5+0x23c00], desc[UR36][R2.64+0x80], !P4 ;  /* 0x23c0008002050fae */ /* 0x0001e8000e101d64 */
[----:B------:R0:W-:Y:S04]  /*15df0*/  @P0 LDGSTS.E.BYPASS.LTC128B.128 [R5+0x25c00], desc[UR36][R2.64+0x100], !P3 ;  /* 0x25c0010002050fae */ /* 0x0001e8000d901d64 */
[----:B------:R0:W-:Y:S01]  /*15e00*/  @P0 LDGSTS.E.BYPASS.LTC128B.128 [R5+0x27c00], desc[UR36][R2.64+0x180], !P2 ;  /* 0x27c0018002050fae */ /* 0x0001e2000d101d64 */
[----:B------:R-:W-:Y:S01]  /*15e10*/  PLOP3.LUT P0, PT, PT, PT, PT, 0x80, 0x0 ;  /* 0x000000000000781c */ /* 0x000fe20003f0f070 */
[----:B------:R-:W-:-:S12]  /*15e20*/  NOP ;  /* 0x0000000000007918 */ /* 0x000fd80000000000 */
.L_x_1365:
        /* <DEDUP_REMOVED lines=10> */
.L_x_1366:
[----:B------:R1:W-:Y:S02]  /*15ed0*/  SYNCS.ARRIVE.TRANS64.A1T0 RZ, [R4+URZ+0x30830], RZ ;  /* 0x030830ff04ff79a7 */ /* 0x0003e4000810003f */
[----:B------:R-:W-:Y:S05]  /*15ee0*/  WARPSYNC.ALL ;  /* 0x0000000000007948 */ /* 0x000fea0003800000 */
[----:B------:R-:W-:Y:S01]  /*15ef0*/  ULDC.64 UR4, c[0x0][0x298] ;  /* 0x0000a60000047ab9 */ /* 0x000fe20000000a00 */
[----:B0-----:R-:W-:Y:S01]  /*15f00*/  VIADD R2, R17, 0x10400 ;  /* 0x0001040011027836 */ /* 0x001fe20000000000 */
[----:B------:R-:W-:Y:S01]  /*15f10*/  SHF.R.S32.HI R0, RZ, 0x1f, R35 ;  /* 0x0000001fff007819 */ /* 0x000fe20000011423 */
[----:B------:R-:W-:Y:S01]  /*15f20*/  IMAD.WIDE.U32 R6, R35, UR4, RZ ;  /* 0x0000000423067c25 */ /* 0x000fe2000f8e00ff */
[----:B------:R-:W-:Y:S01]  /*15f30*/  BSSY B6, `(.L_x_1367) ;  /* 0x0000018000067945 */ /* 0x000fe20003800000 */
[----:B------:R-:W-:Y:S01]  /*15f40*/  BAR.SYNC.DEFER_BLOCKING 0x8, 0x180 ;  /* 0x0206000000007b1d */ /* 0x000fe20000010000 */
[----:B------:R-:W-:Y:S01]  /*15f50*/  LOP3.LUT P0, RZ, R2, 0x3ff, RZ, 0xc0, !PT ;  /* 0x000003ff02ff7812 */ /* 0x000fe2000780c0ff */
[----:B------:R-:W-:-:S04]  /*15f60*/  IMAD R0, R0, UR4, RZ ;  /* 0x0000000400007c24 */ /* 0x000fc8000f8e02ff */
[----:B------:R-:W-:Y:S01]  /*15f70*/  IMAD R0, R35, UR5, R0 ;  /* 0x0000000523007c24 */ /* 0x000fe2000f8e0200 */
[----:B------:R0:W-:Y:S03]  /*15f80*/  STL.64 [R1+0x18], R6 ;  /* 0x0000180601007387 */ /* 0x0001e60000100a00 */
[----:B------:R-:W-:-:S04]  /*15f90*/  IMAD.IADD R35, R7, 0x1, R0 ;  /* 0x0000000107237824 */ /* 0x000fc800078e0200 */
[----:B------:R-:W-:Y:S05]  /*15fa0*/  @!P0 BRA `(.L_x_1368) ;  /* 0x0000000000408947 */ /* 0x000fea0003800000 */
[----:B------:R-:W-:Y:S01]  /*15fb0*/  MOV R2, 0x0 ;  /* 0x0000000000027802 */ /* 0x000fe20000000f00 */
[----:B------:R-:W-:Y:S01]  /*15fc0*/  ULDC.64 UR6, c[0x4][0xa8] ;  /* 0x01002a0000067ab9 */ /* 0x000fe20000000a00 */
[----:B------:R-:W-:Y:S01]  /*15fd0*/  ULDC.64 UR8, c[0x4][0xb0] ;  /* 0x01002c0000087ab9 */ /* 0x000fe20000000a00 */
[----:B------:R-:W-:Y:S01]  /*15fe0*/  ULDC.64 UR4, c[0x4][0x20] ;  /* 0x0100080000047ab9 */ /* 0x000fe20000000a00 */
[----:B-1----:R-:W-:Y:S02]  /*15ff0*/  IMAD.U32 R4, RZ, RZ, UR6 ;  /* 0x00000006ff047e24 */ /* 0x002fe4000f8e00ff */
[----:B------:R-:W1:Y:S01]  /*16000*/  LDC.64 R2, c[0x4][R2] ;  /* 0x0100000002027b82 */ /* 0x000e620000000a00 */
[----:B------:R-:W-:Y:S02]  /*16010*/  IMAD.U32 R5, RZ, RZ, UR7 ;  /* 0x00000007ff057e24 */ /* 0x000fe4000f8e00ff */
[----:B0-----:R-:W-:Y:S02]  /*16020*/  IMAD.U32 R6, RZ, RZ, UR8 ;  /* 0x00000008ff067e24 */ /* 0x001fe4000f8e00ff */
[----:B------:R-:W-:-:S02]  /*16030*/  IMAD.U32 R7, RZ, RZ, UR9 ;  /* 0x00000009ff077e24 */ /* 0x000fc4000f8e00ff */
[----:B------:R-:W-:Y:S02]  /*16040*/  IMAD.U32 R10, RZ, RZ, UR4 ;  /* 0x00000004ff0a7e24 */ /* 0x000fe4000f8e00ff */
[----:B------:R-:W-:Y:S02]  /*16050*/  IMAD.U32 R11, RZ, RZ, UR5 ;  /* 0x00000005ff0b7e24 */ /* 0x000fe4000f8e00ff */
[----:B------:R-:W-:Y:S02]  /*16060*/  IMAD.MOV.U32 R8, RZ, RZ, 0x70 ;  /* 0x00000070ff087424 */ /* 0x000fe400078e00ff */
[----:B------:R-:W-:Y:S02]  /*16070*/  IMAD.MOV.U32 R12, RZ, RZ, 0x1 ;  /* 0x00000001ff0c7424 */ /* 0x000fe400078e00ff */
[----:B------:R-:W-:-:S07]  /*16080*/  IMAD.MOV.U32 R13, RZ, RZ, RZ ;  /* 0x000000ffff0d7224 */ /* 0x000fce00078e00ff */
[----:B------:R-:W-:-:S07]  /*16090*/  LEPC R20, `(.L_x_1368) ;  /* 0x000000001014794e */ /* 0x000fce0000000000 */
[----:B-1----:R-:W-:Y:S05]  /*160a0*/  CALL.ABS.NOINC R2 ;  /* 0x0000000002007343 */ /* 0x002fea0003c00000 */
.L_x_1368:
[----:B------:R-:W-:Y:S05]  /*160b0*/  BSYNC B6 ;  /* 0x0000000000067941 */ /* 0x000fea0003800000 */
.L_x_1367:
[----:B------:R-:W2:Y:S01]  /*160c0*/  LDL.LU.64 R20, [R1+0x18] ;  /* 0x0000180001147983 */ /* 0x000ea20000300a00 */
[----:B------:R-:W-:Y:S01]  /*160d0*/  LOP3.LUT P6, RZ, R16, 0x100, RZ, 0xc0, !PT ;  /* 0x0000010010ff7812 */ /* 0x000fe200078cc0ff */
[----:B------:R-:W-:Y:S01]  /*160e0*/  IMAD.MOV.U32 R3, RZ, RZ, R35 ;  /* 0x000000ffff037224 */ /* 0x000fe200078e0023 */
[----:B------:R-:W-:Y:S01]  /*160f0*/  SHF.R.S32.HI R0, RZ, 0x1f, R27 ;  /* 0x0000001fff007819 */ /* 0x000fe2000001141b */
[----:B------:R-:W-:Y:S01]  /*16100*/  ULDC.64 UR4, c[0x0][0x2d8] ;  /* 0x0000b60000047ab9 */ /* 0x000fe20000000a00 */
[----:B-1----:R-:W-:Y:S01]  /*16110*/  SEL R4, R27, RZ, !P6 ;  /* 0x000000ff1b047207 */ /* 0x002fe20007000000 */
[----:B------:R-:W-:Y:S01]  /*16120*/  ULDC.64 UR6, c[0x0][0x2e0] ;  /* 0x0000b80000067ab9 */ /* 0x000fe20000000a00 */
[----:B------:R-:W-:-:S05]  /*16130*/  SEL R0, R0, RZ, !P6 ;  /* 0x000000ff00007207 */ /* 0x000fca0007000000 */
[----:B------:R-:W-:-:S04]  /*16140*/  IMAD R0, R0, UR6, RZ ;  /* 0x0000000600007c24 */ /* 0x000fc8000f8e02ff */
[----:B------:R-:W-:Y:S02]  /*16150*/  IMAD R5, R4, UR7, R0 ;  /* 0x0000000704057c24 */ /* 0x000fe4000f8e0200 */
[----:B--2---:R-:W-:Y:S01]  /*16160*/  IMAD.MOV.U32 R2, RZ, RZ, R20 ;  /* 0x000000ffff027224 */ /* 0x004fe200078e0014 */
[----:B------:R-:W1:Y:S01]  /*16170*/  LDC R21, c[0x0][0x448] ;  /* 0x00011200ff157b82 */ /* 0x000e620000000800 */
[----:B------:R-:W2:Y:S02]  /*16180*/  S2R R20, SR_TID.X ;  /* 0x0000000000147919 */ /* 0x000ea40000002100 */
[----:B------:R-:W-:-:S04]  /*16190*/  IMAD.WIDE.U32 R2, R26, UR4, R2 ;  /* 0x000000041a027c25 */ /* 0x000fc8000f8e0002 */
[----:B------:R-:W-:Y:S01]  /*161a0*/  IMAD R3, R26, UR5, R3 ;  /* 0x000000051a037c24 */ /* 0x000fe2000f8e0203 */
[----:B------:R-:W-:Y:S01]  /*161b0*/  ULDC.64 UR4, c[0x0][0x2d0] ;  /* 0x0000b40000047ab9 */ /* 0x000fe20000000a00 */
[----:B------:R-:W-:-:S04]  /*161c0*/  IMAD.WIDE.U32 R2, R4, UR6, R2 ;  /* 0x0000000604027c25 */ /* 0x000fc8000f8e0002 */
[----:B------:R-:W-:Y:S02]  /*161d0*/  IMAD.IADD R3, R3, 0x1, R5 ;  /* 0x0000000103037824 */ /* 0x000fe400078e0205 */
[----:B------:R-:W3:Y:S01]  /*161e0*/  LDC R5, c[0x0][0x448] ;  /* 0x00011200ff057b82 */ /* 0x000ee20000000800 */
[----:B-1----:R-:W-:Y:S02]  /*161f0*/  ISETP.NE.AND P6, PT, R21, 0x1, PT ;  /* 0x000000011500780c */ /* 0x002fe40003fc5270 */
[----:B--2---:R-:W-:-:S04]  /*16200*/  LOP3.LUT R20, R20, 0x7f, RZ, 0xc0, !PT ;  /* 0x0000007f14147812 */ /* 0x004fc800078ec0ff */
[----:B------:R-:W-:-:S07]  /*16210*/  SHF.R.U32.HI R21, RZ, 0x3, R20 ;  /* 0x00000003ff157819 */ /* 0x000fce0000011614 */
[----:B0-----:R-:W0:Y:S01]  /*16220*/  @P6 LDC R7, c[0x0][0x44c] ;  /* 0x00011300ff076b82 */ /* 0x001e220000000800 */
[----:B------:R-:W1:Y:S07]  /*16230*/  S2R R20, SR_TID.X ;  /* 0x0000000000147919 */ /* 0x000e6e0000002100 */
[----:B------:R-:W2:Y:S01]  /*16240*/  @P6 LDC R6, c[0x0][0x450] ;  /* 0x00011400ff066b82 */ /* 0x000ea20000000800 */
[----:B-1----:R-:W-:-:S05]  /*16250*/  IMAD.SHL.U32 R20, R20, 0x10, RZ ;  /* 0x0000001014147824 */ /* 0x002fca00078e00ff */
[----:B------:R-:W-:-:S05]  /*16260*/  LOP3.LUT R20, R21, 0x70, R20, 0xf8, !PT ;  /* 0x0000007015147812 */ /* 0x000fca00078ef814 */
[----:B------:R-:W-:Y:S02]  /*16270*/  IMAD.IADD R4, R20, 0x1, R25 ;  /* 0x0000000114047824 */ /* 0x000fe400078e0219 */
[----:B------:R-:W1:Y:S02]  /*16280*/  S2R R20, SR_TID.X ;  /* 0x0000000000147919 */ /* 0x000e640000002100 */
[----:B0-----:R-:W-:-:S04]  /*16290*/  @P6 IMAD.HI.U32 R7, R4, R7, RZ ;  /* 0x0000000704076227 */ /* 0x001fc800078e00ff */
[----:B------:R-:W-:Y:S01]  /*162a0*/  IMAD.MOV.U32 R0, RZ, RZ, R4 ;  /* 0x000000ffff007224 */ /* 0x000fe200078e0004 */
[----:B--2---:R-:W-:-:S05]  /*162b0*/  @P6 SHF.R.U32.HI R0, RZ, R6, R7 ;  /* 0x00000006ff006219 */ /* 0x004fca0000011607 */
[----:B------:R-:W-:Y:S02]  /*162c0*/  IMAD.MOV R6, RZ, RZ, -R0 ;  /* 0x000000ffff067224 */ /* 0x000fe400078e0a00 */
[----:B------:R-:W-:-:S04]  /*162d0*/  IMAD.WIDE.U32 R2, R0, UR4, R2 ;  /* 0x0000000400027c25 */ /* 0x000fc8000f8e0002 */
[----:B---3--:R-:W-:Y:S01]  /*162e0*/  IMAD R4, R5, R6, R4 ;  /* 0x0000000605047224 */ /* 0x008fe200078e0204 */
[----:B------:R-:W-:-:S05]  /*162f0*/  SHF.R.S32.HI R6, RZ, 0x1f, R0 ;  /* 0x0000001fff067819 */ /* 0x000fca0000011400 */
[----:B------:R-:W-:-:S04]  /*16300*/  IMAD R6, R6, UR4, RZ ;  /* 0x0000000406067c24 */ /* 0x000fc8000f8e02ff */
[----:B------:R-:W-:Y:S01]  /*16310*/  IMAD R7, R0, UR5, R6 ;  /* 0x0000000500077c24 */ /* 0x000fe2000f8e0206 */
[----:B------:R-:W-:Y:S01]  /*16320*/  SHF.R.S32.HI R0, RZ, 0x1f, R4 ;  /* 0x0000001fff007819 */ /* 0x000fe20000011404 */
[----:B------:R-:W-:Y:S02]  /*16330*/  ULDC.64 UR4, c[0x0][0x2c8] ;  /* 0x0000b20000047ab9 */ /* 0x000fe40000000a00 */
[----:B------:R-:W-:Y:S01]  /*16340*/  IMAD.IADD R3, R3, 0x1, R7 ;  /* 0x0000000103037824 */ /* 0x000fe200078e0207 */
[----:B-1----:R-:W-:Y:S01]  /*16350*/  LOP3.LUT R20, R20, 0x7f, RZ, 0xc0, !PT ;  /* 0x0000007f14147812 */ /* 0x002fe200078ec0ff */
[----:B------:R-:W-:Y:S02]  /*16360*/  IMAD R7, R0, UR4, RZ ;  /* 0x0000000400077c24 */ /* 0x000fe4000f8e02ff */
[----:B------:R-:W-:Y:S01]  /*16370*/  IMAD.WIDE.U32 R2, R4, UR4, R2 ;  /* 0x0000000404027c25 */ /* 0x000fe2000f8e0002 */
[----:B------:R-:W-:-:S03]  /*16380*/  SHF.R.U32.HI R8, RZ, 0x3, R20 ;  /* 0x00000003ff087819 */ /* 0x000fc60000011614 */
[----:B------:R-:W-:Y:S01]  /*16390*/  IMAD R0, R4, UR5, R7 ;  /* 0x0000000504007c24 */ /* 0x000fe2000f8e0207 */
[----:B------:R-:W-:Y:S02]  /*163a0*/  ULDC.64 UR4, c[0x0][0x280] ;  /* 0x0000a00000047ab9 */ /* 0x000fe40000000a00 */
[C---:B------:R-:W-:Y:S01]  /*163b0*/  LEA R4, P0, R2.reuse, UR4, 0x1 ;  /* 0x0000000402047c11 */ /* 0x040fe2000f8008ff */
[----:B------:R-:W-:Y:S01]  /*163c0*/  IMAD.IADD R3, R3, 0x1, R0 ;  /* 0x0000000103037824 */ /* 0x000fe200078e0200 */
[----:B------:R-:W-:Y:S02]  /*163d0*/  ULDC UR4, c[0x0][0x2b8] ;  /* 0x0000ae0000047ab9 */ /* 0x000fe40000000800 */
[----:B------:R-:W-:Y:S02]  /*163e0*/  ISETP.GE.AND P4, PT, R33, UR4, PT ;  /* 0x0000000421007c0c */ /* 0x000fe4000bf86270 */
[----:B------:R-:W-:Y:S01]  /*163f0*/  LEA.HI.X R0, R2, UR5, R3, 0x1, P0 ;  /* 0x0000000502007c11 */ /* 0x000fe200080f0c03 */
[----:B------:R-:W-:Y:S01]  /*16400*/  UMOV UR5, 0xffffffff ;  /* 0xffffffff00057882 */ /* 0x000fe20000000000 */
[----:B------:R-:W-:-:S02]  /*16410*/  ISETP.GE.AND P3, PT, R37, UR4, PT ;  /* 0x0000000425007c0c */ /* 0x000fc4000bf66270 */
[----:B------:R-:W-:Y:S02]  /*16420*/  ISETP.GE.AND P2, PT, R36, UR4, PT ;  /* 0x0000000424007c0c */ /* 0x000fe4000bf46270 */
[----:B------:R-:W-:Y:S01]  /*16430*/  ISETP.GE.AND P1, PT, R34, UR4, PT ;  /* 0x0000000422007c0c */ /* 0x000fe2000bf26270 */
[----:B------:R-:W-:-:S12]  /*16440*/  BRA.DIV UR5, `(.L_x_1369) ;  /* 0x0000003e05207947 */ /* 0x000fd8000b800000 */
[----:B------:R-:W0:Y:S01]  /*16450*/  SHFL.IDX PT, R14, R4, RZ, 0x181f ;  /* 0x00181fff040e7589 */ /* 0x000e2200000e0000 */
[----:B------:R-:W-:Y:S02]  /*16460*/  IMAD R5, R29, R5, RZ ;  /* 0x000000051d057224 */ /* 0x000fe400078e02ff */
        /* <DEDUP_REMOVED lines=12> */
[----:B------:R-:W-:Y:S01]  /*16530*/  ISETP.GE.AND P0, PT, R6, R5, PT ;  /* 0x000000050600720c */ /* 0x000fe20003f06270 */
[----:B------:R-:W-:-:S02]  /*16540*/  VIADD R6, R25, 0x20 ;  /* 0x0000002019067836 */ /* 0x000fc40000000000 */
[----:B-1----:R-:W1:Y:S10]  /*16550*/  SHFL.IDX PT, R2, R0, 0x1, 0x181f ;  /* 0x00381f0000027f89 */ /* 0x002e7400000e0000 */
[----:B0-----:R-:W-:-:S05]  /*16560*/  @!P0 LEA R14, P5, R33, R14, 0x1 ;  /* 0x0000000e210e8211 */ /* 0x001fca00078a08ff */
[----:B-1----:R-:W-:Y:S02]  /*16570*/  @!P0 IMAD.X R7, RZ, RZ, R2, P5 ;  /* 0x000000ffff078224 */ /* 0x002fe400028e0602 */
[----:B------:R-:W-:Y:S02]  /*16580*/  @!P0 IMAD.MOV.U32 R2, RZ, RZ, R14 ;  /* 0x000000ffff028224 */ /* 0x000fe400078e000e */
[----:B------:R-:W-:Y:S01]  /*16590*/  @!P0 IMAD.MOV.U32 R3, RZ, RZ, R7 ;  /* 0x000000ffff038224 */ /* 0x000fe200078e0007 */
        /* <DEDUP_REMOVED lines=53> */
[----:B------:R-:W-:-:S03]  /*168f0*/  ISETP.GE.AND P0, PT, R6, R5, PT ;  /* 0x000000050600720c */ /* 0x000fc60003f06270 */
[----:B------:R-:W-:Y:S04]  /*16900*/  SHFL.IDX PT, R6, R0, 0x7, 0x181f ;  /* 0x00f81f0000067f89 */ /* 0x000fe800000e0000 */
[----:B-1----:R-:W1:Y:S06]  /*16910*/  SHFL.IDX PT, R2, R0, 0x6, 0x181f ;  /* 0x00d81f0000027f89 */ /* 0x002e6c00000e0000 */
        /* <DEDUP_REMOVED lines=8> */
[----:B------:R0:W-:Y:S02]  /*169a0*/  @!P0 LDGSTS.E.BYPASS.LTC128B.128 [R32+0x1f400], desc[UR36][R2.64+0x180], !P1 ;  /* 0x1f40018002208fae */ /* 0x0001e4000c901d64 */
.L_x_1456:
[----:B------:R-:W-:Y:S01]  /*169b0*/  VIADD R0, R25, 0x70 ;  /* 0x0000007019007836 */ /* 0x000fe20000000000 */
[----:B------:R-:W-:Y:S04]  /*169c0*/  BSSY B0, `(.L_x_1370) ;  /* 0x000000c000007945 */ /* 0x000fe80003800000 */
[----:B------:R-:W-:-:S13]  /*169d0*/  ISETP.GE.AND P0, PT, R0, R5, PT ;  /* 0x000000050000720c */ /* 0x000fda0003f06270 */
[----:B------:R-:W-:Y:S05]  /*169e0*/  @P0 BRA `(.L_x_1371) ;  /* 0x0000000000240947 */ /* 0x000fea0003800000 */
[----:B01----:R-:W-:-:S05]  /*169f0*/  LEA R2, P0, R33, R14, 0x1 ;  /* 0x0000000e21027211 */ /* 0x003fca00078008ff */
        /* <DEDUP_REMOVED lines=8> */
.L_x_1371:
[----:B------:R-:W-:Y:S05]  /*16a80*/  BSYNC B0 ;  /* 0x0000000000007941 */ /* 0x000fea0003800000 */
.L_x_1370:
[----:B------:R-:W-:Y:S01]  /*16a90*/  NOP ;  /* 0x0000000000007918 */ /* 0x000fe20000000000 */
[----:B------:R-:W-:-:S13]  /*16aa0*/  PLOP3.LUT P0, PT, PT, PT, PT, 0x80, 0x0 ;  /* 0x000000000000781c */ /* 0x000fda0003f0f070 */
.L_x_1372:
[----:B------:R-:W-:Y:S02]  /*16ab0*/  PLOP3.LUT P1, PT, P1, P0, PT, 0xa2, 0x0 ;  /* 0x000000000000781c */ /* 0x000fe40000f21472 */
[----:B------:R-:W-:-:S08]  /*16ac0*/  @P0 R2UR P1, UR4, R17 ;  /* 0x00000000110402ca */ /* 0x000fd00000020000 */
[----:B------:R-:W-:-:S05]  /*16ad0*/  @P0 PLOP3.LUT P0, PT, P1, PT, PT, 0x80, 0x0 ;  /* 0x000000000000081c */ /* 0x000fca0000f0f070 */
[----:B------:R-:W-:Y:S01]  /*16ae0*/  @!P1 SYNCS.ARRIVE.TRANS64.RED.A0T1 RZ, [UR4+0x30800], RZ ;  /* 0x030800ffffff99a7 */ /* 0x000fe20008200404 */
[----:B------:R-:W-:Y:S07]  /*16af0*/  @!P1 ARRIVES.LDGSTSBAR.64.TRANSCNT [UR4+0x30800] ;  /* 0x03080000ff0099b0 */ /* 0x000fee0008000a84 */
[----:B------:R-:W-:Y:S05]  /*16b00*/  @P0 BRA.U.ANY `(.L_x_1372) ;  /* 0xfffffffd00e80947 */ /* 0x000fea000393ffff */
[----:B0-2---:R-:W2:Y:S04]  /*16b10*/  LDL.LU R3, [R1+0x20] ;  /* 0x0000200001037983 */ /* 0x005ea80000300800 */
[----:B------:R-:W3:Y:S01]  /*16b20*/  LDL.LU R2, [R1+0x14] ;  /* 0x0000140001027983 */ /* 0x000ee20000300800 */
[----:B--2---:R-:W-:Y:S02]  /*16b30*/  VIADD R3, R3, 0x1 ;  /* 0x0000000103037836 */ /* 0x004fe40000000000 */
[----:B---3--:R-:W-:-:S03]  /*16b40*/  VIADD R7, R2, 0xfffffffe ;  /* 0xfffffffe02077836 */ /* 0x008fc60000000000 */
[----:B------:R0:W-:Y:S01]  /*16b50*/  STL [R1+0x20], R3 ;  /* 0x0000200301007387 */ /* 0x0001e20000100800 */
[----:B------:R-:W-:-:S04]  /*16b60*/  LEA.HI R0, R3, R3, RZ, 0x1 ;  /* 0x0000000303007211 */ /* 0x000fc800078f08ff */
[----:B------:R-:W-:-:S05]  /*16b70*/  LOP3.LUT R0, R0, 0xfffffffe, RZ, 0xc0, !PT ;  /* 0xfffffffe00007812 */ /* 0x000fca00078ec0ff */
[----:B------:R-:W-:-:S05]  /*16b80*/  IMAD.IADD R0, R3, 0x1, -R0 ;  /* 0x0000000103007824 */ /* 0x000fca00078e0a00 */
[----:B------:R-:W-:Y:S01]  /*16b90*/  SHF.L.U32 R0, R0, 0x1f, RZ ;  /* 0x0000001f00007819 */ /* 0x000fe200000006ff */
[----:B------:R-:W-:Y:S01]  /*16ba0*/  NOP ;  /* 0x0000000000007918 */ /* 0x000fe20000000000 */
[----:B------:R0:W-:Y:S01]  /*16bb0*/  SYNCS.ARRIVE.TRANS64.A1T0 RZ, [R17+URZ+0x30800], RZ ;  /* 0x030800ff11ff79a7 */ /* 0x0001e2000810003f */
[----:B------:R-:W-:Y:S01]  /*16bc0*/  BSSY B0, `(.L_x_1373) ;  /* 0x0000003000007945 */ /* 0x000fe20003800000 */
[----:B------:R-:W2:Y:S03]  /*16bd0*/  SYNCS.PHASECHK.TRANS64.TRYWAIT P0, [R17+URZ+0x30820], R0 ;  /* 0x03082000110075a7 */ /* 0x000ea6000800017f */
[----:B0-2---:R-:W-:Y:S05]  /*16be0*/  @!P0 BRA `(.L_x_1374) ;  /* 0x0000003c00f08947 */ /* 0x005fea0003800000 */
.L_x_1457:
[----:B------:R-:W-:Y:S05]  /*16bf0*/  BSYNC B0 ;  /* 0x0000000000007941 */ /* 0x000fea0003800000 */
.L_x_1373:
[----:B------:R-:W2:Y:S01]  /*16c00*/  LDL R2, [R1+0x4] ;  /* 0x0000040001027983 */ /* 0x000ea20000100800 */
[----:B------:R-:W-:Y:S01]  /*16c10*/  BSSY B0, `(.L_x_1375) ;  /* 0x00000fc000007945 */ /* 0x000fe20003800000 */
[----:B--2---:R-:W-:-:S13]  /*16c20*/  ISETP.GE.AND P0, PT, R7, R2, PT ;  /* 0x000000020700720c */ /* 0x004fda0003f06270 */
[----:B------:R-:W-:Y:S05]  /*16c30*/  @!P0 BRA `(.L_x_1376) ;  /* 0x0000000c00e48947 */ /* 0x000fea0003800000 */
[----:B------:R-:W-:Y:S01]  /*16c40*/  ULDC UR4, c[0x0][0x2f4] ;  /* 0x0000bd0000047ab9 */ /* 0x000fe20000000800 */
[----:B------:R-:W-:Y:S01]  /*16c50*/  IMAD.MOV.U32 R6, RZ, RZ, R22 ;  /* 0x000000ffff067224 */ /* 0x000fe200078e0016 */
[----:B------:R-:W-:Y:S01]  /*16c60*/  ISETP.GE.AND P4, PT, R33, UR4, PT ;  /* 0x0000000421007c0c */ /* 0x000fe2000bf86270 */
[----:B------:R-:W-:Y:S01]  /*16c70*/  IMAD.MOV.U32 R8, RZ, RZ, R28 ;  /* 0x000000ffff087224 */ /* 0x000fe200078e001c */
[----:B------:R-:W-:Y:S01]  /*16c80*/  ISETP.GE.AND P3, PT, R37, UR4, PT ;  /* 0x0000000425007c0c */ /* 0x000fe2000bf66270 */
[----:B------:R-:W-:Y:S01]  /*16c90*/  IMAD.MOV.U32 R29, RZ, RZ, R23 ;  /* 0x000000ffff1d7224 */ /* 0x000fe200078e0017 */
[----:B------:R-:W-:Y:S02]  /*16ca0*/  ISETP.GE.AND P2, PT, R36, UR4, PT ;  /* 0x0000000424007c0c */ /* 0x000fe4000bf46270 */
[----:B------:R-:W-:-:S13]  /*16cb0*/  ISETP.GE.AND P1, PT, R34, UR4, PT ;  /* 0x0000000422007c0c */ /* 0x000fda000bf26270 */
.L_x_1389:
[----:B------:R-:W2:Y:S04]  /*16cc0*/  LDL R9, [R1+0x8] ;  /* 0x0000080001097983 */ /* 0x000ea80000100800 */
[----:B------:R-:W3:Y:S01]  /*16cd0*/  LDL R11, [R1+0xc] ;  /* 0x00000c00010b7983 */ /* 0x000ee20000100800 */
[----:B0-----:R-:W0:Y:S01]  /*16ce0*/  S2R R0, SR_TID.X ;  /* 0x0000000000007919 */ /* 0x001e220000002100 */
[----:B------:R-:W4:Y:S01]  /*16cf0*/  S2R R3, SR_TID.X ;  /* 0x0000000000037919 */ /* 0x000f220000002100 */
[----:B0-----:R-:W-:-:S04]  /*16d00*/  LOP3.LUT R0, R0, 0x7f, RZ, 0xc0, !PT ;  /* 0x0000007f00007812 */ /* 0x001fc800078ec0ff */
[----:B------:R-:W-:Y:S02]  /*16d10*/  SHF.R.U32.HI R2, RZ, 0x3, R0 ;  /* 0x00000003ff027819 */ /* 0x000fe40000011600 */
[----:B------:R-:W0:Y:S01]  /*16d20*/  LDC R0, c[0x0][0x430] ;  /* 0x00010c00ff007b82 */ /* 0x000e220000000800 */
[----:B----4-:R-:W-:-:S05]  /*16d30*/  IMAD.SHL.U32 R3, R3, 0x10, RZ ;  /* 0x0000001003037824 */ /* 0x010fca00078e00ff */
[----:B------:R-:W-:-:S04]  /*16d40*/  LOP3.LUT R3, R2, 0x70, R3, 0xf8, !PT ;  /* 0x0000007002037812 */ /* 0x000fc800078ef803 */
[----:B------:R-:W-:-:S13]  /*16d50*/  ISETP.GT.U32.AND P6, PT, R3, 0x3f, PT ;  /* 0x0000003f0300780c */ /* 0x000fda0003fc4070 */
[----:B------:R-:W3:Y:S01]  /*16d60*/  @!P6 LDC.64 R4, c[0x0][0x428] ;  /* 0x00010a00ff04eb82 */ /* 0x000ee20000000a00 */
[----:B0-----:R-:W-:-:S13]  /*16d70*/  ISETP.NE.AND P0, PT, R0, 0x1, PT ;  /* 0x000000010000780c */ /* 0x001fda0003f05270 */
[----:B------:R-:W0:Y:S08]  /*16d80*/  @P0 LDC R2, c[0x0][0x434] ;  /* 0x00010d00ff020b82 */ /* 0x000e300000000800 */
[----:B------:R-:W4:Y:S01]  /*16d90*/  @P0 LDC R0, c[0x0][0x438] ;  /* 0x00010e00ff000b82 */ /* 0x000f220000000800 */
[----:B------:R-:W-:Y:S01]  /*16da0*/  LOP3.LUT P5, RZ, R16, 0x20, RZ, 0xc0, !PT ;  /* 0x0000002010ff7812 */ /* 0x000fe200078ac0ff */
[----:B------:R-:W-:Y:S01]  /*16db0*/  VIADD R22, R6, 0x1 ;  /* 0x0000000106167836 */ /* 0x000fe20000000000 */
[----:B------:R-:W-:Y:S05]  /*16dc0*/  YIELD ;  /* 0x0000000000007946 */ /* 0x000fea0003800000 */
[----:B------:R-:W-:Y:S01]  /*16dd0*/  ULDC UR4, c[0x0][0x430] ;  /* 0x00010c0000047ab9 */ /* 0x000fe20000000800 */
[----:B------:R-:W-:-:S02]  /*16de0*/  IMAD.MOV.U32 R23, RZ, RZ, R7 ;  /* 0x000000ffff177224 */ /* 0x000fc400078e0007 */
[----:B--2---:R-:W-:-:S04]  /*16df0*/  IMAD R9, R7, 0x40, R9 ;  /* 0x0000004007097824 */ /* 0x004fc800078e0209 */
[----:B------:R-:W-:-:S04]  /*16e00*/  IMAD.IADD R9, R3, 0x1, R9 ;  /* 0x0000000103097824 */ /* 0x000fc800078e0209 */
[----:B0-----:R-:W-:-:S04]  /*16e10*/  @P0 IMAD.HI.U32 R3, R9, R2, RZ ;  /* 0x0000000209030227 */ /* 0x001fc800078e00ff */
[----:B------:R-:W-:Y:S01]  /*16e20*/  IMAD.MOV.U32 R10, RZ, RZ, R9 ;  /* 0x000000ffff0a7224 */ /* 0x000fe200078e0009 */
[----:B----4-:R-:W-:Y:S01]  /*16e30*/  @P0 SHF.R.U32.HI R10, RZ, R0, R3 ;  /* 0x00000000ff0a0219 */ /* 0x010fe20000011603 */
[----:B---3--:R-:W-:-:S03]  /*16e40*/  @!P6 IMAD R0, R11, R4, RZ ;  /* 0x000000040b00e224 */ /* 0x008fc600078e02ff */
[--C-:B------:R-:W-:Y:S01]  /*16e50*/  @!P6 SHF.R.S32.HI R3, RZ, 0x1f, R10.reuse ;  /* 0x0000001fff03e819 */ /* 0x100fe2000001140a */
[----:B------:R-:W-:Y:S02]  /*16e60*/  @!P6 IMAD.MOV.U32 R2, RZ, RZ, R10 ;  /* 0x000000ffff02e224 */ /* 0x000fe400078e000a */
[C---:B------:R-:W-:Y:S02]  /*16e70*/  @!P6 IMAD R0, R30.reuse, R5, R0 ;  /* 0x000000051e00e224 */ /* 0x040fe400078e0200 */
[----:B------:R-:W-:Y:S02]  /*16e80*/  @!P6 IMAD.WIDE.U32 R2, R30, R4, R2 ;  /* 0x000000041e02e225 */ /* 0x000fe400078e0002 */
[----:B------:R-:W0:Y:S02]  /*16e90*/  @!P6 LDC.64 R4, c[0x0][0x418] ;  /* 0x00010600ff04eb82 */ /* 0x000e240000000a00 */
[----:B------:R-:W-:Y:S01]  /*16ea0*/  @!P6 IMAD.IADD R0, R0, 0x1, R3 ;  /* 0x000000010000e824 */ /* 0x000fe200078e0203 */
[----:B0-----:R-:W-:-:S04]  /*16eb0*/  @!P6 LEA R4, P0, R2, R4, 0x2 ;  /* 0x000000040204e211 */ /* 0x001fc800078010ff */
[----:B------:R-:W-:Y:S01]  /*16ec0*/  @!P6 LEA.HI.X R5, R2, R5, R0, 0x2, P0 ;  /* 0x000000050205e211 */ /* 0x000fe200000f1400 */
[----:B------:R-:W-:Y:S01]  /*16ed0*/  IMAD.MOV.U32 R0, RZ, RZ, RZ ;  /* 0x000000ffff007224 */ /* 0x000fe200078e00ff */
[----:B------:R-:W-:Y:S01]  /*16ee0*/  ISETP.NE.AND P0, PT, R22, 0x2, PT ;  /* 0x000000021600780c */ /* 0x000fe20003f05270 */
[----:B------:R-:W-:-:S03]  /*16ef0*/  IMAD.MOV R2, RZ, RZ, -R10 ;  /* 0x000000ffff027224 */ /* 0x000fc600078e0a0a */
[----:B------:R-:W-:Y:S01]  /*16f00*/  SEL R28, RZ, 0x1, P0 ;  /* 0x00000001ff1c7807 */ /* 0x000fe20000000000 */
[----:B------:R0:W5:Y:S01]  /*16f10*/  @!P6 LDG.E R0, desc[UR36][R4.64] ;  /* 0x000000240400e981 */ /* 0x000162000c1e1900 */
[----:B------:R-:W-:Y:S02]  /*16f20*/  SEL R22, R22, RZ, P0 ;  /* 0x000000ff16167207 */ /* 0x000fe40000000000 */
[----:B------:R-:W-:Y:S01]  /*16f30*/  LOP3.LUT R28, R8, R28, RZ, 0x3c, !PT ;  /* 0x0000001c081c7212 */ /* 0x000fe200078e3cff */
[----:B0-----:R-:W-:Y:S01]  /*16f40*/  IMAD R5, R2, UR4, R9 ;  /* 0x0000000402057c24 */ /* 0x001fe2000f8e0209 */
[----:B------:R-:W-:Y:S06]  /*16f50*/  @!P5 BRA `(.L_x_1377) ;  /* 0x000000000004d947 */ /* 0x000fec0003800000 */
[----:B------:R-:W-:Y:S01]  /*16f60*/  BPT.TRAP 0x1 ;  /* 0x000000040000795c */ /* 0x000fe20000300000 */
.L_x_1377:
[----:B------:R-:W-:Y:S01]  /*16f70*/  IMAD R7, R22, 0x8, R17 ;  /* 0x0000000816077824 */ /* 0x000fe200078e0211 */
[----:B------:R-:W-:Y:S01]  /*16f80*/  SHF.L.U32 R2, R28, 0x1f, RZ ;  /* 0x0000001f1c027819 */ /* 0x000fe200000006ff */
[----:B------:R-:W-:Y:S03]  /*16f90*/  BSSY B1, `(.L_x_1378) ;  /* 0x0000003000017945 */ /* 0x000fe60003800000 */
[----:B------:R-:W0:Y:S02]  /*16fa0*/  SYNCS.PHASECHK.TRANS64.TRYWAIT P0, [R7+URZ+0x30840], R2 ;  /* 0x03084002070075a7 */ /* 0x000e24000800017f */
[----:B0-----:R-:W-:Y:S05]  /*16fb0*/  @!P0 BRA `(.L_x_1379) ;  /* 0x0000003c00108947 */ /* 0x001fea0003800000 */
.L_x_1458:
[----:B------:R-:W-:Y:S05]  /*16fc0*/  BSYNC B1 ;  /* 0x0000000000017941 */ /* 0x000fea0003800000 */
.L_x_1378:
        /* <DEDUP_REMOVED lines=24> */
[----:B------:R-:W-:Y:S02]  /*17150*/  IMAD.SHL.U32 R4, R33, 0x2, RZ ;  /* 0x0000000221047824 */ /* 0x000fe400078e00ff */
[----:B------:R-:W2:Y:S01]  /*17160*/  SHFL.IDX PT, R3, R25, RZ, 0x181f ;  /* 0x00181fff19037589 */ /* 0x000ea200000e0000 */
[----:B------:R-:W-:Y:S01]  /*17170*/  @P2 LOP3.LUT R16, R16, 0x1000, RZ, 0xfc, !PT ;  /* 0x0000100010102812 */ /* 0x000fe200078efcff */
[----:B------:R-:W-:Y:S02]  /*17180*/  IMAD R20, R20, 0x2, R17 ;  /* 0x0000000214147824 */ /* 0x000fe400078e0211 */
[----:B------:R-:W-:Y:S01]  /*17190*/  SHFL.IDX PT, R35, R25, 0x1, 0x181f ;  /* 0x00381f0019237f89 */ /* 0x000fe200000e0000 */
[C---:B------:R-:W-:Y:S02]  /*171a0*/  LOP3.LUT P2, RZ, R16.reuse, 0x10, RZ, 0xc0, !PT ;  /* 0x0000001010ff7812 */ /* 0x040fe4000784c0ff */
[----:B------:R-:W-:-:S04]  /*171b0*/  LOP3.LUT R16, R16, 0xfffff7ff, RZ, 0xc0, !PT ;  /* 0xfffff7ff10107812 */ /* 0x000fc800078ec0ff */
[----:B------:R-:W-:-:S04]  /*171c0*/  @P1 LOP3.LUT R16, R16, 0x800, RZ, 0xfc, !PT ;  /* 0x0000080010101812 */ /* 0x000fc800078efcff */
[C---:B------:R-:W-:Y:S02]  /*171d0*/  LOP3.LUT P1, RZ, R16.reuse, 0x8, RZ, 0xc0, !PT ;  /* 0x0000000810ff7812 */ /* 0x040fe4000782c0ff */
[----:B------:R-:W-:Y:S02]  /*171e0*/  LOP3.LUT P6, RZ, R16, 0x4, RZ, 0xc0, !PT ;  /* 0x0000000410ff7812 */ /* 0x000fe400078cc0ff */
[----:B0-----:R-:W-:-:S05]  /*171f0*/  IADD3 R2, P0, R2, R4, RZ ;  /* 0x0000000402027210 */ /* 0x001fca0007f1e0ff */
[----:B--2---:R-:W-:-:S05]  /*17200*/  IMAD.X R3, RZ, RZ, R3, P0 ;  /* 0x000000ffff037224 */ /* 0x004fca00000e0603 */
        /* <DEDUP_REMOVED lines=15> */
[----:B------:R0:W2:Y:S04]  /*17300*/  SHFL.IDX PT, R35, R25, 0x3, 0x181f ;  /* 0x00781f0019237f89 */ /* 0x0000a800000e0000 */
[----:B------:R-:W-:Y:S01]  /*17310*/  LDGSTS.E.BYPASS.LTC128B.128 [R20+0x21400], desc[UR36][R2.64], !P2 ;  /* 0x2140000002147fae */ /* 0x000fe2000d101d64 */
[----:B------:R-:W-:-:S03]  /*17320*/  LOP3.LUT P2, RZ, R16, 0x1000, RZ, 0xc0, !PT ;  /* 0x0000100010ff7812 */ /* 0x000fc6000784c0ff */
[----:B------:R-:W-:Y:S01]  /*17330*/  LDGSTS.E.BYPASS.LTC128B.128 [R20+0x23400], desc[UR36][R2.64+0x80], !P1 ;  /* 0x2340008002147fae */ /* 0x000fe2000c901d64 */
[----:B------:R-:W-:-:S03]  /*17340*/  LOP3.LUT P1, RZ, R16, 0x800, RZ, 0xc0, !PT ;  /* 0x0000080010ff7812 */ /* 0x000fc6000782c0ff */
[----:B------:R-:W-:Y:S04]  /*17350*/  LDGSTS.E.BYPASS.LTC128B.128 [R20+0x25400], desc[UR36][R2.64+0x100], !P6 ;  /* 0x2540010002147fae */ /* 0x000fe8000f101d64 */
[----:B------:R3:W-:Y:S04]  /*17360*/  LDGSTS.E.BYPASS.LTC128B.128 [R20+0x27400], desc[UR36][R2.64+0x180], !P5 ;  /* 0x2740018002147fae */ /* 0x0007e8000e901d64 */
[----:B--23--:R0:W3:Y:S02]  /*17370*/  SHFL.IDX PT, R2, R10, 0x3, 0x181f ;  /* 0x00781f000a027f89 */ /* 0x00c0e400000e0000 */
.L_x_1468:
[----:B------:R-:W-:Y:S02]  /*17380*/  LOP3.LUT R16, R16, 0xfffff7ff, RZ, 0xc0, !PT ;  /* 0xfffff7ff10107812 */ /* 0x000fe400078ec0ff */
[----:B---3--:R-:W-:Y:S02]  /*17390*/  IADD3 R2, P0, R2, R4, RZ ;  /* 0x0000000402027210 */ /* 0x008fe40007f1e0ff */
        /* <DEDUP_REMOVED lines=15> */
.L_x_1381:
        /* <DEDUP_REMOVED lines=10> */
.L_x_1382:
[----:B------:R3:W-:Y:S01]  /*17530*/  SYNCS.ARRIVE.TRANS64.A1T0 RZ, [R7+URZ+0x30830], RZ ;  /* 0x030830ff07ff79a7 */ /* 0x0007e2000810003f */
[----:B------:R-:W-:Y:S05]  /*17540*/  @!P6 BRA `(.L_x_1383) ;  /* 0x000000000004e947 */ /* 0x000fea0003800000 */
[----:B------:R-:W-:Y:S01]  /*17550*/  BPT.TRAP 0x1 ;  /* 0x000000040000795c */ /* 0x000fe20000300000 */
.L_x_1383:
[----:B--2---:R-:W-:Y:S01]  /*17560*/  SHF.L.U32 R2, R8, 0x1f, RZ ;  /* 0x0000001f08027819 */ /* 0x004fe200000006ff */
[----:B---3--:R-:W-:Y:S01]  /*17570*/  IMAD R7, R6, 0x8, R17 ;  /* 0x0000000806077824 */ /* 0x008fe200078e0211 */
[----:B------:R-:W-:Y:S03]  /*17580*/  BSSY B1, `(.L_x_1384) ;  /* 0x0000003000017945 */ /* 0x000fe60003800000 */
[----:B------:R-:W2:Y:S02]  /*17590*/  SYNCS.PHASECHK.TRANS64.TRYWAIT P0, [R7+URZ+0x30860], R2 ;  /* 0x03086002070075a7 */ /* 0x000ea4000800017f */
[----:B--2---:R-:W-:Y:S05]  /*175a0*/  @!P0 BRA `(.L_x_1385) ;  /* 0x0000003c001c8947 */ /* 0x004fea0003800000 */
.L_x_1469:
[----:B------:R-:W-:Y:S05]  /*175b0*/  BSYNC B1 ;  /* 0x0000000000017941 */ /* 0x000fea0003800000 */
.L_x_1384:
[----:B------:R-:W3:Y:S01]  /*175c0*/  LDL R8, [R1] ;  /* 0x0000000001087983 */ /* 0x000ee20000100800 */
[----:B------:R-:W4:Y:S01]  /*175d0*/  S2R R3, SR_TID.X ;  /* 0x0000000000037919 */ /* 0x000f220000002100 */
[----:B------:R-:W-:Y:S01]  /*175e0*/  UMOV UR4, 0xffffffff ;  /* 0xffffffff00047882 */ /* 0x000fe20000000000 */
[----:B------:R-:W-:Y:S01]  /*175f0*/  IMAD R6, R6, 0x4000, R31 ;  /* 0x0000400006067824 */ /* 0x000fe200078e021f */
[----:B----4-:R-:W-:-:S04]  /*17600*/  LOP3.LUT R3, R3, 0x7f, RZ, 0xc0, !PT ;  /* 0x0000007f03037812 */ /* 0x010fc800078ec0ff */
[----:B------:R-:W-:Y:S01]  /*17610*/  SHF.R.U32.HI R3, RZ, 0x3, R3 ;  /* 0x00000003ff037819 */ /* 0x000fe20000011603 */
[----:B---3--:R-:W-:-:S04]  /*17620*/  IMAD R8, R29, -0x40, R8 ;  /* 0xffffffc01d087824 */ /* 0x008fc800078e0208 */
[----:B------:R-:W-:Y:S01]  /*17630*/  IMAD.IADD R8, R8, 0x1, -R3 ;  /* 0x0000000108087824 */ /* 0x000fe200078e0a03 */
[----:B------:R-:W-:Y:S06]  /*17640*/  BRA.DIV UR4, `(.L_x_1386) ;  /* 0x0000003e04087947 */ /* 0x000fec000b800000 */
[----:B--2---:R-:W2:Y:S01]  /*17650*/  SHFL.IDX PT, R2, R18, RZ, 0x181f ;  /* 0x00181fff12027589 */ /* 0x004ea200000e0000 */
[----:B------:R-:W-:-:S03]  /*17660*/  IMAD R6, R6, 0x2, R17 ;  /* 0x0000000206067824 */ /* 0x000fc600078e0211 */
[----:B------:R-:W3:Y:S04]  /*17670*/  SHFL.IDX PT, R3, R19, RZ, 0x181f ;  /* 0x00181fff13037589 */ /* 0x000ee800000e0000 */
[----:B-1----:R-:W-:Y:S01]  /*17680*/  SHFL.IDX PT, R14, R18, 0x3, 0x181f ;  /* 0x00781f00120e7f89 */ /* 0x002fe200000e0000 */
[----:B--2---:R-:W-:-:S05]  /*17690*/  IADD3 R2, P0, R2, R4, RZ ;  /* 0x0000000402027210 */ /* 0x004fca0007f1e0ff */
[----:B---3--:R-:W-:Y:S01]  /*176a0*/  IMAD.X R3, RZ, RZ, R3, P0 ;  /* 0x000000ffff037224 */ /* 0x008fe200000e0603 */
        /* <DEDUP_REMOVED lines=8> */
[----:B-1----:R-:W1:Y:S04]  /*17730*/  SHFL.IDX PT, R2, R18, 0x1, 0x181f ;  /* 0x00381f0012027f89 */ /* 0x002e6800000e0000 */
[----:B------:R-:W2:Y:S01]  /*17740*/  SHFL.IDX PT, R3, R19, 0x1, 0x181f ;  /* 0x00381f0013037f89 */ /* 0x000ea200000e0000 */
[----:B-1----:R-:W-:-:S05]  /*17750*/  IADD3 R2, P0, R2, R4, RZ ;  /* 0x0000000402027210 */ /* 0x002fca0007f1e0ff */
[----:B--2---:R-:W-:Y:S01]  /*17760*/  IMAD.X R3, RZ, RZ, R3, P0 ;  /* 0x000000ffff037224 */ /* 0x004fe200000e0603 */
        /* <DEDUP_REMOVED lines=9> */
[----:B------:R-:W2:Y:S04]  /*17800*/  SHFL.IDX PT, R3, R19, 0x2, 0x181f ;  /* 0x00581f0013037f89 */ /* 0x000ea800000e0000 */
[----:B------:R-:W3:Y:S01]  /*17810*/  SHFL.IDX PT, R19, R19, 0x3, 0x181f ;  /* 0x00781f0013137f89 */ /* 0x000ee200000e0000 */
[----:B-1----:R-:W-:-:S05]  /*17820*/  IADD3 R2, P0, R2, R4, RZ ;  /* 0x0000000402027210 */ /* 0x002fca0007f1e0ff */
[----:B--2---:R-:W-:Y:S01]  /*17830*/  IMAD.X R3, RZ, RZ, R3, P0 ;  /* 0x000000ffff037224 */ /* 0x004fe200000e0603 */
[----:B------:R-:W-:-:S13]  /*17840*/  ISETP.LT.OR P0, PT, R8, 0x21, P4 ;  /* 0x000000210800780c */ /* 0x000fda0002701670 */
[----:B------:R1:W-:Y:S01]  /*17850*/  LDGSTS.E.BYPASS.LTC128B.128 [R6+0x1400], desc[UR36][R2.64], !P0 ;  /* 0x0140000002067fae */ /* 0x0003e2000c101d64 */
[----:B------:R-:W-:-:S13]  /*17860*/  ISETP.LT.OR P0, PT, R8, 0x21, P3 ;  /* 0x000000210800780c */ /* 0x000fda0001f01670 */
[----:B------:R1:W-:Y:S01]  /*17870*/  LDGSTS.E.BYPASS.LTC128B.128 [R6+0x3400], desc[UR36][R2.64+0x80], !P0 ;  /* 0x0340008002067fae */ /* 0x0003e2000c101d64 */
[----:B------:R-:W-:-:S13]  /*17880*/  ISETP.LT.OR P0, PT, R8, 0x21, P2 ;  /* 0x000000210800780c */ /* 0x000fda0001701670 */
[----:B------:R1:W-:Y:S01]  /*17890*/  LDGSTS.E.BYPASS.LTC128B.128 [R6+0x5400], desc[UR36][R2.64+0x100], !P0 ;  /* 0x0540010002067fae */ /* 0x0003e2000c101d64 */
[----:B------:R-:W-:-:S13]  /*178a0*/  ISETP.LT.OR P0, PT, R8, 0x21, P1 ;  /* 0x000000210800780c */ /* 0x000fda0000f01670 */
[----:B---3--:R1:W-:Y:S02]  /*178b0*/  LDGSTS.E.BYPASS.LTC128B.128 [R6+0x7400], desc[UR36][R2.64+0x180], !P0 ;  /* 0x0740018002067fae */ /* 0x0083e4000c101d64 */
.L_x_1479:
[----:B-12---:R-:W-:Y:S01]  /*178c0*/  IADD3 R2, P0, R14, R4, RZ ;  /* 0x000000040e027210 */ /* 0x006fe20007f1e0ff */
        /* <DEDUP_REMOVED lines=16> */
[----:B-1----:R-:W-:Y:S01]  /*179d0*/  IMAD.WIDE.U32 R2, R5, UR4, RZ ;  /* 0x0000000405027c25 */ /* 0x002fe2000f8e00ff */
[----:B------:R-:W-:-:S03]  /*179e0*/  ULDC.64 UR4, c[0x0][0x338] ;  /* 0x0000ce0000047ab9 */ /* 0x000fc60000000a00 */
[----:B------:R-:W-:Y:S02]  /*179f0*/  IMAD.IADD R3, R3, 0x1, R9 ;  /* 0x0000000103037824 */ /* 0x000fe400078e0209 */
[----:B------:R-:W-:Y:S02]  /*17a00*/  IMAD R21, R21, UR4, RZ ;  /* 0x0000000415157c24 */ /* 0x000fe4000f8e02ff */
[----:B------:R-:W-:-:S04]  /*17a10*/  IMAD.WIDE.U32 R2, R0, UR4, R2 ;  /* 0x0000000400027c25 */ /* 0x000fc8000f8e0002 */
[----:B------:R-:W-:Y:S01]  /*17a20*/  IMAD R21, R0, UR5, R21 ;  /* 0x0000000500157c24 */ /* 0x000fe2000f8e0215 */
[----:B------:R-:W-:Y:S01]  /*17a30*/  ULDC.64 UR4, c[0x0][0x330] ;  /* 0x0000cc0000047ab9 */ /* 0x000fe20000000a00 */
[----:B------:R-:W-:Y:S02]  /*17a40*/  NOP ;  /* 0x0000000000007918 */ /* 0x000fe40000000000 */
[----:B------:R-:W-:Y:S02]  /*17a50*/  IMAD.IADD R3, R3, 0x1, R21 ;  /* 0x0000000103037824 */ /* 0x000fe400078e0215 */
[----:B------:R-:W-:-:S04]  /*17a60*/  IMAD.WIDE.U32 R2, R26, UR4, R2 ;  /* 0x000000041a027c25 */ /* 0x000fc8000f8e0002 */
[----:B------:R-:W-:Y:S01]  /*17a70*/  IMAD R3, R26, UR5, R3 ;  /* 0x000000051a037c24 */ /* 0x000fe2000f8e0203 */
[----:B------:R-:W-:-:S04]  /*17a80*/  LEA R18, P0, R2, UR6, 0x1 ;  /* 0x0000000602127c11 */ /* 0x000fc8000f8008ff */
[----:B------:R-:W-:Y:S02]  /*17a90*/  LEA.HI.X R19, R2, UR7, R3, 0x1, P0 ;  /* 0x0000000702137c11 */ /* 0x000fe400080f0c03 */
[----:B------:R-:W-:-:S13]  /*17aa0*/  PLOP3.LUT P0, PT, PT, PT, PT, 0x80, 0x0 ;  /* 0x000000000000781c */ /* 0x000fda0003f0f070 */
.L_x_1387:
        /* <DEDUP_REMOVED lines=10> */
.L_x_1388:
[----:B------:R-:W2:Y:S01]  /*17b50*/  LDL R0, [R1+0x4] ;  /* 0x0000040001007983 */ /* 0x000ea20000100800 */
[----:B------:R1:W-:Y:S01]  /*17b60*/  SYNCS.ARRIVE.TRANS64.A1T0 RZ, [R7+URZ+0x30850], RZ ;  /* 0x030850ff07ff79a7 */ /* 0x0003e2000810003f */
[----:B------:R-:W-:Y:S02]  /*17b70*/  IMAD.MOV.U32 R6, RZ, RZ, R22 ;  /* 0x000000ffff067224 */ /* 0x000fe400078e0016 */
[----:B------:R-:W-:Y:S02]  /*17b80*/  IMAD.MOV.U32 R8, RZ, RZ, R28 ;  /* 0x000000ffff087224 */ /* 0x000fe400078e001c */
[----:B------:R-:W-:Y:S02]  /*17b90*/  IMAD.MOV.U32 R29, RZ, RZ, R23 ;  /* 0x000000ffff1d7224 */ /* 0x000fe400078e0017 */
[C---:B-1----:R-:W-:Y:S01]  /*17ba0*/  VIADD R7, R23.reuse, 0xffffffff ;  /* 0xffffffff17077836 */ /* 0x042fe20000000000 */
[----:B--2---:R-:W-:-:S13]  /*17bb0*/  ISETP.GT.AND P0, PT, R23, R0, PT ;  /* 0x000000001700720c */ /* 0x004fda0003f04270 */
[----:B------:R-:W-:Y:S05]  /*17bc0*/  @P0 BRA `(.L_x_1389) ;  /* 0xfffffff0003c0947 */ /* 0x000fea000383ffff */
.L_x_1376:
[----:B------:R-:W-:Y:S05]  /*17bd0*/  BSYNC B0 ;  /* 0x0000000000007941 */ /* 0x000fea0003800000 */
.L_x_1375:
[----:B0-----:R-:W0:Y:S01]  /*17be0*/  S2R R0, SR_TID.X ;  /* 0x0000000000007919 */ /* 0x001e220000002100 */
[----:B------:R-:W-:Y:S01]  /*17bf0*/  BSSY B0, `(.L_x_1390) ;  /* 0x0000010000007945 */ /* 0x000fe20003800000 */
[----:B0-----:R-:W-:-:S04]  /*17c00*/  LOP3.LUT R0, R0, 0x7f, RZ, 0xc0, !PT ;  /* 0x0000007f00007812 */ /* 0x001fc800078ec0ff */
[----:B------:R-:W-:-:S13]  /*17c10*/  ISETP.NE.AND P0, PT, R0, RZ, PT ;  /* 0x000000ff0000720c */ /* 0x000fda0003f05270 */
[----:B------:R-:W-:Y:S05]  /*17c20*/  @P0 BRA `(.L_x_1391) ;  /* 0x0000000000300947 */ /* 0x000fea0003800000 */
[----:B------:R-:W0:Y:S01]  /*17c30*/  S2R R5, SR_LANEID ;  /* 0x0000000000057919 */ /* 0x000e220000000000 */
[----:B------:R-:W-:Y:S01]  /*17c40*/  VOTEU.ANY UR4, UPT, PT ;  /* 0x0000000000047886 */ /* 0x000fe200038e0100 */
[----:B------:R-:W2:Y:S01]  /*17c50*/  LDC.64 R2, c[0x0][0xc60] ;  /* 0x00031800ff027b82 */ /* 0x000ea20000000a00 */
[----:B------:R-:W0:Y:S02]  /*17c60*/  FLO.U32 R0, UR4 ;  /* 0x0000000400007d00 */ /* 0x000e2400080e0000 */
[----:B0-----:R-:W-:-:S06]  /*17c70*/  ISETP.EQ.U32.AND P0, PT, R0, R5, PT ;  /* 0x000000050000720c */ /* 0x001fcc0003f02070 */
[----:B------:R-:W2:Y:S07]  /*17c80*/  POPC R5, UR4 ;  /* 0x0000000400057d09 */ /* 0x000eae0008000000 */
[----:B--2---:R-:W2:Y:S01]  /*17c90*/  @P0 ATOMG.E.ADD.STRONG.GPU PT, R3, desc[UR36][R2.64], R5 ;  /* 0x00000005020309a8 */ /* 0x004ea200081ee1e4 */
[----:B------:R-:W0:Y:S02]  /*17ca0*/  S2R R4, SR_LTMASK ;  /* 0x0000000000047919 */ /* 0x000e240000003900 */
[----:B0-----:R-:W-:-:S04]  /*17cb0*/  LOP3.LUT R4, R4, UR4, RZ, 0xc0, !PT ;  /* 0x0000000404047c12 */ /* 0x001fc8000f8ec0ff */
[----:B------:R-:W0:Y:S01]  /*17cc0*/  POPC R7, R4 ;  /* 0x0000000400077309 */ /* 0x000e220000000000 */
[----:B--2---:R-:W0:Y:S02]  /*17cd0*/  SHFL.IDX PT, R0, R3, R0, 0x1f ;  /* 0x00001f0003007589 */ /* 0x004e2400000e0000 */
[----:B0-----:R-:W-:-:S07]  /*17ce0*/  IADD3 R24, R0, UR39, R7 ;  /* 0x0000002700187c10 */ /* 0x001fce000fffe007 */
.L_x_1391:
[----:B------:R-:W-:Y:S05]  /*17cf0*/  BSYNC B0 ;  /* 0x0000000000007941 */ /* 0x000fea0003800000 */
.L_x_1390:
[----:B------:R-:W-:-:S13]  /*17d00*/  LOP3.LUT P0, RZ, R16, 0x20, RZ, 0xc0, !PT ;  /* 0x0000002010ff7812 */ /* 0x000fda000780c0ff */
[----:B------:R-:W-:Y:S05]  /*17d10*/  @!P0 BRA `(.L_x_1392) ;  /* 0x0000000000048947 */ /* 0x000fea0003800000 */
[----:B------:R-:W-:Y:S01]  /*17d20*/  BPT.TRAP 0x1 ;  /* 0x000000040000795c */ /* 0x000fe20000300000 */
.L_x_1392:
[----:B------:R-:W2:Y:S01]  /*17d30*/  LDL.LU R2, [R1] ;  /* 0x0000000001027983 */ /* 0x000ea20000300800 */
[----:B------:R-:W-:Y:S01]  /*17d40*/  IMAD R0, R22, 0x8, R17 ;  /* 0x0000000816007824 */ /* 0x000fe200078e0211 */
[----:B------:R-:W-:Y:S01]  /*17d50*/  SHF.L.U32 R3, R28, 0x1f, RZ ;  /* 0x0000001f1c037819 */ /* 0x000fe200000006ff */
[----:B------:R-:W-:Y:S03]  /*17d60*/  BSSY B0, `(.L_x_1393) ;  /* 0x0000004000007945 */ /* 0x000fe60003800000 */
[----:B------:R-:W0:Y:S01]  /*17d70*/  SYNCS.PHASECHK.TRANS64.TRYWAIT P0, [R0+URZ+0x30860], R3 ;  /* 0x03086003000075a7 */ /* 0x000e22000800017f */
[----:B--2---:R-:W-:Y:S01]  /*17d80*/  IMAD R5, R23, -0x40, R2 ;  /* 0xffffffc017057824 */ /* 0x004fe200078e0202 */
[----:B0-----:R-:W-:Y:S06]  /*17d90*/  @!P0 BRA `(.L_x_1394) ;  /* 0x0000003800ac8947 */ /* 0x001fec0003800000 */
.L_x_1480:
[----:B------:R-:W-:Y:S05]  /*17da0*/  BSYNC B0 ;  /* 0x0000000000007941 */ /* 0x000fea0003800000 */
.L_x_1393:
[----:B------:R-:W2:Y:S01]  /*17db0*/  S2R R2, SR_TID.X ;  /* 0x0000000000027919 */ /* 0x000ea20000002100 */
[----:B------:R-:W-:Y:S01]  /*17dc0*/  UMOV UR4, 0xffffffff ;  /* 0xffffffff00047882 */ /* 0x000fe20000000000 */
[----:B------:R-:W-:Y:S01]  /*17dd0*/  IMAD R4, R22, 0x4000, R31 ;  /* 0x0000400016047824 */ /* 0x000fe200078e021f */
[----:B--2---:R-:W-:-:S04]  /*17de0*/  LOP3.LUT R2, R2, 0x7f, RZ, 0xc0, !PT ;  /* 0x0000007f02027812 */ /* 0x004fc800078ec0ff */
        /* <DEDUP_REMOVED lines=12> */
[----:B------:R-:W-:Y:S02]  /*17eb0*/  ISETP.GE.AND P1, PT, R36, UR4, PT ;  /* 0x0000000424007c0c */ /* 0x000fe4000bf26270 */
[----:B-1----:R-:W-:-:S02]  /*17ec0*/  IADD3 R2, P0, R14, R6, RZ ;  /* 0x000000060e027210 */ /* 0x002fc40007f1e0ff */
[----:B------:R-:W1:Y:S03]  /*17ed0*/  SHFL.IDX PT, R14, R18, 0x1, 0x181f ;  /* 0x00381f00120e7f89 */ /* 0x000e6600000e0000 */
        /* <DEDUP_REMOVED lines=8> */
[----:B------:R1:W-:Y:S02]  /*17f60*/  LDGSTS.E.BYPASS.LTC128B.128 [R4+0x6400], desc[UR36][R2.64+0x180], !P4 ;  /* 0x0640018002047fae */ /* 0x0003e4000e101d64 */
[----:B-1----:R-:W-:Y:S02]  /*17f70*/  IADD3 R2, P4, R14, R6, RZ ;  /* 0x000000060e027210 */ /* 0x002fe40007f9e0ff */
[----:B------:R-:W0:Y:S03]  /*17f80*/  SHFL.IDX PT, R14, R18, 0x2, 0x181f ;  /* 0x00581f00120e7f89 */ /* 0x000e2600000e0000 */
        /* <DEDUP_REMOVED lines=12> */
[----:B------:R0:W3:Y:S03]  /*18050*/  SHFL.IDX PT, R14, R18, 0x3, 0x181f ;  /* 0x00781f00120e7f89 */ /* 0x0000e600000e0000 */
        /* <DEDUP_REMOVED lines=8> */
[----:B--23--:R0:W-:Y:S02]  /*180e0*/  LDGSTS.E.BYPASS.LTC128B.128 [R4+0x7400], desc[UR36][R2.64+0x180], !P4 ;  /* 0x0740018002047fae */ /* 0x00c1e4000e101d64 */
.L_x_1490:
[C---:B------:R-:W-:Y:S02]  /*180f0*/  ISETP.LT.OR P3, PT, R5.reuse, 0x31, P3 ;  /* 0x000000310500780c */ /* 0x040fe40001f61670 */
[C---:B------:R-:W-:Y:S02]  /*18100*/  ISETP.LT.OR P2, PT, R5.reuse, 0x31, P2 ;  /* 0x000000310500780c */ /* 0x040fe40001741670 */
[C---:B------:R-:W-:Y:S02]  /*18110*/  ISETP.LT.OR P1, PT, R5.reuse, 0x31, P1 ;  /* 0x000000310500780c */ /* 0x040fe40000f21670 */
[----:B01----:R-:W-:Y:S02]  /*18120*/  IADD3 R2, P4, R14, R6, RZ ;  /* 0x000000060e027210 */ /* 0x003fe40007f9e0ff */
        /* <DEDUP_REMOVED lines=11> */
.L_x_1396:
        /* <DEDUP_REMOVED lines=10> */
.L_x_1397:
[----:B------:R1:W-:Y:S01]  /*18280*/  SYNCS.ARRIVE.TRANS64.A1T0 RZ, [R0+URZ+0x30850], RZ ;  /* 0x030850ff00ff79a7 */ /* 0x0003e2000810003f */
[----:B------:R-:W-:-:S05]  /*18290*/  VIADD R22, R22, 0x1 ;  /* 0x0000000116167836 */ /* 0x000fca0000000000 */
[----:B------:R-:W-:-:S04]  /*182a0*/  ISETP.NE.AND P0, PT, R22, 0x2, PT ;  /* 0x000000021600780c */ /* 0x000fc80003f05270 */
[----:B0-----:R-:W-:Y:S02]  /*182b0*/  SEL R3, RZ, 0x1, P0 ;  /* 0x00000001ff037807 */ /* 0x001fe40000000000 */
[----:B------:R-:W-:Y:S02]  /*182c0*/  SEL R22, R22, RZ, P0 ;  /* 0x000000ff16167207 */ /* 0x000fe40000000000 */
[----:B-1----:R-:W-:-:S07]  /*182d0*/  LOP3.LUT R28, R28, R3, RZ, 0x3c, !PT ;  /* 0x000000031c1c7212 */ /* 0x002fce00078e3cff */
.L_x_1354:
[----:B------:R-:W-:Y:S05]  /*182e0*/  BSYNC B7 ;  /* 0x0000000000077941 */ /* 0x000fea0003800000 */
.L_x_1352:
        /* <DEDUP_REMOVED lines=11> */
.L_x_1398:
[----:B------:R-:W0:Y:S01]  /*183a0*/  S2R R8, SR_TID.X ;  /* 0x0000000000087919 */ /* 0x000e220000002100 */
[----:B------:R-:W-:Y:S01]  /*183b0*/  UMOV UR4, 0xffffffff ;  /* 0xffffffff00047882 */ /* 0x000fe20000000000 */
[----:B0-----:R-:W-:-:S04]  /*183c0*/  LOP3.LUT R8, R8, 0x1f, RZ, 0xc0, !PT ;  /* 0x0000001f08087812 */ /* 0x001fc800078ec0ff */
[----:B------:R-:W-:Y:S01]  /*183d0*/  ISETP.NE.AND P0, PT, R8, 0x1f, PT ;  /* 0x0000001f0800780c */ /* 0x000fe20003f05270 */
[----:B------:R-:W-:-:S12]  /*183e0*/  BRA.DIV UR4, `(.L_x_1400) ;  /* 0x0000003a04c87947 */ /* 0x000fd8000b800000 */
[----:B------:R-:W-:Y:S01]  /*183f0*/  IMAD.IADD R7, R27, 0x1, R8 ;  /* 0x000000011b077824 */ /* 0x000fe200078e0208 */
[----:B------:R-:W-:-:S04]  /*18400*/  ULDC UR4, c[0x0][0xc3c] ;  /* 0x00030f0000047ab9 */ /* 0x000fc80000000800 */
        /* <DEDUP_REMOVED lines=36> */
.L_x_1500:
[----:B------:R-:W-:Y:S02]  /*18650*/  ULDC UR4, c[0x0][0xc38] ;  /* 0x00030e0000047ab9 */ /* 0x000fe40000000800 */
[----:B------:R-:W-:-:S04]  /*18660*/  IMAD.U32 R5, RZ, RZ, UR4 ;  /* 0x00000004ff057e24 */ /* 0x000fc8000f8e00ff */
[----:B-1----:R-:W-:-:S04]  /*18670*/  IMAD R14, R14, R5, RZ ;  /* 0x000000050e0e7224 */ /* 0x002fc800078e02ff */
[----:B------:R-:W-:-:S05]  /*18680*/  IMAD.IADD R7, R7, 0x1, R14 ;  /* 0x0000000107077824 */ /* 0x000fca00078e020e */
[----:B------:R-:W-:-:S13]  /*18690*/  ISETP.GT.AND P6, PT, R7, R0, PT ;  /* 0x000000000700720c */ /* 0x000fda0003fc4270 */
[----:B------:R-:W-:Y:S05]  /*186a0*/  @P6 BRA `(.L_x_1401) ;  /* 0x0000000000a46947 */ /* 0x000fea0003800000 */
.L_x_1404:
        /* <DEDUP_REMOVED lines=35> */
.L_x_1508:
[----:B------:R-:W-:Y:S02]  /*188e0*/  ULDC UR4, c[0x0][0xc38] ;  /* 0x00030e0000047ab9 */ /* 0x000fe40000000800 */
[----:B------:R-:W-:-:S04]  /*188f0*/  IMAD.U32 R5, RZ, RZ, UR4 ;  /* 0x00000004ff057e24 */ /* 0x000fc8000f8e00ff */
[----:B-1----:R-:W-:-:S04]  /*18900*/  IMAD R14, R14, R5, RZ ;  /* 0x000000050e0e7224 */ /* 0x002fc800078e02ff */
[----:B------:R-:W-:-:S05]  /*18910*/  IMAD.IADD R7, R14, 0x1, R7 ;  /* 0x000000010e077824 */ /* 0x000fca00078e0207 */
[----:B------:R-:W-:-:S13]  /*18920*/  ISETP.GT.AND P6, PT, R7, R0, PT ;  /* 0x000000000700720c */ /* 0x000fda0003fc4270 */
[----:B------:R-:W-:Y:S05]  /*18930*/  @!P6 BRA `(.L_x_1404) ;  /* 0xfffffffc005ce947 */ /* 0x000fea000383ffff */
.L_x_1401:
[----:B------:R-:W-:Y:S01]  /*18940*/  IMAD.IADD R7, R7, 0x1, -R14 ;  /* 0x0000000107077824 */ /* 0x000fe200078e0a0e */
[----:B------:R-:W-:-:S03]  /*18950*/  UMOV UR4, 0xffffffff ;  /* 0xffffffff00047882 */ /* 0x000fc60000000000 */
[----:B------:R-:W-:-:S05]  /*18960*/  IMAD R3, R2, R5, R7 ;  /* 0x0000000502037224 */ /* 0x000fca00078e0207 */
[----:B------:R-:W-:Y:S01]  /*18970*/  ISETP.GT.AND P6, PT, R3, R0, PT ;  /* 0x000000000300720c */ /* 0x000fe20003fc4270 */
[----:B------:R-:W-:-:S12]  /*18980*/  BRA.DIV UR4, `(.L_x_1405) ;  /* 0x0000003e04547947 */ /* 0x000fd8000b800000 */
[----:B------:R-:W-:-:S04]  /*18990*/  VOTE.ANY R3, PT, !P6 ;  /* 0x0000000000037806 */ /* 0x000fc800070e0100 */
[----:B------:R-:W1:Y:S02]  /*189a0*/  POPC R12, R3 ;  /* 0x00000003000c7309 */ /* 0x000e640000000000 */
[----:B-1----:R1:W2:Y:S01]  /*189b0*/  SHFL.IDX PT, R25, R25, R12, 0x1f ;  /* 0x00001f0c19197589 */ /* 0x0022a200000e0000 */
[----:B------:R-:W-:-:S03]  /*189c0*/  IMAD.IADD R27, R12, 0x1, R27 ;  /* 0x000000010c1b7824 */ /* 0x000fc600078e021b */
[----:B------:R1:W3:Y:S04]  /*189d0*/  SHFL.IDX PT, R4, R4, R12, 0x1f ;  /* 0x00001f0c04047589 */ /* 0x0002e800000e0000 */
.L_x_1513:
[----:B------:R-:W-:-:S13]  /*189e0*/  ISETP.NE.AND P0, PT, R3, RZ, PT ;  /* 0x000000ff0300720c */ /* 0x000fda0003f05270 */
[----:B------:R-:W-:Y:S05]  /*189f0*/  @!P0 BRA `(.L_x_1406) ;  /* 0x0000000000108947 */ /* 0x000fea0003800000 */
[----:B------:R-:W-:Y:S01]  /*18a00*/  UMOV UR4, 0xffffffff ;  /* 0xffffffff00047882 */ /* 0x000fe20000000000 */
[----:B-1----:R-:W-:Y:S02]  /*18a10*/  VIADD R12, R12, 0xffffffff ;  /* 0xffffffff0c0c7836 */ /* 0x002fe40000000000 */
[----:B------:R-:W-:Y:S05]  /*18a20*/  BRA.DIV UR4, `(.L_x_1407) ;  /* 0x0000003e04887947 */ /* 0x000fea000b800000 */
[----:B------:R4:W1:Y:S02]  /*18a30*/  SHFL.IDX PT, R6, R2, R12, 0x1f ;  /* 0x00001f0c02067589 */ /* 0x00086400000e0000 */
.L_x_1406:
[----:B---3--:R-:W-:Y:S01]  /*18a40*/  ISETP.NE.AND P0, PT, R4, 0x1, PT ;  /* 0x000000010400780c */ /* 0x008fe20003f05270 */
[----:B-1----:R-:W-:-:S04]  /*18a50*/  IMAD R24, R6, R5, R7 ;  /* 0x0000000506187224 */ /* 0x002fc800078e0207 */
[----:B------:R-:W-:-:S08]  /*18a60*/  IMAD.IADD R0, R0, 0x1, -R24 ;  /* 0x0000000100007824 */ /* 0x000fd000078e0a18 */
[----:B------:R-:W-:Y:S05]  /*18a70*/  @!P0 BRA `(.L_x_1408) ;  /* 0x0000000000dc8947 */ /* 0x000fea0003800000 */
[-C--:B--2---:R-:W-:Y:S02]  /*18a80*/  IABS R6, R25.reuse ;  /* 0x0000001900067213 */ /* 0x084fe40000000000 */
[----:B------:R-:W-:Y:S02]  /*18a90*/  IABS R5, R4 ;  /* 0x0000000400057213 */ /* 0x000fe40000000000 */
[----:B------:R-:W1:Y:S08]  /*18aa0*/  I2F.RP R7, R6 ;  /* 0x0000000600077306 */ /* 0x000e700000209400 */
[----:B------:R-:W2:Y:S08]  /*18ab0*/  I2F.RP R8, R5 ;  /* 0x0000000500087306 */ /* 0x000eb00000209400 */
[----:B-1----:R-:W0:Y:S08]  /*18ac0*/  MUFU.RCP R7, R7 ;  /* 0x0000000700077308 */ /* 0x002e300000001000 */
[----:B--2---:R-:W-:Y:S01]  /*18ad0*/  MUFU.RCP R8, R8 ;  /* 0x0000000800087308 */ /* 0x004fe20000001000 */
[----:B0---4-:R-:W-:Y:S01]  /*18ae0*/  VIADD R2, R7, 0xffffffe ;  /* 0x0ffffffe07027836 */ /* 0x011fe20000000000 */
[----:B------:R-:W-:-:S06]  /*18af0*/  IABS R7, R25 ;  /* 0x0000001900077213 */ /* 0x000fcc0000000000 */
[----:B------:R0:W1:Y:S02]  /*18b00*/  F2I.FTZ.U32.TRUNC.NTZ R3, R2 ;  /* 0x0000000200037305 */ /* 0x000064000021f000 */
[----:B0-----:R-:W-:Y:S02]  /*18b10*/  IMAD.MOV.U32 R2, RZ, RZ, RZ ;  /* 0x000000ffff027224 */ /* 0x001fe400078e00ff */
[----:B-1----:R-:W-:-:S04]  /*18b20*/  IMAD.MOV R9, RZ, RZ, -R3 ;  /* 0x000000ffff097224 */ /* 0x002fc800078e0a03 */
[----:B------:R-:W-:-:S04]  /*18b30*/  IMAD R9, R9, R6, RZ ;  /* 0x0000000609097224 */ /* 0x000fc800078e02ff */
[----:B------:R-:W-:Y:S01]  /*18b40*/  IMAD.HI.U32 R3, R3, R9, R2 ;  /* 0x0000000903037227 */ /* 0x000fe200078e0002 */
[----:B------:R-:W-:-:S03]  /*18b50*/  IABS R2, R0 ;  /* 0x0000000000027213 */ /* 0x000fc60000000000 */
[----:B------:R-:W-:Y:S02]  /*18b60*/  IMAD.MOV R9, RZ, RZ, -R7 ;  /* 0x000000ffff097224 */ /* 0x000fe400078e0a07 */
[----:B------:R-:W-:-:S04]  /*18b70*/  IMAD.HI.U32 R7, R3, R2, RZ ;  /* 0x0000000203077227 */ /* 0x000fc800078e00ff */
[----:B------:R-:W-:Y:S02]  /*18b80*/  VIADD R3, R8, 0xffffffe ;  /* 0x0ffffffe08037836 */ /* 0x000fe40000000000 */
[----:B------:R-:W-:-:S04]  /*18b90*/  IMAD R9, R7, R9, R2 ;  /* 0x0000000907097224 */ /* 0x000fc800078e0202 */
[----:B------:R-:W0:Y:S01]  /*18ba0*/  F2I.FTZ.U32.TRUNC.NTZ R3, R3 ;  /* 0x0000000300037305 */ /* 0x000e22000021f000 */
[----:B------:R-:W-:-:S13]  /*18bb0*/  ISETP.GT.U32.AND P1, PT, R6, R9, PT ;  /* 0x000000090600720c */ /* 0x000fda0003f24070 */
[----:B------:R-:W-:Y:S02]  /*18bc0*/  @!P1 IMAD.IADD R9, R9, 0x1, -R6 ;  /* 0x0000000109099824 */ /* 0x000fe400078e0a06 */
[----:B0-----:R-:W-:Y:S02]  /*18bd0*/  IMAD.MOV R2, RZ, RZ, -R3 ;  /* 0x000000ffff027224 */ /* 0x001fe400078e0a03 */
[----:B------:R-:W-:Y:S01]  /*18be0*/  @!P1 VIADD R7, R7, 0x1 ;  /* 0x0000000107079836 */ /* 0x000fe20000000000 */
[----:B------:R-:W-:Y:S01]  /*18bf0*/  ISETP.GE.U32.AND P0, PT, R9, R6, PT ;  /* 0x000000060900720c */ /* 0x000fe20003f06070 */
[----:B------:R-:W-:Y:S01]  /*18c00*/  IMAD R9, R2, R5, RZ ;  /* 0x0000000502097224 */ /* 0x000fe200078e02ff */
[----:B------:R-:W-:Y:S01]  /*18c10*/  ISETP.NE.AND P1, PT, R25, RZ, PT ;  /* 0x000000ff1900720c */ /* 0x000fe20003f25270 */
[----:B------:R-:W-:-:S04]  /*18c20*/  IMAD.MOV.U32 R2, RZ, RZ, RZ ;  /* 0x000000ffff027224 */ /* 0x000fc800078e00ff */
[----:B------:R-:W-:Y:S01]  /*18c30*/  IMAD.HI.U32 R6, R3, R9, R2 ;  /* 0x0000000903067227 */ /* 0x000fe200078e0002 */
[----:B------:R-:W-:-:S04]  /*18c40*/  LOP3.LUT R2, R0, R25, RZ, 0x3c, !PT ;  /* 0x0000001900027212 */ /* 0x000fc800078e3cff */
[----:B------:R-:W-:Y:S01]  /*18c50*/  ISETP.GE.AND P2, PT, R2, RZ, PT ;  /* 0x000000ff0200720c */ /* 0x000fe20003f46270 */
[----:B------:R-:W-:Y:S01]  /*18c60*/  @P0 VIADD R7, R7, 0x1 ;  /* 0x0000000107070836 */ /* 0x000fe20000000000 */
[----:B------:R-:W-:-:S05]  /*18c70*/  IABS R2, R4 ;  /* 0x0000000400027213 */ /* 0x000fca0000000000 */
[----:B------:R-:W-:-:S06]  /*18c80*/  IMAD.MOV R2, RZ, RZ, -R2 ;  /* 0x000000ffff027224 */ /* 0x000fcc00078e0a02 */
[----:B------:R-:W-:Y:S01]  /*18c90*/  @!P2 IMAD.MOV R7, RZ, RZ, -R7 ;  /* 0x000000ffff07a224 */ /* 0x000fe200078e0a07 */
[----:B------:R-:W-:-:S04]  /*18ca0*/  @!P1 LOP3.LUT R7, RZ, R25, RZ, 0x33, !PT ;  /* 0x00000019ff079212 */ /* 0x000fc800078e33ff */
[----:B------:R-:W-:-:S05]  /*18cb0*/  IABS R3, R7 ;  /* 0x0000000700037213 */ /* 0x000fca0000000000 */
        /* <DEDUP_REMOVED lines=9> */
[----:B------:R-:W-:-:S04]  /*18d50*/  IMAD.MOV R2, RZ, RZ, -R7 ;  /* 0x000000ffff027224 */ /* 0x000fc800078e0a07 */
[----:B------:R-:W-:Y:S02]  /*18d60*/  IMAD R2, R25, R2, R0 ;  /* 0x0000000219027224 */ /* 0x000fe400078e0200 */
        /* <DEDUP_REMOVED lines=8> */
.L_x_1408:
[----:B0---4-:R-:W0:Y:S02]  /*18df0*/  LDC.64 R2, c[0x0][0xc90] ;  /* 0x00032400ff027b82 */ /* 0x011e240000000a00 */
[----:B0-----:R-:W-:-:S05]  /*18e00*/  IMAD.WIDE R2, R27, 0x4, R2 ;  /* 0x000000041b027825 */ /* 0x001fca00078e0202 */
[----:B------:R0:W2:Y:S02]  /*18e10*/  LDG.E R6, desc[UR36][R2.64] ;  /* 0x0000002402067981 */ /* 0x0000a4000c1e1900 */
[----:B0-----:R-:W-:Y:S02]  /*18e20*/  IMAD.MOV.U32 R2, RZ, RZ, RZ ;  /* 0x000000ffff027224 */ /* 0x001fe400078e00ff */
[----:B--2---:R-:W-:-:S05]  /*18e30*/  IMAD R7, R25, R6, RZ ;  /* 0x0000000619077224 */ /* 0x004fca00078e02ff */
[----:B------:R-:W-:-:S04]  /*18e40*/  IABS R4, R7 ;  /* 0x0000000700047213 */ /* 0x000fc80000000000 */
[----:B------:R-:W0:Y:S08]  /*18e50*/  I2F.RP R8, R4 ;  /* 0x0000000400087306 */ /* 0x000e300000209400 */
        /* <DEDUP_REMOVED lines=26> */
[----:B------:R-:W-:-:S04]  /*19000*/  VIADDMNMX R5, R3, R5, R6, PT ;  /* 0x0000000503057246 */ /* 0x000fc80003800106 */
[----:B------:R-:W-:-:S04]  /*19010*/  IABS R6, R5 ;  /* 0x0000000500067213 */ /* 0x000fc80000000000 */
[----:B------:R-:W0:Y:S08]  /*19020*/  I2F.RP R8, R6 ;  /* 0x0000000600087306 */ /* 0x000e300000209400 */
[----:B0-----:R-:W0:Y:S02]  /*19030*/  MUFU.RCP R8, R8 ;  /* 0x0000000800087308 */ /* 0x001e240000001000 */
[----:B0-----:R-:W-:Y:S01]  /*19040*/  VIADD R3, R8, 0xffffffe ;  /* 0x0ffffffe08037836 */ /* 0x001fe20000000000 */
[----:B------:R-:W-:-:S05]  /*19050*/  IABS R8, R5 ;  /* 0x0000000500087213 */ /* 0x000fca0000000000 */
[----:B------:R-:W0:Y:S02]  /*19060*/  F2I.FTZ.U32.TRUNC.NTZ R3, R3 ;  /* 0x0000000300037305 */ /* 0x000e24000021f000 */
[----:B0-----:R-:W-:-:S04]  /*19070*/  IMAD.MOV R7, RZ, RZ, -R3 ;  /* 0x000000ffff077224 */ /* 0x001fc800078e0a03 */
[----:B------:R-:W-:-:S04]  /*19080*/  IMAD R7, R7, R6, RZ ;  /* 0x0000000607077224 */ /* 0x000fc800078e02ff */
[----:B------:R-:W-:Y:S01]  /*19090*/  IMAD.HI.U32 R2, R3, R7, R2 ;  /* 0x0000000703027227 */ /* 0x000fe200078e0002 */
[----:B------:R-:W-:-:S03]  /*190a0*/  IABS R7, R0 ;  /* 0x0000000000077213 */ /* 0x000fc60000000000 */
        /* <DEDUP_REMOVED lines=13> */
[----:B------:R-:W-:Y:S01]  /*19180*/  @!P1 LOP3.LUT R2, RZ, R5, RZ, 0x33, !PT ;  /* 0x00000005ff029212 */ /* 0x000fe200078e33ff */
[----:B------:R-:W-:-:S04]  /*19190*/  IMAD.MOV R5, RZ, RZ, -R5 ;  /* 0x000000ffff057224 */ /* 0x000fc800078e0a05 */
[----:B------:R-:W-:-:S07]  /*191a0*/  IMAD R26, R2, R5, R3 ;  /* 0x00000005021a7224 */ /* 0x000fce00078e0203 */
.L_x_1409:
[----:B------:R-:W-:-:S05]  /*191b0*/  LOP3.LUT R2, RZ, R2, RZ, 0x33, !PT ;  /* 0x00000002ff027212 */ /* 0x000fca00078e33ff */
[----:B------:R-:W-:Y:S01]  /*191c0*/  IMAD.IADD R25, R25, 0x1, R2 ;  /* 0x0000000119197824 */ /* 0x000fe200078e0202 */
[----:B------:R-:W-:Y:S06]  /*191d0*/  BRA `(.L_x_1410) ;  /* 0x00000000001c7947 */ /* 0x000fec0003800000 */
.L_x_1402:
[----:B------:R-:W-:Y:S01]  /*191e0*/  UMOV UR4, URZ ;  /* 0x0000003f00047c82 */ /* 0x000fe20008000000 */
[----:B------:R-:W-:Y:S01]  /*191f0*/  UMOV UR5, URZ ;  /* 0x0000003f00057c82 */ /* 0x000fe20008000000 */
[----:B------:R-:W-:Y:S01]  /*19200*/  ULDC UR6, c[0x0][0xc3c] ;  /* 0x00030f0000067ab9 */ /* 0x000fe20000000800 */
[----:B------:R-:W-:Y:S02]  /*19210*/  IMAD.MOV.U32 R24, RZ, RZ, R0 ;  /* 0x000000ffff187224 */ /* 0x000fe400078e0000 */
[----:B------:R-:W-:Y:S02]  /*19220*/  IMAD.U32 R25, RZ, RZ, UR4 ;  /* 0x00000004ff197e24 */ /* 0x000fe4000f8e00ff */
[----:B------:R-:W-:Y:S02]  /*19230*/  IMAD.U32 R26, RZ, RZ, UR5 ;  /* 0x00000005ff1a7e24 */ /* 0x000fe4000f8e00ff */
[----:B------:R-:W-:-:S07]  /*19240*/  IMAD.U32 R27, RZ, RZ, UR6 ;  /* 0x00000006ff1b7e24 */ /* 0x000fce000f8e00ff */
.L_x_1410:
        /* <DEDUP_REMOVED lines=10> */
.L_x_1399:
[----:B------:R-:W-:Y:S02]  /*192f0*/  ULDC UR4, c[0x0][0xc3c] ;  /* 0x00030f0000047ab9 */ /* 0x000fe40000000800 */
[----:B-1----:R-:W-:-:S13]  /*19300*/  ISETP.GE.AND P0, PT, R27, UR4, PT ;  /* 0x000000041b007c0c */ /* 0x002fda000bf06270 */
[----:B------:R-:W-:Y:S05]  /*19310*/  @!P0 BRA `(.L_x_1411) ;  /* 0xffffffb000248947 */ /* 0x000fea000383ffff */
[----:B------:R-:W-:Y:S05]  /*19320*/  BSYNC B8 ;  /* 0x0000000000087941 */ /* 0x000fea0003800000 */
.L_x_1338:
[----:B------:R-:W3:Y:S01]  /*19330*/  LDL.LU R0, [R1+0x20] ;  /* 0x0000200001007983 */ /* 0x000ee20000300800 */
[----:B------:R-:W-:Y:S01]  /*19340*/  BSSY B0, `(.L_x_1412) ;  /* 0x000000b000007945 */ /* 0x000fe20003800000 */
[----:B------:R-:W1:Y:S01]  /*19350*/  S2R R5, SR_CgaCtaId ;  /* 0x0000000000057919 */ /* 0x000e620000008800 */
[----:B---3--:R-:W-:-:S05]  /*19360*/  VIADD R0, R0, 0x1 ;  /* 0x0000000100007836 */ /* 0x008fca0000000000 */
[----:B0-----:R-:W-:-:S04]  /*19370*/  LEA.HI R2, R0, R0, RZ, 0x1 ;  /* 0x0000000000027211 */ /* 0x001fc800078f08ff */
[----:B------:R-:W-:Y:S02]  /*19380*/  LOP3.LUT R3, R2, 0xfffffffe, RZ, 0xc0, !PT ;  /* 0xfffffffe02037812 */ /* 0x000fe400078ec0ff */
[----:B------:R-:W-:-:S03]  /*19390*/  MOV R2, 0x400 ;  /* 0x0000040000027802 */ /* 0x000fc60000000f00 */
[----:B------:R-:W-:Y:S01]  /*193a0*/  IMAD.IADD R0, R0, 0x1, -R3 ;  /* 0x0000000100007824 */ /* 0x000fe200078e0a03 */
[----:B-1----:R-:W-:-:S04]  /*193b0*/  LEA R7, R5, R2, 0x18 ;  /* 0x0000000205077211 */ /* 0x002fc800078ec0ff */
[----:B------:R-:W-:-:S04]  /*193c0*/  SHF.L.U32 R0, R0, 0x1f, RZ ;  /* 0x0000001f00007819 */ /* 0x000fc800000006ff */
[----:B------:R-:W0:Y:S02]  /*193d0*/  SYNCS.PHASECHK.TRANS64.TRYWAIT P0, [R7+URZ+0x30820], R0 ;  /* 0x03082000070075a7 */ /* 0x000e24000800017f */
[----:B0-----:R-:W-:Y:S05]  /*193e0*/  @!P0 BRA `(.L_x_1413) ;  /* 0x0000003400408947 */ /* 0x001fea0003800000 */
.L_x_1516:
[----:B------:R-:W-:Y:S05]  /*193f0*/  BSYNC B0 ;  /* 0x0000000000007941 */ /* 0x000fea0003800000 */
.L_x_1412:
[----:B------:R-:W-:-:S03]  /*19400*/  UMOV UR4, 0xffffffff ;  /* 0xffffffff00047882 */ /* 0x000fc60000000000 */
[----:B------:R-:W-:Y:S05]  /*19410*/  BRA.DIV UR4, `(.L_x_1414) ;  /* 0x0000003604487947 */ /* 0x000fea000b800000 */
[----:B0-----:R-:W0:Y:S02]  /*19420*/  S2R R0, SR_TID.X ;  /* 0x0000000000007919 */ /* 0x001e240000002100 */
[----:B0-----:R-:W-:-:S04]  /*19430*/  SHF.R.U32.HI R0, RZ, 0x5, R0 ;  /* 0x00000005ff007819 */ /* 0x001fc80000011600 */
[----:B------:R-:W-:-:S05]  /*19440*/  LOP3.LUT R0, R0, 0x3, RZ, 0xc0, !PT ;  /* 0x0000000300007812 */ /* 0x000fca00078ec0ff */
[----:B------:R0:W1:Y:S02]  /*19450*/  SHFL.IDX PT, R14, R0, RZ, 0x1f ;  /* 0x00001fff000e7589 */ /* 0x00006400000e0000 */
.L_x_1519:
[----:B-1----:R-:W-:Y:S01]  /*19460*/  ISETP.NE.AND P0, PT, R14, RZ, PT ;  /* 0x000000ff0e00720c */ /* 0x002fe20003f05270 */
[----:B------:R-:W-:-:S12]  /*19470*/  BSSY B0, `(.L_x_1415) ;  /* 0x0000026000007945 */ /* 0x000fd80003800000 */
[----:B------:R-:W-:Y:S05]  /*19480*/  @P0 BRA `(.L_x_1416) ;  /* 0x0000000000900947 */ /* 0x000fea0003800000 */
[----:B------:R-:W-:-:S03]  /*19490*/  UMOV UR4, 0xffffffff ;  /* 0xffffffff00047882 */ /* 0x000fc60000000000 */
[----:B------:R-:W-:Y:S05]  /*194a0*/  BRA.DIV UR4, `(.L_x_1417) ;  /* 0x0000003604587947 */ /* 0x000fea000b800000 */
[----:B------:R-:W-:-:S13]  /*194b0*/  ELECT P6, URZ, PT ;  /* 0x00000000003f782f */ /* 0x000fda00038c0000 */
.L_x_1522:
[----:B------:R-:W-:Y:S05]  /*194c0*/  @!P6 BRA `(.L_x_1416) ;  /* 0x000000000080e947 */ /* 0x000fea0003800000 */
[----:B0-----:R-:W3:Y:S02]  /*194d0*/  LDL R0, [R1+0x30] ;  /* 0x0000300001007983 */ /* 0x001ee40000100800 */
[----:B---3--:R-:W-:-:S13]  /*194e0*/  R2UR UR4, R0 ;  /* 0x00000000000472ca */ /* 0x008fda00000e0000 */
[----:B------:R-:W-:-:S06]  /*194f0*/  ULOP3.LUT UR4, UR4, 0x2, URZ, 0xfc, !UPT ;  /* 0x0000000204047892 */ /* 0x000fcc000f8efc3f */
[----:B------:R-:W-:-:S05]  /*19500*/  IMAD.U32 R0, RZ, RZ, UR4 ;  /* 0x00000004ff007e24 */ /* 0x000fca000f8e00ff */
[----:B------:R-:W-:-:S13]  /*19510*/  ISETP.NE.AND P0, PT, R0, 0x3, PT ;  /* 0x000000030000780c */ /* 0x000fda0003f05270 */
[----:B------:R-:W-:Y:S05]  /*19520*/  @!P0 BRA `(.L_x_1418) ;  /* 0x0000000000048947 */ /* 0x000fea0003800000 */
[----:B------:R-:W-:Y:S01]  /*19530*/  BPT.TRAP 0x1 ;  /* 0x000000040000795c */ /* 0x000fe20000300000 */
.L_x_1418:
[----:B------:R-:W-:Y:S01]  /*19540*/  IMAD R5, R22, 0x8, R7 ;  /* 0x0000000816057824 */ /* 0x000fe200078e0207 */
[----:B------:R-:W-:Y:S01]  /*19550*/  SHF.L.U32 R0, R28, 0x1f, RZ ;  /* 0x0000001f1c007819 */ /* 0x000fe200000006ff */
[----:B------:R-:W-:-:S03]  /*19560*/  VIADD R22, R22, 0x1 ;  /* 0x0000000116167836 */ /* 0x000fc60000000000 */
[----:B------:R-:W0:Y:S02]  /*19570*/  SYNCS.PHASECHK.TRANS64.TRYWAIT P1, [R5+URZ+0x30840], R0 ;  /* 0x03084000050075a7 */ /* 0x000e24000802017f */
[----:B------:R-:W-:-:S04]  /*19580*/  ISETP.NE.AND P2, PT, R22, 0x2, PT ;  /* 0x000000021600780c */ /* 0x000fc80003f45270 */
[----:B------:R-:W-:Y:S01]  /*19590*/  SEL R3, RZ, 0x1, P2 ;  /* 0x00000001ff037807 */ /* 0x000fe20001000000 */
[----:B0-----:R-:W-:Y:S08]  /*195a0*/  @!P1 BRA `(.L_x_1419) ;  /* 0x0000003400389947 */ /* 0x001ff00003800000 */
.L_x_1523:
[----:B------:R-:W-:Y:S02]  /*195b0*/  SEL R22, R22, RZ, P2 ;  /* 0x000000ff16167207 */ /* 0x000fe40001000000 */
[----:B------:R-:W-:Y:S01]  /*195c0*/  LOP3.LUT R2, R28, R3, RZ, 0x3c, !PT ;  /* 0x000000031c027212 */ /* 0x000fe200078e3cff */
[----:B------:R-:W-:Y:S06]  /*195d0*/  @!P0 BRA `(.L_x_1420) ;  /* 0x0000000000048947 */ /* 0x000fec0003800000 */
[----:B------:R-:W-:Y:S01]  /*195e0*/  BPT.TRAP 0x1 ;  /* 0x000000040000795c */ /* 0x000fe20000300000 */
.L_x_1420:
[----:B------:R-:W-:Y:S01]  /*195f0*/  IMAD R3, R22, 0x8, R7 ;  /* 0x0000000816037824 */ /* 0x000fe200078e0207 */
[----:B------:R-:W-:-:S04]  /*19600*/  SHF.L.U32 R2, R2, 0x1f, RZ ;  /* 0x0000001f02027819 */ /* 0x000fc800000006ff */
[----:B------:R-:W1:Y:S02]  /*19610*/  SYNCS.PHASECHK.TRANS64.TRYWAIT P1, [R3+URZ+0x30840], R2 ;  /* 0x03084002030075a7 */ /* 0x000e64000802017f */
[----:B-1----:R-:W-:Y:S05]  /*19620*/  @!P1 BRA `(.L_x_1421) ;  /* 0x00000034002c9947 */ /* 0x002fea0003800000 */
.L_x_1524:
[----:B------:R-:W-:Y:S05]  /*19630*/  @!P0 BRA `(.L_x_1422) ;  /* 0x0000000000048947 */ /* 0x000fea0003800000 */
[----:B------:R-:W-:Y:S01]  /*19640*/  BPT.TRAP 0x1 ;  /* 0x000000040000795c */ /* 0x000fe20000300000 */
.L_x_1422:
[----:B------:R-:W3:Y:S02]  /*19650*/  SYNCS.PHASECHK.TRANS64.TRYWAIT P1, [R5+URZ+0x30860], R0 ;  /* 0x03086000050075a7 */ /* 0x000ee4000802017f */
[----:B---3--:R-:W-:Y:S05]  /*19660*/  @!P1 BRA `(.L_x_1423) ;  /* 0x0000003400309947 */ /* 0x008fea0003800000 */
.L_x_1525:
[----:B------:R-:W-:Y:S05]  /*19670*/  @!P0 BRA `(.L_x_1424) ;  /* 0x0000000000048947 */ /* 0x000fea0003800000 */
[----:B------:R-:W-:Y:S01]  /*19680*/  BPT.TRAP 0x1 ;  /* 0x000000040000795c */ /* 0x000fe20000300000 */
.L_x_1424:
[----:B----4-:R4:W0:Y:S02]  /*19690*/  SYNCS.PHASECHK.TRANS64.TRYWAIT P0, [R3+URZ+0x30860], R2 ;  /* 0x03086002030075a7 */ /* 0x010824000800017f */
[----:B0-----:R-:W-:Y:S05]  /*196a0*/  @!P0 NANOSLEEP.SYNCS 0x989680 ;  /* 0x009896800000895d */ /* 0x001fea0003900000 */
[----:B------:R-:W0:Y:S02]  /*196b0*/  @!P0 SYNCS.PHASECHK.TRANS64 P0, [R3+URZ+0x30860], R2 ;  /* 0x03086002030085a7 */ /* 0x000e24000800007f */
[----:B0-----:R-:W-:Y:S05]  /*196c0*/  @!P0 BRA `(.L_x_1424) ;  /* 0xfffffffc00f08947 */ /* 0x001fea000383ffff */
.L_x_1416:
[----:B------:R-:W-:Y:S05]  /*196d0*/  BSYNC B0 ;  /* 0x0000000000007941 */ /* 0x000fea0003800000 */
.L_x_1415:
[----:B------:R-:W-:Y:S05]  /*196e0*/  EXIT ;  /* 0x000000000000794d */ /* 0x000fea0003800000 */
.L_x_1229:
[----:B0-----:R-:W-:-:S04]  /*196f0*/  IMAD.U32 R3, RZ, RZ, UR40 ;  /* 0x00000028ff037e24 */ /* 0x001fc8000f8e00ff */
[----:B------:R0:W1:Y:S03]  /*19700*/  SYNCS.PHASECHK.TRANS64.TRYWAIT P1, [R3+URZ+0x30800], R0 ;  /* 0x03080000030075a7 */ /* 0x000066000802017f */
[----:B-1----:R-:W-:Y:S05]  /*19710*/  @!P1 NANOSLEEP.SYNCS 0x989680 ;  /* 0x009896800000995d */ /* 0x002fea0003900000 */
[----:B------:R-:W1:Y:S02]  /*19720*/  @!P1 SYNCS.PHASECHK.TRANS64 P1, [R3+URZ+0x30800], R0 ;  /* 0x03080000030095a7 */ /* 0x000e64000802007f */
[----:B-1----:R-:W-:Y:S05]  /*19730*/  @!P1 BRA `(.L_x_1229) ;  /* 0xfffffffc00ec9947 */ /* 0x002fea000383ffff */
[----:B------:R-:W-:Y:S05]  /*19740*/  BRA `(.L_x_1425) ;  /* 0xfffffe8c007c7947 */ /* 0x000fea000383ffff */
.L_x_1233:
[----:B-1----:R1:W2:Y:S02]  /*19750*/  SYNCS.PHASECHK.TRANS64.TRYWAIT P1, [R3+URZ+0x30830], R0 ;  /* 0x03083000030075a7 */ /* 0x0022a4000802017f */
[----:B--2---:R-:W-:Y:S05]  /*19760*/  @!P1 NANOSLEEP.SYNCS 0x989680 ;  /* 0x009896800000995d */ /* 0x004fea0003900000 */
[----:B------:R-:W2:Y:S02]  /*19770*/  @!P1 SYNCS.PHASECHK.TRANS64 P1, [R3+URZ+0x30830], R0 ;  /* 0x03083000030095a7 */ /* 0x000ea4000802007f */
[----:B--2---:R-:W-:Y:S05]  /*19780*/  @!P1 BRA `(.L_x_1233) ;  /* 0xfffffffc00f09947 */ /* 0x004fea000383ffff */
[----:B------:R-:W-:Y:S05]  /*19790*/  BRA `(.L_x_1232) ;  /* 0xfffffe8c00987947 */ /* 0x000fea000383ffff */
.L_x_1250:
[----:B-1----:R-:W-:-:S04]  /*197a0*/  IMAD.U32 R3, RZ, RZ, UR6 ;  /* 0x00000006ff037e24 */ /* 0x002fc8000f8e00ff */
[----:B------:R1:W2:Y:S03]  /*197b0*/  SYNCS.PHASECHK.TRANS64.TRYWAIT P1, [R3+URZ+0x30830], R2 ;  /* 0x03083002030075a7 */ /* 0x0002a6000802017f */
[----:B--2---:R-:W-:Y:S05]  /*197c0*/  @!P1 NANOSLEEP.SYNCS 0x989680 ;  /* 0x009896800000995d */ /* 0x004fea0003900000 */
[----:B------:R-:W2:Y:S02]  /*197d0*/  @!P1 SYNCS.PHASECHK.TRANS64 P1, [R3+URZ+0x30830], R2 ;  /* 0x03083002030095a7 */ /* 0x000ea4000802007f */
[----:B--2---:R-:W-:Y:S05]  /*197e0*/  @!P1 BRA `(.L_x_1250) ;  /* 0xfffffffc00ec9947 */ /* 0x004fea000383ffff */
[----:B------:R-:W-:Y:S05]  /*197f0*/  BRA `(.L_x_1249) ;  /* 0xfffffeb800c87947 */ /* 0x000fea000383ffff */
.L_x_1254:
[----:B01----:R-:W-:-:S04]  /*19800*/  IMAD.U32 R2, RZ, RZ, UR5 ;  /* 0x00000005ff027e24 */ /* 0x003fc8000f8e00ff */
[----:B------:R0:W1:Y:S03]  /*19810*/  SYNCS.PHASECHK.TRANS64.TRYWAIT P1, [R2+URZ+0x30850], R0 ;  /* 0x03085000020075a7 */ /* 0x000066000802017f */
[----:B-1----:R-:W-:Y:S05]  /*19820*/  @!P1 NANOSLEEP.SYNCS 0x989680 ;  /* 0x009896800000995d */ /* 0x002fea0003900000 */
[----:B------:R-:W1:Y:S02]  /*19830*/  @!P1 SYNCS.PHASECHK.TRANS64 P1, [R2+URZ+0x30850], R0 ;  /* 0x03085000020095a7 */ /* 0x000e64000802007f */
[----:B-1----:R-:W-:Y:S05]  /*19840*/  @!P1 BRA `(.L_x_1254) ;  /* 0xfffffffc00ec9947 */ /* 0x002fea000383ffff */
[----:B------:R-:W-:Y:S05]  /*19850*/  BRA `(.L_x_1253) ;  /* 0xfffffec8005c7947 */ /* 0x000fea000383ffff */
.L_x_1273:
[----:B-1----:R-:W-:-:S04]  /*19860*/  IMAD.U32 R3, RZ, RZ, UR7 ;  /* 0x00000007ff037e24 */ /* 0x002fc8000f8e00ff */
[----:B------:R1:W2:Y:S03]  /*19870*/  SYNCS.PHASECHK.TRANS64.TRYWAIT P1, [R3+URZ+0x30830], R2 ;  /* 0x03083002030075a7 */ /* 0x0002a6000802017f */
[----:B--2---:R-:W-:Y:S05]  /*19880*/  @!P1 NANOSLEEP.SYNCS 0x989680 ;  /* 0x009896800000995d */ /* 0x004fea0003900000 */
[----:B------:R-:W2:Y:S02]  /*19890*/  @!P1 SYNCS.PHASECHK.TRANS64 P1, [R3+URZ+0x30830], R2 ;  /* 0x03083002030095a7 */ /* 0x000ea4000802007f */
[----:B--2---:R-:W-:Y:S05]  /*198a0*/  @!P1 BRA `(.L_x_1273) ;  /* 0xfffffffc00ec9947 */ /* 0x004fea000383ffff */
[----:B------:R-:W-:Y:S05]  /*198b0*/  BRA `(.L_x_1272) ;  /* 0xfffffee800f47947 */ /* 0x000fea000383ffff */
.L_x_1277:
[----:B01----:R-:W-:-:S04]  /*198c0*/  IMAD.U32 R2, RZ, RZ, UR5 ;  /* 0x00000005ff027e24 */ /* 0x003fc8000f8e00ff */
[----:B------:R0:W1:Y:S03]  /*198d0*/  SYNCS.PHASECHK.TRANS64.TRYWAIT P1, [R2+URZ+0x30850], R0 ;  /* 0x03085000020075a7 */ /* 0x000066000802017f */
[----:B-1----:R-:W-:Y:S05]  /*198e0*/  @!P1 NANOSLEEP.SYNCS 0x989680 ;  /* 0x009896800000995d */ /* 0x002fea0003900000 */
[----:B------:R-:W1:Y:S02]  /*198f0*/  @!P1 SYNCS.PHASECHK.TRANS64 P1, [R2+URZ+0x30850], R0 ;  /* 0x03085000020095a7 */ /* 0x000e64000802007f */
[----:B-1----:R-:W-:Y:S05]  /*19900*/  @!P1 BRA `(.L_x_1277) ;  /* 0xfffffffc00ec9947 */ /* 0x002fea000383ffff */
[----:B------:R-:W-:Y:S05]  /*19910*/  BRA `(.L_x_1276) ;  /* 0xfffffef800887947 */ /* 0x000fea000383ffff */
.L_x_1285:
[----:B-1----:R-:W-:-:S04]  /*19920*/  IMAD.U32 R3, RZ, RZ, UR5 ;  /* 0x00000005ff037e24 */ /* 0x002fc8000f8e00ff */
[----:B------:R1:W2:Y:S03]  /*19930*/  SYNCS.PHASECHK.TRANS64.TRYWAIT P1, [R3+URZ+0x30830], R2 ;  /* 0x03083002030075a7 */ /* 0x0002a6000802017f */
[----:B--2---:R-:W-:Y:S05]  /*19940*/  @!P1 NANOSLEEP.SYNCS 0x989680 ;  /* 0x009896800000995d */ /* 0x004fea0003900000 */
[----:B------:R-:W2:Y:S02]  /*19950*/  @!P1 SYNCS.PHASECHK.TRANS64 P1, [R3+URZ+0x30830], R2 ;  /* 0x03083002030095a7 */ /* 0x000ea4000802007f */
[----:B--2---:R-:W-:Y:S05]  /*19960*/  @!P1 BRA `(.L_x_1285) ;  /* 0xfffffffc00ec9947 */ /* 0x004fea000383ffff */
[----:B------:R-:W-:Y:S05]  /*19970*/  BRA `(.L_x_1284) ;  /* 0xffffff0c00207947 */ /* 0x000fea000383ffff */
.L_x_1289:
[----:B01----:R-:W-:-:S04]  /*19980*/  IMAD.U32 R2, RZ, RZ, UR5 ;  /* 0x00000005ff027e24 */ /* 0x003fc8000f8e00ff */
[----:B------:R0:W1:Y:S03]  /*19990*/  SYNCS.PHASECHK.TRANS64.TRYWAIT P1, [R2+URZ+0x30850], R0 ;  /* 0x03085000020075a7 */ /* 0x000066000802017f */
[----:B-1----:R-:W-:Y:S05]  /*199a0*/  @!P1 NANOSLEEP.SYNCS 0x989680 ;  /* 0x009896800000995d */ /* 0x002fea0003900000 */
[----:B------:R-:W1:Y:S02]  /*199b0*/  @!P1 SYNCS.PHASECHK.TRANS64 P1, [R2+URZ+0x30850], R0 ;  /* 0x03085000020095a7 */ /* 0x000e64000802007f */
[----:B-1----:R-:W-:Y:S05]  /*199c0*/  @!P1 BRA `(.L_x_1289) ;  /* 0xfffffffc00ec9947 */ /* 0x002fea000383ffff */
[----:B------:R-:W-:Y:S05]  /*199d0*/  BRA `(.L_x_1288) ;  /* 0xffffff1800b47947 */ /* 0x000fea000383ffff */
.L_x_1304:
[----:B-1----:R-:W-:-:S04]  /*199e0*/  IMAD.U32 R5, RZ, RZ, UR5 ;  /* 0x00000005ff057e24 */ /* 0x002fc8000f8e00ff */
[----:B------:R1:W2:Y:S03]  /*199f0*/  SYNCS.PHASECHK.TRANS64.TRYWAIT P1, [R5+URZ+0x30850], R0 ;  /* 0x03085000050075a7 */ /* 0x0002a6000802017f */
[----:B--2---:R-:W-:Y:S05]  /*19a00*/  @!P1 NANOSLEEP.SYNCS 0x989680 ;  /* 0x009896800000995d */ /* 0x004fea0003900000 */
[----:B------:R-:W2:Y:S02]  /*19a10*/  @!P1 SYNCS.PHASECHK.TRANS64 P1, [R5+URZ+0x30850], R0 ;  /* 0x03085000050095a7 */ /* 0x000ea4000802007f */
[----:B--2---:R-:W-:Y:S05]  /*19a20*/  @!P1 BRA `(.L_x_1304) ;  /* 0xfffffffc00ec9947 */ /* 0x004fea000383ffff */
[----:B------:R-:W-:Y:S05]  /*19a30*/  BRA `(.L_x_1303) ;  /* 0xffffff40007c7947 */ /* 0x000fea000383ffff */
.L_x_1360:
        /* <DEDUP_REMOVED lines=11> */
.L_x_1427:
[----:B------:R-:W-:Y:S05]  /*19af0*/  BSYNC B0 ;  /* 0x0000000000007941 */ /* 0x000fea0003800000 */
.L_x_1426:
[----:B------:R-:W-:Y:S05]  /*19b00*/  BRA `(.L_x_1428) ;  /* 0xffffffb800807947 */ /* 0x000fea000383ffff */
.L_x_1363:
[----:B0-----:R0:W1:Y:S02]  /*19b10*/  SYNCS.PHASECHK.TRANS64.TRYWAIT P0, [R4+URZ+0x30840], R2 ;  /* 0x03084002040075a7 */ /* 0x001064000800017f */
[----:B-1----:R-:W-:Y:S05]  /*19b20*/  @!P0 NANOSLEEP.SYNCS 0x989680 ;  /* 0x009896800000895d */ /* 0x002fea0003900000 */
[----:B------:R-:W1:Y:S02]  /*19b30*/  @!P0 SYNCS.PHASECHK.TRANS64 P0, [R4+URZ+0x30840], R2 ;  /* 0x03084002040085a7 */ /* 0x000e64000800007f */
[----:B-1----:R-:W-:Y:S05]  /*19b40*/  @!P0 BRA `(.L_x_1363) ;  /* 0xfffffffc00f08947 */ /* 0x002fea000383ffff */
[----:B------:R-:W-:Y:S05]  /*19b50*/  BRA `(.L_x_1429) ;  /* 0xffffffbc007c7947 */ /* 0x000fea000383ffff */
.L_x_1364:
        /* <DEDUP_REMOVED lines=8> */
.L_x_1431:
[----:B------:R-:W-:Y:S05]  /*19be0*/  BSYNC B0 ;  /* 0x0000000000007941 */ /* 0x000fea0003800000 */
.L_x_1430:
[----:B------:R-:W-:Y:S02]  /*19bf0*/  IMAD.MOV.U32 R13, RZ, RZ, R0 ;  /* 0x000000ffff0d7224 */ /* 0x000fe400078e0000 */
[----:B------:R-:W-:Y:S02]  /*19c00*/  IMAD.MOV.U32 R12, RZ, RZ, RZ ;  /* 0x000000ffff0c7224 */ /* 0x000fe400078e00ff */
[----:B------:R-:W-:Y:S02]  /*19c10*/  IMAD.MOV.U32 R11, RZ, RZ, 0x181f ;  /* 0x0000181fff0b7424 */ /* 0x000fe400078e00ff */
[----:B------:R-:W-:Y:S02]  /*19c20*/  IMAD.MOV.U32 R15, RZ, RZ, -0x1 ;  /* 0xffffffffff0f7424 */ /* 0x000fe400078e00ff */
[----:B------:R-:W-:Y:S02]  /*19c30*/  IMAD.MOV.U32 R2, RZ, RZ, R14 ;  /* 0x000000ffff027224 */ /* 0x000fe400078e000e */
[----:B------:R-:W-:-:S07]  /*19c40*/  @P0 IMAD R9, R5, 0x2, R17 ;  /* 0x0000000205090824 */ /* 0x000fce00078e0211 */
[----:B------:R-:W-:Y:S05]  /*19c50*/  WARPSYNC.COLLECTIVE R15, `(.L_x_1432) ;  /* 0x000000000f087348 */ /* 0x000fea0003c00000 */
[----:B------:R0:W1:Y:S02]  /*19c60*/  SHFL.IDX P6, R14, R13, R12, R11 ;  /* 0x0000000c0d0e7389 */ /* 0x00006400000c000b */
[----:B01----:R-:W-:Y:S01]  /*19c70*/  ENDCOLLECTIVE ;  /* 0x000000000000791b */ /* 0x003fe20003800000 */
.L_x_1432:
[----:B------:R-:W-:Y:S02]  /*19c80*/  IMAD.MOV.U32 R13, RZ, RZ, R6 ;  /* 0x000000ffff0d7224 */ /* 0x000fe400078e0006 */
[----:B------:R-:W-:Y:S02]  /*19c90*/  IMAD.MOV.U32 R12, RZ, RZ, 0x1 ;  /* 0x00000001ff0c7424 */ /* 0x000fe400078e00ff */
[----:B------:R-:W-:-:S07]  /*19ca0*/  IMAD.MOV.U32 R3, RZ, RZ, R14 ;  /* 0x000000ffff037224 */ /* 0x000fce00078e000e */
[----:B------:R-:W-:Y:S05]  /*19cb0*/  WARPSYNC.COLLECTIVE R15, `(.L_x_1433) ;  /* 0x000000000f087348 */ /* 0x000fea0003c00000 */
[----:B------:R0:W1:Y:S02]  /*19cc0*/  SHFL.IDX P6, R14, R13, R12, R11 ;  /* 0x0000000c0d0e7389 */ /* 0x00006400000c000b */
[----:B01----:R-:W-:Y:S01]  /*19cd0*/  ENDCOLLECTIVE ;  /* 0x000000000000791b */ /* 0x003fe20003800000 */
.L_x_1433:
        /* <DEDUP_REMOVED lines=10> */
.L_x_1434:
        /* <DEDUP_REMOVED lines=9> */
[----:B------:R-:W-:Y:S01]  /*19e10*/  ISETP.GE.AND P0, PT, R7, 0x11, PT ;  /* 0x000000110700780c */ /* 0x000fe20003f06270 */
[----:B0-----:R-:W-:-:S12]  /*19e20*/  IMAD.MOV.U32 R2, RZ, RZ, R14 ;  /* 0x000000ffff027224 */ /* 0x001fd800078e000e */
[----:B------:R-:W-:Y:S05]  /*19e30*/  WARPSYNC.COLLECTIVE R15, `(.L_x_1435) ;  /* 0x000000000f087348 */ /* 0x000fea0003c00000 */
[----:B------:R0:W1:Y:S02]  /*19e40*/  SHFL.IDX P6, R14, R13, R12, R11 ;  /* 0x0000000c0d0e7389 */ /* 0x00006400000c000b */
[----:B01----:R-:W-:Y:S01]  /*19e50*/  ENDCOLLECTIVE ;  /* 0x000000000000791b */ /* 0x003fe20003800000 */
.L_x_1435:
        /* <DEDUP_REMOVED lines=16> */
.L_x_1436:
[----:B------:R-:W-:Y:S02]  /*19f60*/  @P0 IMAD R9, R5, 0x2, R17 ;  /* 0x0000000205090824 */ /* 0x000fe400078e0211 */
[----:B------:R-:W-:Y:S02]  /*19f70*/  IMAD.MOV.U32 R13, RZ, RZ, R6 ;  /* 0x000000ffff0d7224 */ /* 0x000fe400078e0006 */
[----:B------:R-:W-:Y:S02]  /*19f80*/  IMAD.MOV.U32 R12, RZ, RZ, 0x3 ;  /* 0x00000003ff0c7424 */ /* 0x000fe400078e00ff */
[----:B------:R-:W-:-:S07]  /*19f90*/  IMAD.MOV.U32 R2, RZ, RZ, R14 ;  /* 0x000000ffff027224 */ /* 0x000fce00078e000e */
[----:B------:R-:W-:Y:S05]  /*19fa0*/  WARPSYNC.COLLECTIVE R15, `(.L_x_1437) ;  /* 0x000000000f087348 */ /* 0x000fea0003c00000 */
[----:B------:R0:W1:Y:S02]  /*19fb0*/  SHFL.IDX P6, R14, R13, R12, R11 ;  /* 0x0000000c0d0e7389 */ /* 0x00006400000c000b */
[----:B01----:R-:W-:Y:S01]  /*19fc0*/  ENDCOLLECTIVE ;  /* 0x000000000000791b */ /* 0x003fe20003800000 */
.L_x_1437:
        /* <DEDUP_REMOVED lines=14> */
.L_x_1438:
[----:B------:R-:W-:Y:S01]  /*1a0b0*/  IMAD.MOV.U32 R0, RZ, RZ, R14 ;  /* 0x000000ffff007224 */ /* 0x000fe200078e000e */
[----:B------:R-:W-:Y:S06]  /*1a0c0*/  BRA `(.L_x_1439) ;  /* 0xffffffbc00247947 */ /* 0x000fec000383ffff */
.L_x_1369:
[----:B------:R-:W-:Y:S02]  /*1a0d0*/  IMAD.MOV.U32 R13, RZ, RZ, R0 ;  /* 0x000000ffff0d7224 */ /* 0x000fe400078e0000 */
[----:B------:R-:W-:Y:S02]  /*1a0e0*/  IMAD.MOV.U32 R12, RZ, RZ, RZ ;  /* 0x000000ffff0c7224 */ /* 0x000fe400078e00ff */
[----:B------:R-:W-:Y:S02]  /*1a0f0*/  IMAD.MOV.U32 R11, RZ, RZ, 0x181f ;  /* 0x0000181fff0b7424 */ /* 0x000fe400078e00ff */
[----:B------:R-:W-:Y:S02]  /*1a100*/  IMAD.MOV.U32 R15, RZ, RZ, -0x1 ;  /* 0xffffffffff0f7424 */ /* 0x000fe400078e00ff */
[----:B------:R-:W-:Y:S02]  /*1a110*/  IMAD R5, R29, R5, RZ ;  /* 0x000000051d057224 */ /* 0x000fe400078e02ff */
[----:B------:R-:W-:-:S07]  /*1a120*/  IMAD.IADD R25, R8, 0x1, R25 ;  /* 0x0000000108197824 */ /* 0x000fce00078e0219 */
[----:B------:R-:W-:Y:S05]  /*1a130*/  WARPSYNC.COLLECTIVE R15, `(.L_x_1440) ;  /* 0x000000000f087348 */ /* 0x000fea0003c00000 */
[----:B------:R0:W1:Y:S02]  /*1a140*/  SHFL.IDX P6, R14, R13, R12, R11 ;  /* 0x0000000c0d0e7389 */ /* 0x00006400000c000b */
[----:B01----:R-:W-:Y:S01]  /*1a150*/  ENDCOLLECTIVE ;  /* 0x000000000000791b */ /* 0x003fe20003800000 */
.L_x_1440:
[C---:B------:R-:W-:Y:S01]  /*1a160*/  VIADD R6, R25.reuse, 0x10 ;  /* 0x0000001019067836 */ /* 0x040fe20000000000 */
[----:B------:R-:W-:Y:S01]  /*1a170*/  ISETP.GE.AND P0, PT, R25, R5, PT ;  /* 0x000000051900720c */ /* 0x000fe20003f06270 */
[----:B------:R-:W-:Y:S02]  /*1a180*/  IMAD.MOV.U32 R13, RZ, RZ, R4 ;  /* 0x000000ffff0d7224 */ /* 0x000fe400078e0004 */
[----:B------:R-:W-:-:S10]  /*1a190*/  IMAD.MOV.U32 R2, RZ, RZ, R14 ;  /* 0x000000ffff027224 */ /* 0x000fd400078e000e */
[----:B------:R-:W-:Y:S05]  /*1a1a0*/  WARPSYNC.COLLECTIVE R15, `(.L_x_1441) ;  /* 0x000000000f087348 */ /* 0x000fea0003c00000 */
[----:B------:R0:W1:Y:S02]  /*1a1b0*/  SHFL.IDX P6, R14, R13, R12, R11 ;  /* 0x0000000c0d0e7389 */ /* 0x00006400000c000b */
[----:B01----:R-:W-:Y:S01]  /*1a1c0*/  ENDCOLLECTIVE ;  /* 0x000000000000791b */ /* 0x003fe20003800000 */
.L_x_1441:
        /* <DEDUP_REMOVED lines=8> */
.L_x_1442:
        /* <DEDUP_REMOVED lines=9> */
[----:B------:R-:W-:Y:S02]  /*1a2e0*/  VIADD R6, R25, 0x20 ;  /* 0x0000002019067836 */ /* 0x000fe40000000000 */
[----:B0-----:R-:W-:-:S10]  /*1a2f0*/  IMAD.MOV.U32 R2, RZ, RZ, R14 ;  /* 0x000000ffff027224 */ /* 0x001fd400078e000e */
[----:B------:R-:W-:Y:S05]  /*1a300*/  WARPSYNC.COLLECTIVE R15, `(.L_x_1443) ;  /* 0x000000000f087348 */ /* 0x000fea0003c00000 */
[----:B------:R0:W1:Y:S02]  /*1a310*/  SHFL.IDX P6, R14, R13, R12, R11 ;  /* 0x0000000c0d0e7389 */ /* 0x00006400000c000b */
[----:B01----:R-:W-:Y:S01]  /*1a320*/  ENDCOLLECTIVE ;  /* 0x000000000000791b */ /* 0x003fe20003800000 */
.L_x_1443:
        /* <DEDUP_REMOVED lines=8> */
.L_x_1444:
[----:B------:R-:W-:-:S05]  /*1a3b0*/  @!P0 IMAD.MOV.U32 R3, RZ, RZ, R7 ;  /* 0x000000ffff038224 */ /* 0x000fca00078e0007 */
        /* <DEDUP_REMOVED lines=9> */
[----:B------:R-:W-:Y:S02]  /*1a450*/  VIADD R6, R25, 0x30 ;  /* 0x0000003019067836 */ /* 0x000fe40000000000 */
[----:B0-----:R-:W-:-:S10]  /*1a460*/  IMAD.MOV.U32 R2, RZ, RZ, R14 ;  /* 0x000000ffff027224 */ /* 0x001fd400078e000e */
[----:B------:R-:W-:Y:S05]  /*1a470*/  WARPSYNC.COLLECTIVE R15, `(.L_x_1445) ;  /* 0x000000000f087348 */ /* 0x000fea0003c00000 */
[----:B------:R0:W1:Y:S02]  /*1a480*/  SHFL.IDX P6, R14, R13, R12, R11 ;  /* 0x0000000c0d0e7389 */ /* 0x00006400000c000b */
[----:B01----:R-:W-:Y:S01]  /*1a490*/  ENDCOLLECTIVE ;  /* 0x000000000000791b */ /* 0x003fe20003800000 */
.L_x_1445:
        /* <DEDUP_REMOVED lines=8> */
.L_x_1446:
        /* <DEDUP_REMOVED lines=15> */
.L_x_1447:
        /* <DEDUP_REMOVED lines=8> */
.L_x_1448:
        /* <DEDUP_REMOVED lines=15> */
.L_x_1449:
        /* <DEDUP_REMOVED lines=8> */
.L_x_1450:
        /* <DEDUP_REMOVED lines=15> */
.L_x_1451:
        /* <DEDUP_REMOVED lines=8> */
.L_x_1452:
        /* <DEDUP_REMOVED lines=14> */
.L_x_1453:
        /* <DEDUP_REMOVED lines=8> */
.L_x_1454:
        /* <DEDUP_REMOVED lines=13> */
.L_x_1455:
[----:B------:R-:W-:Y:S05]  /*1aba0*/  BRA `(.L_x_1456) ;  /* 0xffffffbc00807947 */ /* 0x000fea000383ffff */
.L_x_1374:
[----:B0-----:R0:W2:Y:S02]  /*1abb0*/  SYNCS.PHASECHK.TRANS64.TRYWAIT P0, [R17+URZ+0x30820], R0 ;  /* 0x03082000110075a7 */ /* 0x0010a4000800017f */
[----:B--2---:R-:W-:Y:S05]  /*1abc0*/  @!P0 NANOSLEEP.SYNCS 0x989680 ;  /* 0x009896800000895d */ /* 0x004fea0003900000 */
[----:B------:R-:W2:Y:S02]  /*1abd0*/  @!P0 SYNCS.PHASECHK.TRANS64 P0, [R17+URZ+0x30820], R0 ;  /* 0x03082000110085a7 */ /* 0x000ea4000800007f */
[----:B--2---:R-:W-:Y:S05]  /*1abe0*/  @!P0 BRA `(.L_x_1374) ;  /* 0xfffffffc00f08947 */ /* 0x004fea000383ffff */
[----:B------:R-:W-:Y:S05]  /*1abf0*/  BRA `(.L_x_1457) ;  /* 0xffffffbc00fc7947 */ /* 0x000fea000383ffff */
.L_x_1379:
[----:B0-----:R0:W2:Y:S02]  /*1ac00*/  SYNCS.PHASECHK.TRANS64.TRYWAIT P0, [R7+URZ+0x30840], R2 ;  /* 0x03084002070075a7 */ /* 0x0010a4000800017f */
[----:B--2---:R-:W-:Y:S05]  /*1ac10*/  @!P0 NANOSLEEP.SYNCS 0x989680 ;  /* 0x009896800000895d */ /* 0x004fea0003900000 */
[----:B------:R-:W2:Y:S02]  /*1ac20*/  @!P0 SYNCS.PHASECHK.TRANS64 P0, [R7+URZ+0x30840], R2 ;  /* 0x03084002070085a7 */ /* 0x000ea4000800007f */
[----:B--2---:R-:W-:Y:S05]  /*1ac30*/  @!P0 BRA `(.L_x_1379) ;  /* 0xfffffffc00f08947 */ /* 0x004fea000383ffff */
[----:B------:R-:W-:Y:S05]  /*1ac40*/  BRA `(.L_x_1458) ;  /* 0xffffffc000dc7947 */ /* 0x000fea000383ffff */
.L_x_1380:
[----:B------:R-:W-:Y:S01]  /*1ac50*/  BSSY B1, `(.L_x_1459) ;  /* 0x0000008000017945 */ /* 0x000fe20003800000 */
[----:B------:R-:W-:Y:S02]  /*1ac60*/  IMAD.MOV.U32 R13, RZ, RZ, R25 ;  /* 0x000000ffff0d7224 */ /* 0x000fe400078e0019 */
[----:B------:R-:W-:Y:S02]  /*1ac70*/  IMAD.MOV.U32 R12, RZ, RZ, RZ ;  /* 0x000000ffff0c7224 */ /* 0x000fe400078e00ff */
[----:B------:R-:W-:Y:S02]  /*1ac80*/  IMAD.MOV.U32 R11, RZ, RZ, 0x181f ;  /* 0x0000181fff0b7424 */ /* 0x000fe400078e00ff */
[----:B------:R-:W-:-:S07]  /*1ac90*/  IMAD.MOV.U32 R15, RZ, RZ, -0x1 ;  /* 0xffffffffff0f7424 */ /* 0x000fce00078e00ff */
[----:B-1----:R-:W-:Y:S05]  /*1aca0*/  WARPSYNC.COLLECTIVE R15, `(.L_x_1460) ;  /* 0x000000000f087348 */ /* 0x002fea0003c00000 */
[----:B-1----:R0:W1:Y:S02]  /*1acb0*/  SHFL.IDX P6, R14, R13, R12, R11 ;  /* 0x0000000c0d0e7389 */ /* 0x00206400000c000b */
[----:B01----:R-:W-:Y:S01]  /*1acc0*/  ENDCOLLECTIVE ;  /* 0x000000000000791b */ /* 0x003fe20003800000 */
.L_x_1460:
[----:B------:R-:W-:Y:S05]  /*1acd0*/  BSYNC B1 ;  /* 0x0000000000017941 */ /* 0x000fea0003800000 */
.L_x_1459:
        /* <DEDUP_REMOVED lines=12> */
.L_x_1461:
[----:B------:R-:W-:Y:S01]  /*1ada0*/  LOP3.LUT R16, R16, 0xffffefff, RZ, 0xc0, !PT ;  /* 0xffffefff10107812 */ /* 0x000fe200078ec0ff */
[----:B------:R-:W-:-:S03]  /*1adb0*/  IMAD R20, R20, 0x2, R17 ;  /* 0x0000000214147824 */ /* 0x000fc600078e0211 */
[----:B------:R-:W-:-:S04]  /*1adc0*/  @P2 LOP3.LUT R16, R16, 0x1000, RZ, 0xfc, !PT ;  /* 0x0000100010102812 */ /* 0x000fc800078efcff */
[C---:B------:R-:W-:Y:S02]  /*1add0*/  LOP3.LUT P2, RZ, R16.reuse, 0x8, RZ, 0xc0, !PT ;  /* 0x0000000810ff7812 */ /* 0x040fe4000784c0ff */
[----:B------:R-:W-:Y:S01]  /*1ade0*/  LOP3.LUT R16, R16, 0xfffff7ff, RZ, 0xc0, !PT ;  /* 0xfffff7ff10107812 */ /* 0x000fe200078ec0ff */
[----:B------:R-:W-:-:S03]  /*1adf0*/  IMAD.MOV.U32 R13, RZ, RZ, R25 ;  /* 0x000000ffff0d7224 */ /* 0x000fc600078e0019 */
[----:B------:R-:W-:Y:S01]  /*1ae00*/  @P1 LOP3.LUT R16, R16, 0x800, RZ, 0xfc, !PT ;  /* 0x0000080010101812 */ /* 0x000fe200078efcff */
[----:B------:R-:W-:-:S03]  /*1ae10*/  IMAD.MOV.U32 R12, RZ, RZ, 0x1 ;  /* 0x00000001ff0c7424 */ /* 0x000fc600078e00ff */
[----:B------:R-:W-:Y:S01]  /*1ae20*/  LOP3.LUT P1, RZ, R16, 0x4, RZ, 0xc0, !PT ;  /* 0x0000000410ff7812 */ /* 0x000fe2000782c0ff */
[----:B------:R-:W-:-:S12]  /*1ae30*/  IMAD.MOV.U32 R2, RZ, RZ, R14 ;  /* 0x000000ffff027224 */ /* 0x000fd800078e000e */
[----:B------:R-:W-:Y:S05]  /*1ae40*/  WARPSYNC.COLLECTIVE R15, `(.L_x_1462) ;  /* 0x000000000f087348 */ /* 0x000fea0003c00000 */
[----:B------:R0:W1:Y:S02]  /*1ae50*/  SHFL.IDX P6, R14, R13, R12, R11 ;  /* 0x0000000c0d0e7389 */ /* 0x00006400000c000b */
[----:B01----:R-:W-:Y:S01]  /*1ae60*/  ENDCOLLECTIVE ;  /* 0x000000000000791b */ /* 0x003fe20003800000 */
.L_x_1462:
        /* <DEDUP_REMOVED lines=14> */
.L_x_1463:
[----:B------:R-:W-:Y:S02]  /*1af50*/  IMAD.MOV.U32 R13, RZ, RZ, R25 ;  /* 0x000000ffff0d7224 */ /* 0x000fe400078e0019 */
[----:B------:R-:W-:Y:S02]  /*1af60*/  IMAD.MOV.U32 R12, RZ, RZ, 0x2 ;  /* 0x00000002ff0c7424 */ /* 0x000fe400078e00ff */
[----:B------:R-:W-:-:S07]  /*1af70*/  IMAD.MOV.U32 R2, RZ, RZ, R14 ;  /* 0x000000ffff027224 */ /* 0x000fce00078e000e */
[----:B------:R-:W-:Y:S05]  /*1af80*/  WARPSYNC.COLLECTIVE R15, `(.L_x_1464) ;  /* 0x000000000f087348 */ /* 0x000fea0003c00000 */
[----:B------:R0:W1:Y:S02]  /*1af90*/  SHFL.IDX P6, R14, R13, R12, R11 ;  /* 0x0000000c0d0e7389 */ /* 0x00006400000c000b */
[----:B01----:R-:W-:Y:S01]  /*1afa0*/  ENDCOLLECTIVE ;  /* 0x000000000000791b */ /* 0x003fe20003800000 */
.L_x_1464:
        /* <DEDUP_REMOVED lines=14> */
.L_x_1465:
[----:B------:R-:W-:Y:S02]  /*1b090*/  IMAD.MOV.U32 R13, RZ, RZ, R25 ;  /* 0x000000ffff0d7224 */ /* 0x000fe400078e0019 */
[----:B------:R-:W-:Y:S02]  /*1b0a0*/  IMAD.MOV.U32 R12, RZ, RZ, 0x3 ;  /* 0x00000003ff0c7424 */ /* 0x000fe400078e00ff */
[----:B------:R-:W-:-:S07]  /*1b0b0*/  IMAD.MOV.U32 R2, RZ, RZ, R14 ;  /* 0x000000ffff027224 */ /* 0x000fce00078e000e */
[----:B------:R-:W-:Y:S05]  /*1b0c0*/  WARPSYNC.COLLECTIVE R15, `(.L_x_1466) ;  /* 0x000000000f087348 */ /* 0x000fea0003c00000 */
[----:B------:R0:W1:Y:S02]  /*1b0d0*/  SHFL.IDX P6, R14, R13, R12, R11 ;  /* 0x0000000c0d0e7389 */ /* 0x00006400000c000b */
[----:B01----:R-:W-:Y:S01]  /*1b0e0*/  ENDCOLLECTIVE ;  /* 0x000000000000791b */ /* 0x003fe20003800000 */
.L_x_1466:
[----:B------:R-:W-:-:S05]  /*1b0f0*/  IADD3 R2, P0, R2, R4, RZ ;  /* 0x0000000402027210 */ /* 0x000fca0007f1e0ff */
[----:B------:R-:W-:-:S05]  /*1b100*/  IMAD.X R3, RZ, RZ, R35, P0 ;  /* 0x000000ffff037224 */ /* 0x000fca00000e0623 */
[----:B------:R-:W-:Y:S01]  /*1b110*/  @!PT LDS RZ, [RZ] ;  /* 0x00000000fffff984 */ /* 0x000fe20000000800 */
[----:B------:R-:W-:Y:S01]  /*1b120*/  @!PT LDS RZ, [RZ] ;  /* 0x00000000fffff984 */ /* 0x000fe20000000800 */
[----:B------:R-:W-:Y:S01]  /*1b130*/  @!PT LDS RZ, [RZ] ;  /* 0x00000000fffff984 */ /* 0x000fe20000000800 */
[----:B------:R0:W-:Y:S01]  /*1b140*/  LDGSTS.E.BYPASS.LTC128B.128 [R20+0x21400], desc[UR36][R2.64], !P3 ;  /* 0x2140000002147fae */ /* 0x0001e2000d901d64 */
[----:B------:R-:W-:Y:S01]  /*1b150*/  IMAD.MOV.U32 R13, RZ, RZ, R10 ;  /* 0x000000ffff0d7224 */ /* 0x000fe200078e000a */
[C---:B------:R-:W-:Y:S02]  /*1b160*/  LOP3.LUT P3, RZ, R16.reuse, 0x2000, RZ, 0xc0, !PT ;  /* 0x0000200010ff7812 */ /* 0x040fe4000786c0ff */
        /* <DEDUP_REMOVED lines=9> */
.L_x_1467:
[----:B------:R-:W-:Y:S01]  /*1b200*/  IMAD.MOV.U32 R2, RZ, RZ, R14 ;  /* 0x000000ffff027224 */ /* 0x000fe200078e000e */
[----:B------:R-:W-:Y:S06]  /*1b210*/  BRA `(.L_x_1468) ;  /* 0xffffffc000587947 */ /* 0x000fec000383ffff */
.L_x_1385:
[----:B--2---:R2:W3:Y:S02]  /*1b220*/  SYNCS.PHASECHK.TRANS64.TRYWAIT P0, [R7+URZ+0x30860], R2 ;  /* 0x03086002070075a7 */ /* 0x0044e4000800017f */
[----:B---3--:R-:W-:Y:S05]  /*1b230*/  @!P0 NANOSLEEP.SYNCS 0x989680 ;  /* 0x009896800000895d */ /* 0x008fea0003900000 */
[----:B------:R-:W3:Y:S02]  /*1b240*/  @!P0 SYNCS.PHASECHK.TRANS64 P0, [R7+URZ+0x30860], R2 ;  /* 0x03086002070085a7 */ /* 0x000ee4000800007f */
[----:B---3--:R-:W-:Y:S05]  /*1b250*/  @!P0 BRA `(.L_x_1385) ;  /* 0xfffffffc00f08947 */ /* 0x008fea000383ffff */
[----:B------:R-:W-:Y:S05]  /*1b260*/  BRA `(.L_x_1469) ;  /* 0xffffffc000d07947 */ /* 0x000fea000383ffff */
.L_x_1386:
[----:B------:R-:W-:Y:S01]  /*1b270*/  BSSY B1, `(.L_x_1470) ;  /* 0x0000008000017945 */ /* 0x000fe20003800000 */
[----:B------:R-:W-:Y:S02]  /*1b280*/  IMAD.MOV.U32 R13, RZ, RZ, R19 ;  /* 0x000000ffff0d7224 */ /* 0x000fe400078e0013 */
[----:B------:R-:W-:Y:S02]  /*1b290*/  IMAD.MOV.U32 R12, RZ, RZ, RZ ;  /* 0x000000ffff0c7224 */ /* 0x000fe400078e00ff */
[----:B------:R-:W-:Y:S02]  /*1b2a0*/  IMAD.MOV.U32 R11, RZ, RZ, 0x181f ;  /* 0x0000181fff0b7424 */ /* 0x000fe400078e00ff */
[----:B------:R-:W-:-:S07]  /*1b2b0*/  IMAD.MOV.U32 R15, RZ, RZ, -0x1 ;  /* 0xffffffffff0f7424 */ /* 0x000fce00078e00ff */
[----:B012---:R-:W-:Y:S05]  /*1b2c0*/  WARPSYNC.COLLECTIVE R15, `(.L_x_1471) ;  /* 0x000000000f087348 */ /* 0x007fea0003c00000 */
[----:B-1----:R1:W3:Y:S02]  /*1b2d0*/  SHFL.IDX P6, R14, R13, R12, R11 ;  /* 0x0000000c0d0e7389 */ /* 0x0022e400000c000b */
[----:B0123--:R-:W-:Y:S01]  /*1b2e0*/  ENDCOLLECTIVE ;  /* 0x000000000000791b */ /* 0x00ffe20003800000 */
.L_x_1471:
[----:B------:R-:W-:Y:S05]  /*1b2f0*/  BSYNC B1 ;  /* 0x0000000000017941 */ /* 0x000fea0003800000 */
.L_x_1470:
        /* <DEDUP_REMOVED lines=9> */
.L_x_1472:
[----:B------:R-:W-:Y:S02]  /*1b390*/  IMAD.MOV.U32 R13, RZ, RZ, R19 ;  /* 0x000000ffff0d7224 */ /* 0x000fe400078e0013 */
[----:B------:R-:W-:Y:S02]  /*1b3a0*/  IMAD.MOV.U32 R12, RZ, RZ, 0x1 ;  /* 0x00000001ff0c7424 */ /* 0x000fe400078e00ff */
[----:B------:R-:W-:-:S07]  /*1b3b0*/  IMAD.MOV.U32 R2, RZ, RZ, R14 ;  /* 0x000000ffff027224 */ /* 0x000fce00078e000e */
[----:B------:R-:W-:Y:S05]  /*1b3c0*/  WARPSYNC.COLLECTIVE R15, `(.L_x_1473) ;  /* 0x000000000f087348 */ /* 0x000fea0003c00000 */
[----:B------:R0:W1:Y:S02]  /*1b3d0*/  SHFL.IDX P6, R14, R13, R12, R11 ;  /* 0x0000000c0d0e7389 */ /* 0x00006400000c000b */
[----:B01----:R-:W-:Y:S01]  /*1b3e0*/  ENDCOLLECTIVE ;  /* 0x000000000000791b */ /* 0x003fe20003800000 */
.L_x_1473:
        /* <DEDUP_REMOVED lines=18> */
.L_x_1474:
[----:B------:R-:W-:Y:S02]  /*1b510*/  IMAD.MOV.U32 R13, RZ, RZ, R19 ;  /* 0x000000ffff0d7224 */ /* 0x000fe400078e0013 */
[----:B------:R-:W-:Y:S02]  /*1b520*/  IMAD.MOV.U32 R12, RZ, RZ, 0x2 ;  /* 0x00000002ff0c7424 */ /* 0x000fe400078e00ff */
[----:B------:R-:W-:-:S07]  /*1b530*/  IMAD.MOV.U32 R2, RZ, RZ, R14 ;  /* 0x000000ffff027224 */ /* 0x000fce00078e000e */
[----:B------:R-:W-:Y:S05]  /*1b540*/  WARPSYNC.COLLECTIVE R15, `(.L_x_1475) ;  /* 0x000000000f087348 */ /* 0x000fea0003c00000 */
[----:B------:R0:W1:Y:S02]  /*1b550*/  SHFL.IDX P6, R14, R13, R12, R11 ;  /* 0x0000000c0d0e7389 */ /* 0x00006400000c000b */
[----:B01----:R-:W-:Y:S01]  /*1b560*/  ENDCOLLECTIVE ;  /* 0x000000000000791b */ /* 0x003fe20003800000 */
.L_x_1475:
        /* <DEDUP_REMOVED lines=18> */
.L_x_1476:
[----:B------:R-:W-:Y:S02]  /*1b690*/  IMAD.MOV.U32 R13, RZ, RZ, R19 ;  /* 0x000000ffff0d7224 */ /* 0x000fe400078e0013 */
[----:B------:R-:W-:Y:S02]  /*1b6a0*/  IMAD.MOV.U32 R12, RZ, RZ, 0x3 ;  /* 0x00000003ff0c7424 */ /* 0x000fe400078e00ff */
[----:B------:R-:W-:-:S07]  /*1b6b0*/  IMAD.MOV.U32 R2, RZ, RZ, R14 ;  /* 0x000000ffff027224 */ /* 0x000fce00078e000e */
[----:B------:R-:W-:Y:S05]  /*1b6c0*/  WARPSYNC.COLLECTIVE R15, `(.L_x_1477) ;  /* 0x000000000f087348 */ /* 0x000fea0003c00000 */
[----:B------:R0:W1:Y:S02]  /*1b6d0*/  SHFL.IDX P6, R14, R13, R12, R11 ;  /* 0x0000000c0d0e7389 */ /* 0x00006400000c000b */
[----:B01----:R-:W-:Y:S01]  /*1b6e0*/  ENDCOLLECTIVE ;  /* 0x000000000000791b */ /* 0x003fe20003800000 */
.L_x_1477:
        /* <DEDUP_REMOVED lines=13> */
.L_x_1478:
        /* <DEDUP_REMOVED lines=9> */
.L_x_1394:
[----:B0-----:R0:W2:Y:S02]  /*1b850*/  SYNCS.PHASECHK.TRANS64.TRYWAIT P0, [R0+URZ+0x30860], R3 ;  /* 0x03086003000075a7 */ /* 0x0010a4000800017f */
[----:B--2---:R-:W-:Y:S05]  /*1b860*/  @!P0 NANOSLEEP.SYNCS 0x989680 ;  /* 0x009896800000895d */ /* 0x004fea0003900000 */
[----:B------:R-:W2:Y:S02]  /*1b870*/  @!P0 SYNCS.PHASECHK.TRANS64 P0, [R0+URZ+0x30860], R3 ;  /* 0x03086003000085a7 */ /* 0x000ea4000800007f */
[----:B--2---:R-:W-:Y:S05]  /*1b880*/  @!P0 BRA `(.L_x_1394) ;  /* 0xfffffffc00f08947 */ /* 0x004fea000383ffff */
[----:B------:R-:W-:Y:S05]  /*1b890*/  BRA `(.L_x_1480) ;  /* 0xffffffc400407947 */ /* 0x000fea000383ffff */
.L_x_1395:
        /* <DEDUP_REMOVED lines=8> */
.L_x_1482:
[----:B------:R-:W-:Y:S05]  /*1b920*/  BSYNC B0 ;  /* 0x0000000000007941 */ /* 0x000fea0003800000 */
.L_x_1481:
[----:B------:R-:W-:Y:S02]  /*1b930*/  IMAD.MOV.U32 R13, RZ, RZ, R18 ;  /* 0x000000ffff0d7224 */ /* 0x000fe400078e0012 */
[----:B------:R-:W-:Y:S02]  /*1b940*/  IMAD.MOV.U32 R12, RZ, RZ, RZ ;  /* 0x000000ffff0c7224 */ /* 0x000fe400078e00ff */
[----:B------:R-:W-:Y:S02]  /*1b950*/  IMAD.MOV.U32 R11, RZ, RZ, 0x181f ;  /* 0x0000181fff0b7424 */ /* 0x000fe400078e00ff */
[----:B------:R-:W-:Y:S02]  /*1b960*/  IMAD.MOV.U32 R15, RZ, RZ, -0x1 ;  /* 0xffffffffff0f7424 */ /* 0x000fe400078e00ff */
[----:B------:R-:W-:Y:S02]  /*1b970*/  IMAD.MOV.U32 R3, RZ, RZ, R14 ;  /* 0x000000ffff037224 */ /* 0x000fe400078e000e */
[----:B------:R-:W-:-:S07]  /*1b980*/  IMAD.SHL.U32 R6, R33, 0x2, RZ ;  /* 0x0000000221067824 */ /* 0x000fce00078e00ff */
[----:B------:R-:W-:Y:S05]  /*1b990*/  WARPSYNC.COLLECTIVE R15, `(.L_x_1483) ;  /* 0x000000000f087348 */ /* 0x000fea0003c00000 */
[----:B------:R0:W1:Y:S02]  /*1b9a0*/  SHFL.IDX P6, R14, R13, R12, R11 ;  /* 0x0000000c0d0e7389 */ /* 0x00006400000c000b */
[----:B01----:R-:W-:Y:S01]  /*1b9b0*/  ENDCOLLECTIVE ;  /* 0x000000000000791b */ /* 0x003fe20003800000 */
.L_x_1483:
        /* <DEDUP_REMOVED lines=21> */
.L_x_1484:
        /* <DEDUP_REMOVED lines=11> */
.L_x_1485:
[----:B------:R-:W-:Y:S02]  /*1bbc0*/  IMAD.MOV.U32 R13, RZ, RZ, R19 ;  /* 0x000000ffff0d7224 */ /* 0x000fe400078e0013 */
[----:B------:R-:W-:Y:S01]  /*1bbd0*/  IMAD.MOV.U32 R12, RZ, RZ, 0x2 ;  /* 0x00000002ff0c7424 */ /* 0x000fe200078e00ff */
[----:B------:R-:W-:-:S13]  /*1bbe0*/  IADD3 R2, P4, R14, R6, RZ ;  /* 0x000000060e027210 */ /* 0x000fda0007f9e0ff */
[----:B------:R-:W-:Y:S05]  /*1bbf0*/  WARPSYNC.COLLECTIVE R15, `(.L_x_1486) ;  /* 0x000000000f087348 */ /* 0x000fea0003c00000 */
[----:B------:R0:W1:Y:S02]  /*1bc00*/  SHFL.IDX P6, R14, R13, R12, R11 ;  /* 0x0000000c0d0e7389 */ /* 0x00006400000c000b */
[----:B01----:R-:W-:Y:S01]  /*1bc10*/  ENDCOLLECTIVE ;  /* 0x000000000000791b */ /* 0x003fe20003800000 */
.L_x_1486:
        /* <DEDUP_REMOVED lines=12> */
.L_x_1487:
        /* <DEDUP_REMOVED lines=14> */
.L_x_1488:
        /* <DEDUP_REMOVED lines=12> */
.L_x_1489:
        /* <DEDUP_REMOVED lines=9> */
.L_x_1400:
        /* <DEDUP_REMOVED lines=8> */
.L_x_1492:
[----:B------:R-:W-:Y:S05]  /*1bf90*/  BSYNC B0 ;  /* 0x0000000000007941 */ /* 0x000fea0003800000 */
.L_x_1491:
[----:B------:R-:W-:Y:S02]  /*1bfa0*/  IMAD.MOV.U32 R13, RZ, RZ, R24 ;  /* 0x000000ffff0d7224 */ /* 0x000fe400078e0018 */
[----:B------:R-:W-:Y:S02]  /*1bfb0*/  IMAD.MOV.U32 R12, RZ, RZ, 0x1 ;  /* 0x00000001ff0c7424 */ /* 0x000fe400078e00ff */
[----:B------:R-:W-:Y:S02]  /*1bfc0*/  IMAD.MOV.U32 R11, RZ, RZ, 0x1f ;  /* 0x0000001fff0b7424 */ /* 0x000fe400078e00ff */
[----:B------:R-:W-:Y:S02]  /*1bfd0*/  IMAD.MOV.U32 R15, RZ, RZ, -0x1 ;  /* 0xffffffffff0f7424 */ /* 0x000fe400078e00ff */
[----:B------:R-:W-:Y:S02]  /*1bfe0*/  IMAD.IADD R9, R27, 0x1, R8 ;  /* 0x000000011b097824 */ /* 0x000fe400078e0208 */
[----:B------:R-:W-:-:S07]  /*1bff0*/  IMAD.MOV.U32 R0, RZ, RZ, R14 ;  /* 0x000000ffff007224 */ /* 0x000fce00078e000e */
[----:B------:R-:W-:Y:S05]  /*1c000*/  WARPSYNC.COLLECTIVE R15, `(.L_x_1493) ;  /* 0x000000000f087348 */ /* 0x000fea0003c00000 */
[----:B------:R0:W1:Y:S02]  /*1c010*/  SHFL.IDX P6, R14, R13, R12, R11 ;  /* 0x0000000c0d0e7389 */ /* 0x00006400000c000b */
[----:B01----:R-:W-:Y:S01]  /*1c020*/  ENDCOLLECTIVE ;  /* 0x000000000000791b */ /* 0x003fe20003800000 */
.L_x_1493:
[----:B------:R-:W-:Y:S02]  /*1c030*/  ULDC UR4, c[0x0][0xc3c] ;  /* 0x00030f0000047ab9 */ /* 0x000fe40000000800 */
[----:B------:R-:W-:-:S13]  /*1c040*/  ISETP.GE.OR P1, PT, R9, UR4, !P0 ;  /* 0x0000000409007c0c */ /* 0x000fda000c726670 */
[----:B------:R-:W0:Y:S08]  /*1c050*/  @!P1 LDC.64 R2, c[0x0][0xc80] ;  /* 0x00032000ff029b82 */ /* 0x000e300000000a00 */
[----:B------:R-:W1:Y:S01]  /*1c060*/  @!P1 LDC.64 R4, c[0x0][0xc78] ;  /* 0x00031e00ff049b82 */ /* 0x000e620000000a00 */
[----:B------:R-:W-:Y:S02]  /*1c070*/  IMAD.MOV.U32 R25, RZ, RZ, RZ ;  /* 0x000000ffff197224 */ /* 0x000fe400078e00ff */
[----:B------:R-:W-:-:S02]  /*1c080*/  IMAD.MOV.U32 R11, RZ, RZ, RZ ;  /* 0x000000ffff0b7224 */ /* 0x000fc400078e00ff */
[----:B------:R-:W-:Y:S02]  /*1c090*/  IMAD.MOV.U32 R7, RZ, RZ, R14 ;  /* 0x000000ffff077224 */ /* 0x000fe400078e000e */
[----:B0-----:R-:W-:-:S05]  /*1c0a0*/  @!P1 IMAD.WIDE R2, R9, 0x4, R2 ;  /* 0x0000000409029825 */ /* 0x001fca00078e0202 */
[----:B------:R1:W2:Y:S02]  /*1c0b0*/  @!P1 LDG.E R6, desc[UR36][R2.64] ;  /* 0x0000002402069981 */ /* 0x0002a4000c1e1900 */
[----:B-1----:R-:W-:-:S05]  /*1c0c0*/  @!P1 IMAD.WIDE R2, R9, 0x4, R4 ;  /* 0x0000000409029825 */ /* 0x002fca00078e0204 */
[----:B------:R-:W3:Y:S01]  /*1c0d0*/  @!P1 LDG.E R5, desc[UR36][R2.64] ;  /* 0x0000002402059981 */ /* 0x000ee2000c1e1900 */
[----:B------:R-:W-:Y:S01]  /*1c0e0*/  IMAD.MOV.U32 R4, RZ, RZ, RZ ;  /* 0x000000ffff047224 */ /* 0x000fe200078e00ff */
[C---:B------:R-:W-:Y:S02]  /*1c0f0*/  ISETP.GE.U32.AND P2, PT, R8.reuse, 0x2, PT ;  /* 0x000000020800780c */ /* 0x040fe40003f46070 */
        /* <DEDUP_REMOVED lines=11> */
.L_x_1494:
[----:B------:R-:W-:Y:S01]  /*1c1b0*/  IMAD.MOV.U32 R12, RZ, RZ, 0x2 ;  /* 0x00000002ff0c7424 */ /* 0x000fe200078e00ff */
[----:B------:R-:W-:-:S05]  /*1c1c0*/  SEL R14, R14, RZ, P1 ;  /* 0x000000ff0e0e7207 */ /* 0x000fca0000800000 */
[----:B------:R-:W-:-:S04]  /*1c1d0*/  IMAD.IADD R5, R13, 0x1, R14 ;  /* 0x000000010d057824 */ /* 0x000fc800078e020e */
[----:B------:R-:W-:-:S07]  /*1c1e0*/  IMAD.MOV.U32 R13, RZ, RZ, R5 ;  /* 0x000000ffff0d7224 */ /* 0x000fce00078e0005 */
[----:B------:R-:W-:Y:S05]  /*1c1f0*/  WARPSYNC.COLLECTIVE R15, `(.L_x_1495) ;  /* 0x000000000f087348 */ /* 0x000fea0003c00000 */
[----:B------:R0:W1:Y:S02]  /*1c200*/  SHFL.UP P6, R14, R13, R12, R11 ;  /* 0x0400000c0d0e7389 */ /* 0x00006400000c000b */
[----:B01----:R-:W-:Y:S01]  /*1c210*/  ENDCOLLECTIVE ;  /* 0x000000000000791b */ /* 0x003fe20003800000 */
.L_x_1495:
[----:B------:R-:W-:Y:S01]  /*1c220*/  IMAD.MOV.U32 R12, RZ, RZ, 0x4 ;  /* 0x00000004ff0c7424 */ /* 0x000fe200078e00ff */
[----:B------:R-:W-:-:S05]  /*1c230*/  SEL R2, R14, RZ, P2 ;  /* 0x000000ff0e027207 */ /* 0x000fca0001000000 */
[----:B------:R-:W-:-:S04]  /*1c240*/  IMAD.IADD R2, R5, 0x1, R2 ;  /* 0x0000000105027824 */ /* 0x000fc800078e0202 */
[----:B------:R-:W-:-:S07]  /*1c250*/  IMAD.MOV.U32 R13, RZ, RZ, R2 ;  /* 0x000000ffff0d7224 */ /* 0x000fce00078e0002 */
[----:B------:R-:W-:Y:S05]  /*1c260*/  WARPSYNC.COLLECTIVE R15, `(.L_x_1496) ;  /* 0x000000000f087348 */ /* 0x000fea0003c00000 */
[----:B------:R0:W1:Y:S02]  /*1c270*/  SHFL.UP P6, R14, R13, R12, R11 ;  /* 0x0400000c0d0e7389 */ /* 0x00006400000c000b */
[----:B01----:R-:W-:Y:S01]  /*1c280*/  ENDCOLLECTIVE ;  /* 0x000000000000791b */ /* 0x003fe20003800000 */
.L_x_1496:
[----:B------:R-:W-:Y:S01]  /*1c290*/  IMAD.MOV.U32 R12, RZ, RZ, 0x8 ;  /* 0x00000008ff0c7424 */ /* 0x000fe200078e00ff */
[----:B------:R-:W-:-:S05]  /*1c2a0*/  SEL R3, R14, RZ, P3 ;  /* 0x000000ff0e037207 */ /* 0x000fca0001800000 */
[----:B------:R-:W-:-:S04]  /*1c2b0*/  IMAD.IADD R3, R2, 0x1, R3 ;  /* 0x0000000102037824 */ /* 0x000fc800078e0203 */
[----:B------:R-:W-:-:S07]  /*1c2c0*/  IMAD.MOV.U32 R13, RZ, RZ, R3 ;  /* 0x000000ffff0d7224 */ /* 0x000fce00078e0003 */
[----:B------:R-:W-:Y:S05]  /*1c2d0*/  WARPSYNC.COLLECTIVE R15, `(.L_x_1497) ;  /* 0x000000000f087348 */ /* 0x000fea0003c00000 */
[----:B------:R0:W1:Y:S02]  /*1c2e0*/  SHFL.UP P6, R14, R13, R12, R11 ;  /* 0x0400000c0d0e7389 */ /* 0x00006400000c000b */
[----:B01----:R-:W-:Y:S01]  /*1c2f0*/  ENDCOLLECTIVE ;  /* 0x000000000000791b */ /* 0x003fe20003800000 */
.L_x_1497:
[----:B------:R-:W-:Y:S01]  /*1c300*/  IMAD.MOV.U32 R12, RZ, RZ, 0x10 ;  /* 0x00000010ff0c7424 */ /* 0x000fe200078e00ff */
[----:B------:R-:W-:-:S05]  /*1c310*/  SEL R14, R14, RZ, P4 ;  /* 0x000000ff0e0e7207 */ /* 0x000fca0002000000 */
[----:B------:R-:W-:-:S04]  /*1c320*/  IMAD.IADD R5, R3, 0x1, R14 ;  /* 0x0000000103057824 */ /* 0x000fc800078e020e */
[----:B------:R-:W-:-:S07]  /*1c330*/  IMAD.MOV.U32 R13, RZ, RZ, R5 ;  /* 0x000000ffff0d7224 */ /* 0x000fce00078e0005 */
[----:B------:R-:W-:Y:S05]  /*1c340*/  WARPSYNC.COLLECTIVE R15, `(.L_x_1498) ;  /* 0x000000000f087348 */ /* 0x000fea0003c00000 */
[----:B------:R0:W1:Y:S02]  /*1c350*/  SHFL.UP P6, R14, R13, R12, R11 ;  /* 0x0400000c0d0e7389 */ /* 0x00006400000c000b */
[----:B01----:R-:W-:Y:S01]  /*1c360*/  ENDCOLLECTIVE ;  /* 0x000000000000791b */ /* 0x003fe20003800000 */
.L_x_1498:
        /* <DEDUP_REMOVED lines=8> */
.L_x_1499:
[----:B------:R-:W-:Y:S05]  /*1c3f0*/  BRA `(.L_x_1500) ;  /* 0xffffffc000947947 */ /* 0x000fea000383ffff */
.L_x_1403:
[----:B------:R-:W-:Y:S01]  /*1c400*/  BSSY B0, `(.L_x_1501) ;  /* 0x0000007000007945 */ /* 0x000fe20003800000 */
[----:B------:R-:W-:Y:S02]  /*1c410*/  IMAD.MOV.U32 R12, RZ, RZ, 0x1 ;  /* 0x00000001ff0c7424 */ /* 0x000fe400078e00ff */
[----:B------:R-:W-:Y:S02]  /*1c420*/  IMAD.MOV.U32 R11, RZ, RZ, RZ ;  /* 0x000000ffff0b7224 */ /* 0x000fe400078e00ff */
[----:B------:R-:W-:-:S07]  /*1c430*/  IMAD.MOV.U32 R15, RZ, RZ, -0x1 ;  /* 0xffffffffff0f7424 */ /* 0x000fce00078e00ff */
[----:B------:R-:W-:Y:S05]  /*1c440*/  WARPSYNC.COLLECTIVE R15, `(.L_x_1502) ;  /* 0x000000000f087348 */ /* 0x000fea0003c00000 */
[----:B------:R0:W1:Y:S02]  /*1c450*/  SHFL.UP P6, R14, R13, R12, R11 ;  /* 0x0400000c0d0e7389 */ /* 0x00006400000c000b */
[----:B01----:R-:W-:Y:S01]  /*1c460*/  ENDCOLLECTIVE ;  /* 0x000000000000791b */ /* 0x003fe20003800000 */
.L_x_1502:
[----:B------:R-:W-:Y:S05]  /*1c470*/  BSYNC B0 ;  /* 0x0000000000007941 */ /* 0x000fea0003800000 */
.L_x_1501:
        /* <DEDUP_REMOVED lines=8> */
.L_x_1503:
[----:B------:R-:W-:Y:S01]  /*1c500*/  IMAD.MOV.U32 R12, RZ, RZ, 0x4 ;  /* 0x00000004ff0c7424 */ /* 0x000fe200078e00ff */
[----:B------:R-:W-:-:S05]  /*1c510*/  SEL R2, R14, RZ, P2 ;  /* 0x000000ff0e027207 */ /* 0x000fca0001000000 */
[----:B------:R-:W-:-:S04]  /*1c520*/  IMAD.IADD R2, R13, 0x1, R2 ;  /* 0x000000010d027824 */ /* 0x000fc800078e0202 */
[----:B------:R-:W-:-:S07]  /*1c530*/  IMAD.MOV.U32 R13, RZ, RZ, R2 ;  /* 0x000000ffff0d7224 */ /* 0x000fce00078e0002 */
[----:B------:R-:W-:Y:S05]  /*1c540*/  WARPSYNC.COLLECTIVE R15, `(.L_x_1504) ;  /* 0x000000000f087348 */ /* 0x000fea0003c00000 */
[----:B------:R0:W1:Y:S02]  /*1c550*/  SHFL.UP P6, R14, R13, R12, R11 ;  /* 0x0400000c0d0e7389 */ /* 0x00006400000c000b */
[----:B01----:R-:W-:Y:S01]  /*1c560*/  ENDCOLLECTIVE ;  /* 0x000000000000791b */ /* 0x003fe20003800000 */
.L_x_1504:
[----:B------:R-:W-:Y:S01]  /*1c570*/  IMAD.MOV.U32 R12, RZ, RZ, 0x8 ;  /* 0x00000008ff0c7424 */ /* 0x000fe200078e00ff */
[----:B------:R-:W-:-:S05]  /*1c580*/  SEL R3, R14, RZ, P3 ;  /* 0x000000ff0e037207 */ /* 0x000fca0001800000 */
[----:B------:R-:W-:-:S04]  /*1c590*/  IMAD.IADD R3, R2, 0x1, R3 ;  /* 0x0000000102037824 */ /* 0x000fc800078e0203 */
[----:B------:R-:W-:-:S07]  /*1c5a0*/  IMAD.MOV.U32 R13, RZ, RZ, R3 ;  /* 0x000000ffff0d7224 */ /* 0x000fce00078e0003 */
[----:B------:R-:W-:Y:S05]  /*1c5b0*/  WARPSYNC.COLLECTIVE R15, `(.L_x_1505) ;  /* 0x000000000f087348 */ /* 0x000fea0003c00000 */
[----:B------:R0:W1:Y:S02]  /*1c5c0*/  SHFL.UP P6, R14, R13, R12, R11 ;  /* 0x0400000c0d0e7389 */ /* 0x00006400000c000b */
[----:B01----:R-:W-:Y:S01]  /*1c5d0*/  ENDCOLLECTIVE ;  /* 0x000000000000791b */ /* 0x003fe20003800000 */
.L_x_1505:
[----:B------:R-:W-:Y:S01]  /*1c5e0*/  IMAD.MOV.U32 R12, RZ, RZ, 0x10 ;  /* 0x00000010ff0c7424 */ /* 0x000fe200078e00ff */
[----:B------:R-:W-:-:S05]  /*1c5f0*/  SEL R14, R14, RZ, P4 ;  /* 0x000000ff0e0e7207 */ /* 0x000fca0002000000 */
[----:B------:R-:W-:-:S04]  /*1c600*/  IMAD.IADD R5, R3, 0x1, R14 ;  /* 0x0000000103057824 */ /* 0x000fc800078e020e */
[----:B------:R-:W-:-:S07]  /*1c610*/  IMAD.MOV.U32 R13, RZ, RZ, R5 ;  /* 0x000000ffff0d7224 */ /* 0x000fce00078e0005 */
[----:B------:R-:W-:Y:S05]  /*1c620*/  WARPSYNC.COLLECTIVE R15, `(.L_x_1506) ;  /* 0x000000000f087348 */ /* 0x000fea0003c00000 */
[----:B------:R0:W1:Y:S02]  /*1c630*/  SHFL.UP P6, R14, R13, R12, R11 ;  /* 0x0400000c0d0e7389 */ /* 0x00006400000c000b */
[----:B01----:R-:W-:Y:S01]  /*1c640*/  ENDCOLLECTIVE ;  /* 0x000000000000791b */ /* 0x003fe20003800000 */
.L_x_1506:
        /* <DEDUP_REMOVED lines=8> */
.L_x_1507:
[----:B------:R-:W-:Y:S05]  /*1c6d0*/  BRA `(.L_x_1508) ;  /* 0xffffffc000807947 */ /* 0x000fea000383ffff */
.L_x_1405:
[----:B------:R-:W-:Y:S01]  /*1c6e0*/  BSSY B0, `(.L_x_1509) ;  /* 0x0000006000007945 */ /* 0x000fe20003800000 */
[----:B------:R-:W-:Y:S01]  /*1c6f0*/  PLOP3.LUT P6, PT, P6, PT, PT, 0x8, 0x0 ;  /* 0x000000000000781c */ /* 0x000fe200037ce170 */
[----:B------:R-:W-:-:S12]  /*1c700*/  IMAD.MOV.U32 R15, RZ, RZ, -0x1 ;  /* 0xffffffffff0f7424 */ /* 0x000fd800078e00ff */
[----:B0-----:R-:W-:Y:S05]  /*1c710*/  WARPSYNC.COLLECTIVE R15, `(.L_x_1510) ;  /* 0x000000000f087348 */ /* 0x001fea0003c00000 */
[----:B------:R-:W-:Y:S01]  /*1c720*/  VOTE.ANY R14, PT, P6 ;  /* 0x00000000000e7806 */ /* 0x000fe200030e0100 */
[----:B0-----:R-:W-:Y:S06]  /*1c730*/  ENDCOLLECTIVE ;  /* 0x000000000000791b */ /* 0x001fec0003800000 */
.L_x_1510:
[----:B------:R-:W-:Y:S05]  /*1c740*/  BSYNC B0 ;  /* 0x0000000000007941 */ /* 0x000fea0003800000 */
.L_x_1509:
[----:B------:R-:W-:Y:S02]  /*1c750*/  IMAD.MOV.U32 R3, RZ, RZ, R14 ;  /* 0x000000ffff037224 */ /* 0x000fe400078e000e */
[----:B------:R-:W-:Y:S02]  /*1c760*/  IMAD.MOV.U32 R13, RZ, RZ, R25 ;  /* 0x000000ffff0d7224 */ /* 0x000fe400078e0019 */
[----:B------:R0:W1:Y:S01]  /*1c770*/  POPC R12, R3 ;  /* 0x00000003000c7309 */ /* 0x0000620000000000 */
[----:B------:R-:W-:Y:S02]  /*1c780*/  IMAD.MOV.U32 R11, RZ, RZ, 0x1f ;  /* 0x0000001fff0b7424 */ /* 0x000fe400078e00ff */
[----:B------:R-:W-:-:S07]  /*1c790*/  IMAD.MOV.U32 R15, RZ, RZ, -0x1 ;  /* 0xffffffffff0f7424 */ /* 0x000fce00078e00ff */
[----:B01----:R-:W-:Y:S05]  /*1c7a0*/  WARPSYNC.COLLECTIVE R15, `(.L_x_1511) ;  /* 0x000000000f087348 */ /* 0x003fea0003c00000 */
[----:B-1----:R1:W2:Y:S02]  /*1c7b0*/  SHFL.IDX P6, R14, R13, R12, R11 ;  /* 0x0000000c0d0e7389 */ /* 0x0022a400000c000b */
[----:B012---:R-:W-:Y:S01]  /*1c7c0*/  ENDCOLLECTIVE ;  /* 0x000000000000791b */ /* 0x007fe20003800000 */
.L_x_1511:
[----:B------:R-:W-:Y:S02]  /*1c7d0*/  IMAD.IADD R27, R12, 0x1, R27 ;  /* 0x000000010c1b7824 */ /* 0x000fe400078e021b */
[----:B------:R-:W-:Y:S02]  /*1c7e0*/  IMAD.MOV.U32 R13, RZ, RZ, R4 ;  /* 0x000000ffff0d7224 */ /* 0x000fe400078e0004 */
[----:B------:R-:W-:-:S07]  /*1c7f0*/  IMAD.MOV.U32 R25, RZ, RZ, R14 ;  /* 0x000000ffff197224 */ /* 0x000fce00078e000e */
[----:B------:R-:W-:Y:S05]  /*1c800*/  WARPSYNC.COLLECTIVE R15, `(.L_x_1512) ;  /* 0x000000000f087348 */ /* 0x000fea0003c00000 */
[----:B------:R0:W1:Y:S02]  /*1c810*/  SHFL.IDX P6, R14, R13, R12, R11 ;  /* 0x0000000c0d0e7389 */ /* 0x00006400000c000b */
[----:B01----:R-:W-:Y:S01]  /*1c820*/  ENDCOLLECTIVE ;  /* 0x000000000000791b */ /* 0x003fe20003800000 */
.L_x_1512:
[----:B------:R-:W-:Y:S01]  /*1c830*/  IMAD.MOV.U32 R4, RZ, RZ, R14 ;  /* 0x000000ffff047224 */ /* 0x000fe200078e000e */
[----:B------:R-:W-:Y:S06]  /*1c840*/  BRA `(.L_x_1513) ;  /* 0xffffffc000647947 */ /* 0x000fec000383ffff */
.L_x_1407:
[----:B------:R-:W-:Y:S01]  /*1c850*/  BSSY B0, `(.L_x_1514) ;  /* 0x0000007000007945 */ /* 0x000fe20003800000 */
[----:B------:R-:W-:Y:S02]  /*1c860*/  IMAD.MOV.U32 R13, RZ, RZ, R2 ;  /* 0x000000ffff0d7224 */ /* 0x000fe400078e0002 */
[----:B------:R-:W-:Y:S02]  /*1c870*/  IMAD.MOV.U32 R11, RZ, RZ, 0x1f ;  /* 0x0000001fff0b7424 */ /* 0x000fe400078e00ff */
[----:B------:R-:W-:-:S07]  /*1c880*/  IMAD.MOV.U32 R15, RZ, RZ, -0x1 ;  /* 0xffffffffff0f7424 */ /* 0x000fce00078e00ff */
[----:B0-23--:R-:W-:Y:S05]  /*1c890*/  WARPSYNC.COLLECTIVE R15, `(.L_x_1515) ;  /* 0x000000000f087348 */ /* 0x00dfea0003c00000 */
[----:B------:R1:W4:Y:S02]  /*1c8a0*/  SHFL.IDX P6, R14, R13, R12, R11 ;  /* 0x0000000c0d0e7389 */ /* 0x00032400000c000b */
[----:B01234-:R-:W-:Y:S01]  /*1c8b0*/  ENDCOLLECTIVE ;  /* 0x000000000000791b */ /* 0x01ffe20003800000 */
.L_x_1515:
[----:B------:R-:W-:Y:S05]  /*1c8c0*/  BSYNC B0 ;  /* 0x0000000000007941 */ /* 0x000fea0003800000 */
.L_x_1514:
[----:B------:R-:W-:Y:S01]  /*1c8d0*/  IMAD.MOV.U32 R6, RZ, RZ, R14 ;  /* 0x000000ffff067224 */ /* 0x000fe200078e000e */
[----:B------:R-:W-:Y:S06]  /*1c8e0*/  BRA `(.L_x_1406) ;  /* 0xffffffc000547947 */ /* 0x000fec000383ffff */
.L_x_1413:
[----:B0-----:R0:W1:Y:S02]  /*1c8f0*/  SYNCS.PHASECHK.TRANS64.TRYWAIT P0, [R7+URZ+0x30820], R0 ;  /* 0x03082000070075a7 */ /* 0x001064000800017f */
[----:B-1----:R-:W-:Y:S05]  /*1c900*/  @!P0 NANOSLEEP.SYNCS 0x989680 ;  /* 0x009896800000895d */ /* 0x002fea0003900000 */
[----:B------:R-:W1:Y:S02]  /*1c910*/  @!P0 SYNCS.PHASECHK.TRANS64 P0, [R7+URZ+0x30820], R0 ;  /* 0x03082000070085a7 */ /* 0x000e64000800007f */
[----:B-1----:R-:W-:Y:S05]  /*1c920*/  @!P0 BRA `(.L_x_1413) ;  /* 0xfffffffc00f08947 */ /* 0x002fea000383ffff */
[----:B------:R-:W-:Y:S05]  /*1c930*/  BRA `(.L_x_1516) ;  /* 0xffffffc800ac7947 */ /* 0x000fea000383ffff */
.L_x_1414:
[----:B------:R-:W1:Y:S01]  /*1c940*/  S2R R2, SR_TID.X ;  /* 0x0000000000027919 */ /* 0x000e620000002100 */
[----:B------:R-:W-:Y:S01]  /*1c950*/  BSSY B0, `(.L_x_1517) ;  /* 0x000000a000007945 */ /* 0x000fe20003800000 */
[----:B------:R-:W-:Y:S02]  /*1c960*/  IMAD.MOV.U32 R12, RZ, RZ, RZ ;  /* 0x000000ffff0c7224 */ /* 0x000fe400078e00ff */
[----:B------:R-:W-:Y:S02]  /*1c970*/  IMAD.MOV.U32 R11, RZ, RZ, 0x1f ;  /* 0x0000001fff0b7424 */ /* 0x000fe400078e00ff */
[----:B------:R-:W-:Y:S01]  /*1c980*/  IMAD.MOV.U32 R15, RZ, RZ, -0x1 ;  /* 0xffffffffff0f7424 */ /* 0x000fe200078e00ff */
[----:B-1----:R-:W-:-:S04]  /*1c990*/  SHF.R.U32.HI R2, RZ, 0x5, R2 ;  /* 0x00000005ff027819 */ /* 0x002fc80000011602 */
[----:B------:R-:W-:-:S05]  /*1c9a0*/  LOP3.LUT R2, R2, 0x3, RZ, 0xc0, !PT ;  /* 0x0000000302027812 */ /* 0x000fca00078ec0ff */
[----:B------:R-:W-:-:S07]  /*1c9b0*/  IMAD.MOV.U32 R13, RZ, RZ, R2 ;  /* 0x000000ffff0d7224 */ /* 0x000fce00078e0002 */
[----:B0-2---:R-:W-:Y:S05]  /*1c9c0*/  WARPSYNC.COLLECTIVE R15, `(.L_x_1518) ;  /* 0x000000000f087348 */ /* 0x005fea0003c00000 */
[----:B------:R1:W3:Y:S02]  /*1c9d0*/  SHFL.IDX P6, R14, R13, R12, R11 ;  /* 0x0000000c0d0e7389 */ /* 0x0002e400000c000b */
[----:B0123--:R-:W-:Y:S01]  /*1c9e0*/  ENDCOLLECTIVE ;  /* 0x000000000000791b */ /* 0x00ffe20003800000 */
.L_x_1518:
[----:B------:R-:W-:Y:S05]  /*1c9f0*/  BSYNC B0 ;  /* 0x0000000000007941 */ /* 0x000fea0003800000 */
.L_x_1517:
[----:B------:R-:W-:Y:S05]  /*1ca00*/  BRA `(.L_x_1519) ;  /* 0xffffffc800947947 */ /* 0x000fea000383ffff */
.L_x_1417:
[----:B------:R-:W-:Y:S01]  /*1ca10*/  BSSY B1, `(.L_x_1520) ;  /* 0x0000006000017945 */ /* 0x000fe20003800000 */
[----:B------:R-:W-:-:S07]  /*1ca20*/  IMAD.MOV.U32 R15, RZ, RZ, -0x1 ;  /* 0xffffffffff0f7424 */ /* 0x000fce00078e00ff */
[----:B0-2---:R-:W-:Y:S05]  /*1ca30*/  WARPSYNC.COLLECTIVE R15, `(.L_x_1521) ;  /* 0x000000000f0c7348 */ /* 0x005fea0003c00000 */
[----:B------:R-:W-:Y:S02]  /*1ca40*/  ELECT P6, UR62, PT ;  /* 0x00000000003e782f */ /* 0x000fe400038c0000 */
[----:B------:R-:W-:Y:S01]  /*1ca50*/  MOV R14, UR62 ;  /* 0x0000003e000e7c02 */ /* 0x000fe20008000f00 */
[----:B0-2---:R-:W-:Y:S10]  /*1ca60*/  ENDCOLLECTIVE ;  /* 0x000000000000791b */ /* 0x005ff40003800000 */
.L_x_1521:
[----:B------:R-:W-:Y:S05]  /*1ca70*/  BSYNC B1 ;  /* 0x0000000000017941 */ /* 0x000fea0003800000 */
.L_x_1520:
[----:B------:R-:W-:Y:S05]  /*1ca80*/  BRA `(.L_x_1522) ;  /* 0xffffffc8008c7947 */ /* 0x000fea000383ffff */
.L_x_1419:
[----:B0-----:R0:W1:Y:S02]  /*1ca90*/  SYNCS.PHASECHK.TRANS64.TRYWAIT P1, [R5+URZ+0x30840], R0 ;  /* 0x03084000050075a7 */ /* 0x001064000802017f */
[----:B-1----:R-:W-:Y:S05]  /*1caa0*/  @!P1 NANOSLEEP.SYNCS 0x989680 ;  /* 0x009896800000995d */ /* 0x002fea0003900000 */
[----:B------:R-:W1:Y:S02]  /*1cab0*/  @!P1 SYNCS.PHASECHK.TRANS64 P1, [R5+URZ+0x30840], R0 ;  /* 0x03084000050095a7 */ /* 0x000e64000802007f */
[----:B-1----:R-:W-:Y:S05]  /*1cac0*/  @!P1 BRA `(.L_x_1419) ;  /* 0xfffffffc00f09947 */ /* 0x002fea000383ffff */
[----:B------:R-:W-:Y:S05]  /*1cad0*/  BRA `(.L_x_1523) ;  /* 0xffffffc800b47947 */ /* 0x000fea000383ffff */
.L_x_1421:
[----:B-1----:R1:W3:Y:S02]  /*1cae0*/  SYNCS.PHASECHK.TRANS64.TRYWAIT P1, [R3+URZ+0x30840], R2 ;  /* 0x03084002030075a7 */ /* 0x0022e4000802017f */
[----:B---3--:R-:W-:Y:S05]  /*1caf0*/  @!P1 NANOSLEEP.SYNCS 0x989680 ;  /* 0x009896800000995d */ /* 0x008fea0003900000 */
[----:B------:R-:W3:Y:S02]  /*1cb00*/  @!P1 SYNCS.PHASECHK.TRANS64 P1, [R3+URZ+0x30840], R2 ;  /* 0x03084002030095a7 */ /* 0x000ee4000802007f */
[----:B---3--:R-:W-:Y:S05]  /*1cb10*/  @!P1 BRA `(.L_x_1421) ;  /* 0xfffffffc00f09947 */ /* 0x008fea000383ffff */
[----:B------:R-:W-:Y:S05]  /*1cb20*/  BRA `(.L_x_1524) ;  /* 0xffffffc800c07947 */ /* 0x000fea000383ffff */
.L_x_1423:
[----:B---3--:R3:W4:Y:S02]  /*1cb30*/  SYNCS.PHASECHK.TRANS64.TRYWAIT P1, [R5+URZ+0x30860], R0 ;  /* 0x03086000050075a7 */ /* 0x008724000802017f */
[----:B----4-:R-:W-:Y:S05]  /*1cb40*/  @!P1 NANOSLEEP.SYNCS 0x989680 ;  /* 0x009896800000995d */ /* 0x010fea0003900000 */
[----:B------:R-:W4:Y:S02]  /*1cb50*/  @!P1 SYNCS.PHASECHK.TRANS64 P1, [R5+URZ+0x30860], R0 ;  /* 0x03086000050095a7 */ /* 0x000f24000802007f */
[----:B----4-:R-:W-:Y:S05]  /*1cb60*/  @!P1 BRA `(.L_x_1423) ;  /* 0xfffffffc00f09947 */ /* 0x010fea000383ffff */
[----:B------:R-:W-:Y:S05]  /*1cb70*/  BRA `(.L_x_1525) ;  /* 0xffffffc800bc7947 */ /* 0x000fea000383ffff */
.L_x_1526:
        /* <DEDUP_REMOVED lines=16> */
.L_x_3275:


//--------------------- .text._ZN7cutlass13device_kernelIN5flash11enable_sm90INS1_16FlashAttnFwdSm90INS1_25CollectiveMainloopFwdSm90ILi2EN4cute5tupleIJNS5_1CILi1EEES8_S8_EEENS6_IJNS7_ILi128EEENS7_ILi64EEENS7_ILi256EEEEEELi256ENS_6half_tEfNS_4arch4Sm90ELb0ELb1ELb1ELb1ELb1ELb1ELb0ELb1ELb1ELb1ELb1ELb0EEENS1_21CollectiveEpilogueFwdINS6_IJSA_SC_SB_EEES9_SE_SG_Li256ELb1ELb1ELb1ELb0EEENS1_36VarlenDynamicPersistentTileSchedulerILi128ELi64ELi256ELi128ELb1ELb1ELb1ELb1ELb0ELb1EEEEEEEEEvNT_6ParamsE --------------------------
	.section	.text._ZN7cutlass13device_kernelIN5flash11enable_sm90INS1_16FlashAttnFwdSm90INS1_25CollectiveMainloopFwdSm90ILi2EN4cute5tupleIJNS5_1CILi1EEES8_S8_EEENS6_IJNS7_ILi128EEENS7_ILi64EEENS7_ILi256EEEEEELi256ENS_6half_tEfNS_4arch4Sm90ELb0ELb1ELb1ELb1ELb1ELb1ELb0ELb1ELb1ELb1ELb1ELb0EEENS1_21CollectiveEpilogueFwdINS6_IJSA_SC_SB_EEES9_SE_SG_Li256ELb1ELb1ELb1ELb0EEENS1_36VarlenDynamicPersistentTileSchedulerILi128ELi64ELi256ELi128ELb1ELb1ELb1ELb1ELb0ELb1EEEEEEEEEvNT_6ParamsE,"ax",@progbits
	.align	128
.text._ZN7cutlass13device_kernelIN5flash11enable_sm90INS1_16FlashAttnFwdSm90INS1_25CollectiveMainloopFwdSm90ILi2EN4cute5tupleIJNS5_1CILi1EEES8_S8_EEENS6_IJNS7_ILi128EEENS7_ILi64EEENS7_ILi256EEEEEELi256ENS_6half_tEfNS_4arch4Sm90ELb0ELb1ELb1ELb1ELb1ELb1ELb0ELb1ELb1ELb1ELb1ELb0EEENS1_21CollectiveEpilogueFwdINS6_IJSA_SC_SB_EEES9_SE_SG_Li256ELb1ELb1ELb1ELb0EEENS1_36VarlenDynamicPersistentTileSchedulerILi128ELi64ELi256ELi128ELb1ELb1ELb1ELb1ELb0ELb1EEEEEEEEEvNT_6ParamsE:
        .type           _ZN7cutlass13device_kernelIN5flash11enable_sm90INS1_16FlashAttnFwdSm90INS1_25CollectiveMainloopFwdSm90ILi2EN4cute5tupleIJNS5_1CILi1EEES8_S8_EEENS6_IJNS7_ILi128EEENS7_ILi64EEENS7_ILi256EEEEEELi256ENS_6half_tEfNS_4arch4Sm90ELb0ELb1ELb1ELb1ELb1ELb1ELb0ELb1ELb1ELb1ELb1ELb0EEENS1_21CollectiveEpilogueFwdINS6_IJSA_SC_SB_EEES9_SE_SG_Li256ELb1ELb1ELb1ELb0EEENS1_36VarlenDynamicPersistentTileSchedulerILi128ELi64ELi256ELi128ELb1ELb1ELb1ELb1ELb0ELb1EEEEEEEEEvNT_6ParamsE,@function
        .size           _ZN7cutlass13device_kernelIN5flash11enable_sm90INS1_16FlashAttnFwdSm90INS1_25CollectiveMainloopFwdSm90ILi2EN4cute5tupleIJNS5_1CILi1EEES8_S8_EEENS6_IJNS7_ILi128EEENS7_ILi64EEENS7_ILi256EEEEEELi256ENS_6half_tEfNS_4arch4Sm90ELb0ELb1ELb1ELb1ELb1ELb1ELb0ELb1ELb1ELb1ELb1ELb0EEENS1_21CollectiveEpilogueFwdINS6_IJSA_SC_SB_EEES9_SE_SG_Li256ELb1ELb1ELb1ELb0EEENS1_36VarlenDynamicPersistentTileSchedulerILi128ELi64ELi256ELi128ELb1ELb1ELb1ELb1ELb0ELb1EEEEEEEEEvNT_6ParamsE,(.L_x_3276 - _ZN7cutlass13device_kernelIN5flash11enable_sm90INS1_16FlashAttnFwdSm90INS1_25CollectiveMainloopFwdSm90ILi2EN4cute5tupleIJNS5_1CILi1EEES8_S8_EEENS6_IJNS7_ILi128EEENS7_ILi64EEENS7_ILi256EEEEEELi256ENS_6half_tEfNS_4arch4Sm90ELb0ELb1ELb1ELb1ELb1ELb1ELb0ELb1ELb1ELb1ELb1ELb0EEENS1_21CollectiveEpilogueFwdINS6_IJSA_SC_SB_EEES9_SE_SG_Li256ELb1ELb1ELb1ELb0EEENS1_36VarlenDynamicPersistentTileSchedulerILi128ELi64ELi256ELi128ELb1ELb1ELb1ELb1ELb0ELb1EEEEEEEEEvNT_6ParamsE)
        .other          _ZN7cutlass13device_kernelIN5flash11enable_sm90INS1_16FlashAttnFwdSm90INS1_25CollectiveMainloopFwdSm90ILi2EN4cute5tupleIJNS5_1CILi1EEES8_S8_EEENS6_IJNS7_ILi128EEENS7_ILi64EEENS7_ILi256EEEEEELi256ENS_6half_tEfNS_4arch4Sm90ELb0ELb1ELb1ELb1ELb1ELb1ELb0ELb1ELb1ELb1ELb1ELb0EEENS1_21CollectiveEpilogueFwdINS6_IJSA_SC_SB_EEES9_SE_SG_Li256ELb1ELb1ELb1ELb0EEENS1_36VarlenDynamicPersistentTileSchedulerILi128ELi64ELi256ELi128ELb1ELb1ELb1ELb1ELb0ELb1EEEEEEEEEvNT_6ParamsE,@"STO_CUDA_ENTRY STV_DEFAULT"
_ZN7cutlass13device_kernelIN5flash11enable_sm90INS1_16FlashAttnFwdSm90INS1_25CollectiveMainloopFwdSm90ILi2EN4cute5tupleIJNS5_1CILi1EEES8_S8_EEENS6_IJNS7_ILi128EEENS7_ILi64EEENS7_ILi256EEEEEELi256ENS_6half_tEfNS_4arch4Sm90ELb0ELb1ELb1ELb1ELb1ELb1ELb0ELb1ELb1ELb1ELb1ELb0EEENS1_21CollectiveEpilogueFwdINS6_IJSA_SC_SB_EEES9_SE_SG_Li256ELb1ELb1ELb1ELb0EEENS1_36VarlenDynamicPersistentTileSchedulerILi128ELi64ELi256ELi128ELb1ELb1ELb1ELb1ELb0ELb1EEEEEEEEEvNT_6ParamsE:
        /* <DEDUP_REMOVED lines=18> */
.L_x_1528:
[----:B------:R-:W-:Y:S05]  /*0120*/  BSYNC B0 ;  /* 0x0000000000007941 */ /* 0x000fea0003800000 */
.L_x_1527:
        /* <DEDUP_REMOVED lines=41> */
.L_x_1529:
        /* <DEDUP_REMOVED lines=22> */
.L_x_1530:
        /* <DEDUP_REMOVED lines=18> */
.L_x_1531:
        /* <DEDUP_REMOVED lines=22> */
.L_x_1532:
        /* <DEDUP_REMOVED lines=22> */
.L_x_1533:
[----:B0-----:R-:W-:Y:S01]  /*0900*/  UMOV UR4, 0x1 ;  /* 0x0000000100047882 */ /* 0x001fe20000000000 */
[----:B------:R-:W-:Y:S01]  /*0910*/  PLOP3.LUT P0, PT, PT, PT, UP0, 0x80, 0x0 ;  /* 0x000000000000781c */ /* 0x000fe20003f0f008 */
[----:B------:R-:W-:Y:S01]  /*0920*/  USEL UR4, UR4, 0x2, !UP0 ;  /* 0x0000000204047887 */ /* 0x000fe2000c000000 */
[----:B------:R-:W-:Y:S01]  /*0930*/  NOP ;  /* 0x0000000000007918 */ /* 0x000fe20000000000 */
[----:B------:R-:W-:Y:S01]  /*0940*/  ULDC.64 UR60, c[0x0][0x208] ;  /* 0x00008200003c7ab9 */ /* 0x000fe20000000a00 */
[----:B------:R-:W-:Y:S03]  /*0950*/  BSSY B9, `(.L_x_1534) ;  /* 0x0002c96000097945 */ /* 0x000fe60003800000 */
[----:B------:R-:W-:-:S05]  /*0960*/  IMAD.U32 R3, RZ, RZ, UR4 ;  /* 0x00000004ff037e24 */ /* 0x000fca000f8e00ff */
[----:B------:R0:W-:Y:S01]  /*0970*/  STL [R1+0xdc], R3 ;  /* 0x0000dc0301007387 */ /* 0x0001e20000100800 */
[----:B-12-4-:R-:W-:Y:S06]  /*0980*/  BAR.SYNC.DEFER_BLOCKING 0x0 ;  /* 0x0000000000007b1d */ /* 0x016fec0000010000 */
[----:B------:R-:W-:Y:S05]  /*0990*/  @!P0 BRA `(.L_x_1535) ;  /* 0x0000024000fc8947 */ /* 0x000fea0003800000 */
.L_x_1536:
[----:B------:R-:W-:-:S08]  /*09a0*/  NOP ;  /* 0x0000000000007918 */ /* 0x000fd00000000000 */
[----:B------:R-:W1:Y:S02]  /*09b0*/  USETMAXREG.TRY_ALLOC.CTAPOOL UP0, 0xe8 ;  /* 0x000000e8000079c8 */ /* 0x000e640008000600 */
[----:B-1----:R-:W-:-:S13]  /*09c0*/  PLOP3.LUT P0, PT, PT, PT, UP0, 0x80, 0x0 ;  /* 0x000000000000781c */ /* 0x002fda0003f0f008 */
[----:B------:R-:W-:Y:S05]  /*09d0*/  @!P0 BRA `(.L_x_1536) ;  /* 0xfffffffc00f08947 */ /* 0x000fea000383ffff */
[----:B------:R-:W1:Y:S08]  /*09e0*/  S2UR UR4, SR_CgaCtaId ;  /* 0x00000000000479c3 */ /* 0x000e700000008800 */
[----:B------:R-:W-:Y:S06]  /*09f0*/  BAR.ARV 0x8, 0x180 ;  /* 0x0206000000007b1d */ /* 0x000fec0000002000 */
[----:B------:R-:W-:-:S02]  /*0a00*/  MOV R17, 0x400 ;  /* 0x0000040000117802 */ /* 0x000fc40000000f00 */
[----:B------:R-:W-:Y:S01]  /*0a10*/  BAR.SYNC.DEFER_BLOCKING 0x5, 0x180 ;  /* 0x0146000000007b1d */ /* 0x000fe20000010000 */
[----:B-1----:R-:W-:-:S05]  /*0a20*/  IMAD.U32 R2, RZ, RZ, UR4 ;  /* 0x00000004ff027e24 */ /* 0x002fca000f8e00ff */
[----:B------:R-:W-:Y:S01]  /*0a30*/  ULDC UR4, c[0x0][0xc3c] ;  /* 0x00030f0000047ab9 */ /* 0x000fe20000000800 */
[----:B------:R-:W-:Y:S01]  /*0a40*/  LEA R17, R2, R17, 0x18 ;  /* 0x0000001102117211 */ /* 0x000fe200078ec0ff */
[----:B------:R-:W-:Y:S04]  /*0a50*/  STL [R1+0xc], R2 ;  /* 0x00000c0201007387 */ /* 0x000fe80000100800 */
[----:B------:R-:W1:Y:S01]  /*0a60*/  LDS.128 R24, [R17+0x308d0] ;  /* 0x0308d00011187984 */ /* 0x000e620000000c00 */
[----:B------:R-:W-:Y:S06]  /*0a70*/  BAR.ARV 0x4, 0x180 ;  /* 0x0106000000007b1d */ /* 0x000fec0000002000 */
[----:B-1----:R-:W-:-:S13]  /*0a80*/  ISETP.GE.AND P0, PT, R27, UR4, PT ;  /* 0x000000041b007c0c */ /* 0x002fda000bf06270 */
[----:B------:R-:W-:Y:S05]  /*0a90*/  @P0 BRA `(.L_x_1537) ;  /* 0x000002c800040947 */ /* 0x000fea0003800000 */
[----:B------:R-:W2:Y:S01]  /*0aa0*/  LDL R2, [R1+0xdc] ;  /* 0x0000dc0001027983 */ /* 0x000ea20000100800 */
[----:B------:R-:W-:Y:S01]  /*0ab0*/  VIADD R0, R0, 0xffffff80 ;  /* 0xffffff8000007836 */ /* 0x000fe20000000000 */
[----:B------:R-:W-:Y:S01]  /*0ac0*/  MOV R200, RZ ;  /* 0x000000ff00c87202 */ /* 0x000fe20000000f00 */
[----:B------:R-:W-:Y:S02]  /*0ad0*/  IMAD.MOV.U32 R218, RZ, RZ, RZ ;  /* 0x000000ffffda7224 */ /* 0x000fe400078e00ff */
[----:B------:R-:W-:Y:S01]  /*0ae0*/  IMAD.MOV.U32 R202, RZ, RZ, RZ ;  /* 0x000000ffffca7224 */ /* 0x000fe200078e00ff */
[----:B0-----:R-:W-:-:S04]  /*0af0*/  SHF.R.S32.HI R3, RZ, 0x1f, R0 ;  /* 0x0000001fff037819 */ /* 0x001fc80000011400 */
[CC--:B------:R-:W-:Y:S02]  /*0b00*/  LEA.HI R5, R3.reuse, R0.reuse, RZ, 0x2 ;  /* 0x0000000003057211 */ /* 0x0c0fe400078f10ff */
[CC--:B------:R-:W-:Y:S02]  /*0b10*/  LEA.HI R4, R3.reuse, R0.reuse, RZ, 0x5 ;  /* 0x0000000003047211 */ /* 0x0c0fe400078f28ff */
[CC--:B------:R-:W-:Y:S02]  /*0b20*/  LEA.HI R6, R3.reuse, R0.reuse, RZ, 0x3 ;  /* 0x0000000003067211 */ /* 0x0c0fe400078f18ff */
[----:B------:R-:W-:Y:S01]  /*0b30*/  LEA.HI R8, R3, R0, RZ, 0x6 ;  /* 0x0000000003087211 */ /* 0x000fe200078f30ff */
[----:B------:R-:W-:Y:S01]  /*0b40*/  IMAD.SHL.U32 R4, R4, 0x20, RZ ;  /* 0x0000002004047824 */ /* 0x000fe200078e00ff */
[----:B------:R-:W-:Y:S02]  /*0b50*/  LOP3.LUT R13, R5, 0xfffffffc, RZ, 0xc0, !PT ;  /* 0xfffffffc050d7812 */ /* 0x000fe400078ec0ff */
[----:B------:R-:W-:Y:S01]  /*0b60*/  LOP3.LUT R9, R6, 0xfffffff8, RZ, 0xc0, !PT ;  /* 0xfffffff806097812 */ /* 0x000fe200078ec0ff */
[----:B------:R-:W-:Y:S01]  /*0b70*/  IMAD.SHL.U32 R8, R8, 0x8, RZ ;  /* 0x0000000808087824 */ /* 0x000fe200078e00ff */
[----:B------:R-:W-:Y:S01]  /*0b80*/  LOP3.LUT R4, R4, 0xfffffc00, RZ, 0xc0, !PT ;  /* 0xfffffc0004047812 */ /* 0x000fe200078ec0ff */
[C---:B------:R-:W-:Y:S01]  /*0b90*/  IMAD.IADD R13, R0.reuse, 0x1, -R13 ;  /* 0x00000001000d7824 */ /* 0x040fe200078e0a0d */
[----:B------:R-:W-:Y:S01]  /*0ba0*/  SHF.R.S32.HI R22, RZ, 0x3, R6 ;  /* 0x00000003ff167819 */ /* 0x000fe20000011406 */
[----:B------:R-:W-:Y:S01]  /*0bb0*/  IMAD.IADD R12, R0, 0x1, -R9 ;  /* 0x00000001000c7824 */ /* 0x000fe200078e0a09 */
[----:B------:R-:W-:-:S03]  /*0bc0*/  LOP3.LUT R29, R8, 0xfffffe00, RZ, 0xc0, !PT ;  /* 0xfffffe00081d7812 */ /* 0x000fc600078ec0ff */
[----:B------:R-:W-:Y:S01]  /*0bd0*/  VIADD R6, R22, 0x60 ;  /* 0x0000006016067836 */ /* 0x000fe20000000000 */
[----:B------:R-:W-:Y:S01]  /*0be0*/  STL [R1+0x84], R12 ;  /* 0x0000840c01007387 */ /* 0x000fe20000100800 */
[C---:B------:R-:W-:Y:S01]  /*0bf0*/  SHF.L.U32 R204, R12.reuse, 0x2, RZ ;  /* 0x000000020ccc7819 */ /* 0x040fe200000006ff */
[----:B------:R-:W-:Y:S02]  /*0c00*/  IMAD.SHL.U32 R18, R12, 0x8, RZ ;  /* 0x000000080c127824 */ /* 0x000fe400078e00ff */
[----:B------:R-:W-:Y:S02]  /*0c10*/  VIADD R28, R22, 0x20 ;  /* 0x00000020161c7836 */ /* 0x000fe40000000000 */
[----:B------:R-:W-:-:S04]  /*0c20*/  VIADD R20, R204, 0x40 ;  /* 0x00000040cc147836 */ /* 0x000fc80000000000 */
[----:B------:R-:W-:Y:S01]  /*0c30*/  IMAD.IADD R203, R204, 0x1, R20 ;  /* 0x00000001cccb7824 */ /* 0x000fe200078e0214 */
[----:B--2---:R-:W-:Y:S02]  /*0c40*/  R2UR UR4, R2 ;  /* 0x00000000020472ca */ /* 0x004fe400000e0000 */
[CC--:B------:R-:W-:Y:S02]  /*0c50*/  LEA.HI R2, R3.reuse, R0.reuse, RZ, 0x4 ;  /* 0x0000000003027211 */ /* 0x0c0fe400078f20ff */
[----:B------:R-:W-:Y:S02]  /*0c60*/  LEA.HI R3, R3, R0, RZ, 0x7 ;  /* 0x0000000003037211 */ /* 0x000fe400078f38ff */
[----:B------:R-:W-:Y:S02]  /*0c70*/  SHF.R.S32.HI R7, RZ, 0x4, R2 ;  /* 0x00000004ff077819 */ /* 0x000fe40000011402 */
[----:B------:R-:W-:Y:S02]  /*0c80*/  LOP3.LUT R5, R2, 0x3fffff0, RZ, 0xc0, !PT ;  /* 0x03fffff002057812 */ /* 0x000fe400078ec0ff */
[----:B------:R-:W-:-:S02]  /*0c90*/  LOP3.LUT R11, R3, 0xffffff80, RZ, 0xc0, !PT ;  /* 0xffffff80030b7812 */ /* 0x000fc400078ec0ff */
[----:B------:R-:W-:Y:S01]  /*0ca0*/  LEA.HI R2, R2, R7, RZ, 0x1 ;  /* 0x0000000702027211 */ /* 0x000fe200078f08ff */
[----:B------:R-:W-:Y:S01]  /*0cb0*/  ULOP3.LUT UR4, UR4, 0x1, URZ, 0xfc, !UPT ;  /* 0x0000000104047892 */ /* 0x000fe2000f8efc3f */
[C---:B------:R-:W-:Y:S01]  /*0cc0*/  IADD3 R5, R0.reuse, -R5, RZ ;  /* 0x8000000500057210 */ /* 0x040fe20007ffe0ff */
[----:B------:R-:W-:Y:S01]  /*0cd0*/  IMAD.IADD R24, R0, 0x1, -R11 ;  /* 0x0000000100187824 */ /* 0x000fe200078e0a0b */
[----:B------:R-:W-:Y:S02]  /*0ce0*/  LOP3.LUT R2, R2, 0x1ffffffe, RZ, 0xc0, !PT ;  /* 0x1ffffffe02027812 */ /* 0x000fe400078ec0ff */
[----:B------:R-:W-:Y:S01]  /*0cf0*/  SHF.R.S32.HI R0, RZ, 0x7, R3 ;  /* 0x00000007ff007819 */ /* 0x000fe20000011403 */
[----:B------:R-:W-:Y:S01]  /*0d00*/  IMAD R5, R5, 0x40, R4 ;  /* 0x0000004005057824 */ /* 0x000fe200078e0204 */
[----:B------:R-:W-:Y:S01]  /*0d10*/  SHF.R.S32.HI R9, RZ, 0x1f, R24 ;  /* 0x0000001fff097819 */ /* 0x000fe20000011418 */
[----:B------:R-:W-:Y:S01]  /*0d20*/  IMAD.IADD R2, R7, 0x1, -R2 ;  /* 0x0000000107027824 */ /* 0x000fe200078e0a02 */
[----:B------:R-:W-:Y:S01]  /*0d30*/  LEA.HI R3, R3, R0, RZ, 0x1 ;  /* 0x0000000003037211 */ /* 0x000fe200078f08ff */
[----:B------:R-:W-:Y:S01]  /*0d40*/  STL [R1+0xa8], R24 ;  /* 0x0000a81801007387 */ /* 0x000fe20000100800 */
[----:B------:R-:W-:Y:S01]  /*0d50*/  LEA.HI R10, R9, R24, RZ, 0x2 ;  /* 0x00000018090a7211 */ /* 0x000fe200078f10ff */
[----:B------:R-:W-:Y:S01]  /*0d60*/  IMAD R2, R2, 0x8, R5 ;  /* 0x0000000802027824 */ /* 0x000fe200078e0205 */
[----:B------:R-:W-:Y:S01]  /*0d70*/  LOP3.LUT R3, R3, 0x3fffffe, RZ, 0xc0, !PT ;  /* 0x03fffffe03037812 */ /* 0x000fe200078ec0ff */
[----:B------:R-:W-:Y:S01]  /*0d80*/  STL [R1+0x10], R22 ;  /* 0x0000101601007387 */ /* 0x000fe20000100800 */
[----:B------:R-:W-:-:S02]  /*0d90*/  SHF.R.S32.HI R4, RZ, 0x2, R10 ;  /* 0x00000002ff047819 */ /* 0x000fc4000001140a */
[----:B------:R-:W-:Y:S01]  /*0da0*/  SHF.R.S32.HI R7, RZ, 0x1f, R10 ;  /* 0x0000001fff077819 */ /* 0x000fe2000001140a */
[----:B------:R0:W-:Y:S01]  /*0db0*/  STL [R1+0xd8], R2 ;  /* 0x0000d80201007387 */ /* 0x0001e20000100800 */
[----:B------:R-:W-:Y:S02]  /*0dc0*/  IADD3 R3, R0, -R3, RZ ;  /* 0x8000000300037210 */ /* 0x000fe40007ffe0ff */
[----:B------:R-:W-:Y:S01]  /*0dd0*/  LEA.HI R7, R7, R4, RZ, 0x3 ;  /* 0x0000000407077211 */ /* 0x000fe200078f18ff */
[----:B------:R-:W-:Y:S01]  /*0de0*/  STL [R1+0x48], R20 ;  /* 0x0000481401007387 */ /* 0x000fe20000100800 */
[----:B------:R-:W-:Y:S02]  /*0df0*/  LEA.HI R0, R13, R13, RZ, 0x1 ;  /* 0x0000000d0d007211 */ /* 0x000fe400078f08ff */
[----:B------:R-:W-:Y:S01]  /*0e00*/  LOP3.LUT R7, R7, 0xfffffff8, RZ, 0xc0, !PT ;  /* 0xfffffff807077812 */ /* 0x000fe200078ec0ff */
[----:B------:R1:W-:Y:S01]  /*0e10*/  STL [R1+0xc8], R28 ;  /* 0x0000c81c01007387 */ /* 0x0003e20000100800 */
[----:B------:R-:W-:Y:S01]  /*0e20*/  LOP3.LUT R0, R0, 0x1ffffffe, RZ, 0xc0, !PT ;  /* 0x1ffffffe00007812 */ /* 0x000fe200078ec0ff */
[----:B0-----:R-:W-:Y:S01]  /*0e30*/  VIADD R2, R22, 0x40 ;  /* 0x0000004016027836 */ /* 0x001fe20000000000 */
[----:B------:R-:W-:Y:S01]  /*0e40*/  LEA.HI R9, R9, R24, RZ, 0x5 ;  /* 0x0000001809097211 */ /* 0x000fe200078f28ff */
[----:B------:R-:W-:Y:S01]  /*0e50*/  IMAD.IADD R4, R4, 0x1, -R7 ;  /* 0x0000000104047824 */ /* 0x000fe200078e0a07 */
[----:B------:R-:W-:Y:S01]  /*0e60*/  SHF.R.S32.HI R7, RZ, 0x1f, R6 ;  /* 0x0000001fff077819 */ /* 0x000fe20000011406 */
[----:B------:R-:W-:Y:S01]  /*0e70*/  IMAD.IADD R13, R13, 0x1, -R0 ;  /* 0x000000010d0d7824 */ /* 0x000fe200078e0a00 */
[----:B------:R-:W-:Y:S01]  /*0e80*/  SHF.R.S32.HI R5, RZ, 0x1f, R2 ;  /* 0x0000001fff057819 */ /* 0x000fe20000011402 */
[----:B------:R-:W-:Y:S01]  /*0e90*/  STL [R1+0x70], R29 ;  /* 0x0000701d01007387 */ /* 0x000fe20000100800 */
[----:B------:R-:W-:Y:S01]  /*0ea0*/  LEA.HI R7, R7, R6, RZ, 0x3 ;  /* 0x0000000607077211 */ /* 0x000fe200078f18ff */
[----:B------:R-:W-:Y:S01]  /*0eb0*/  IMAD.SHL.U32 R6, R6, 0x40, RZ ;  /* 0x0000004006067824 */ /* 0x000fe200078e00ff */
[----:B------:R-:W-:Y:S01]  /*0ec0*/  LEA.HI R5, R5, R2, RZ, 0x3 ;  /* 0x0000000205057211 */ /* 0x000fe200078f18ff */
[----:B------:R-:W-:Y:S01]  /*0ed0*/  IMAD.SHL.U32 R2, R2, 0x40, RZ ;  /* 0x0000004002027824 */ /* 0x000fe200078e00ff */
[----:B------:R-:W-:Y:S01]  /*0ee0*/  SHF.R.S32.HI R9, RZ, 0x5, R9 ;  /* 0x00000005ff097819 */ /* 0x000fe20000011409 */
[----:B------:R-:W-:Y:S01]  /*0ef0*/  IMAD.SHL.U32 R14, R7, 0x40, RZ ;  /* 0x00000040070e7824 */ /* 0x000fe200078e00ff */
[----:B------:R-:W-:-:S02]  /*0f00*/  SHF.L.U32 R5, R5, 0x6, RZ ;  /* 0x0000000605057819 */ /* 0x000fc400000006ff */
[----:B------:R-:W-:Y:S01]  /*0f10*/  LOP3.LUT R0, R2, 0x1c0, RZ, 0xc0, !PT ;  /* 0x000001c002007812 */ /* 0x000fe200078ec0ff */
[----:B------:R-:W-:Y:S01]  /*0f20*/  IMAD R4, R9, 0x10, R4 ;  /* 0x0000001009047824 */ /* 0x000fe200078e0204 */
[----:B------:R-:W-:Y:S02]  /*0f30*/  SHF.R.S32.HI R2, RZ, 0x1f, R203 ;  /* 0x0000001fff027819 */ /* 0x000fe400000114cb */
[----:B------:R-:W-:Y:S01]  /*0f40*/  LOP3.LUT R12, R6, 0x1c0, RZ, 0xc0, !PT ;  /* 0x000001c0060c7812 */ /* 0x000fe200078ec0ff */
[----:B------:R-:W-:Y:S01]  /*0f50*/  IMAD R4, R3, 0x40, R4 ;  /* 0x0000004003047824 */ /* 0x000fe200078e0204 */
[----:B------:R-:W-:Y:S01]  /*0f60*/  LEA.HI R201, R2, R203, RZ, 0x3 ;  /* 0x000000cb02c97211 */ /* 0x000fe200078f18ff */
[----:B------:R-:W-:Y:S01]  /*0f70*/  VIADD R3, R204, 0x60 ;  /* 0x00000060cc037836 */ /* 0x000fe20000000000 */
[----:B------:R-:W-:Y:S02]  /*0f80*/  LOP3.LUT R7, R5, 0xfffffe00, RZ, 0xc0, !PT ;  /* 0xfffffe0005077812 */ /* 0x000fe400078ec0ff */
[----:B------:R-:W-:-:S02]  /*0f90*/  SHF.R.U32.HI R6, RZ, 0x3, R0 ;  /* 0x00000003ff067819 */ /* 0x000fc40000011600 */
[C---:B------:R-:W-:Y:S02]  /*0fa0*/  LOP3.LUT R11, R0.reuse, 0x38, R18, 0xf8, !PT ;  /* 0x00000038000b7812 */ /* 0x040fe400078ef812 */
[--C-:B------:R-:W-:Y:S01]  /*0fb0*/  LOP3.LUT R5, R0, 0x38, R201.reuse, 0xf8, !PT ;  /* 0x0000003800057812 */ /* 0x100fe200078ef8c9 */
[----:B------:R-:W-:Y:S01]  /*0fc0*/  IMAD.SHL.U32 R0, R22, 0x40, RZ ;  /* 0x0000004016007824 */ /* 0x000fe200078e00ff */
[----:B------:R-:W-:Y:S02]  /*0fd0*/  SHF.R.U32.HI R16, RZ, 0x3, R12 ;  /* 0x00000003ff107819 */ /* 0x000fe4000001160c */
[C---:B------:R-:W-:Y:S02]  /*0fe0*/  LOP3.LUT R19, R12.reuse, 0x38, R18, 0xf8, !PT ;  /* 0x000000380c137812 */ /* 0x040fe400078ef812 */
[----:B------:R-:W-:Y:S02]  /*0ff0*/  LOP3.LUT R23, R12, 0x38, R201, 0xf8, !PT ;  /* 0x000000380c177812 */ /* 0x000fe400078ef8c9 */
[----:B------:R-:W-:-:S02]  /*1000*/  LOP3.LUT R11, R7, R11, R6, 0xf6, !PT ;  /* 0x0000000b070b7212 */ /* 0x000fc400078ef606 */
[----:B------:R-:W-:Y:S02]  /*1010*/  LOP3.LUT R12, R5, R6, RZ, 0x3c, !PT ;  /* 0x00000006050c7212 */ /* 0x000fe400078e3cff */
[----:B------:R-:W-:Y:S02]  /*1020*/  SHF.R.S32.HI R6, RZ, 0x1f, R28 ;  /* 0x0000001fff067819 */ /* 0x000fe4000001141c */
[----:B------:R-:W-:Y:S02]  /*1030*/  SHF.L.U32 R5, R28, 0x6, RZ ;  /* 0x000000061c057819 */ /* 0x000fe400000006ff */
[----:B------:R-:W-:Y:S02]  /*1040*/  LEA.HI R6, R6, R28, RZ, 0x3 ;  /* 0x0000001c06067211 */ /* 0x000fe400078f18ff */
[----:B------:R-:W-:Y:S02]  /*1050*/  LOP3.LUT R15, R14, 0xfffffe00, RZ, 0xc0, !PT ;  /* 0xfffffe000e0f7812 */ /* 0x000fe400078ec0ff */
[----:B------:R-:W-:Y:S01]  /*1060*/  LOP3.LUT R22, R0, 0x1c0, RZ, 0xc0, !PT ;  /* 0x000001c000167812 */ /* 0x000fe200078ec0ff */
[----:B------:R-:W-:Y:S01]  /*1070*/  IMAD.SHL.U32 R6, R6, 0x40, RZ ;  /* 0x0000004006067824 */ /* 0x000fe200078e00ff */
[----:B-1----:R-:W-:-:S02]  /*1080*/  LOP3.LUT R28, R5, 0x1c0, RZ, 0xc0, !PT ;  /* 0x000001c0051c7812 */ /* 0x002fc400078ec0ff */
[----:B------:R-:W-:Y:S01]  /*1090*/  LOP3.LUT R21, R15, R19, R16, 0xf6, !PT ;  /* 0x000000130f157212 */ /* 0x000fe200078ef610 */
[----:B------:R-:W-:Y:S01]  /*10a0*/  STL [R1+0x64], R22 ;  /* 0x0000641601007387 */ /* 0x000fe20000100800 */
[----:B------:R-:W-:Y:S02]  /*10b0*/  LOP3.LUT R23, R23, R16, RZ, 0x3c, !PT ;  /* 0x0000001017177212 */ /* 0x000fe400078e3cff */
[----:B------:R-:W-:Y:S01]  /*10c0*/  SHF.R.U32.HI R30, RZ, 0x3, R22 ;  /* 0x00000003ff1e7819 */ /* 0x000fe20000011616 */
[----:B------:R-:W-:Y:S01]  /*10d0*/  STL [R1+0x60], R28 ;  /* 0x0000601c01007387 */ /* 0x000fe20000100800 */
[----:B------:R-:W-:Y:S02]  /*10e0*/  LOP3.LUT R0, R22, 0x38, R201, 0xf8, !PT ;  /* 0x0000003816007812 */ /* 0x000fe400078ef8c9 */
[----:B------:R-:W-:Y:S01]  /*10f0*/  SHF.R.U32.HI R16, RZ, 0x3, R28 ;  /* 0x00000003ff107819 */ /* 0x000fe2000001161c */
[----:B------:R-:W-:Y:S01]  /*1100*/  STL [R1+0xd0], R30 ;  /* 0x0000d01e01007387 */ /* 0x000fe20000100800 */
[----:B------:R-:W-:-:S02]  /*1110*/  LEA.HI R2, R2, R203, RZ, 0x6 ;  /* 0x000000cb02027211 */ /* 0x000fc400078f30ff */
[----:B------:R-:W-:Y:S01]  /*1120*/  LOP3.LUT R14, R6, 0xfffffe00, RZ, 0xc0, !PT ;  /* 0xfffffe00060e7812 */ /* 0x000fe200078ec0ff */
[----:B------:R-:W-:Y:S01]  /*1130*/  STL [R1+0xcc], R16 ;  /* 0x0000cc1001007387 */ /* 0x000fe20000100800 */
[----:B------:R-:W-:Y:S01]  /*1140*/  LOP3.LUT R5, R0, R30, RZ, 0x3c, !PT ;  /* 0x0000001e00057212 */ /* 0x000fe200078e3cff */
[----:B------:R-:W-:Y:S01]  /*1150*/  IMAD.U32 R0, RZ, RZ, UR4 ;  /* 0x00000004ff007e24 */ /* 0x000fe2000f8e00ff */
[----:B------:R-:W-:Y:S01]  /*1160*/  LOP3.LUT R8, R28, 0x38, R201, 0xf8, !PT ;  /* 0x000000381c087812 */ /* 0x000fe200078ef8c9 */
[----:B------:R-:W-:Y:S01]  /*1170*/  IMAD.SHL.U32 R2, R2, 0x80, RZ ;  /* 0x0000008002027824 */ /* 0x000fe200078e00ff */
[----:B------:R-:W-:Y:S01]  /*1180*/  STL [R1+0x6c], R14 ;  /* 0x00006c0e01007387 */ /* 0x000fe20000100800 */
[----:B------:R-:W-:Y:S02]  /*1190*/  LOP3.LUT R10, R10, 0x7ffffffc, RZ, 0xc0, !PT ;  /* 0x7ffffffc0a0a7812 */ /* 0x000fe400078ec0ff */
[----:B------:R-:W-:Y:S01]  /*11a0*/  LOP3.LUT R9, R8, R16, RZ, 0x3c, !PT ;  /* 0x0000001008097212 */ /* 0x000fe200078e3cff */
[----:B------:R-:W-:Y:S01]  /*11b0*/  STL [R1+0xd4], R4 ;  /* 0x0000d40401007387 */ /* 0x000fe20000100800 */
[----:B------:R-:W-:Y:S01]  /*11c0*/  LOP3.LUT R2, R2, 0xffffe000, RZ, 0xc0, !PT ;  /* 0xffffe00002027812 */ /* 0x000fe200078ec0ff */
[----:B------:R-:W-:Y:S01]  /*11d0*/  VIADD R8, R204, 0x20 ;  /* 0x00000020cc087836 */ /* 0x000fe20000000000 */
[----:B------:R-:W-:Y:S01]  /*11e0*/  SHF.R.S32.HI R19, RZ, 0x1f, R18 ;  /* 0x0000001fff137819 */ /* 0x000fe20000011412 */
[----:B------:R-:W-:Y:S01]  /*11f0*/  STL [R1+0x90], RZ ;  /* 0x000090ff01007387 */ /* 0x000fe20000100800 */
[----:B------:R-:W-:Y:S01]  /*1200*/  IMAD.IADD R10, R24, 0x1, -R10 ;  /* 0x00000001180a7824 */ /* 0x000fe200078e0a0a */
[----:B------:R-:W-:-:S02]  /*1210*/  IADD3 R7, R12, R2, R7 ;  /* 0x000000020c077210 */ /* 0x000fc40007ffe007 */
[----:B------:R0:W-:Y:S01]  /*1220*/  STL [R1+0x68], R0 ;  /* 0x0000680001007387 */ /* 0x0001e20000100800 */
[----:B------:R-:W-:Y:S01]  /*1230*/  IMAD.SHL.U32 R225, R10, 0x2, RZ ;  /* 0x000000020ae17824 */ /* 0x000fe200078e00ff */
[-C--:B------:R-:W-:Y:S02]  /*1240*/  IADD3 R15, R23, R2.reuse, R15 ;  /* 0x00000002170f7210 */ /* 0x080fe40007ffe00f */
[----:B------:R-:W-:Y:S01]  /*1250*/  STL [R1+0x50], RZ ;  /* 0x000050ff01007387 */ /* 0x000fe20000100800 */
[C---:B------:R-:W-:Y:S01]  /*1260*/  VIADD R41, R225.reuse, 0x8 ;  /* 0x00000008e1297836 */ /* 0x040fe20000000000 */
[C---:B------:R-:W-:Y:S01]  /*1270*/  IADD3 R40, R225.reuse, 0x10, RZ ;  /* 0x00000010e1287810 */ /* 0x040fe20007ffe0ff */
[----:B------:R-:W-:Y:S01]  /*1280*/  VIADD R39, R225, 0x18 ;  /* 0x00000018e1277836 */ /* 0x000fe20000000000 */
[----:B------:R1:W-:Y:S01]  /*1290*/  STL [R1+0x18], R8 ;  /* 0x0000180801007387 */ /* 0x0003e20000100800 */
[-C--:B------:R-:W-:Y:S01]  /*12a0*/  IADD3 R5, R5, R2.reuse, R29 ;  /* 0x0000000205057210 */ /* 0x080fe20007ffe01d */
[----:B------:R-:W-:Y:S01]  /*12b0*/  VIADD R38, R225, 0x20 ;  /* 0x00000020e1267836 */ /* 0x000fe20000000000 */
[----:B0-----:R-:W-:Y:S01]  /*12c0*/  LOP3.LUT R0, R22, 0x38, R18, 0xf8, !PT ;  /* 0x0000003816007812 */ /* 0x001fe200078ef812 */
[----:B------:R-:W-:Y:S01]  /*12d0*/  VIADD R22, R18, 0x80 ;  /* 0x0000008012167836 */ /* 0x000fe20000000000 */
[----:B------:R-:W-:Y:S01]  /*12e0*/  STL [R1+0x4c], R3 ;  /* 0x00004c0301007387 */ /* 0x000fe20000100800 */
[----:B------:R-:W-:Y:S01]  /*12f0*/  IADD3 R9, R9, R2, R14 ;  /* 0x0000000209097210 */ /* 0x000fe20007ffe00e */
[----:B------:R-:W-:Y:S01]  /*1300*/  VIADD R2, R17, 0x10400 ;  /* 0x0001040011027836 */ /* 0x000fe20000000000 */
[----:B------:R-:W-:Y:S01]  /*1310*/  LOP3.LUT R6, R29, R0, R30, 0xf6, !PT ;  /* 0x000000001d067212 */ /* 0x000fe200078ef61e */
[C---:B------:R-:W-:Y:S01]  /*1320*/  VIADD R37, R225.reuse, 0x28 ;  /* 0x00000028e1257836 */ /* 0x040fe20000000000 */
[----:B------:R-:W-:Y:S01]  /*1330*/  SHF.R.S32.HI R12, RZ, 0x1f, R22 ;  /* 0x0000001fff0c7819 */ /* 0x000fe20000011416 */
[C---:B------:R-:W-:Y:S01]  /*1340*/  VIADD R36, R225.reuse, 0x30 ;  /* 0x00000030e1247836 */ /* 0x040fe20000000000 */
[----:B-1----:R-:W-:Y:S01]  /*1350*/  SHF.R.S32.HI R8, RZ, 0x1f, R8 ;  /* 0x0000001fff087819 */ /* 0x002fe20000011408 */
[----:B------:R-:W-:Y:S01]  /*1360*/  STL [R1+0x80], R6 ;  /* 0x0000800601007387 */ /* 0x000fe20000100800 */
[----:B------:R-:W-:Y:S01]  /*1370*/  LOP3.LUT R0, R28, 0x38, R18, 0xf8, !PT ;  /* 0x000000381c007812 */ /* 0x000fe200078ef812 */
[----:B------:R-:W-:Y:S01]  /*1380*/  VIADD R35, R225, 0x38 ;  /* 0x00000038e1237836 */ /* 0x000fe20000000000 */
[----:B------:R-:W-:Y:S01]  /*1390*/  SHF.R.S32.HI R42, RZ, 0x1f, R41 ;  /* 0x0000001fff2a7819 */ /* 0x000fe20000011429 */
[----:B------:R0:W-:Y:S01]  /*13a0*/  STL [R1+0x8], R12 ;  /* 0x0000080c01007387 */ /* 0x0001e20000100800 */
[----:B------:R-:W-:Y:S01]  /*13b0*/  SHF.R.S32.HI R41, RZ, 0x1f, R40 ;  /* 0x0000001fff297819 */ /* 0x000fe20000011428 */
[----:B------:R-:W-:Y:S01]  /*13c0*/  IMAD R10, R11, 0x2, R2 ;  /* 0x000000020b0a7824 */ /* 0x000fe200078e0202 */
[----:B------:R-:W-:Y:S01]  /*13d0*/  SHF.R.S32.HI R40, RZ, 0x1f, R39 ;  /* 0x0000001fff287819 */ /* 0x000fe20000011427 */
[----:B------:R1:W-:Y:S01]  /*13e0*/  STL [R1+0xa0], R8 ;  /* 0x0000a00801007387 */ /* 0x0003e20000100800 */
[C---:B------:R-:W-:Y:S01]  /*13f0*/  IADD3 R34, R225.reuse, 0x40, RZ ;  /* 0x00000040e1227810 */ /* 0x040fe20007ffe0ff */
[C---:B------:R-:W-:Y:S01]  /*1400*/  VIADD R33, R225.reuse, 0x48 ;  /* 0x00000048e1217836 */ /* 0x040fe20000000000 */
[----:B------:R-:W-:Y:S01]  /*1410*/  SHF.R.S32.HI R39, RZ, 0x1f, R38 ;  /* 0x0000001fff277819 */ /* 0x000fe20000011426 */
[C---:B------:R-:W-:Y:S01]  /*1420*/  VIADD R32, R225.reuse, 0x50 ;  /* 0x00000050e1207836 */ /* 0x040fe20000000000 */
[----:B------:R-:W-:Y:S01]  /*1430*/  SHF.R.S32.HI R38, RZ, 0x1f, R37 ;  /* 0x0000001fff267819 */ /* 0x000fe20000011425 */
[C---:B------:R-:W-:Y:S01]  /*1440*/  VIADD R31, R225.reuse, 0x58 ;  /* 0x00000058e11f7836 */ /* 0x040fe20000000000 */
[----:B0-----:R-:W-:Y:S01]  /*1450*/  SHF.R.S32.HI R12, RZ, 0x1f, R20 ;  /* 0x0000001fff0c7819 */ /* 0x001fe20000011414 */
[C---:B------:R-:W-:Y:S01]  /*1460*/  VIADD R30, R225.reuse, 0x60 ;  /* 0x00000060e11e7836 */ /* 0x040fe20000000000 */
[----:B------:R-:W-:Y:S01]  /*1470*/  SHF.R.S32.HI R37, RZ, 0x1f, R36 ;  /* 0x0000001fff257819 */ /* 0x000fe20000011424 */
[----:B------:R-:W-:Y:S01]  /*1480*/  VIADD R29, R225, 0x68 ;  /* 0x00000068e11d7836 */ /* 0x000fe20000000000 */
[----:B-1----:R-:W-:Y:S01]  /*1490*/  SHF.R.S32.HI R8, RZ, 0x1f, R3 ;  /* 0x0000001fff087819 */ /* 0x002fe20000011403 */
[----:B------:R-:W-:Y:S01]  /*14a0*/  STL [R1+0x9c], R12 ;  /* 0x00009c0c01007387 */ /* 0x000fe20000100800 */
[----:B------:R-:W-:Y:S01]  /*14b0*/  LOP3.LUT R3, R14, R0, R16, 0xf6, !PT ;  /* 0x000000000e037212 */ /* 0x000fe200078ef610 */
[----:B------:R-:W-:Y:S01]  /*14c0*/  IMAD R0, R21, 0x2, R2 ;  /* 0x0000000215007824 */ /* 0x000fe200078e0202 */
[----:B------:R-:W-:Y:S01]  /*14d0*/  SHF.R.S32.HI R36, RZ, 0x1f, R35 ;  /* 0x0000001fff247819 */ /* 0x000fe20000011423 */
[----:B------:R0:W-:Y:S01]  /*14e0*/  STL [R1+0x98], R8 ;  /* 0x0000980801007387 */ /* 0x0001e20000100800 */
[----:B------:R-:W-:Y:S01]  /*14f0*/  SHF.R.S32.HI R35, RZ, 0x1f, R34 ;  /* 0x0000001fff237819 */ /* 0x000fe20000011422 */
[C---:B------:R-:W-:Y:S01]  /*1500*/  VIADD R24, R225.reuse, 0x78 ;  /* 0x00000078e1187836 */ /* 0x040fe20000000000 */
[----:B------:R-:W-:Y:S01]  /*1510*/  SHF.R.S32.HI R34, RZ, 0x1f, R33 ;  /* 0x0000001fff227819 */ /* 0x000fe20000011421 */
[----:B------:R-:W-:Y:S01]  /*1520*/  STL [R1+0xb8], R10 ;  /* 0x0000b80a01007387 */ /* 0x000fe20000100800 */
[C---:B------:R-:W-:Y:S01]  /*1530*/  IADD3 R28, R225.reuse, 0x70, RZ ;  /* 0x00000070e11c7810 */ /* 0x040fe20007ffe0ff */
[----:B------:R-:W-:Y:S01]  /*1540*/  VIADD R21, R225, 0x80 ;  /* 0x00000080e1157836 */ /* 0x000fe20000000000 */
[----:B------:R-:W-:Y:S01]  /*1550*/  SHF.R.S32.HI R33, RZ, 0x1f, R32 ;  /* 0x0000001fff217819 */ /* 0x000fe20000011420 */
[----:B------:R1:W-:Y:S01]  /*1560*/  STL [R1+0xb0], R0 ;  /* 0x0000b00001007387 */ /* 0x0003e20000100800 */
[----:B------:R-:W-:Y:S01]  /*1570*/  SHF.R.S32.HI R32, RZ, 0x1f, R31 ;  /* 0x0000001fff207819 */ /* 0x000fe2000001141f */
[----:B0-----:R-:W-:Y:S01]  /*1580*/  IMAD R8, R3, 0x2, R2 ;  /* 0x0000000203087824 */ /* 0x001fe200078e0202 */
[----:B------:R-:W-:Y:S01]  /*1590*/  LEA R3, R5, R2, 0x1 ;  /* 0x0000000205037211 */ /* 0x000fe200078e08ff */
[C---:B------:R-:W-:Y:S01]  /*15a0*/  VIADD R20, R225.reuse, 0x88 ;  /* 0x00000088e1147836 */ /* 0x040fe20000000000 */
[----:B------:R-:W-:Y:S01]  /*15b0*/  SHF.R.S32.HI R31, RZ, 0x1f, R30 ;  /* 0x0000001fff1f7819 */ /* 0x000fe2000001141e */
[----:B------:R-:W-:Y:S01]  /*15c0*/  VIADD R16, R225, 0x90 ;  /* 0x00000090e1107836 */ /* 0x000fe20000000000 */
[----:B------:R-:W-:Y:S01]  /*15d0*/  STL [R1+0xc0], R8 ;  /* 0x0000c00801007387 */ /* 0x000fe20000100800 */
[----:B------:R-:W-:Y:S01]  /*15e0*/  SHF.R.S32.HI R30, RZ, 0x1f, R29 ;  /* 0x0000001fff1e7819 */ /* 0x000fe2000001141d */
[----:B------:R-:W-:Y:S01]  /*15f0*/  IMAD R5, R7, 0x2, R2 ;  /* 0x0000000207057824 */ /* 0x000fe200078e0202 */
[----:B------:R-:W-:Y:S01]  /*1600*/  SHF.R.S32.HI R29, RZ, 0x1f, R28 ;  /* 0x0000001fff1d7819 */ /* 0x000fe2000001141c */
[----:B-1----:R-:W-:Y:S01]  /*1610*/  IMAD R0, R9, 0x2, R2 ;  /* 0x0000000209007824 */ /* 0x002fe200078e0202 */
[----:B------:R0:W-:Y:S01]  /*1620*/  STL [R1+0xc4], R3 ;  /* 0x0000c40301007387 */ /* 0x0001e20000100800 */
[----:B------:R-:W-:Y:S01]  /*1630*/  SHF.R.S32.HI R28, RZ, 0x1f, R24 ;  /* 0x0000001fff1c7819 */ /* 0x000fe20000011418 */
[C---:B------:R-:W-:Y:S01]  /*1640*/  VIADD R12, R225.reuse, 0xa8 ;  /* 0x000000a8e10c7836 */ /* 0x040fe20000000000 */
[C---:B------:R-:W-:Y:S01]  /*1650*/  IADD3 R14, R225.reuse, 0xa0, RZ ;  /* 0x000000a0e10e7810 */ /* 0x040fe20007ffe0ff */
[----:B------:R1:W-:Y:S01]  /*1660*/  STL [R1+0xbc], R0 ;  /* 0x0000bc0001007387 */ /* 0x0003e20000100800 */
[----:B------:R-:W-:Y:S01]  /*1670*/  SHF.R.S32.HI R24, RZ, 0x1f, R21 ;  /* 0x0000001fff187819 */ /* 0x000fe20000011415 */
[C---:B------:R-:W-:Y:S01]  /*1680*/  VIADD R11, R225.reuse, 0xb0 ;  /* 0x000000b0e10b7836 */ /* 0x040fe20000000000 */
[----:B------:R-:W-:Y:S01]  /*1690*/  SHF.R.S32.HI R21, RZ, 0x1f, R20 ;  /* 0x0000001fff157819 */ /* 0x000fe20000011414 */
[----:B------:R-:W-:Y:S01]  /*16a0*/  VIADD R10, R225, 0xb8 ;  /* 0x000000b8e10a7836 */ /* 0x000fe20000000000 */
[----:B------:R-:W-:Y:S01]  /*16b0*/  SHF.R.S32.HI R20, RZ, 0x1f, R16 ;  /* 0x0000001fff147819 */ /* 0x000fe20000011410 */
[--C-:B0-----:R-:W-:Y:S01]  /*16c0*/  IMAD R3, R15, 0x2, R2.reuse ;  /* 0x000000020f037824 */ /* 0x101fe200078e0202 */
[----:B------:R0:W-:Y:S01]  /*16d0*/  STL [R1+0xb4], R5 ;  /* 0x0000b40501007387 */ /* 0x0001e20000100800 */
[C---:B------:R-:W-:Y:S01]  /*16e0*/  VIADD R15, R225.reuse, 0x98 ;  /* 0x00000098e10f7836 */ /* 0x040fe20000000000 */
[C---:B------:R-:W-:Y:S01]  /*16f0*/  IADD3 R7, R225.reuse, 0xd0, RZ ;  /* 0x000000d0e1077810 */ /* 0x040fe20007ffe0ff */
[----:B-1----:R-:W-:Y:S01]  /*1700*/  IMAD R0, R6, 0x2, R2 ;  /* 0x0000000206007824 */ /* 0x002fe200078e0202 */
[----:B------:R-:W-:Y:S01]  /*1710*/  SHF.R.S32.HI R2, RZ, 0x3, R201 ;  /* 0x00000003ff027819 */ /* 0x000fe200000114c9 */
[C---:B------:R-:W-:Y:S01]  /*1720*/  VIADD R9, R225.reuse, 0xc0 ;  /* 0x000000c0e1097836 */ /* 0x040fe20000000000 */
[----:B------:R-:W-:Y:S01]  /*1730*/  SHF.R.S32.HI R16, RZ, 0x1f, R15 ;  /* 0x0000001fff107819 */ /* 0x000fe2000001140f */
[C---:B------:R-:W-:Y:S01]  /*1740*/  VIADD R8, R225.reuse, 0xc8 ;  /* 0x000000c8e1087836 */ /* 0x040fe20000000000 */
[----:B------:R-:W-:Y:S01]  /*1750*/  SHF.R.S32.HI R15, RZ, 0x1f, R14 ;  /* 0x0000001fff0f7819 */ /* 0x000fe2000001140e */
[----:B------:R1:W-:Y:S01]  /*1760*/  STL [R1+0xac], R3 ;  /* 0x0000ac0301007387 */ /* 0x0003e20000100800 */
[----:B------:R-:W-:Y:S01]  /*1770*/  SHF.R.S32.HI R14, RZ, 0x1f, R12 ;  /* 0x0000001fff0e7819 */ /* 0x000fe2000001140c */
[C---:B------:R-:W-:Y:S01]  /*1780*/  VIADD R6, R225.reuse, 0xd8 ;  /* 0x000000d8e1067836 */ /* 0x040fe20000000000 */
[----:B------:R-:W-:Y:S01]  /*1790*/  SHF.R.S32.HI R12, RZ, 0x1f, R11 ;  /* 0x0000001fff0c7819 */ /* 0x000fe2000001140b */
[----:B------:R2:W-:Y:S01]  /*17a0*/  STL [R1+0x74], R0 ;  /* 0x0000740001007387 */ /* 0x0005e20000100800 */
[----:B0-----:R-:W-:Y:S01]  /*17b0*/  VIADD R5, R225, 0xe0 ;  /* 0x000000e0e1057836 */ /* 0x001fe20000000000 */
[----:B------:R-:W-:-:S02]  /*17c0*/  SHF.R.S32.HI R11, RZ, 0x1f, R10 ;  /* 0x0000001fff0b7819 */ /* 0x000fc4000001140a */
[----:B------:R0:W-:Y:S01]  /*17d0*/  STL [R1+0xa4], R2 ;  /* 0x0000a40201007387 */ /* 0x0001e20000100800 */
[----:B------:R-:W-:Y:S01]  /*17e0*/  SHF.R.S32.HI R10, RZ, 0x1f, R9 ;  /* 0x0000001fff0a7819 */ /* 0x000fe20000011409 */
[C---:B-1----:R-:W-:Y:S01]  /*17f0*/  VIADD R3, R225.reuse, 0xe8 ;  /* 0x000000e8e1037836 */ /* 0x042fe20000000000 */
[----:B------:R-:W-:Y:S02]  /*1800*/  SHF.R.S32.HI R9, RZ, 0x1f, R8 ;  /* 0x0000001fff097819 */ /* 0x000fe40000011408 */
[----:B------:R-:W-:Y:S02]  /*1810*/  SHF.R.S32.HI R8, RZ, 0x1f, R7 ;  /* 0x0000001fff087819 */ /* 0x000fe40000011407 */
[----:B--2---:R-:W-:Y:S01]  /*1820*/  SHF.R.S32.HI R0, RZ, 0x1f, R225 ;  /* 0x0000001fff007819 */ /* 0x004fe200000114e1 */
[C---:B------:R-:W-:Y:S01]  /*1830*/  VIADD R0, R225.reuse, 0xf8 ;  /* 0x000000f8e1007836 */ /* 0x040fe20000000000 */
[----:B------:R-:W-:Y:S01]  /*1840*/  SHF.R.S32.HI R7, RZ, 0x1f, R6 ;  /* 0x0000001fff077819 */ /* 0x000fe20000011406 */
[----:B0-----:R-:W-:Y:S01]  /*1850*/  VIADD R2, R225, 0xf0 ;  /* 0x000000f0e1027836 */ /* 0x001fe20000000000 */
[----:B------:R-:W-:-:S02]  /*1860*/  SHF.R.S32.HI R6, RZ, 0x1f, R5 ;  /* 0x0000001fff067819 */ /* 0x000fc40000011405 */
[----:B------:R-:W-:Y:S02]  /*1870*/  SHF.R.S32.HI R5, RZ, 0x1f, R3 ;  /* 0x0000001fff057819 */ /* 0x000fe40000011403 */
[----:B------:R-:W-:Y:S02]  /*1880*/  SHF.R.S32.HI R3, RZ, 0x1f, R2 ;  /* 0x0000001fff037819 */ /* 0x000fe40000011402 */
[----:B------:R-:W-:Y:S02]  /*1890*/  SHF.R.S32.HI R2, RZ, 0x1f, R0 ;  /* 0x0000001fff027819 */ /* 0x000fe40000011400 */
[----:B------:R-:W-:Y:S02]  /*18a0*/  LEA R0, R13, R4, 0x3 ;  /* 0x000000040d007211 */ /* 0x000fe400078e18ff */
[----:B------:R-:W-:Y:S02]  /*18b0*/  IADD3 R23, R18, 0xc0, RZ ;  /* 0x000000c012177810 */ /* 0x000fe40007ffe0ff */
[----:B------:R-:W-:Y:S01]  /*18c0*/  LOP3.LUT R201, R201, 0xfffffff8, RZ, 0xc0, !PT ;  /* 0xfffffff8c9c97812 */ /* 0x000fe200078ec0ff */
[----:B------:R0:W-:Y:S01]  /*18d0*/  STL [R1+0x78], R0 ;  /* 0x0000780001007387 */ /* 0x0001e20000100800 */
[----:B------:R-:W-:-:S02]  /*18e0*/  SHF.R.S32.HI R229, RZ, 0x1f, R23 ;  /* 0x0000001fffe57819 */ /* 0x000fc40000011417 */
[----:B------:R-:W-:-:S07]  /*18f0*/  SHF.R.S32.HI R224, RZ, 0x1f, R201 ;  /* 0x0000001fffe07819 */ /* 0x000fce00000114c9 */
.L_x_1847:
[----:B------:R-:W-:Y:S01]  /*1900*/  ULDC.64 UR4, c[0x0][0xa28] ;  /* 0x00028a0000047ab9 */ /* 0x000fe20000000a00 */
[----:B01--45:R-:W1:Y:S01]  /*1910*/  LDC.64 R4, c[0x0][0xa08] ;  /* 0x00028200ff047b82 */ /* 0x033e620000000a00 */
[----:B------:R-:W-:Y:S01]  /*1920*/  ISETP.NE.U32.AND P0, PT, RZ, UR4, PT ;  /* 0x00000004ff007c0c */ /* 0x000fe2000bf05070 */
[----:B------:R-:W-:Y:S01]  /*1930*/  IMAD.MOV.U32 R28, RZ, RZ, RZ ;  /* 0x000000ffff1c7224 */ /* 0x000fe200078e00ff */
[----:B------:R-:W-:Y:S01]  /*1940*/  ULDC.64 UR6, c[0x0][0xa20] ;  /* 0x0002880000067ab9 */ /* 0x000fe20000000a00 */
[----:B--2---:R-:W-:Y:S01]  /*1950*/  IMAD.MOV.U32 R8, RZ, RZ, RZ ;  /* 0x000000ffff087224 */ /* 0x004fe200078e00ff */
[----:B------:R-:W-:Y:S01]  /*1960*/  ISETP.NE.AND.EX P0, PT, RZ, UR5, PT, P0 ;  /* 0x00000005ff007c0c */ /* 0x000fe2000bf05300 */
[----:B------:R-:W-:Y:S02]  /*1970*/  ULDC.64 UR4, c[0x0][0xa18] ;  /* 0x0002860000047ab9 */ /* 0x000fe40000000a00 */
[----:B------:R-:W-:-:S04]  /*1980*/  ISETP.NE.U32.AND P1, PT, RZ, UR4, PT ;  /* 0x00000004ff007c0c */ /* 0x000fc8000bf25070 */
[----:B------:R-:W-:Y:S01]  /*1990*/  ISETP.NE.AND.EX P1, PT, RZ, UR5, PT, P1 ;  /* 0x00000005ff007c0c */ /* 0x000fe2000bf25310 */
[----:B------:R-:W-:Y:S02]  /*19a0*/  ULDC.64 UR4, c[0x0][0xa08] ;  /* 0x0002820000047ab9 */ /* 0x000fe40000000a00 */
[----:B------:R-:W-:-:S03]  /*19b0*/  ISETP.NE.U32.AND P3, PT, RZ, UR4, PT ;  /* 0x00000004ff007c0c */ /* 0x000fc6000bf65070 */
[----:B------:R-:W2:Y:S01]  /*19c0*/  @P0 LDC.64 R6, c[0x0][0xa28] ;  /* 0x00028a00ff060b82 */ /* 0x000ea20000000a00 */
[----:B------:R-:W-:Y:S01]  /*19d0*/  ISETP.NE.AND.EX P3, PT, RZ, UR5, PT, P3 ;  /* 0x00000005ff007c0c */ /* 0x000fe2000bf65330 */
[----:B-1----:R-:W-:-:S06]  /*19e0*/  IMAD.WIDE R4, R27, 0x4, R4 ;  /* 0x000000041b047825 */ /* 0x002fcc00078e0204 */
[----:B------:R-:W1:Y:S06]  /*19f0*/  @P1 LDC.64 R2, c[0x0][0xa18] ;  /* 0x00028600ff021b82 */ /* 0x000e6c0000000a00 */
[----:B------:R-:W5:Y:S01]  /*1a00*/  @P3 LDG.E R28, desc[UR60][R4.64] ;  /* 0x0000003c041c3981 */ /* 0x000f62000c1e1900 */
[----:B------:R-:W-:Y:S02]  /*1a10*/  ULDC UR4, c[0x0][0x288] ;  /* 0x0000a20000047ab9 */ /* 0x000fe40000000800 */
[----:B------:R-:W-:Y:S01]  /*1a20*/  IMAD.U32 R219, RZ, RZ, UR4 ;  /* 0x00000004ffdb7e24 */ /* 0x000fe2000f8e00ff */
[----:B---3--:R3:W-:Y:S01]  /*1a30*/  STL [R1+0x8c], R27 ;  /* 0x00008c1b01007387 */ /* 0x0087e20000100800 */
[----:B------:R-:W-:-:S02]  /*1a40*/  ULDC.64 UR4, c[0x0][0x418] ;  /* 0x0001060000047ab9 */ /* 0x000fc40000000a00 */
[----:B------:R-:W-:Y:S01]  /*1a50*/  UISETP.NE.U32.AND UP0, UPT, UR4, URZ, UPT ;  /* 0x0000003f0400728c */ /* 0x000fe2000bf05070 */
[----:B--2---:R-:W-:-:S03]  /*1a60*/  @P0 IMAD.WIDE R6, R27, 0x4, R6 ;  /* 0x000000041b060825 */ /* 0x004fc600078e0206 */
[----:B------:R-:W-:Y:S01]  /*1a70*/  UISETP.NE.AND.EX UP0, UPT, UR5, URZ, UPT, UP0 ;  /* 0x0000003f0500728c */ /* 0x000fe2000bf05300 */
[----:B------:R-:W-:Y:S01]  /*1a80*/  ULDC UR4, c[0x0][0x424] ;  /* 0x0001090000047ab9 */ /* 0x000fe20000000800 */
[----:B------:R-:W-:Y:S01]  /*1a90*/  ISETP.NE.U32.AND P2, PT, RZ, UR6, PT ;  /* 0x00000006ff007c0c */ /* 0x000fe2000bf45070 */
[----:B------:R2:W5:Y:S01]  /*1aa0*/  @P0 LDG.E R8, desc[UR60][R6.64] ;  /* 0x0000003c06080981 */ /* 0x000562000c1e1900 */
[----:B------:R-:W-:Y:S01]  /*1ab0*/  USEL UR4, UR4, 0x1, UP0 ;  /* 0x0000000104047887 */ /* 0x000fe20008000000 */
[----:B-1----:R-:W-:Y:S01]  /*1ac0*/  @P1 IMAD.WIDE R2, R27, 0x4, R2 ;  /* 0x000000041b021825 */ /* 0x002fe200078e0202 */
[----:B------:R-:W-:Y:S01]  /*1ad0*/  ULDC UR5, c[0x0][0x2f0] ;  /* 0x0000bc0000057ab9 */ /* 0x000fe20000000800 */
[C---:B0-----:R-:W-:Y:S01]  /*1ae0*/  LOP3.LUT R0, R26.reuse, 0xff0000, RZ, 0xc0, !PT ;  /* 0x00ff00001a007812 */ /* 0x041fe200078ec0ff */
[----:B------:R-:W-:Y:S02]  /*1af0*/  UIMAD UR4, UR4, UR5, URZ ;  /* 0x00000005040472a4 */ /* 0x000fe4000f8e023f */
[----:B------:R0:W5:Y:S01]  /*1b00*/  @P1 LDG.E R219, desc[UR60][R2.64] ;  /* 0x0000003c02db1981 */ /* 0x000162000c1e1900 */
[----:B--2---:R-:W-:Y:S01]  /*1b10*/  LOP3.LUT R6, R26, 0xff000000, RZ, 0xc0, !PT ;  /* 0xff0000001a067812 */ /* 0x004fe200078ec0ff */
[----:B------:R-:W-:Y:S01]  /*1b20*/  ULDC UR5, c[0x0][0x348] ;  /* 0x0000d20000057ab9 */ /* 0x000fe20000000800 */
[----:B------:R-:W-:-:S02]  /*1b30*/  ISETP.NE.AND.EX P2, PT, RZ, UR7, PT, P2 ;  /* 0x00000007ff007c0c */ /* 0x000fc4000bf45320 */
[----:B------:R-:W-:Y:S02]  /*1b40*/  LOP3.LUT R226, R26, 0xffff, RZ, 0xc0, !PT ;  /* 0x0000ffff1ae27812 */ /* 0x000fe400078ec0ff */
[----:B0-----:R-:W-:-:S04]  /*1b50*/  SHF.R.U32.HI R3, RZ, 0x8, R6 ;  /* 0x00000008ff037819 */ /* 0x001fc80000011606 */
[----:B------:R-:W-:Y:S01]  /*1b60*/  LEA.HI R11, R0, R3, RZ, 0x10 ;  /* 0x00000003000b7211 */ /* 0x000fe200078f80ff */
[----:B---3--:R-:W-:Y:S06]  /*1b70*/  @P1 BRA `(.L_x_1538) ;  /* 0x0000000000241947 */ /* 0x008fec0003800000 */
[----:B------:R-:W-:Y:S02]  /*1b80*/  ULDC.64 UR6, c[0x0][0xa00] ;  /* 0x0002800000067ab9 */ /* 0x000fe40000000a00 */
[----:B------:R-:W-:-:S04]  /*1b90*/  ISETP.NE.U32.AND P0, PT, RZ, UR6, PT ;  /* 0x00000006ff007c0c */ /* 0x000fc8000bf05070 */
[----:B------:R-:W-:-:S13]  /*1ba0*/  ISETP.NE.AND.EX P0, PT, RZ, UR7, PT, P0 ;  /* 0x00000007ff007c0c */ /* 0x000fda000bf05300 */
[----:B------:R-:W-:Y:S05]  /*1bb0*/  @!P0 BRA `(.L_x_1538) ;  /* 0x0000000000148947 */ /* 0x000fea0003800000 */
[----:B------:R-:W0:Y:S02]  /*1bc0*/  LDC.64 R2, c[0x0][0xa00] ;  /* 0x00028000ff027b82 */ /* 0x000e240000000a00 */
[----:B0-----:R-:W-:-:S05]  /*1bd0*/  IMAD.WIDE R2, R27, 0x4, R2 ;  /* 0x000000041b027825 */ /* 0x001fca00078e0202 */
[----:B-----5:R-:W2:Y:S04]  /*1be0*/  LDG.E R219, desc[UR60][R2.64] ;  /* 0x0000003c02db7981 */ /* 0x020ea8000c1e1900 */
[----:B------:R-:W2:Y:S02]  /*1bf0*/  LDG.E R0, desc[UR60][R2.64+0x4] ;  /* 0x0000043c02007981 */ /* 0x000ea4000c1e1900 */
[----:B--2---:R-:W-:-:S07]  /*1c00*/  IMAD.IADD R219, R0, 0x1, -R219 ;  /* 0x0000000100db7824 */ /* 0x004fce00078e0adb */
.L_x_1538:
[----:B------:R-:W-:Y:S01]  /*1c10*/  MOV R2, UR5 ;  /* 0x0000000500027c02 */ /* 0x000fe20008000f00 */
[----:B------:R-:W-:Y:S01]  /*1c20*/  IMAD.U32 R29, RZ, RZ, UR4 ;  /* 0x00000004ff1d7e24 */ /* 0x000fe2000f8e00ff */
[----:B------:R-:W-:Y:S06]  /*1c30*/  @!P2 BRA `(.L_x_1539) ;  /* 0x000000000010a947 */ /* 0x000fec0003800000 */
[----:B------:R-:W0:Y:S02]  /*1c40*/  LDC.64 R4, c[0x0][0xa20] ;  /* 0x00028800ff047b82 */ /* 0x000e240000000a00 */
[----:B0-----:R-:W-:-:S05]  /*1c50*/  IMAD.WIDE R4, R27, 0x4, R4 ;  /* 0x000000041b047825 */ /* 0x001fca00078e0204 */
[----:B------:R0:W5:Y:S01]  /*1c60*/  LDG.E R29, desc[UR60][R4.64] ;  /* 0x0000003c041d7981 */ /* 0x000162000c1e1900 */
[----:B------:R-:W-:Y:S05]  /*1c70*/  BRA `(.L_x_1540) ;  /* 0x0000000000107947 */ /* 0x000fea0003800000 */
.L_x_1539:
[----:B------:R-:W-:Y:S05]  /*1c80*/  @!P3 BRA `(.L_x_1540) ;  /* 0x00000000000cb947 */ /* 0x000fea0003800000 */
[----:B------:R-:W2:Y:S04]  /*1c90*/  LDG.E R0, desc[UR60][R4.64] ;  /* 0x0000003c04007981 */ /* 0x000ea8000c1e1900 */
[----:B------:R-:W2:Y:S02]  /*1ca0*/  LDG.E R29, desc[UR60][R4.64+0x4] ;  /* 0x0000043c041d7981 */ /* 0x000ea4000c1e1900 */
[----:B--2---:R-:W-:-:S07]  /*1cb0*/  IMAD.IADD R29, R29, 0x1, -R0 ;  /* 0x000000011d1d7824 */ /* 0x004fce00078e0a00 */
.L_x_1540:
[----:B------:R-:W-:Y:S01]  /*1cc0*/  ULDC.64 UR4, c[0x0][0xa10] ;  /* 0x0002840000047ab9 */ /* 0x000fe20000000a00 */
[----:B------:R-:W1:Y:S01]  /*1cd0*/  LDC R9, c[0x0][0x448] ;  /* 0x00011200ff097b82 */ /* 0x000e620000000800 */
[----:B------:R-:W-:-:S04]  /*1ce0*/  ISETP.NE.U32.AND P0, PT, RZ, UR4, PT ;  /* 0x00000004ff007c0c */ /* 0x000fc8000bf05070 */
[----:B------:R-:W-:Y:S01]  /*1cf0*/  ISETP.NE.AND.EX P0, PT, RZ, UR5, PT, P0 ;  /* 0x00000005ff007c0c */ /* 0x000fe2000bf05300 */
[----:B------:R-:W-:Y:S02]  /*1d00*/  ULDC.64 UR4, c[0x0][0xa30] ;  /* 0x00028c0000047ab9 */ /* 0x000fe40000000a00 */
[----:B------:R-:W-:-:S04]  /*1d10*/  ISETP.NE.U32.AND P1, PT, RZ, UR4, PT ;  /* 0x00000004ff007c0c */ /* 0x000fc8000bf25070 */
[----:B------:R-:W-:-:S06]  /*1d20*/  ISETP.NE.AND.EX P1, PT, RZ, UR5, PT, P1 ;  /* 0x00000005ff007c0c */ /* 0x000fcc000bf25310 */
[----:B------:R-:W2:Y:S08]  /*1d30*/  @P0 LDC.64 R6, c[0x0][0xa10] ;  /* 0x00028400ff060b82 */ /* 0x000eb00000000a00 */
[----:B0-----:R-:W0:Y:S01]  /*1d40*/  @P1 LDC.64 R4, c[0x0][0xa30] ;  /* 0x00028c00ff041b82 */ /* 0x001e220000000a00 */
[----:B--2---:R-:W-:-:S05]  /*1d50*/  @P0 IMAD.WIDE R6, R27, 0x4, R6 ;  /* 0x000000041b060825 */ /* 0x004fca00078e0206 */
[----:B------:R-:W2:Y:S04]  /*1d60*/  @P0 LDG.E R0, desc[UR60][R6.64] ;  /* 0x0000003c06000981 */ /* 0x000ea8000c1e1900 */
[----:B------:R-:W2:Y:S01]  /*1d70*/  @P0 LDG.E R3, desc[UR60][R6.64+0x4] ;  /* 0x0000043c06030981 */ /* 0x000ea2000c1e1900 */
[----:B-----5:R-:W-:Y:S02]  /*1d80*/  IMAD.MOV.U32 R92, RZ, RZ, R29 ;  /* 0x000000ffff5c7224 */ /* 0x020fe400078e001d */
[----:B0-----:R-:W-:-:S05]  /*1d90*/  @P1 IMAD.WIDE R4, R27, 0x4, R4 ;  /* 0x000000041b041825 */ /* 0x001fca00078e0204 */
[----:B------:R0:W5:Y:S01]  /*1da0*/  @P1 LDG.E R92, desc[UR60][R4.64] ;  /* 0x0000003c045c1981 */ /* 0x000162000c1e1900 */
[----:B-1----:R-:W-:Y:S01]  /*1db0*/  ISETP.NE.AND P1, PT, R9, 0x1, PT ;  /* 0x000000010900780c */ /* 0x002fe20003f25270 */
[----:B------:R-:W-:Y:S02]  /*1dc0*/  IMAD.SHL.U32 R12, R25, 0x80, RZ ;  /* 0x00000080190c7824 */ /* 0x000fe400078e00ff */
[----:B------:R-:W-:-:S03]  /*1dd0*/  IMAD.IADD R13, R29, 0x1, -R8 ;  /* 0x000000011d0d7824 */ /* 0x000fc600078e0a08 */
[----:B------:R1:W-:Y:S01]  /*1de0*/  STL [R1+0x5c], R12 ;  /* 0x00005c0c01007387 */ /* 0x0003e20000100800 */
[----:B0-----:R-:W0:Y:S08]  /*1df0*/  LDC.64 R4, c[0x0][0x9e0] ;  /* 0x00027800ff047b82 */ /* 0x001e300000000a00 */
[----:B------:R-:W3:Y:S08]  /*1e00*/  @P1 LDC R9, c[0x0][0x44c] ;  /* 0x00011300ff091b82 */ /* 0x000ef00000000800 */
[----:B------:R-:W4:Y:S01]  /*1e10*/  @P1 LDC R10, c[0x0][0x450] ;  /* 0x00011400ff0a1b82 */ /* 0x000f220000000800 */
[----:B0-----:R-:W-:-:S02]  /*1e20*/  ISETP.GE.AND P2, PT, R5, 0x1, PT ;  /* 0x000000010500780c */ /* 0x001fc40003f46270 */
[----:B--2---:R-:W-:Y:S01]  /*1e30*/  @P0 IADD3 R2, -R0, R3, RZ ;  /* 0x0000000300020210 */ /* 0x004fe20007ffe1ff */
[----:B------:R-:W-:-:S04]  /*1e40*/  VIADD R0, R12, 0x7f ;  /* 0x0000007f0c007836 */ /* 0x000fc80000000000 */
[----:B------:R-:W-:Y:S02]  /*1e50*/  IMAD.IADD R220, R13, 0x1, R2 ;  /* 0x000000010ddc7824 */ /* 0x000fe400078e0202 */
[----:B---3--:R-:W-:-:S03]  /*1e60*/  @P1 IMAD.HI.U32 R3, R0, R9, RZ ;  /* 0x0000000900031227 */ /* 0x008fc600078e00ff */
[C---:B------:R-:W-:Y:S01]  /*1e70*/  IADD3 R7, R220.reuse, 0x1, -R219 ;  /* 0x00000001dc077810 */ /* 0x040fe20007ffe8db */
[----:B------:R-:W-:Y:S01]  /*1e80*/  IMAD.MOV.U32 R6, RZ, RZ, R0 ;  /* 0x000000ffff067224 */ /* 0x000fe200078e0000 */
[----:B------:R-:W-:Y:S02]  /*1e90*/  IADD3 R0, R220, 0x3f, RZ ;  /* 0x0000003fdc007810 */ /* 0x000fe40007ffe0ff */
[----:B----4-:R-:W-:Y:S02]  /*1ea0*/  @P1 SHF.R.U32.HI R6, RZ, R10, R3 ;  /* 0x0000000aff061219 */ /* 0x010fe40000011603 */
[----:B------:R-:W-:-:S03]  /*1eb0*/  SHF.R.S32.HI R3, RZ, 0x1f, R0 ;  /* 0x0000001fff037819 */ /* 0x000fc60000011400 */
[----:B------:R-:W-:Y:S01]  /*1ec0*/  IMAD.IADD R9, R7, 0x1, R6 ;  /* 0x0000000107097824 */ /* 0x000fe200078e0206 */
[----:B------:R-:W-:-:S03]  /*1ed0*/  LEA.HI R3, R3, R0, RZ, 0x6 ;  /* 0x0000000003037211 */ /* 0x000fc600078f30ff */
[----:B------:R-:W-:Y:S01]  /*1ee0*/  IMAD.IADD R4, R9, 0x1, R4 ;  /* 0x0000000109047824 */ /* 0x000fe200078e0204 */
[----:B------:R-:W-:Y:S01]  /*1ef0*/  SHF.R.S32.HI R93, RZ, 0x6, R3 ;  /* 0x00000006ff5d7819 */ /* 0x000fe20000011403 */
        /* <DEDUP_REMOVED lines=12> */
.L_x_1543:
[----:B------:R-:W-:-:S13]  /*1fc0*/  ISETP.NE.AND P0, PT, R5, 0x1, PT ;  /* 0x000000010500780c */ /* 0x000fda0003f05270 */
[----:B------:R-:W0:Y:S02]  /*1fd0*/  @P0 LDC.64 R6, c[0x0][0x9e8] ;  /* 0x00027a00ff060b82 */ /* 0x000e240000000a00 */
[----:B0-----:R-:W-:-:S05]  /*1fe0*/  @P0 IMAD.HI.U32 R6, R0, R6, RZ ;  /* 0x0000000600060227 */ /* 0x001fca00078e00ff */
[----:B------:R-:W-:-:S07]  /*1ff0*/  @P0 SHF.R.U32.HI R0, RZ, R7, R6 ;  /* 0x00000007ff000219 */ /* 0x000fce0000011606 */
.L_x_1544:
[----:B------:R-:W-:Y:S05]  /*2000*/  BSYNC B0 ;  /* 0x0000000000007941 */ /* 0x000fea0003800000 */
.L_x_1542:
[----:B------:R-:W-:-:S05]  /*2010*/  IMAD R3, R0, R5, R5 ;  /* 0x0000000500037224 */ /* 0x000fca00078e0205 */
[----:B------:R-:W-:-:S07]  /*2020*/  VIMNMX R4, R4, R3, PT ;  /* 0x0000000304047248 */ /* 0x000fce0003fe0100 */
.L_x_1541:
[----:B------:R-:W0:Y:S01]  /*2030*/  @P1 LDC R0, c[0x0][0x44c] ;  /* 0x00011300ff001b82 */ /* 0x000e220000000800 */
[----:B------:R-:W-:Y:S01]  /*2040*/  IADD3 R4, R4, 0x3f, RZ ;  /* 0x0000003f04047810 */ /* 0x000fe20007ffe0ff */
[----:B------:R-:W-:Y:S01]  /*2050*/  IMAD.MOV.U32 R7, RZ, RZ, R12 ;  /* 0x000000ffff077224 */ /* 0x000fe200078e000c */
[----:B------:R-:W-:Y:S01]  /*2060*/  ULDC UR4, c[0x0][0x9dc] ;  /* 0x0002770000047ab9 */ /* 0x000fe20000000800 */
[----:B------:R-:W-:Y:S01]  /*2070*/  IMAD.IADD R156, R220, 0x1, -R219 ;  /* 0x00000001dc9c7824 */ /* 0x000fe200078e0adb */
[----:B------:R-:W-:-:S03]  /*2080*/  SHF.R.S32.HI R3, RZ, 0x1f, R4 ;  /* 0x0000001fff037819 */ /* 0x000fc60000011404 */
[----:B------:R-:W1:Y:S01]  /*2090*/  @P1 LDC R9, c[0x0][0x450] ;  /* 0x00011400ff091b82 */ /* 0x000e620000000800 */
[----:B------:R-:W-:Y:S01]  /*20a0*/  LEA.HI R3, R3, R4, RZ, 0x6 ;  /* 0x0000000403037211 */ /* 0x000fe200078f30ff */
[----:B0-----:R-:W-:-:S05]  /*20b0*/  @P1 IMAD.HI.U32 R0, R12, R0, RZ ;  /* 0x000000000c001227 */ /* 0x001fca00078e00ff */
[----:B-1----:R-:W-:Y:S02]  /*20c0*/  @P1 SHF.R.U32.HI R7, RZ, R9, R0 ;  /* 0x00000009ff071219 */ /* 0x002fe40000011600 */
[----:B------:R-:W-:-:S03]  /*20d0*/  SHF.R.S32.HI R0, RZ, 0x6, R3 ;  /* 0x00000006ff007819 */ /* 0x000fc60000011403 */
[----:B------:R-:W-:Y:S01]  /*20e0*/  IMAD.IADD R3, R156, 0x1, R7 ;  /* 0x000000019c037824 */ /* 0x000fe200078e0207 */
[----:B------:R-:W-:-:S03]  /*20f0*/  VIMNMX R8, R93, R0, PT ;  /* 0x000000005d087248 */ /* 0x000fc60003fe0100 */
[----:B------:R-:W-:Y:S01]  /*2100*/  VIADD R0, R3, -UR4 ;  /* 0x8000000403007c36 */ /* 0x000fe20008000000 */
[----:B------:R-:W-:Y:S06]  /*2110*/  @!P2 BRA `(.L_x_1545) ;  /* 0x000000000044a947 */ /* 0x000fec0003800000 */
[----:B------:R-:W-:Y:S01]  /*2120*/  ISETP.GT.AND P0, PT, R3, -0x1, PT ;  /* 0xffffffff0300780c */ /* 0x000fe20003f04270 */
[----:B------:R-:W-:-:S12]  /*2130*/  BSSY B0, `(.L_x_1546) ;  /* 0x000000d000007945 */ /* 0x000fd80003800000 */
        /* <DEDUP_REMOVED lines=8> */
.L_x_1547:
[----:B------:R-:W-:-:S13]  /*21c0*/  ISETP.NE.AND P0, PT, R5, 0x1, PT ;  /* 0x000000010500780c */ /* 0x000fda0003f05270 */
[----:B------:R-:W0:Y:S02]  /*21d0*/  @P0 LDC.64 R6, c[0x0][0x9e8] ;  /* 0x00027a00ff060b82 */ /* 0x000e240000000a00 */
[----:B0-----:R-:W-:-:S05]  /*21e0*/  @P0 IMAD.HI.U32 R6, R3, R6, RZ ;  /* 0x0000000603060227 */ /* 0x001fca00078e00ff */
[----:B------:R-:W-:-:S07]  /*21f0*/  @P0 SHF.R.U32.HI R3, RZ, R7, R6 ;  /* 0x00000007ff030219 */ /* 0x000fce0000011606 */
.L_x_1548:
[----:B------:R-:W-:Y:S05]  /*2200*/  BSYNC B0 ;  /* 0x0000000000007941 */ /* 0x000fea0003800000 */
.L_x_1546:
[----:B------:R-:W-:-:S05]  /*2210*/  IMAD R3, R3, R5, RZ ;  /* 0x0000000503037224 */ /* 0x000fca00078e02ff */
[----:B------:R-:W-:-:S07]  /*2220*/  VIMNMX R0, R0, R3, !PT ;  /* 0x0000000300007248 */ /* 0x000fce0007fe0100 */
.L_x_1545:
[----:B------:R-:W-:Y:S01]  /*2230*/  SHF.R.S32.HI R3, RZ, 0x1f, R0 ;  /* 0x0000001fff037819 */ /* 0x000fe20000011400 */
[----:B------:R-:W-:Y:S01]  /*2240*/  BSSY B0, `(.L_x_1549) ;  /* 0x000002a000007945 */ /* 0x000fe20003800000 */
[----:B------:R-:W-:Y:S02]  /*2250*/  LOP3.LUT R14, R11, 0xff, RZ, 0xc0, !PT ;  /* 0x000000ff0b0e7812 */ /* 0x000fe400078ec0ff */
[----:B------:R-:W-:Y:S02]  /*2260*/  LEA.HI R3, R3, R0, RZ, 0x6 ;  /* 0x0000000003037211 */ /* 0x000fe400078f30ff */
[----:B------:R-:W-:Y:S01]  /*2270*/  SHF.R.U32.HI R4, RZ, 0x10, R11 ;  /* 0x00000010ff047819 */ /* 0x000fe2000001160b */
[----:B------:R0:W-:Y:S01]  /*2280*/  STL [R1+0x94], R14 ;  /* 0x0000940e01007387 */ /* 0x0001e20000100800 */
[----:B------:R-:W-:Y:S02]  /*2290*/  SHF.R.S32.HI R3, RZ, 0x6, R3 ;  /* 0x00000006ff037819 */ /* 0x000fe40000011403 */
[----:B------:R-:W-:Y:S01]  /*22a0*/  MOV R0, RZ ;  /* 0x000000ff00007202 */ /* 0x000fe20000000f00 */
[----:B------:R0:W-:Y:S01]  /*22b0*/  STL [R1+0x88], R4 ;  /* 0x0000880401007387 */ /* 0x0001e20000100800 */
[----:B------:R-:W-:-:S04]  /*22c0*/  VIMNMX R9, RZ, R3, !PT ;  /* 0x00000003ff097248 */ /* 0x000fc80007fe0100 */
[----:B------:R-:W-:-:S13]  /*22d0*/  ISETP.GT.AND P0, PT, R8, R9, PT ;  /* 0x000000090800720c */ /* 0x000fda0003f04270 */
[----:B0-----:R-:W-:Y:S05]  /*22e0*/  @!P0 BRA `(.L_x_1550) ;  /* 0x00000000007c8947 */ /* 0x001fea0003800000 */
[----:B------:R-:W-:Y:S01]  /*22f0*/  ISETP.NE.AND P0, PT, R4, RZ, PT ;  /* 0x000000ff0400720c */ /* 0x000fe20003f05270 */
[----:B------:R-:W-:-:S03]  /*2300*/  ULDC UR4, c[0x0][0x9f0] ;  /* 0x00027c0000047ab9 */ /* 0x000fc60000000800 */
[----:B------:R-:W-:-:S04]  /*2310*/  SEL R11, R4, UR4, P0 ;  /* 0x00000004040b7c07 */ /* 0x000fc80008000000 */
[-C--:B------:R-:W-:Y:S02]  /*2320*/  IABS R6, R11.reuse ;  /* 0x0000000b00067213 */ /* 0x080fe40000000000 */
[----:B------:R-:W-:Y:S02]  /*2330*/  IADD3 R0, R11, -0x1, R8 ;  /* 0xffffffff0b007810 */ /* 0x000fe40007ffe008 */
[----:B------:R-:W0:Y:S01]  /*2340*/  I2F.RP R3, R6 ;  /* 0x0000000600037306 */ /* 0x000e220000209400 */
[----:B------:R-:W-:Y:S02]  /*2350*/  IABS R12, R11 ;  /* 0x0000000b000c7213 */ /* 0x000fe40000000000 */
[----:B------:R-:W-:-:S05]  /*2360*/  IMAD.IADD R0, R0, 0x1, -R9 ;  /* 0x0000000100007824 */ /* 0x000fca00078e0a09 */
[----:B------:R-:W-:Y:S02]  /*2370*/  IABS R10, R0 ;  /* 0x00000000000a7213 */ /* 0x000fe40000000000 */
[----:B------:R-:W-:-:S04]  /*2380*/  LOP3.LUT R0, R0, R11, RZ, 0x3c, !PT ;  /* 0x0000000b00007212 */ /* 0x000fc800078e3cff */
[----:B------:R-:W-:Y:S01]  /*2390*/  ISETP.GE.AND P2, PT, R0, RZ, PT ;  /* 0x000000ff0000720c */ /* 0x000fe20003f46270 */
[----:B0-----:R-:W0:Y:S02]  /*23a0*/  MUFU.RCP R3, R3 ;  /* 0x0000000300037308 */ /* 0x001e240000001000 */
[----:B0-----:R-:W-:Y:S02]  /*23b0*/  VIADD R4, R3, 0xffffffe ;  /* 0x0ffffffe03047836 */ /* 0x001fe40000000000 */
[----:B------:R-:W-:-:S04]  /*23c0*/  IMAD.MOV R3, RZ, RZ, -R12 ;  /* 0x000000ffff037224 */ /* 0x000fc800078e0a0c */
[----:B------:R0:W1:Y:S02]  /*23d0*/  F2I.FTZ.U32.TRUNC.NTZ R5, R4 ;  /* 0x0000000400057305 */ /* 0x000064000021f000 */
[----:B0-----:R-:W-:Y:S01]  /*23e0*/  MOV R4, RZ ;  /* 0x000000ff00047202 */ /* 0x001fe20000000f00 */
[----:B-1----:R-:W-:-:S04]  /*23f0*/  IMAD.MOV R7, RZ, RZ, -R5 ;  /* 0x000000ffff077224 */ /* 0x002fc800078e0a05 */
[----:B------:R-:W-:-:S04]  /*2400*/  IMAD R7, R7, R6, RZ ;  /* 0x0000000607077224 */ /* 0x000fc800078e02ff */
[----:B------:R-:W-:-:S04]  /*2410*/  IMAD.HI.U32 R5, R5, R7, R4 ;  /* 0x0000000705057227 */ /* 0x000fc800078e0004 */
[----:B------:R-:W-:-:S04]  /*2420*/  IMAD.MOV.U32 R4, RZ, RZ, R10 ;  /* 0x000000ffff047224 */ /* 0x000fc800078e000a */
[----:B------:R-:W-:-:S04]  /*2430*/  IMAD.HI.U32 R5, R5, R4, RZ ;  /* 0x0000000405057227 */ /* 0x000fc800078e00ff */
[----:B------:R-:W-:-:S05]  /*2440*/  IMAD R3, R5, R3, R4 ;  /* 0x0000000305037224 */ /* 0x000fca00078e0204 */
[----:B------:R-:W-:-:S13]  /*2450*/  ISETP.GT.U32.AND P1, PT, R6, R3, PT ;  /* 0x000000030600720c */ /* 0x000fda0003f24070 */
[----:B------:R-:W-:Y:S02]  /*2460*/  @!P1 IMAD.IADD R3, R3, 0x1, -R6 ;  /* 0x0000000103039824 */ /* 0x000fe400078e0a06 */
[----:B------:R-:W-:Y:S01]  /*2470*/  @!P1 VIADD R5, R5, 0x1 ;  /* 0x0000000105059836 */ /* 0x000fe20000000000 */
[----:B------:R-:W-:Y:S02]  /*2480*/  ISETP.NE.AND P1, PT, R11, RZ, PT ;  /* 0x000000ff0b00720c */ /* 0x000fe40003f25270 */
[----:B------:R-:W-:-:S13]  /*2490*/  ISETP.GE.U32.AND P0, PT, R3, R6, PT ;  /* 0x000000060300720c */ /* 0x000fda0003f06070 */
[----:B------:R-:W-:-:S05]  /*24a0*/  @P0 VIADD R5, R5, 0x1 ;  /* 0x0000000105050836 */ /* 0x000fca0000000000 */
[----:B------:R-:W-:-:S05]  /*24b0*/  MOV R0, R5 ;  /* 0x0000000500007202 */ /* 0x000fca0000000f00 */
[----:B------:R-:W-:Y:S01]  /*24c0*/  @!P2 IMAD.MOV R0, RZ, RZ, -R0 ;  /* 0x000000ffff00a224 */ /* 0x000fe200078e0a00 */
[----:B------:R-:W-:-:S07]  /*24d0*/  @!P1 LOP3.LUT R0, RZ, R11, RZ, 0x33, !PT ;  /* 0x0000000bff009212 */ /* 0x000fce00078e33ff */
.L_x_1550:
[----:B------:R-:W-:Y:S05]  /*24e0*/  BSYNC B0 ;  /* 0x0000000000007941 */ /* 0x000fea0003800000 */
.L_x_1549:
[----:B------:R-:W-:-:S05]  /*24f0*/  IMAD R3, R14, R0, R9 ;  /* 0x000000000e037224 */ /* 0x000fca00078e0209 */
[C---:B------:R-:W-:Y:S01]  /*2500*/  VIADDMNMX R0, R3.reuse, R0, R8, PT ;  /* 0x0000000003007246 */ /* 0x040fe20003800108 */
[----:B------:R-:W-:-:S04]  /*2510*/  IMAD R3, R3, 0x40, -R13 ;  /* 0x0000004003037824 */ /* 0x000fc800078e0a0d */
[----:B------:R-:W-:Y:S01]  /*2520*/  IMAD R5, R0, 0x40, -R13 ;  /* 0x0000004000057824 */ /* 0x000fe200078e0a0d */
[----:B------:R-:W-:-:S04]  /*2530*/  VIMNMX R3, RZ, R3, !PT ;  /* 0x00000003ff037248 */ /* 0x000fc80007fe0100 */
[----:B------:R-:W-:Y:S02]  /*2540*/  VIMNMX R0, R5, R2, PT ;  /* 0x0000000205007248 */ /* 0x000fe40003fe0100 */
[----:B------:R-:W-:Y:S02]  /*2550*/  SHF.R.U32.HI R24, RZ, 0x6, R3 ;  /* 0x00000006ff187819 */ /* 0x000fe40000011603 */
[----:B------:R-:W-:Y:S02]  /*2560*/  ISETP.GT.AND P0, PT, R0, R3, PT ;  /* 0x000000030000720c */ /* 0x000fe40003f04270 */
[----:B------:R-:W-:-:S11]  /*2570*/  MOV R25, R24 ;  /* 0x0000001800197202 */ /* 0x000fd60000000f00 */
[----:B------:R-:W-:-:S05]  /*2580*/  @P0 VIADD R0, R0, 0x3f ;  /* 0x0000003f00000836 */ /* 0x000fca0000000000 */
[----:B------:R-:W-:-:S04]  /*2590*/  @P0 SHF.R.S32.HI R3, RZ, 0x1f, R0 ;  /* 0x0000001fff030819 */ /* 0x000fc80000011400 */
[----:B------:R-:W-:-:S04]  /*25a0*/  @P0 LEA.HI R3, R3, R0, RZ, 0x6 ;  /* 0x0000000003030211 */ /* 0x000fc800078f30ff */
[----:B------:R-:W-:Y:S02]  /*25b0*/  @P0 SHF.R.S32.HI R25, RZ, 0x6, R3 ;  /* 0x00000006ff190819 */ /* 0x000fe40000011403 */
        /* <DEDUP_REMOVED lines=11> */
[----:B------:R-:W-:Y:S01]  /*2670*/  MOV R13, RZ ;  /* 0x000000ff000d7202 */ /* 0x000fe20000000f00 */
        /* <DEDUP_REMOVED lines=8> */
[----:B------:R-:W-:-:S07]  /*2700*/  IMAD.MOV.U32 R12, RZ, RZ, 0x1 ;  /* 0x00000001ff0c7424 */ /* 0x000fce00078e00ff */
[----:B------:R-:W-:-:S07]  /*2710*/  LEPC R20, `(.L_x_1553) ;  /* 0x000000001014794e */ /* 0x000fce0000000000 */
[----:B0----5:R-:W-:Y:S05]  /*2720*/  CALL.ABS.NOINC R14 ;  /* 0x000000000e007343 */ /* 0x021fea0003c00000 */
.L_x_1553:
[----:B------:R-:W-:Y:S05]  /*2730*/  BSYNC B6 ;  /* 0x0000000000067941 */ /* 0x000fea0003800000 */
.L_x_1552:
        /* <DEDUP_REMOVED lines=20> */
.L_x_1555:
[----:B------:R-:W-:Y:S05]  /*2880*/  BSYNC B6 ;  /* 0x0000000000067941 */ /* 0x000fea0003800000 */
.L_x_1554:
[----:B------:R-:W-:Y:S01]  /*2890*/  ULDC.64 UR4, c[0x0][0x9f8] ;  /* 0x00027e0000047ab9 */ /* 0x000fe20000000a00 */
[----:B------:R-:W2:Y:S01]  /*28a0*/  LDL R30, [R1+0x10] ;  /* 0x00001000011e7983 */ /* 0x000ea20000100800 */
[----:B------:R-:W-:-:S03]  /*28b0*/  ISETP.NE.U32.AND P0, PT, RZ, UR4, PT ;  /* 0x00000004ff007c0c */ /* 0x000fc6000bf05070 */
[----:B------:R-:W3:Y:S01]  /*28c0*/  LDL R33, [R1+0x64] ;  /* 0x0000640001217983 */ /* 0x000ee20000100800 */
[----:B------:R-:W-:-:S03]  /*28d0*/  ISETP.NE.AND.EX P0, PT, RZ, UR5, PT, P0 ;  /* 0x00000005ff007c0c */ /* 0x000fc6000bf05300 */
[----:B------:R-:W4:Y:S01]  /*28e0*/  LDL R32, [R1+0x60] ;  /* 0x0000600001207983 */ /* 0x000f220000100800 */
[----:B------:R-:W-:Y:S01]  /*28f0*/  IMAD.MOV.U32 R3, RZ, RZ, R27 ;  /* 0x000000ffff037224 */ /* 0x000fe200078e001b */
[----:B------:R-:W-:Y:S01]  /*2900*/  ULDC UR4, c[0x0][0x2f4] ;  /* 0x0000bd0000047ab9 */ /* 0x000fe20000000800 */
[----:B------:R-:W0:Y:S01]  /*2910*/  LDC R91, c[0x0][0x3f4] ;  /* 0x0000fd00ff5b7b82 */ /* 0x000e220000000800 */
[----:B------:R-:W4:Y:S04]  /*2920*/  LDL R31, [R1+0xd0] ;  /* 0x0000d000011f7983 */ /* 0x000f280000100800 */
[----:B------:R-:W4:Y:S03]  /*2930*/  LDL R20, [R1+0xcc] ;  /* 0x0000cc0001147983 */ /* 0x000f260000100800 */
[----:B------:R-:W1:Y:S01]  /*2940*/  @P0 LDC.64 R4, c[0x0][0x9f8] ;  /* 0x00027e00ff040b82 */ /* 0x000e620000000a00 */
[----:B------:R-:W-:Y:S01]  /*2950*/  ISETP.GE.AND P1, PT, R203, UR4, PT ;  /* 0x00000004cb007c0c */ /* 0x000fe2000bf26270 */
[----:B------:R-:W4:Y:S04]  /*2960*/  LDL R26, [R1+0x70] ;  /* 0x00007000011a7983 */ /* 0x000f280000100800 */
[----:B------:R-:W4:Y:S02]  /*2970*/  LDL R21, [R1+0x6c] ;  /* 0x00006c0001157983 */ /* 0x000f240000100800 */
[----:B------:R-:W0:Y:S08]  /*2980*/  LDC.64 R12, c[0x0][0x408] ;  /* 0x00010200ff0c7b82 */ /* 0x000e300000000a00 */
[----:B------:R-:W2:Y:S01]  /*2990*/  LDC.64 R10, c[0x0][0x3f8] ;  /* 0x0000fe00ff0a7b82 */ /* 0x000ea20000000a00 */
[----:B-1----:R-:W-:-:S05]  /*29a0*/  @P0 IMAD.WIDE R4, R27, 0x4, R4 ;  /* 0x000000041b040825 */ /* 0x002fca00078e0204 */
[----:B------:R1:W4:Y:S01]  /*29b0*/  @P0 LDG.E R3, desc[UR60][R4.64] ;  /* 0x0000003c04030981 */ /* 0x000322000c1e1900 */
[----:B------:R-:W-:Y:S02]  /*29c0*/  ISETP.GE.AND P0, PT, R18, UR4, PT ;  /* 0x0000000412007c0c */ /* 0x000fe4000bf06270 */
[----:B-1----:R-:W-:Y:S02]  /*29d0*/  SEL R4, RZ, 0xffffffff, P1 ;  /* 0xffffffffff047807 */ /* 0x002fe40000800000 */
[----:B------:R-:W-:-:S03]  /*29e0*/  SEL R0, RZ, 0x1, P0 ;  /* 0x00000001ff007807 */ /* 0x000fc60000000000 */
[----:B------:R-:W-:-:S05]  /*29f0*/  IMAD.SHL.U32 R5, R4, 0x2, RZ ;  /* 0x0000000204057824 */ /* 0x000fca00078e00ff */
[----:B------:R-:W-:Y:S01]  /*2a00*/  LOP3.LUT R4, R5, 0x2, R0, 0xe2, !PT ;  /* 0x0000000205047812 */ /* 0x000fe200078ee200 */
[----:B------:R-:W-:Y:S02]  /*2a10*/  IMAD.IADD R0, R28, 0x1, R29 ;  /* 0x000000011c007824 */ /* 0x000fe400078e021d */
[----:B------:R-:W4:Y:S01]  /*2a20*/  LDL R28, [R1+0x84] ;  /* 0x00008400011c7983 */ /* 0x000f220000100800 */
[----:B------:R-:W-:-:S04]  /*2a30*/  ISETP.GE.AND P2, PT, R22, UR4, PT ;  /* 0x0000000416007c0c */ /* 0x000fc8000bf46270 */
[----:B------:R-:W-:Y:S02]  /*2a40*/  SEL R5, RZ, 0x4, P2 ;  /* 0x00000004ff057807 */ /* 0x000fe40001000000 */
[----:B0-----:R-:W-:Y:S02]  /*2a50*/  ISETP.GE.AND P2, PT, R18, R91, PT ;  /* 0x0000005b1200720c */ /* 0x001fe40003f46270 */
[----:B------:R-:W-:Y:S02]  /*2a60*/  LOP3.LUT R14, R4, R5, RZ, 0xfc, !PT ;  /* 0x00000005040e7212 */ /* 0x000fe400078efcff */
[----:B------:R-:W-:Y:S02]  /*2a70*/  ISETP.GE.AND P1, PT, R203, R91, PT ;  /* 0x0000005bcb00720c */ /* 0x000fe40003f26270 */
[----:B------:R-:W-:Y:S02]  /*2a80*/  SEL R5, R91, RZ, P2 ;  /* 0x000000ff5b057207 */ /* 0x000fe40001000000 */
[----:B------:R-:W-:-:S03]  /*2a90*/  SHF.R.S32.HI R205, RZ, 0x1f, R204 ;  /* 0x0000001fffcd7819 */ /* 0x000fc600000114cc */
[----:B------:R-:W-:Y:S01]  /*2aa0*/  IMAD.IADD R5, R18, 0x1, R5 ;  /* 0x0000000112057824 */ /* 0x000fe200078e0205 */
[----:B------:R-:W0:Y:S01]  /*2ab0*/  S2R R94, SR_TID.X ;  /* 0x00000000005e7919 */ /* 0x000e220000002100 */
[----:B-----5:R-:W-:Y:S02]  /*2ac0*/  SHF.R.S32.HI R15, RZ, 0x1f, R92 ;  /* 0x0000001fff0f7819 */ /* 0x020fe4000001145c */
[----:B------:R-:W-:Y:S02]  /*2ad0*/  ISETP.GE.AND P0, PT, R23, UR4, PT ;  /* 0x0000000417007c0c */ /* 0x000fe4000bf06270 */
[----:B------:R-:W-:Y:S02]  /*2ae0*/  SHF.L.U32 R27, R12, 0x5, RZ ;  /* 0x000000050c1b7819 */ /* 0x000fe400000006ff */
[----:B------:R-:W-:Y:S02]  /*2af0*/  LOP3.LUT R29, R14, 0x1, RZ, 0xc0, !PT ;  /* 0x000000010e1d7812 */ /* 0x000fe400078ec0ff */
[----:B0-----:R-:W-:-:S02]  /*2b00*/  LEA.HI R94, R94, 0x8, RZ, 0x19 ;  /* 0x000000085e5e7811 */ /* 0x001fc400078fc8ff */
[----:B--2---:R-:W-:-:S05]  /*2b10*/  SHF.R.S32.HI R9, RZ, 0x1f, R30 ;  /* 0x0000001fff097819 */ /* 0x004fca000001141e */
[C---:B------:R-:W-:Y:S02]  /*2b20*/  IMAD R4, R9.reuse, R12, RZ ;  /* 0x0000000c09047224 */ /* 0x040fe400078e02ff */
[-C--:B------:R-:W-:Y:S02]  /*2b30*/  IMAD R6, R9, R10.reuse, RZ ;  /* 0x0000000a09067224 */ /* 0x080fe400078e02ff */
[C---:B------:R-:W-:Y:S01]  /*2b40*/  IMAD R9, R30.reuse, R13, R4 ;  /* 0x0000000d1e097224 */ /* 0x040fe200078e0204 */
[----:B------:R-:W-:Y:S01]  /*2b50*/  SEL R4, R91, RZ, P1 ;  /* 0x000000ff5b047207 */ /* 0x000fe20000800000 */
[C---:B------:R-:W-:Y:S02]  /*2b60*/  IMAD R7, R30.reuse, R11, R6 ;  /* 0x0000000b1e077224 */ /* 0x040fe400078e0206 */
[----:B------:R-:W-:-:S04]  /*2b70*/  IMAD.WIDE.U32 R80, R30, R10, R18 ;  /* 0x0000000a1e507225 */ /* 0x000fc800078e0012 */
[----:B------:R-:W-:-:S04]  /*2b80*/  IMAD.WIDE.U32 R78, R30, R10, R204 ;  /* 0x0000000a1e4e7225 */ /* 0x000fc800078e00cc */
[----:B------:R-:W-:Y:S01]  /*2b90*/  IMAD.IADD R6, R203, 0x1, R4 ;  /* 0x00000001cb067824 */ /* 0x000fe200078e0204 */
[----:B------:R-:W-:Y:S01]  /*2ba0*/  SHF.R.S32.HI R4, RZ, 0x1f, R5 ;  /* 0x0000001fff047819 */ /* 0x000fe20000011405 */
[----:B------:R-:W-:Y:S01]  /*2bb0*/  IMAD.IADD R79, R79, 0x1, R7 ;  /* 0x000000014f4f7824 */ /* 0x000fe200078e0207 */
[----:B------:R-:W-:Y:S02]  /*2bc0*/  IADD3 R81, R7, R81, RZ ;  /* 0x0000005107517210 */ /* 0x000fe40007ffe0ff */
[----:B------:R-:W-:Y:S02]  /*2bd0*/  SHF.R.S32.HI R7, RZ, 0x1f, R6 ;  /* 0x0000001fff077819 */ /* 0x000fe40000011406 */
[CC--:B------:R-:W-:Y:S02]  /*2be0*/  LEA.HI R68, R4.reuse, R5.reuse, RZ, 0x3 ;  /* 0x0000000504447211 */ /* 0x0c0fe400078f18ff */
[----:B------:R-:W-:Y:S02]  /*2bf0*/  LEA.HI R4, R4, R5, RZ, 0x6 ;  /* 0x0000000504047211 */ /* 0x000fe400078f30ff */
[----:B------:R-:W-:-:S02]  /*2c00*/  LEA.HI R70, R7, R6, RZ, 0x3 ;  /* 0x0000000607467211 */ /* 0x000fc400078f18ff */
[----:B------:R-:W-:Y:S02]  /*2c10*/  LEA.HI R6, R7, R6, RZ, 0x6 ;  /* 0x0000000607067211 */ /* 0x000fe400078f30ff */
[----:B------:R-:W-:Y:S01]  /*2c20*/  SHF.L.U32 R5, R4, 0x6, RZ ;  /* 0x0000000604057819 */ /* 0x000fe200000006ff */
[-C--:B------:R-:W-:Y:S01]  /*2c30*/  IMAD.WIDE.U32 R82, R30, R12.reuse, R204 ;  /* 0x0000000c1e527225 */ /* 0x080fe200078e00cc */
[--C-:B---3--:R-:W-:Y:S02]  /*2c40*/  LOP3.LUT R4, R33, 0x38, R68.reuse, 0xf8, !PT ;  /* 0x0000003821047812 */ /* 0x108fe400078ef844 */
[----:B----4-:R-:W-:Y:S01]  /*2c50*/  LOP3.LUT R8, R32, 0x38, R68, 0xf8, !PT ;  /* 0x0000003820087812 */ /* 0x010fe200078ef844 */
[----:B------:R-:W-:Y:S01]  /*2c60*/  IMAD.WIDE.U32 R84, R30, R12, R18 ;  /* 0x0000000c1e547225 */ /* 0x000fe200078e0012 */
[----:B------:R-:W-:Y:S02]  /*2c70*/  LOP3.LUT R5, R5, 0xfffff000, RZ, 0xc0, !PT ;  /* 0xfffff00005057812 */ /* 0x000fe400078ec0ff */
[----:B------:R-:W-:Y:S01]  /*2c80*/  LOP3.LUT R4, R4, R31, RZ, 0x3c, !PT ;  /* 0x0000001f04047212 */ /* 0x000fe200078e3cff */
[----:B------:R-:W-:Y:S01]  /*2c90*/  IMAD.SHL.U32 R7, R6, 0x40, RZ ;  /* 0x0000004006077824 */ /* 0x000fe200078e00ff */
[--C-:B------:R-:W-:Y:S01]  /*2ca0*/  LOP3.LUT R6, R33, 0x38, R70.reuse, 0xf8, !PT ;  /* 0x0000003821067812 */ /* 0x100fe200078ef846 */
[----:B------:R-:W-:Y:S01]  /*2cb0*/  IMAD.IADD R83, R83, 0x1, R9 ;  /* 0x0000000153537824 */ /* 0x000fe200078e0209 */
[----:B------:R-:W-:Y:S01]  /*2cc0*/  LOP3.LUT R8, R8, R20, RZ, 0x3c, !PT ;  /* 0x0000001408087212 */ /* 0x000fe200078e3cff */
[----:B------:R-:W-:Y:S01]  /*2cd0*/  IMAD.IADD R85, R9, 0x1, R85 ;  /* 0x0000000109557824 */ /* 0x000fe200078e0255 */
[----:B------:R-:W-:-:S02]  /*2ce0*/  LOP3.LUT R9, R32, 0x38, R70, 0xf8, !PT ;  /* 0x0000003820097812 */ /* 0x000fc400078ef846 */
[--C-:B------:R-:W-:Y:S02]  /*2cf0*/  IADD3 R89, R4, R5, R26.reuse ;  /* 0x0000000504597210 */ /* 0x100fe40007ffe01a */
[----:B------:R-:W-:Y:S02]  /*2d00*/  LOP3.LUT R7, R7, 0xfffff000, RZ, 0xc0, !PT ;  /* 0xfffff00007077812 */ /* 0x000fe400078ec0ff */
[----:B------:R-:W-:Y:S02]  /*2d10*/  LOP3.LUT R6, R6, R31, RZ, 0x3c, !PT ;  /* 0x0000001f06067212 */ /* 0x000fe400078e3cff */
[--C-:B------:R-:W-:Y:S01]  /*2d20*/  IADD3 R4, R8, R5, R21.reuse ;  /* 0x0000000508047210 */ /* 0x100fe20007ffe015 */
[----:B------:R-:W-:Y:S01]  /*2d30*/  IMAD R8, R15, R10, RZ ;  /* 0x0000000a0f087224 */ /* 0x000fe200078e02ff */
[----:B------:R-:W-:Y:S02]  /*2d40*/  LOP3.LUT R20, R9, R20, RZ, 0x3c, !PT ;  /* 0x0000001409147212 */ /* 0x000fe400078e3cff */
[----:B------:R-:W-:Y:S01]  /*2d50*/  IADD3 R5, R6, R7, R26 ;  /* 0x0000000706057210 */ /* 0x000fe20007ffe01a */
[----:B------:R-:W-:Y:S01]  /*2d60*/  IMAD R33, R92, R11, R8 ;  /* 0x0000000b5c217224 */ /* 0x000fe200078e0208 */
[----:B------:R-:W-:Y:S01]  /*2d70*/  IADD3 R6, R20, R7, R21 ;  /* 0x0000000714067210 */ /* 0x000fe20007ffe015 */
[----:B------:R-:W-:Y:S01]  /*2d80*/  IMAD R15, R15, R12, RZ ;  /* 0x0000000c0f0f7224 */ /* 0x000fe200078e02ff */
[----:B------:R-:W-:-:S02]  /*2d90*/  SHF.L.U64.HI R7, R10, 0x6, R11 ;  /* 0x000000060a077819 */ /* 0x000fc4000001020b */
[----:B------:R-:W-:Y:S02]  /*2da0*/  SHF.L.U64.HI R8, R10, 0x5, R11 ;  /* 0x000000050a087819 */ /* 0x000fe4000001020b */
[----:B------:R-:W-:Y:S01]  /*2db0*/  SEL R11, RZ, 0x8, P0 ;  /* 0x00000008ff0b7807 */ /* 0x000fe20000000000 */
[CC--:B------:R-:W-:Y:S01]  /*2dc0*/  IMAD.WIDE.U32 R78, R92.reuse, R10.reuse, R78 ;  /* 0x0000000a5c4e7225 */ /* 0x0c0fe200078e004e */
[----:B------:R-:W-:Y:S02]  /*2dd0*/  SHF.R.S32.HI R35, RZ, 0x3, R68 ;  /* 0x00000003ff237819 */ /* 0x000fe40000011444 */
[----:B------:R-:W-:Y:S01]  /*2de0*/  SHF.R.S32.HI R69, RZ, 0x3, R70 ;  /* 0x00000003ff457819 */ /* 0x000fe20000011446 */
[----:B------:R-:W-:Y:S01]  /*2df0*/  IMAD.WIDE.U32 R80, R92, R10, R80 ;  /* 0x0000000a5c507225 */ /* 0x000fe200078e0050 */
[----:B------:R-:W-:Y:S02]  /*2e00*/  LOP3.LUT R11, R14, R11, RZ, 0xfc, !PT ;  /* 0x0000000b0e0b7212 */ /* 0x000fe400078efcff */
[----:B------:R-:W-:Y:S01]  /*2e10*/  LOP3.LUT R68, R68, 0xfffffff8, RZ, 0xc0, !PT ;  /* 0xfffffff844447812 */ /* 0x000fe200078ec0ff */
[----:B------:R-:W-:Y:S01]  /*2e20*/  IMAD R15, R92, R13, R15 ;  /* 0x0000000d5c0f7224 */ /* 0x000fe200078e020f */
[----:B------:R-:W-:Y:S01]  /*2e30*/  LOP3.LUT R70, R70, 0xfffffff8, RZ, 0xc0, !PT ;  /* 0xfffffff846467812 */ /* 0x000fe200078ec0ff */
[----:B------:R-:W-:-:S04]  /*2e40*/  IMAD.WIDE.U32 R82, R92, R12, R82 ;  /* 0x0000000c5c527225 */ /* 0x000fc800078e0052 */
[----:B------:R-:W-:Y:S01]  /*2e50*/  IMAD.WIDE.U32 R84, R92, R12, R84 ;  /* 0x0000000c5c547225 */ /* 0x000fe200078e0054 */
[C-C-:B------:R-:W-:Y:S02]  /*2e60*/  SHF.L.U64.HI R20, R12.reuse, 0x6, R13.reuse ;  /* 0x000000060c147819 */ /* 0x140fe4000001020d */
[----:B------:R-:W-:Y:S01]  /*2e70*/  SHF.L.U64.HI R21, R12, 0x5, R13 ;  /* 0x000000050c157819 */ /* 0x000fe2000001020d */
[----:B------:R-:W-:Y:S01]  /*2e80*/  IMAD.SHL.U32 R9, R10, 0x40, RZ ;  /* 0x000000400a097824 */ /* 0x000fe200078e00ff */
[----:B------:R-:W-:Y:S01]  /*2e90*/  LOP3.LUT R71, R11, 0x2, RZ, 0xc0, !PT ;  /* 0x000000020b477812 */ /* 0x000fe200078ec0ff */
[----:B------:R-:W-:Y:S01]  /*2ea0*/  IMAD R28, R28, 0x20, R30 ;  /* 0x000000201c1c7824 */ /* 0x000fe200078e021e */
[----:B------:R-:W-:Y:S01]  /*2eb0*/  SHF.R.S32.HI R30, RZ, 0x1f, R3 ;  /* 0x0000001fff1e7819 */ /* 0x000fe20000011403 */
[----:B------:R-:W-:Y:S01]  /*2ec0*/  IMAD.IADD R31, R79, 0x1, R33 ;  /* 0x000000014f1f7824 */ /* 0x000fe200078e0221 */
[----:B------:R-:W-:Y:S01]  /*2ed0*/  LOP3.LUT R76, R11, 0x4, RZ, 0xc0, !PT ;  /* 0x000000040b4c7812 */ /* 0x000fe200078ec0ff */
[----:B------:R-:W-:Y:S01]  /*2ee0*/  IMAD.IADD R32, R33, 0x1, R81 ;  /* 0x0000000121207824 */ /* 0x000fe200078e0251 */
[----:B------:R-:W-:Y:S01]  /*2ef0*/  IADD3 R33, R83, R15, RZ ;  /* 0x0000000f53217210 */ /* 0x000fe20007ffe0ff */
[----:B------:R-:W-:Y:S01]  /*2f00*/  IMAD.SHL.U32 R10, R10, 0x20, RZ ;  /* 0x000000200a0a7824 */ /* 0x000fe200078e00ff */
[----:B------:R-:W-:Y:S01]  /*2f10*/  LOP3.LUT R77, R11, 0x8, RZ, 0xc0, !PT ;  /* 0x000000080b4d7812 */ /* 0x000fe200078ec0ff */
[----:B------:R-:W-:Y:S01]  /*2f20*/  IMAD.SHL.U32 R26, R12, 0x40, RZ ;  /* 0x000000400c1a7824 */ /* 0x000fe200078e00ff */
[----:B------:R-:W-:Y:S01]  /*2f30*/  SHF.R.S32.HI R86, RZ, 0x1f, R68 ;  /* 0x0000001fff567819 */ /* 0x000fe20000011444 */
[----:B------:R-:W-:Y:S01]  /*2f40*/  IMAD.SHL.U32 R91, R91, 0x2, RZ ;  /* 0x000000025b5b7824 */ /* 0x000fe200078e00ff */
[----:B------:R-:W-:Y:S01]  /*2f50*/  SHF.R.S32.HI R87, RZ, 0x1f, R70 ;  /* 0x0000001fff577819 */ /* 0x000fe20000011446 */
[----:B------:R-:W-:-:S07]  /*2f60*/  IMAD.IADD R34, R15, 0x1, R85 ;  /* 0x000000010f227824 */ /* 0x000fce00078e0255 */
.L_x_1637:
[----:B--2---:R-:W2:Y:S01]  /*2f70*/  LDL R39, [R1+0x80] ;  /* 0x0000800001277983 */ /* 0x004ea20000100800 */
[----:B0-----:R-:W0:Y:S01]  /*2f80*/  LDC R98, c[0x0][0x430] ;  /* 0x00010c00ff627b82 */ /* 0x001e220000000800 */
[----:B------:R-:W-:Y:S02]  /*2f90*/  VIADD R25, R25, 0xffffffff ;  /* 0xffffffff19197836 */ /* 0x000fe40000000000 */
[----:B------:R-:W-:Y:S02]  /*2fa0*/  IMAD.MOV.U32 R99, RZ, RZ, RZ ;  /* 0x000000ffff637224 */ /* 0x000fe400078e00ff */
[----:B------:R-:W-:-:S03]  /*2fb0*/  IMAD R13, R25, 0x40, R28 ;  /* 0x00000040190d7824 */ /* 0x000fc600078e021c */
[----:B------:R-:W1:Y:S01]  /*2fc0*/  LDC R101, c[0x0][0x3f4] ;  /* 0x0000fd00ff657b82 */ /* 0x000e620000000800 */
[----:B------:R-:W-:Y:S01]  /*2fd0*/  IMAD.IADD R40, R0, 0x1, R13 ;  /* 0x0000000100287824 */ /* 0x000fe200078e020d */
[----:B------:R-:W-:-:S04]  /*2fe0*/  ISETP.GE.AND P0, PT, R13, R2, PT ;  /* 0x000000020d00720c */ /* 0x000fc80003f06270 */
[----:B------:R-:W-:Y:S02]  /*2ff0*/  ISETP.GT.OR P0, PT, R28, 0x3f, P0 ;  /* 0x0000003f1c00780c */ /* 0x000fe40000704670 */
[----:B------:R-:W-:Y:S02]  /*3000*/  MOV R36, R40 ;  /* 0x0000002800247202 */ /* 0x000fe40000000f00 */
        /* <DEDUP_REMOVED lines=8> */
[----:B------:R-:W-:Y:S01]  /*3090*/  @!P0 SHF.R.S32.HI R37, RZ, 0x1f, R36 ;  /* 0x0000001fff258819 */ /* 0x000fe20000011424 */
[C---:B------:R-:W-:Y:S02]  /*30a0*/  @!P0 IMAD R11, R3.reuse, R15, R38 ;  /* 0x0000000f030b8224 */ /* 0x040fe400078e0226 */
[----:B------:R-:W-:-:S04]  /*30b0*/  @!P0 IMAD.WIDE.U32 R14, R3, R14, R36 ;  /* 0x0000000e030e8225 */ /* 0x000fc800078e0024 */
[----:B------:R-:W-:Y:S01]  /*30c0*/  @!P0 IMAD.IADD R11, R15, 0x1, R11 ;  /* 0x000000010f0b8824 */ /* 0x000fe200078e020b */
[----:B---3--:R-:W-:-:S04]  /*30d0*/  @!P0 LEA R12, P3, R14, R12, 0x2 ;  /* 0x0000000c0e0c8211 */ /* 0x008fc800078610ff */
[----:B------:R-:W-:-:S05]  /*30e0*/  @!P0 LEA.HI.X R13, R14, R13, R11, 0x2, P3 ;  /* 0x0000000d0e0d8211 */ /* 0x000fca00018f140b */
[----:B-----5:R0:W5:Y:S01]  /*30f0*/  @!P0 LDG.E R99, desc[UR60][R12.64] ;  /* 0x0000003c0c638981 */ /* 0x020162000c1e1900 */
[----:B------:R-:W-:Y:S01]  /*3100*/  ISETP.GE.AND P0, PT, R101, 0x1, PT ;  /* 0x000000016500780c */ /* 0x000fe20003f06270 */
[----:B------:R-:W-:Y:S01]  /*3110*/  IMAD.MOV R11, RZ, RZ, -R36 ;  /* 0x000000ffff0b7224 */ /* 0x000fe200078e0a24 */
[----:B------:R-:W-:Y:S05]  /*3120*/  YIELD ;  /* 0x0000000000007946 */ /* 0x000fea0003800000 */
[----:B------:R-:W-:Y:S01]  /*3130*/  BSSY B0, `(.L_x_1556) ;  /* 0x0000564000007945 */ /* 0x000fe20003800000 */
[----:B------:R-:W-:Y:S01]  /*3140*/  IMAD R98, R98, R11, R40 ;  /* 0x0000000b62627224 */ /* 0x000fe200078e0228 */
[----:B------:R-:W-:Y:S01]  /*3150*/  ISETP.GT.AND P3, PT, R25, R24, PT ;  /* 0x000000181900720c */ /* 0x000fe20003f64270 */
[----:B--2---:R-:W-:-:S05]  /*3160*/  IMAD R90, R200, 0x4000, R39 ;  /* 0x00004000c85a7824 */ /* 0x004fca00078e0227 */
[----:B------:R-:W-:Y:S01]  /*3170*/  LEA R90, R90, R17, 0x1 ;  /* 0x000000115a5a7211 */ /* 0x000fe200078e08ff */
        /* <DEDUP_REMOVED lines=8> */
[----:B------:R-:W-:Y:S02]  /*3200*/  IMAD R15, R20, R25, RZ ;  /* 0x00000019140f7224 */ /* 0x000fe400078e02ff */
[----:B------:R-:W-:Y:S01]  /*3210*/  IMAD R11, R98, UR5, R11 ;  /* 0x00000005620b7c24 */ /* 0x000fe2000f8e020b */
[----:B------:R-:W-:Y:S01]  /*3220*/  ULDC.64 UR4, c[0x0][0x310] ;  /* 0x0000c40000047ab9 */ /* 0x000fe20000000a00 */
[----:B------:R-:W-:-:S02]  /*3230*/  IMAD R95, R25, -0x40, R2 ;  /* 0xffffffc0195f7824 */ /* 0x000fc400078e0202 */
[----:B------:R-:W-:Y:S02]  /*3240*/  IMAD R14, R96, UR4, RZ ;  /* 0x00000004600e7c24 */ /* 0x000fe4000f8e02ff */
[----:B------:R-:W-:Y:S01]  /*3250*/  IMAD.IADD R13, R13, 0x1, R11 ;  /* 0x000000010d0d7824 */ /* 0x000fe200078e020b */
[----:B------:R-:W-:Y:S01]  /*3260*/  VIMNMX R95, R95, 0x40, PT ;  /* 0x000000405f5f7848 */ /* 0x000fe20003fe0100 */
[C---:B------:R-:W-:Y:S02]  /*3270*/  IMAD R11, R99.reuse, UR5, R14 ;  /* 0x00000005630b7c24 */ /* 0x040fe4000f8e020e */
[----:B------:R-:W-:Y:S01]  /*3280*/  IMAD.WIDE.U32 R12, R99, UR4, R12 ;  /* 0x00000004630c7c25 */ /* 0x000fe2000f8e000c */
[----:B------:R-:W-:-:S03]  /*3290*/  ULDC.64 UR4, c[0x0][0x308] ;  /* 0x0000c20000047ab9 */ /* 0x000fc60000000a00 */
[----:B------:R-:W-:Y:S01]  /*32a0*/  IMAD.IADD R13, R13, 0x1, R11 ;  /* 0x000000010d0d7824 */ /* 0x000fe200078e020b */
[----:B------:R-:W-:Y:S01]  /*32b0*/  SHF.R.S32.HI R11, RZ, 0x1f, R25 ;  /* 0x0000001fff0b7819 */ /* 0x000fe20000011419 */
[----:B------:R-:W-:Y:S02]  /*32c0*/  IMAD R14, R7, R25, RZ ;  /* 0x00000019070e7224 */ /* 0x000fe400078e02ff */
[----:B------:R-:W-:-:S04]  /*32d0*/  IMAD.WIDE.U32 R36, R226, UR4, R12 ;  /* 0x00000004e2247c25 */ /* 0x000fc8000f8e000c */
[----:B------:R-:W-:Y:S01]  /*32e0*/  IMAD R105, R226, UR5, R37 ;  /* 0x00000005e2697c24 */ /* 0x000fe2000f8e0225 */
[----:B------:R-:W-:Y:S01]  /*32f0*/  ULDC.64 UR4, c[0x0][0x2e8] ;  /* 0x0000ba0000047ab9 */ /* 0x000fe20000000a00 */
[C---:B------:R-:W-:Y:S01]  /*3300*/  IMAD R39, R11.reuse, R9, R14 ;  /* 0x000000090b277224 */ /* 0x040fe200078e020e */
[C---:B------:R-:W-:Y:S01]  /*3310*/  LEA R104, P4, R36.reuse, UR4, 0x1 ;  /* 0x0000000424687c11 */ /* 0x040fe2000f8808ff */
[----:B------:R-:W-:Y:S02]  /*3320*/  IMAD R41, R11, R26, R15 ;  /* 0x0000001a0b297224 */ /* 0x000fe400078e020f */
[----:B------:R-:W-:Y:S01]  /*3330*/  IMAD.WIDE.U32 R14, R9, R25, RZ ;  /* 0x00000019090e7225 */ /* 0x000fe200078e00ff */
[----:B------:R-:W-:-:S03]  /*3340*/  LEA.HI.X R105, R36, UR5, R105, 0x1, P4 ;  /* 0x0000000524697c11 */ /* 0x000fc6000a0f0c69 */
[----:B------:R-:W-:-:S04]  /*3350*/  IMAD.WIDE.U32 R12, R26, R25, RZ ;  /* 0x000000191a0c7225 */ /* 0x000fc800078e00ff */
[----:B------:R-:W-:Y:S02]  /*3360*/  IMAD.IADD R11, R15, 0x1, R39 ;  /* 0x000000010f0b7824 */ /* 0x000fe400078e0227 */
[----:B------:R-:W-:Y:S01]  /*3370*/  IMAD.IADD R72, R13, 0x1, R41 ;  /* 0x000000010d487824 */ /* 0x000fe200078e0229 */
[----:B------:R-:W-:Y:S06]  /*3380*/  @!P0 BRA `(.L_x_1558) ;  /* 0x0000002400648947 */ /* 0x000fec0003800000 */
[----:B------:R-:W2:Y:S04]  /*3390*/  LDL R38, [R1+0x10] ;  /* 0x0000100001267983 */ /* 0x000ea80000100800 */
[----:B------:R0:W5:Y:S04]  /*33a0*/  LDL R75, [R1+0x18] ;  /* 0x00001800014b7983 */ /* 0x0001680000100800 */
[----:B------:R0:W5:Y:S04]  /*33b0*/  LDL R74, [R1+0x48] ;  /* 0x00004800014a7983 */ /* 0x0001680000100800 */
[----:B------:R0:W5:Y:S01]  /*33c0*/  LDL R73, [R1+0x4c] ;  /* 0x00004c0001497983 */ /* 0x0001620000100800 */
[----:B------:R-:W-:Y:S01]  /*33d0*/  BSSY B1, `(.L_x_1559) ;  /* 0x000002a000017945 */ /* 0x000fe20003800000 */
        /* <DEDUP_REMOVED lines=9> */
[----:B--2---:R-:W-:-:S13]  /*3470*/  ISETP.GE.AND P0, PT, R38, R95, PT ;  /* 0x0000005f2600720c */ /* 0x004fda0003f06270 */
[----:B0-----:R-:W-:Y:S05]  /*3480*/  @P0 BRA `(.L_x_1560) ;  /* 0x0000000000780947 */ /* 0x001fea0003800000 */
[----:B------:R-:W-:Y:S01]  /*3490*/  IADD3 R39, P4, R78, R14, RZ ;  /* 0x0000000e4e277210 */ /* 0x000fe20007f9e0ff */
[----:B------:R-:W-:Y:S01]  /*34a0*/  ULDC.64 UR4, c[0x0][0x3e8] ;  /* 0x0000fa0000047ab9 */ /* 0x000fe20000000a00 */
[----:B------:R-:W-:Y:S02]  /*34b0*/  IADD3 R41, P5, R82, R12, RZ ;  /* 0x0000000c52297210 */ /* 0x000fe40007fbe0ff */
[----:B------:R-:W-:Y:S02]  /*34c0*/  CS2R R64, SRZ ;  /* 0x0000000000407805 */ /* 0x000fe4000001ff00 */
[----:B------:R-:W-:Y:S02]  /*34d0*/  IADD3.X R40, R11, R31, RZ, P4, !PT ;  /* 0x0000001f0b287210 */ /* 0x000fe400027fe4ff */
[----:B------:R-:W-:Y:S02]  /*34e0*/  CS2R R66, SRZ ;  /* 0x0000000000427805 */ /* 0x000fe4000001ff00 */
[----:B------:R-:W-:Y:S01]  /*34f0*/  LEA R38, P4, R39, UR4, 0x1 ;  /* 0x0000000427267c11 */ /* 0x000fe2000f8808ff */
[----:B------:R-:W-:Y:S01]  /*3500*/  IMAD.X R42, R72, 0x1, R33, P5 ;  /* 0x00000001482a7824 */ /* 0x000fe200028e0621 */
[----:B------:R-:W-:-:S02]  /*3510*/  ISETP.GE.AND P6, PT, R204, R101, PT ;  /* 0x00000065cc00720c */ /* 0x000fc40003fc6270 */
[----:B------:R-:W-:Y:S01]  /*3520*/  LEA.HI.X R39, R39, UR5, R40, 0x1, P4 ;  /* 0x0000000527277c11 */ /* 0x000fe2000a0f0c28 */
[----:B------:R-:W-:Y:S01]  /*3530*/  ULDC.64 UR4, c[0x0][0x400] ;  /* 0x0001000000047ab9 */ /* 0x000fe20000000a00 */
[----:B-----5:R-:W-:Y:S02]  /*3540*/  ISETP.GE.AND P5, PT, R75, R101, PT ;  /* 0x000000654b00720c */ /* 0x020fe40003fa6270 */
[----:B------:R-:W-:-:S04]  /*3550*/  LEA R40, P4, R41, UR4, 0x1 ;  /* 0x0000000429287c11 */ /* 0x000fc8000f8808ff */
[----:B------:R-:W-:Y:S02]  /*3560*/  LEA.HI.X R41, R41, UR5, R42, 0x1, P4 ;  /* 0x0000000529297c11 */ /* 0x000fe4000a0f0c2a */
[-C--:B------:R-:W-:Y:S01]  /*3570*/  ISETP.GE.AND P4, PT, R74, R101.reuse, PT ;  /* 0x000000654a00720c */ /* 0x080fe20003f86270 */
[----:B------:R0:W5:Y:S04]  /*3580*/  @!P6 LDG.E.64 R64, desc[UR60][R38.64] ;  /* 0x0000003c2640e981 */ /* 0x000168000c1e1b00 */
[----:B------:R0:W5:Y:S01]  /*3590*/  @!P6 LDG.E.64 R66, desc[UR60][R40.64] ;  /* 0x0000003c2842e981 */ /* 0x000162000c1e1b00 */
[----:B------:R-:W-:Y:S02]  /*35a0*/  ISETP.GE.AND P6, PT, R73, R101, PT ;  /* 0x000000654900720c */ /* 0x000fe40003fc6270 */
[----:B------:R-:W-:-:S02]  /*35b0*/  CS2R R60, SRZ ;  /* 0x00000000003c7805 */ /* 0x000fc4000001ff00 */
[----:B------:R-:W-:Y:S02]  /*35c0*/  CS2R R56, SRZ ;  /* 0x0000000000387805 */ /* 0x000fe4000001ff00 */
[----:B------:R-:W-:Y:S02]  /*35d0*/  CS2R R52, SRZ ;  /* 0x0000000000347805 */ /* 0x000fe4000001ff00 */
[----:B------:R-:W-:Y:S02]  /*35e0*/  CS2R R62, SRZ ;  /* 0x00000000003e7805 */ /* 0x000fe4000001ff00 */
[----:B------:R-:W-:Y:S02]  /*35f0*/  CS2R R58, SRZ ;  /* 0x00000000003a7805 */ /* 0x000fe4000001ff00 */
[----:B------:R-:W-:Y:S01]  /*3600*/  CS2R R54, SRZ ;  /* 0x0000000000367805 */ /* 0x000fe2000001ff00 */
[----:B------:R0:W5:Y:S04]  /*3610*/  @!P5 LDG.E.64 R60, desc[UR60][R38.64+0x40] ;  /* 0x0000403c263cd981 */ /* 0x000168000c1e1b00 */
[----:B------:R0:W5:Y:S04]  /*3620*/  @!P4 LDG.E.64 R56, desc[UR60][R38.64+0x80] ;  /* 0x0000803c2638c981 */ /* 0x000168000c1e1b00 */
[----:B------:R0:W5:Y:S04]  /*3630*/  @!P6 LDG.E.64 R52, desc[UR60][R38.64+0xc0] ;  /* 0x0000c03c2634e981 */ /* 0x000168000c1e1b00 */
[----:B------:R0:W5:Y:S04]  /*3640*/  @!P5 LDG.E.64 R62, desc[UR60][R40.64+0x40] ;  /* 0x0000403c283ed981 */ /* 0x000168000c1e1b00 */
[----:B------:R0:W5:Y:S04]  /*3650*/  @!P4 LDG.E.64 R58, desc[UR60][R40.64+0x80] ;  /* 0x0000803c283ac981 */ /* 0x000168000c1e1b00 */
[----:B------:R0:W5:Y:S02]  /*3660*/  @!P6 LDG.E.64 R54, desc[UR60][R40.64+0xc0] ;  /* 0x0000c03c2836e981 */ /* 0x000164000c1e1b00 */
.L_x_1560:
[----:B------:R-:W-:Y:S05]  /*3670*/  BSYNC B1 ;  /* 0x0000000000017941 */ /* 0x000fea0003800000 */
.L_x_1559:
[----:B0-----:R-:W2:Y:S01]  /*3680*/  LDL R38, [R1+0xc8] ;  /* 0x0000c80001267983 */ /* 0x001ea20000100800 */
[----:B------:R-:W-:Y:S01]  /*3690*/  BSSY B1, `(.L_x_1561) ;  /* 0x0000028000017945 */ /* 0x000fe20003800000 */
[----:B------:R-:W-:Y:S02]  /*36a0*/  CS2R R40, SRZ ;  /* 0x0000000000287805 */ /* 0x000fe4000001ff00 */
[----:B------:R-:W-:Y:S02]  /*36b0*/  CS2R R44, SRZ ;  /* 0x00000000002c7805 */ /* 0x000fe4000001ff00 */
[----:B------:R-:W-:Y:S02]  /*36c0*/  CS2R R48, SRZ ;  /* 0x0000000000307805 */ /* 0x000fe4000001ff00 */
[----:B------:R-:W-:Y:S02]  /*36d0*/  CS2R R42, SRZ ;  /* 0x00000000002a7805 */ /* 0x000fe4000001ff00 */
[----:B------:R-:W-:-:S02]  /*36e0*/  CS2R R46, SRZ ;  /* 0x00000000002e7805 */ /* 0x000fc4000001ff00 */
[----:B------:R-:W-:Y:S02]  /*36f0*/  CS2R R50, SRZ ;  /* 0x0000000000327805 */ /* 0x000fe4000001ff00 */
[----:B--2---:R-:W-:Y:S02]  /*3700*/  ISETP.GE.AND P4, PT, R38, R95, PT ;  /* 0x0000005f2600720c */ /* 0x004fe40003f86270 */
[----:B------:R-:W-:-:S11]  /*3710*/  CS2R R38, SRZ ;  /* 0x0000000000267805 */ /* 0x000fd6000001ff00 */
[----:B------:R-:W-:Y:S05]  /*3720*/  @P4 BRA `(.L_x_1562) ;  /* 0x0000000000784947 */ /* 0x000fea0003800000 */
        /* <DEDUP_REMOVED lines=8> */
[----:B------:R-:W-:Y:S02]  /*37b0*/  CS2R R46, SRZ ;  /* 0x00000000002e7805 */ /* 0x000fe4000001ff00 */
[----:B------:R-:W-:Y:S02]  /*37c0*/  IADD3.X R72, R33, R72, R21, P5, P6 ;  /* 0x0000004821487210 */ /* 0x000fe40002fec415 */
[----:B------:R-:W-:Y:S02]  /*37d0*/  LEA R12, P5, R15, UR4, 0x1 ;  /* 0x000000040f0c7c11 */ /* 0x000fe4000f8a08ff */
[----:B------:R-:W-:Y:S02]  /*37e0*/  LEA R14, P6, R11, UR6, 0x1 ;  /* 0x000000060b0e7c11 */ /* 0x000fe4000f8c08ff */
[----:B------:R-:W-:Y:S02]  /*37f0*/  LEA.HI.X R13, R15, UR5, R36, 0x1, P5 ;  /* 0x000000050f0d7c11 */ /* 0x000fe4000a8f0c24 */
[----:B------:R-:W-:-:S02]  /*3800*/  LEA.HI.X R15, R11, UR7, R72, 0x1, P6 ;  /* 0x000000070b0f7c11 */ /* 0x000fc4000b0f0c48 */
[-C--:B------:R-:W-:Y:S02]  /*3810*/  ISETP.GE.AND P5, PT, R204, R101.reuse, PT ;  /* 0x00000065cc00720c */ /* 0x080fe40003fa6270 */
[----:B-----5:R-:W-:Y:S02]  /*3820*/  ISETP.GE.AND P6, PT, R75, R101, PT ;  /* 0x000000654b00720c */ /* 0x020fe40003fc6270 */
[----:B------:R-:W-:Y:S02]  /*3830*/  CS2R R40, SRZ ;  /* 0x0000000000287805 */ /* 0x000fe4000001ff00 */
[----:B------:R-:W-:Y:S02]  /*3840*/  CS2R R36, SRZ ;  /* 0x0000000000247805 */ /* 0x000fe4000001ff00 */
[----:B------:R-:W-:-:S05]  /*3850*/  CS2R R42, SRZ ;  /* 0x00000000002a7805 */ /* 0x000fca000001ff00 */
[----:B------:R0:W5:Y:S04]  /*3860*/  @!P5 LDG.E.64 R48, desc[UR60][R12.64] ;  /* 0x0000003c0c30d981 */ /* 0x000168000c1e1b00 */
[----:B------:R0:W5:Y:S01]  /*3870*/  @!P5 LDG.E.64 R50, desc[UR60][R14.64] ;  /* 0x0000003c0e32d981 */ /* 0x000162000c1e1b00 */
[----:B------:R-:W-:-:S03]  /*3880*/  ISETP.GE.AND P5, PT, R74, R101, PT ;  /* 0x000000654a00720c */ /* 0x000fc60003fa6270 */
[----:B------:R0:W5:Y:S04]  /*3890*/  @!P6 LDG.E.64 R44, desc[UR60][R12.64+0x40] ;  /* 0x0000403c0c2ce981 */ /* 0x000168000c1e1b00 */
[----:B------:R0:W5:Y:S01]  /*38a0*/  @!P6 LDG.E.64 R46, desc[UR60][R14.64+0x40] ;  /* 0x0000403c0e2ee981 */ /* 0x000162000c1e1b00 */
[----:B------:R-:W-:Y:S02]  /*38b0*/  ISETP.GE.AND P6, PT, R73, R101, PT ;  /* 0x000000654900720c */ /* 0x000fe40003fc6270 */
[----:B------:R-:W-:-:S03]  /*38c0*/  CS2R R38, SRZ ;  /* 0x0000000000267805 */ /* 0x000fc6000001ff00 */
[----:B------:R0:W5:Y:S04]  /*38d0*/  @!P5 LDG.E.64 R40, desc[UR60][R12.64+0x80] ;  /* 0x0000803c0c28d981 */ /* 0x000168000c1e1b00 */
[----:B------:R0:W5:Y:S04]  /*38e0*/  @!P5 LDG.E.64 R42, desc[UR60][R14.64+0x80] ;  /* 0x0000803c0e2ad981 */ /* 0x000168000c1e1b00 */
[----:B------:R0:W5:Y:S04]  /*38f0*/  @!P6 LDG.E.64 R36, desc[UR60][R12.64+0xc0] ;  /* 0x0000c03c0c24e981 */ /* 0x000168000c1e1b00 */
[----:B------:R0:W5:Y:S02]  /*3900*/  @!P6 LDG.E.64 R38, desc[UR60][R14.64+0xc0] ;  /* 0x0000c03c0e26e981 */ /* 0x000164000c1e1b00 */
.L_x_1562:
[----:B------:R-:W-:Y:S05]  /*3910*/  BSYNC B1 ;  /* 0x0000000000017941 */ /* 0x000fea0003800000 */
.L_x_1561:
[----:B------:R-:W2:Y:S01]  /*3920*/  LDL R11, [R1+0x68] ;  /* 0x00006800010b7983 */ /* 0x000ea20000100800 */
[----:B0----5:R-:W-:Y:S02]  /*3930*/  IMAD.MOV.U32 R12, RZ, RZ, R53 ;  /* 0x000000ffff0c7224 */ /* 0x021fe400078e0035 */
[----:B------:R-:W-:Y:S02]  /*3940*/  IMAD.MOV.U32 R13, RZ, RZ, R60 ;  /* 0x000000ffff0d7224 */ /* 0x000fe400078e003c */
[----:B------:R-:W-:-:S03]  /*3950*/  IMAD.MOV.U32 R14, RZ, RZ, R61 ;  /* 0x000000ffff0e7224 */ /* 0x000fc600078e003d */
[----:B------:R-:W-:Y:S02]  /*3960*/  PRMT R117, R13, 0x7610, R117 ;  /* 0x000076100d757816 */ /* 0x000fe40000000075 */
[----:B------:R-:W-:Y:S01]  /*3970*/  PRMT R116, R14, 0x7610, R116 ;  /* 0x000076100e747816 */ /* 0x000fe20000000074 */
[----:B------:R-:W-:Y:S01]  /*3980*/  IMAD.MOV.U32 R14, RZ, RZ, R55 ;  /* 0x000000ffff0e7224 */ /* 0x000fe200078e0037 */
[----:B------:R-:W-:Y:S02]  /*3990*/  MOV R13, R54 ;  /* 0x00000036000d7202 */ /* 0x000fe40000000f00 */
[----:B--2---:R-:W-:Y:S01]  /*39a0*/  R2UR UR4, R11 ;  /* 0x000000000b0472ca */ /* 0x004fe200000e0000 */
[----:B------:R-:W-:-:S05]  /*39b0*/  IMAD.MOV.U32 R11, RZ, RZ, R52 ;  /* 0x000000ffff0b7224 */ /* 0x000fca00078e0034 */
[----:B------:R-:W-:Y:S01]  /*39c0*/  PRMT R112, R12, 0x5410, R11 ;  /* 0x000054100c707816 */ /* 0x000fe2000000000b */
[----:B------:R-:W-:Y:S01]  /*39d0*/  IMAD.MOV.U32 R11, RZ, RZ, R56 ;  /* 0x000000ffff0b7224 */ /* 0x000fe200078e0038 */
[----:B------:R-:W-:-:S04]  /*39e0*/  MOV R12, R57 ;  /* 0x00000039000c7202 */ /* 0x000fc80000000f00 */
[----:B------:R-:W-:Y:S01]  /*39f0*/  PRMT R113, R113, 0x5410, R11 ;  /* 0x0000541071717816 */ /* 0x000fe2000000000b */
[----:B------:R-:W-:Y:S01]  /*3a00*/  IMAD.MOV.U32 R11, RZ, RZ, R64 ;  /* 0x000000ffff0b7224 */ /* 0x000fe200078e0040 */
[----:B------:R-:W-:Y:S01]  /*3a10*/  PRMT R114, R12, 0x7610, R114 ;  /* 0x000076100c727816 */ /* 0x000fe20000000072 */
[----:B------:R-:W-:Y:S01]  /*3a20*/  IMAD.MOV.U32 R12, RZ, RZ, R65 ;  /* 0x000000ffff0c7224 */ /* 0x000fe200078e0041 */
[----:B------:R-:W-:Y:S01]  /*3a30*/  UISETP.NE.AND UP0, UPT, UR4, 0x3, UPT ;  /* 0x000000030400788c */ /* 0x000fe2000bf05270 */
[----:B------:R-:W-:Y:S02]  /*3a40*/  PRMT R113, R14, 0x7610, R113 ;  /* 0x000076100e717816 */ /* 0x000fe40000000071 */
[----:B------:R-:W-:Y:S02]  /*3a50*/  PRMT R114, R114, 0x5410, R13 ;  /* 0x0000541072727816 */ /* 0x000fe4000000000d */
[----:B------:R-:W-:Y:S01]  /*3a60*/  PRMT R118, R11, 0x5410, R12 ;  /* 0x000054100b767816 */ /* 0x000fe2000000000c */
[----:B------:R-:W-:Y:S01]  /*3a70*/  IMAD.MOV.U32 R11, RZ, RZ, R58 ;  /* 0x000000ffff0b7224 */ /* 0x000fe200078e003a */
[----:B------:R-:W-:Y:S01]  /*3a80*/  PLOP3.LUT P5, PT, PT, PT, UP0, 0x80, 0x0 ;  /* 0x000000000000781c */ /* 0x000fe20003faf008 */
[----:B------:R-:W-:-:S05]  /*3a90*/  IMAD.MOV.U32 R12, RZ, RZ, R59 ;  /* 0x000000ffff0c7224 */ /* 0x000fca00078e003b */
[----:B------:R-:W-:Y:S01]  /*3aa0*/  PRMT R115, R11, 0x5410, R12 ;  /* 0x000054100b737816 */ /* 0x000fe2000000000c */
[----:B------:R-:W-:Y:S01]  /*3ab0*/  IMAD.MOV.U32 R11, RZ, RZ, R62 ;  /* 0x000000ffff0b7224 */ /* 0x000fe200078e003e */
[----:B------:R-:W-:-:S04]  /*3ac0*/  MOV R12, R63 ;  /* 0x0000003f000c7202 */ /* 0x000fc80000000f00 */
[----:B------:R-:W-:Y:S01]  /*3ad0*/  PRMT R117, R117, 0x5410, R11 ;  /* 0x0000541075757816 */ /* 0x000fe2000000000b */
[----:B------:R-:W-:Y:S01]  /*3ae0*/  IMAD.MOV.U32 R11, RZ, RZ, R66 ;  /* 0x000000ffff0b7224 */ /* 0x000fe200078e0042 */
[----:B------:R-:W-:Y:S01]  /*3af0*/  PRMT R116, R116, 0x5410, R12 ;  /* 0x0000541074747816 */ /* 0x000fe2000000000c */
[----:B------:R-:W-:-:S05]  /*3b00*/  IMAD.MOV.U32 R12, RZ, RZ, R67 ;  /* 0x000000ffff0c7224 */ /* 0x000fca00078e0043 */
[----:B------:R-:W-:Y:S01]  /*3b10*/  PRMT R119, R11, 0x5410, R12 ;  /* 0x000054100b777816 */ /* 0x000fe2000000000c */
[----:B------:R-:W-:Y:S02]  /*3b20*/  IMAD.MOV.U32 R11, RZ, RZ, R36 ;  /* 0x000000ffff0b7224 */ /* 0x000fe400078e0024 */
[----:B------:R-:W-:-:S05]  /*3b30*/  IMAD.MOV.U32 R12, RZ, RZ, R37 ;  /* 0x000000ffff0c7224 */ /* 0x000fca00078e0025 */
        /* <DEDUP_REMOVED lines=22> */
[----:B------:R-:W-:Y:S06]  /*3ca0*/  @!P5 BRA `(.L_x_1563) ;  /* 0x000000000004d947 */ /* 0x000fec0003800000 */
[----:B------:R-:W-:Y:S01]  /*3cb0*/  BPT.TRAP 0x1 ;  /* 0x000000040000795c */ /* 0x000fe20000300000 */
.L_x_1563:
[----:B------:R-:W2:Y:S01]  /*3cc0*/  LDL R11, [R1+0x50] ;  /* 0x00005000010b7983 */ /* 0x000ea20000100800 */
[----:B------:R-:W-:Y:S01]  /*3cd0*/  IMAD R88, R200, 0x8, R17 ;  /* 0x00000008c8587824 */ /* 0x000fe200078e0211 */
[----:B------:R-:W-:Y:S01]  /*3ce0*/  BSSY B1, `(.L_x_1564) ;  /* 0x0000004000017945 */ /* 0x000fe20003800000 */
[----:B--2---:R-:W-:-:S04]  /*3cf0*/  SHF.L.U32 R100, R11, 0x1f, RZ ;  /* 0x0000001f0b647819 */ /* 0x004fc800000006ff */
[----:B------:R-:W0:Y:S02]  /*3d00*/  SYNCS.PHASECHK.TRANS64.TRYWAIT P6, [R88+URZ+0x30890], R100 ;  /* 0x03089064580075a7 */ /* 0x000e2400080c017f */
[----:B0-----:R-:W-:Y:S05]  /*3d10*/  @!P6 BRA `(.L_x_1565) ;  /* 0x00000294006ce947 */ /* 0x001fea0003800000 */
.L_x_1996:
[----:B------:R-:W-:Y:S05]  /*3d20*/  BSYNC B1 ;  /* 0x0000000000017941 */ /* 0x000fea0003800000 */
.L_x_1564:
[----:B------:R-:W-:-:S03]  /*3d30*/  UMOV UR4, 0xffffffff ;  /* 0xffffffff00047882 */ /* 0x000fc60000000000 */
[----:B------:R-:W-:Y:S05]  /*3d40*/  BRA.DIV UR4, `(.L_x_1566) ;  /* 0x0000029604747947 */ /* 0x000fea000b800000 */
[----:B------:R1:W2:Y:S04]  /*3d50*/  SHFL.IDX PT, R72, R105, RZ, 0x181f ;  /* 0x00181fff69487589 */ /* 0x0002a800000e0000 */
[----:B------:R1:W3:Y:S02]  /*3d60*/  SHFL.IDX PT, R11, R104, RZ, 0x181f ;  /* 0x00181fff680b7589 */ /* 0x0002e400000e0000 */
.L_x_2000:
        /* <DEDUP_REMOVED lines=10> */
[--C-:B0-----:R-:W-:Y:S01]  /*3e10*/  HADD2.F32 R73, -RZ, R13.reuse.H0_H0 ;  /* 0x2000000dff497230 */ /* 0x101fe20000004100 */
        /* <DEDUP_REMOVED lines=16> */
[----:B------:R-:W-:Y:S01]  /*3f20*/  FMUL.FTZ R15, R66, R67 ;  /* 0x00000043420f7220 */ /* 0x000fe20000410000 */
[----:B------:R-:W-:-:S02]  /*3f30*/  HADD2.F32 R73, -RZ, R14.H0_H0 ;  /* 0x2000000eff497230 */ /* 0x000fc40000004100 */
[C---:B------:R-:W-:Y:S01]  /*3f40*/  FMUL.FTZ R67, R74.reuse, R67 ;  /* 0x000000434a437220 */ /* 0x040fe20000410000 */
[-C--:B------:R-:W-:Y:S01]  /*3f50*/  FFMA.FTZ R15, R74, R65.reuse, -R15 ;  /* 0x000000414a0f7223 */ /* 0x080fe2000001080f */
[----:B------:R-:W-:Y:S02]  /*3f60*/  HADD2.F32 R74, -RZ, R118.H0_H0 ;  /* 0x20000076ff4a7230 */ /* 0x000fe40000004100 */
[----:B------:R-:W-:Y:S01]  /*3f70*/  FFMA.FTZ R66, R66, R65, R67 ;  /* 0x0000004142427223 */ /* 0x000fe20000010043 */
[--C-:B------:R-:W-:Y:S02]  /*3f80*/  HADD2.F32 R65, -RZ, R12.reuse.H1_H1 ;  /* 0x3000000cff417230 */ /* 0x100fe40000004100 */
[----:B------:R-:W-:Y:S02]  /*3f90*/  HADD2.F32 R67, -RZ, R12.H0_H0 ;  /* 0x2000000cff437230 */ /* 0x000fe40000004100 */
[----:B------:R-:W-:Y:S01]  /*3fa0*/  F2FP.F16.F32.PACK_AB R15, R66, R15 ;  /* 0x0000000f420f723e */ /* 0x000fe200000000ff */
[----:B------:R-:W-:-:S02]  /*3fb0*/  FMUL.FTZ R12, R65, R102 ;  /* 0x00000066410c7220 */ /* 0x000fc40000410000 */
[C---:B------:R-:W-:Y:S02]  /*3fc0*/  FMUL.FTZ R102, R67.reuse, R102 ;  /* 0x0000006643667220 */ /* 0x040fe40000410000 */
[-C--:B------:R-:W-:Y:S01]  /*3fd0*/  FFMA.FTZ R12, R67, R74.reuse, -R12 ;  /* 0x0000004a430c7223 */ /* 0x080fe2000001080c */
[----:B------:R-:W-:Y:S02]  /*3fe0*/  HADD2.F32 R67, -RZ, R14.H1_H1 ;  /* 0x3000000eff437230 */ /* 0x000fe40000004100 */
[----:B------:R-:W-:Y:S01]  /*3ff0*/  FFMA.FTZ R65, R65, R74, R102 ;  /* 0x0000004a41417223 */ /* 0x000fe20000010066 */
[----:B------:R-:W-:Y:S02]  /*4000*/  HADD2.F32 R102, -RZ, R119.H1_H1 ;  /* 0x30000077ff667230 */ /* 0x000fe40000004100 */
[----:B------:R-:W-:Y:S02]  /*4010*/  HADD2.F32 R74, -RZ, R118.H1_H1 ;  /* 0x30000076ff4a7230 */ /* 0x000fe40000004100 */
[----:B------:R-:W-:Y:S01]  /*4020*/  F2FP.F16.F32.PACK_AB R12, R65, R12 ;  /* 0x0000000c410c723e */ /* 0x000fe200000000ff */
[-C--:B------:R-:W-:Y:S01]  /*4030*/  FMUL.FTZ R14, R67, R102.reuse ;  /* 0x00000066430e7220 */ /* 0x080fe20000410000 */
[----:B------:R-:W-:-:S03]  /*4040*/  FMUL.FTZ R102, R73, R102 ;  /* 0x0000006649667220 */ /* 0x000fc60000410000 */
[-C--:B------:R-:W-:Y:S01]  /*4050*/  FFMA.FTZ R14, R73, R74.reuse, -R14 ;  /* 0x0000004a490e7223 */ /* 0x080fe2000001080e */
[----:B------:R-:W-:-:S05]  /*4060*/  FFMA.FTZ R67, R67, R74, R102 ;  /* 0x0000004a43437223 */ /* 0x000fca0000010066 */
[----:B------:R-:W-:-:S07]  /*4070*/  F2FP.F16.F32.PACK_AB R14, R67, R14 ;  /* 0x0000000e430e723e */ /* 0x000fce00000000ff */
.L_x_1572:
[----:B------:R-:W-:Y:S05]  /*4080*/  BSYNC B3 ;  /* 0x0000000000037941 */ /* 0x000fea0003800000 */
.L_x_1571:
[----:B---3--:R-:W-:-:S04]  /*4090*/  LEA R64, P0, R18, R11, 0x1 ;  /* 0x0000000b12407211 */ /* 0x008fc800078008ff */
[----:B--2---:R-:W-:-:S05]  /*40a0*/  LEA.HI.X R65, R18, R72, R19, 0x1, P0 ;  /* 0x0000004812417211 */ /* 0x004fca00000f0c13 */
[----:B0-----:R4:W-:Y:S04]  /*40b0*/  ST.E.128 desc[UR60][R64.64], R12 ;  /* 0x0000000c40007985 */ /* 0x0019e8000c101d3c */
.L_x_1570:
[----:B------:R-:W-:Y:S05]  /*40c0*/  BSYNC B2 ;  /* 0x0000000000027941 */ /* 0x000fea0003800000 */
.L_x_1569:
[----:B------:R-:W-:Y:S01]  /*40d0*/  ISETP.NE.AND P0, PT, R71, RZ, PT ;  /* 0x000000ff4700720c */ /* 0x000fe20003f05270 */
[----:B------:R-:W-:-:S12]  /*40e0*/  BSSY B2, `(.L_x_1573) ;  /* 0x0000036000027945 */ /* 0x000fd80003800000 */
[----:B------:R-:W-:Y:S05]  /*40f0*/  @!P0 BRA `(.L_x_1574) ;  /* 0x0000000000d08947 */ /* 0x000fea0003800000 */
[----:B----4-:R-:W4:Y:S01]  /*4100*/  LDL R12, [R1+0x18] ;  /* 0x00001800010c7983 */ /* 0x010f220000100800 */
[----:B------:R-:W-:Y:S01]  /*4110*/  BSSY B3, `(.L_x_1575) ;  /* 0x000002f000037945 */ /* 0x000fe20003800000 */
[----:B----4-:R-:W-:Y:S02]  /*4120*/  ISETP.GE.AND P0, PT, R12, R101, PT ;  /* 0x000000650c00720c */ /* 0x010fe40003f06270 */
[----:B------:R4:W0:Y:S11]  /*4130*/  LDS.128 R12, [R90+0x22400] ;  /* 0x022400005a0c7984 */ /* 0x0008360000000c00 */
[----:B----4-:R-:W-:Y:S05]  /*4140*/  @P0 BRA `(.L_x_1576) ;  /* 0x0000000000ac0947 */ /* 0x010fea0003800000 */
[----:B------:R-:W-:Y:S01]  /*4150*/  SHF.R.U64 R66, R62, 0x10, R63 ;  /* 0x000000103e427819 */ /* 0x000fe2000000123f */
[----:B------:R-:W-:Y:S01]  /*4160*/  HADD2.F32 R67, -RZ, R116.H1_H1 ;  /* 0x30000074ff437230 */ /* 0x000fe20000004100 */
[--C-:B------:R-:W-:Y:S02]  /*4170*/  SHF.R.U64 R64, R60, 0x10, R61.reuse ;  /* 0x000000103c407819 */ /* 0x100fe4000000123d */
[----:B------:R-:W-:Y:S01]  /*4180*/  SHF.R.U32.HI R60, RZ, 0x10, R61 ;  /* 0x00000010ff3c7819 */ /* 0x000fe2000001163d */
[----:B------:R-:W-:Y:S01]  /*4190*/  HADD2.F32 R66, -RZ, R66.H0_H0 ;  /* 0x20000042ff427230 */ /* 0x000fe20000004100 */
[----:B------:R-:W-:Y:S01]  /*41a0*/  SHF.R.U32.HI R62, RZ, 0x10, R63 ;  /* 0x00000010ff3e7819 */ /* 0x000fe2000001163f */
[--C-:B0-----:R-:W-:Y:S02]  /*41b0*/  HADD2.F32 R61, -RZ, R13.reuse.H1_H1 ;  /* 0x3000000dff3d7230 */ /* 0x101fe40000004100 */
        /* <DEDUP_REMOVED lines=8> */
[----:B------:R-:W-:Y:S01]  /*4240*/  MOV R61, R12 ;  /* 0x0000000c003d7202 */ /* 0x000fe20000000f00 */
[----:B------:R-:W-:Y:S02]  /*4250*/  IMAD.MOV.U32 R12, RZ, RZ, R15 ;  /* 0x000000ffff0c7224 */ /* 0x000fe400078e000f */
[----:B------:R-:W-:Y:S01]  /*4260*/  HADD2.F32 R66, -RZ, R117.H1_H1 ;  /* 0x30000075ff427230 */ /* 0x000fe20000004100 */
[----:B------:R-:W-:-:S02]  /*4270*/  F2FP.F16.F32.PACK_AB R13, R64, R13 ;  /* 0x0000000d400d723e */ /* 0x000fc400000000ff */
[--C-:B------:R-:W-:Y:S02]  /*4280*/  HADD2.F32 R15, -RZ, R12.reuse.H1_H1 ;  /* 0x3000000cff0f7230 */ /* 0x100fe40000004100 */
[----:B------:R-:W-:-:S03]  /*4290*/  HADD2.F32 R63, -RZ, R12.H0_H0 ;  /* 0x2000000cff3f7230 */ /* 0x000fc60000004100 */
[-C--:B------:R-:W-:Y:S02]  /*42a0*/  FMUL.FTZ R12, R15, R62.reuse ;  /* 0x0000003e0f0c7220 */ /* 0x080fe40000410000 */
[C---:B------:R-:W-:Y:S02]  /*42b0*/  FMUL.FTZ R62, R63.reuse, R62 ;  /* 0x0000003e3f3e7220 */ /* 0x040fe40000410000 */
[-C--:B------:R-:W-:Y:S02]  /*42c0*/  FFMA.FTZ R12, R63, R60.reuse, -R12 ;  /* 0x0000003c3f0c7223 */ /* 0x080fe4000001080c */
[----:B------:R-:W-:Y:S01]  /*42d0*/  FFMA.FTZ R15, R15, R60, R62 ;  /* 0x0000003c0f0f7223 */ /* 0x000fe2000001003e */
[----:B------:R-:W-:Y:S02]  /*42e0*/  IMAD.MOV.U32 R60, RZ, RZ, R14 ;  /* 0x000000ffff3c7224 */ /* 0x000fe400078e000e */
[--C-:B------:R-:W-:Y:S02]  /*42f0*/  HADD2.F32 R14, -RZ, R61.reuse.H0_H0 ;  /* 0x2000003dff0e7230 */ /* 0x100fe40000004100 */
[----:B------:R-:W-:Y:S01]  /*4300*/  HADD2.F32 R61, -RZ, R61.H1_H1 ;  /* 0x3000003dff3d7230 */ /* 0x000fe20000004100 */
[----:B------:R-:W-:Y:S01]  /*4310*/  F2FP.F16.F32.PACK_AB R15, R15, R12 ;  /* 0x0000000c0f0f723e */ /* 0x000fe200000000ff */
[----:B------:R-:W-:-:S03]  /*4320*/  HADD2.F32 R62, -RZ, R117.H0_H0 ;  /* 0x20000075ff3e7230 */ /* 0x000fc60000004100 */
[-C--:B------:R-:W-:Y:S01]  /*4330*/  FMUL.FTZ R63, R61, R66.reuse ;  /* 0x000000423d3f7220 */ /* 0x080fe20000410000 */
[----:B------:R-:W-:-:S03]  /*4340*/  FMUL.FTZ R66, R14, R66 ;  /* 0x000000420e427220 */ /* 0x000fc60000410000 */
[-C--:B------:R-:W-:Y:S01]  /*4350*/  FFMA.FTZ R14, R14, R62.reuse, -R63 ;  /* 0x0000003e0e0e7223 */ /* 0x080fe2000001083f */
[----:B------:R-:W-:Y:S01]  /*4360*/  FFMA.FTZ R61, R61, R62, R66 ;  /* 0x0000003e3d3d7223 */ /* 0x000fe20000010042 */
[--C-:B------:R-:W-:Y:S02]  /*4370*/  HADD2.F32 R62, -RZ, R60.reuse.H0_H0 ;  /* 0x2000003cff3e7230 */ /* 0x100fe40000004100 */
[----:B------:R-:W-:Y:S02]  /*4380*/  HADD2.F32 R60, -RZ, R60.H1_H1 ;  /* 0x3000003cff3c7230 */ /* 0x000fe40000004100 */
[----:B------:R-:W-:Y:S01]  /*4390*/  HADD2.F32 R63, -RZ, R116.H0_H0 ;  /* 0x20000074ff3f7230 */ /* 0x000fe20000004100 */
[----:B------:R-:W-:Y:S02]  /*43a0*/  F2FP.F16.F32.PACK_AB R12, R61, R14 ;  /* 0x0000000e3d0c723e */ /* 0x000fe400000000ff */
[-C--:B------:R-:W-:Y:S01]  /*43b0*/  FMUL.FTZ R65, R60, R67.reuse ;  /* 0x000000433c417220 */ /* 0x080fe20000410000 */
[----:B------:R-:W-:-:S03]  /*43c0*/  FMUL.FTZ R67, R62, R67 ;  /* 0x000000433e437220 */ /* 0x000fc60000410000 */
[-C--:B------:R-:W-:Y:S01]  /*43d0*/  FFMA.FTZ R65, R62, R63.reuse, -R65 ;  /* 0x0000003f3e417223 */ /* 0x080fe20000010841 */
[----:B------:R-:W-:-:S05]  /*43e0*/  FFMA.FTZ R60, R60, R63, R67 ;  /* 0x0000003f3c3c7223 */ /* 0x000fca0000010043 */
[----:B------:R-:W-:-:S07]  /*43f0*/  F2FP.F16.F32.PACK_AB R14, R60, R65 ;  /* 0x000000413c0e723e */ /* 0x000fce00000000ff */
.L_x_1576:
[----:B------:R-:W-:Y:S05]  /*4400*/  BSYNC B3 ;  /* 0x0000000000037941 */ /* 0x000fea0003800000 */
.L_x_1575:
[----:B---3--:R-:W-:-:S04]  /*4410*/  LEA R60, P0, R201, R11, 0x1 ;  /* 0x0000000bc93c7211 */ /* 0x008fc800078008ff */
[----:B--2---:R-:W-:-:S05]  /*4420*/  LEA.HI.X R61, R201, R72, R224, 0x1, P0 ;  /* 0x00000048c93d7211 */ /* 0x004fca00000f0ce0 */
[----:B0-----:R0:W-:Y:S04]  /*4430*/  ST.E.128 desc[UR60][R60.64], R12 ;  /* 0x0000000c3c007985 */ /* 0x0011e8000c101d3c */
.L_x_1574:
[----:B------:R-:W-:Y:S05]  /*4440*/  BSYNC B2 ;  /* 0x0000000000027941 */ /* 0x000fea0003800000 */
.L_x_1573:
[----:B------:R-:W-:Y:S01]  /*4450*/  ISETP.NE.AND P0, PT, R76, RZ, PT ;  /* 0x000000ff4c00720c */ /* 0x000fe20003f05270 */
[----:B------:R-:W-:-:S12]  /*4460*/  BSSY B2, `(.L_x_1577) ;  /* 0x0000038000027945 */ /* 0x000fd80003800000 */
[----:B------:R-:W-:Y:S05]  /*4470*/  @!P0 BRA `(.L_x_1578) ;  /* 0x0000000000d88947 */ /* 0x000fea0003800000 */
[----:B0---4-:R-:W4:Y:S01]  /*4480*/  LDL R12, [R1+0x48] ;  /* 0x00004800010c7983 */ /* 0x011f220000100800 */
[----:B------:R-:W-:Y:S01]  /*4490*/  BSSY B3, `(.L_x_1579) ;  /* 0x0000030000037945 */ /* 0x000fe20003800000 */
[----:B----4-:R-:W-:Y:S02]  /*44a0*/  ISETP.GE.AND P0, PT, R12, R101, PT ;  /* 0x000000650c00720c */ /* 0x010fe40003f06270 */
[----:B------:R0:W4:Y:S11]  /*44b0*/  LDS.128 R12, [R90+0x24400] ;  /* 0x024400005a0c7984 */ /* 0x0001360000000c00 */
[----:B0-----:R-:W-:Y:S05]  /*44c0*/  @P0 BRA `(.L_x_1580) ;  /* 0x0000000000b00947 */ /* 0x001fea0003800000 */
[----:B------:R-:W-:Y:S01]  /*44d0*/  SHF.R.U64 R60, R58, 0x10, R59 ;  /* 0x000000103a3c7819 */ /* 0x000fe2000000123b */
[----:B----4-:R-:W-:Y:S01]  /*44e0*/  IMAD.MOV.U32 R58, RZ, RZ, R13 ;  /* 0x000000ffff3a7224 */ /* 0x010fe200078e000d */
[----:B------:R-:W-:Y:S01]  /*44f0*/  SHF.R.U64 R56, R56, 0x10, R57 ;  /* 0x0000001038387819 */ /* 0x000fe20000001239 */
[----:B------:R-:W-:Y:S01]  /*4500*/  HADD2.F32 R63, -RZ, R115.H1_H1 ;  /* 0x30000073ff3f7230 */ /* 0x000fe20000004100 */
        /* <DEDUP_REMOVED lines=8> */
[----:B------:R-:W-:Y:S02]  /*4590*/  HADD2.F32 R61, -RZ, R115.H0_H0 ;  /* 0x20000073ff3d7230 */ /* 0x000fe40000004100 */
[----:B------:R-:W-:Y:S01]  /*45a0*/  FFMA.FTZ R13, R13, R56, R60 ;  /* 0x000000380d0d7223 */ /* 0x000fe2000001003c */
[----:B------:R-:W-:Y:S02]  /*45b0*/  MOV R60, R15 ;  /* 0x0000000f003c7202 */ /* 0x000fe40000000f00 */
[----:B------:R-:W-:Y:S01]  /*45c0*/  SHF.R.U32.HI R56, RZ, 0x10, R57 ;  /* 0x00000010ff387819 */ /* 0x000fe20000011639 */
[----:B------:R-:W-:Y:S01]  /*45d0*/  IMAD.MOV.U32 R57, RZ, RZ, R12 ;  /* 0x000000ffff397224 */ /* 0x000fe200078e000c */
[----:B------:R-:W-:Y:S01]  /*45e0*/  F2FP.F16.F32.PACK_AB R13, R13, R58 ;  /* 0x0000003a0d0d723e */ /* 0x000fe200000000ff */
[----:B------:R-:W-:Y:S02]  /*45f0*/  HADD2.F32 R12, -RZ, R59.H0_H0 ;  /* 0x2000003bff0c7230 */ /* 0x000fe40000004100 */
[----:B------:R-:W-:-:S02]  /*4600*/  HADD2.F32 R15, -RZ, R60.H1_H1 ;  /* 0x3000003cff0f7230 */ /* 0x000fc40000004100 */
[----:B------:R-:W-:Y:S02]  /*4610*/  HADD2.F32 R59, -RZ, R60.H0_H0 ;  /* 0x2000003cff3b7230 */ /* 0x000fe40000004100 */
[----:B------:R-:W-:Y:S02]  /*4620*/  HADD2.F32 R56, -RZ, R56.H0_H0 ;  /* 0x20000038ff387230 */ /* 0x000fe40000004100 */
[-C--:B------:R-:W-:Y:S01]  /*4630*/  FMUL.FTZ R60, R15, R12.reuse ;  /* 0x0000000c0f3c7220 */ /* 0x080fe20000410000 */
[----:B------:R-:W-:-:S03]  /*4640*/  FMUL.FTZ R62, R59, R12 ;  /* 0x0000000c3b3e7220 */ /* 0x000fc60000410000 */
[-C--:B------:R-:W-:Y:S01]  /*4650*/  FFMA.FTZ R12, R59, R56.reuse, -R60 ;  /* 0x000000383b0c7223 */ /* 0x080fe2000001083c */
[--C-:B------:R-:W-:Y:S02]  /*4660*/  HADD2.F32 R60, -RZ, R57.reuse.H0_H0 ;  /* 0x20000039ff3c7230 */ /* 0x100fe40000004100 */
[----:B------:R-:W-:Y:S01]  /*4670*/  FFMA.FTZ R15, R15, R56, R62 ;  /* 0x000000380f0f7223 */ /* 0x000fe2000001003e */
[----:B------:R-:W-:Y:S02]  /*4680*/  IMAD.MOV.U32 R56, RZ, RZ, R14 ;  /* 0x000000ffff387224 */ /* 0x000fe400078e000e */
[----:B------:R-:W-:Y:S02]  /*4690*/  HADD2.F32 R14, -RZ, R57.H1_H1 ;  /* 0x30000039ff0e7230 */ /* 0x000fe40000004100 */
[----:B------:R-:W-:Y:S01]  /*46a0*/  HADD2.F32 R59, -RZ, R113.H1_H1 ;  /* 0x30000071ff3b7230 */ /* 0x000fe20000004100 */
[----:B------:R-:W-:Y:S02]  /*46b0*/  F2FP.F16.F32.PACK_AB R15, R15, R12 ;  /* 0x0000000c0f0f723e */ /* 0x000fe400000000ff */
[-C--:B------:R-:W-:Y:S01]  /*46c0*/  FMUL.FTZ R57, R14, R61.reuse ;  /* 0x0000003d0e397220 */ /* 0x080fe20000410000 */
[----:B------:R-:W-:-:S03]  /*46d0*/  FMUL.FTZ R61, R60, R61 ;  /* 0x0000003d3c3d7220 */ /* 0x000fc60000410000 */
[-C--:B------:R-:W-:Y:S01]  /*46e0*/  FFMA.FTZ R57, R60, R59.reuse, -R57 ;  /* 0x0000003b3c397223 */ /* 0x080fe20000010839 */
[--C-:B------:R-:W-:Y:S02]  /*46f0*/  HADD2.F32 R60, -RZ, R56.reuse.H0_H0 ;  /* 0x20000038ff3c7230 */ /* 0x100fe40000004100 */
[----:B------:R-:W-:Y:S01]  /*4700*/  FFMA.FTZ R14, R14, R59, R61 ;  /* 0x0000003b0e0e7223 */ /* 0x000fe2000001003d */
[----:B------:R-:W-:Y:S02]  /*4710*/  HADD2.F32 R56, -RZ, R56.H1_H1 ;  /* 0x30000038ff387230 */ /* 0x000fe40000004100 */
[----:B------:R-:W-:Y:S02]  /*4720*/  HADD2.F32 R59, -RZ, R114.H0_H0 ;  /* 0x20000072ff3b7230 */ /* 0x000fe40000004100 */
[----:B------:R-:W-:Y:S01]  /*4730*/  F2FP.F16.F32.PACK_AB R12, R14, R57 ;  /* 0x000000390e0c723e */ /* 0x000fe200000000ff */
[-C--:B------:R-:W-:Y:S01]  /*4740*/  FMUL.FTZ R61, R56, R63.reuse ;  /* 0x0000003f383d7220 */ /* 0x080fe20000410000 */
[----:B------:R-:W-:-:S03]  /*4750*/  FMUL.FTZ R63, R60, R63 ;  /* 0x0000003f3c3f7220 */ /* 0x000fc60000410000 */
[-C--:B------:R-:W-:Y:S01]  /*4760*/  FFMA.FTZ R61, R60, R59.reuse, -R61 ;  /* 0x0000003b3c3d7223 */ /* 0x080fe2000001083d */
[----:B------:R-:W-:-:S05]  /*4770*/  FFMA.FTZ R56, R56, R59, R63 ;  /* 0x0000003b38387223 */ /* 0x000fca000001003f */
[----:B------:R-:W-:-:S07]  /*4780*/  F2FP.F16.F32.PACK_AB R14, R56, R61 ;  /* 0x0000003d380e723e */ /* 0x000fce00000000ff */
.L_x_1580:
[----:B------:R-:W-:Y:S05]  /*4790*/  BSYNC B3 ;  /* 0x0000000000037941 */ /* 0x000fea0003800000 */
.L_x_1579:
[----:B------:R-:W2:Y:S01]  /*47a0*/  LDL R58, [R1+0x8] ;  /* 0x00000800013a7983 */ /* 0x000ea20000100800 */
[----:B---3--:R-:W-:-:S04]  /*47b0*/  LEA R56, P0, R22, R11, 0x1 ;  /* 0x0000000b16387211 */ /* 0x008fc800078008ff */
[----:B--2---:R-:W-:-:S05]  /*47c0*/  LEA.HI.X R57, R22, R72, R58, 0x1, P0 ;  /* 0x0000004816397211 */ /* 0x004fca00000f0c3a */
[----:B----4-:R0:W-:Y:S04]  /*47d0*/  ST.E.128 desc[UR60][R56.64], R12 ;  /* 0x0000000c38007985 */ /* 0x0101e8000c101d3c */
.L_x_1578:
[----:B------:R-:W-:Y:S05]  /*47e0*/  BSYNC B2 ;  /* 0x0000000000027941 */ /* 0x000fea0003800000 */
.L_x_1577:
[----:B------:R-:W-:-:S13]  /*47f0*/  ISETP.NE.AND P0, PT, R77, RZ, PT ;  /* 0x000000ff4d00720c */ /* 0x000fda0003f05270 */
[----:B------:R-:W-:Y:S05]  /*4800*/  @!P0 BRA `(.L_x_1568) ;  /* 0x0000000000d48947 */ /* 0x000fea0003800000 */
[----:B------:R-:W5:Y:S01]  /*4810*/  LDL R58, [R1+0x4c] ;  /* 0x00004c00013a7983 */ /* 0x000f620000100800 */
[C---:B0--3--:R-:W-:Y:S01]  /*4820*/  LEA R56, P0, R23.reuse, R11, 0x1 ;  /* 0x0000000b17387211 */ /* 0x049fe200078008ff */
[----:B------:R-:W-:Y:S02]  /*4830*/  BSSY B2, `(.L_x_1581) ;  /* 0x0000031000027945 */ /* 0x000fe40003800000 */
[----:B----4-:R0:W3:Y:S01]  /*4840*/  LDS.128 R12, [R90+0x26400] ;  /* 0x026400005a0c7984 */ /* 0x0100e20000000c00 */
[----:B--2---:R-:W-:Y:S02]  /*4850*/  LEA.HI.X R57, R23, R72, R229, 0x1, P0 ;  /* 0x0000004817397211 */ /* 0x004fe400000f0ce5 */
[----:B-----5:R-:W-:-:S13]  /*4860*/  ISETP.GE.AND P6, PT, R58, R101, PT ;  /* 0x000000653a00720c */ /* 0x020fda0003fc6270 */
[----:B0--3--:R-:W-:Y:S05]  /*4870*/  @P6 BRA `(.L_x_1582) ;  /* 0x0000000000b06947 */ /* 0x009fea0003800000 */
[----:B------:R-:W-:Y:S01]  /*4880*/  SHF.R.U64 R58, R54, 0x10, R55 ;  /* 0x00000010363a7819 */ /* 0x000fe20000001237 */
[--C-:B------:R-:W-:Y:S01]  /*4890*/  HADD2.F32 R11, -RZ, R13.reuse.H1_H1 ;  /* 0x3000000dff0b7230 */ /* 0x100fe20000004100 */
[----:B------:R-:W-:Y:S01]  /*48a0*/  SHF.R.U64 R52, R52, 0x10, R53 ;  /* 0x0000001034347819 */ /* 0x000fe20000001235 */
[----:B------:R-:W-:Y:S01]  /*48b0*/  HADD2.F32 R13, -RZ, R13.H0_H0 ;  /* 0x2000000dff0d7230 */ /* 0x000fe20000004100 */
[----:B------:R-:W-:Y:S01]  /*48c0*/  SHF.R.U32.HI R55, RZ, 0x10, R55 ;  /* 0x00000010ff377819 */ /* 0x000fe20000011637 */
[----:B------:R-:W-:Y:S02]  /*48d0*/  HADD2.F32 R58, -RZ, R58.H0_H0 ;  /* 0x2000003aff3a7230 */ /* 0x000fe40000004100 */
[----:B------:R-:W-:Y:S02]  /*48e0*/  HADD2.F32 R52, -RZ, R52.H0_H0 ;  /* 0x20000034ff347230 */ /* 0x000fe40000004100 */
[----:B------:R-:W-:Y:S02]  /*48f0*/  HADD2.F32 R113, -RZ, R113.H0_H0 ;  /* 0x20000071ff717230 */ /* 0x000fe40000004100 */
[-C--:B------:R-:W-:Y:S01]  /*4900*/  FMUL.FTZ R54, R11, R58.reuse ;  /* 0x0000003a0b367220 */ /* 0x080fe20000410000 */
[----:B------:R-:W-:-:S03]  /*4910*/  FMUL.FTZ R58, R13, R58 ;  /* 0x0000003a0d3a7220 */ /* 0x000fc60000410000 */
[-C--:B------:R-:W-:Y:S01]  /*4920*/  FFMA.FTZ R54, R13, R52.reuse, -R54 ;  /* 0x000000340d367223 */ /* 0x080fe20000010836 */
[----:B------:R-:W-:Y:S01]  /*4930*/  FFMA.FTZ R11, R11, R52, R58 ;  /* 0x000000340b0b7223 */ /* 0x000fe2000001003a */
[----:B------:R-:W-:Y:S01]  /*4940*/  SHF.R.U32.HI R52, RZ, 0x10, R53 ;  /* 0x00000010ff347819 */ /* 0x000fe20000011635 */
[----:B------:R-:W-:Y:S02]  /*4950*/  IMAD.MOV.U32 R53, RZ, RZ, R15 ;  /* 0x000000ffff357224 */ /* 0x000fe400078e000f */
[----:B------:R-:W-:Y:S01]  /*4960*/  IMAD.MOV.U32 R15, RZ, RZ, R12 ;  /* 0x000000ffff0f7224 */ /* 0x000fe200078e000c */
[----:B------:R-:W-:Y:S01]  /*4970*/  F2FP.F16.F32.PACK_AB R11, R11, R54 ;  /* 0x000000360b0b723e */ /* 0x000fe200000000ff */
[----:B------:R-:W-:Y:S02]  /*4980*/  HADD2.F32 R12, -RZ, R55.H0_H0 ;  /* 0x20000037ff0c7230 */ /* 0x000fe40000004100 */
[--C-:B------:R-:W-:Y:S02]  /*4990*/  HADD2.F32 R13, -RZ, R53.reuse.H1_H1 ;  /* 0x30000035ff0d7230 */ /* 0x100fe40000004100 */
[----:B------:R-:W-:-:S02]  /*49a0*/  HADD2.F32 R53, -RZ, R53.H0_H0 ;  /* 0x20000035ff357230 */ /* 0x000fc40000004100 */
[----:B------:R-:W-:Y:S02]  /*49b0*/  HADD2.F32 R52, -RZ, R52.H0_H0 ;  /* 0x20000034ff347230 */ /* 0x000fe40000004100 */
[-C--:B------:R-:W-:Y:S01]  /*49c0*/  FMUL.FTZ R58, R13, R12.reuse ;  /* 0x0000000c0d3a7220 */ /* 0x080fe20000410000 */
[----:B------:R-:W-:-:S03]  /*49d0*/  FMUL.FTZ R60, R53, R12 ;  /* 0x0000000c353c7220 */ /* 0x000fc60000410000 */
[-C--:B------:R-:W-:Y:S01]  /*49e0*/  FFMA.FTZ R12, R53, R52.reuse, -R58 ;  /* 0x00000034350c7223 */ /* 0x080fe2000001083a */
[----:B------:R-:W-:Y:S02]  /*49f0*/  HADD2.F32 R53, -RZ, R114.H1_H1 ;  /* 0x30000072ff357230 */ /* 0x000fe40000004100 */
[----:B------:R-:W-:Y:S01]  /*4a00*/  FFMA.FTZ R13, R13, R52, R60 ;  /* 0x000000340d0d7223 */ /* 0x000fe2000001003c */
[--C-:B------:R-:W-:Y:S02]  /*4a10*/  HADD2.F32 R52, -RZ, R15.reuse.H1_H1 ;  /* 0x3000000fff347230 */ /* 0x100fe40000004100 */
[----:B------:R-:W-:Y:S02]  /*4a20*/  HADD2.F32 R58, -RZ, R15.H0_H0 ;  /* 0x2000000fff3a7230 */ /* 0x000fe40000004100 */
[----:B------:R-:W-:Y:S02]  /*4a30*/  HADD2.F32 R15, -RZ, R112.H1_H1 ;  /* 0x30000070ff0f7230 */ /* 0x000fe40000004100 */
[-C--:B------:R-:W-:Y:S01]  /*4a40*/  FMUL.FTZ R55, R52, R53.reuse ;  /* 0x0000003534377220 */ /* 0x080fe20000410000 */
[----:B------:R-:W-:-:S03]  /*4a50*/  FMUL.FTZ R53, R58, R53 ;  /* 0x000000353a357220 */ /* 0x000fc60000410000 */
[-C--:B------:R-:W-:Y:S01]  /*4a60*/  FFMA.FTZ R58, R58, R15.reuse, -R55 ;  /* 0x0000000f3a3a7223 */ /* 0x080fe20000010837 */
[----:B------:R-:W-:Y:S01]  /*4a70*/  FFMA.FTZ R15, R52, R15, R53 ;  /* 0x0000000f340f7223 */ /* 0x000fe20000010035 */
[--C-:B------:R-:W-:Y:S02]  /*4a80*/  HADD2.F32 R52, -RZ, R14.reuse.H1_H1 ;  /* 0x3000000eff347230 */ /* 0x100fe40000004100 */
[----:B------:R-:W-:Y:S02]  /*4a90*/  HADD2.F32 R14, -RZ, R14.H0_H0 ;  /* 0x2000000eff0e7230 */ /* 0x000fe40000004100 */
[----:B------:R-:W-:Y:S02]  /*4aa0*/  HADD2.F32 R53, -RZ, R112.H0_H0 ;  /* 0x20000070ff357230 */ /* 0x000fe40000004100 */
[-C--:B------:R-:W-:Y:S01]  /*4ab0*/  FMUL.FTZ R55, R52, R113.reuse ;  /* 0x0000007134377220 */ /* 0x080fe20000410000 */
[----:B------:R-:W-:-:S03]  /*4ac0*/  FMUL.FTZ R113, R14, R113 ;  /* 0x000000710e717220 */ /* 0x000fc60000410000 */
[-C--:B------:R-:W-:Y:S01]  /*4ad0*/  FFMA.FTZ R55, R14, R53.reuse, -R55 ;  /* 0x000000350e377223 */ /* 0x080fe20000010837 */
[----:B------:R-:W-:Y:S01]  /*4ae0*/  FFMA.FTZ R52, R52, R53, R113 ;  /* 0x0000003534347223 */ /* 0x000fe20000010071 */
[----:B------:R-:W-:Y:S01]  /*4af0*/  F2FP.F16.F32.PACK_AB R53, R13, R12 ;  /* 0x0000000c0d35723e */ /* 0x000fe200000000ff */
[----:B------:R-:W-:Y:S01]  /*4b00*/  IMAD.MOV.U32 R13, RZ, RZ, R11 ;  /* 0x000000ffff0d7224 */ /* 0x000fe200078e000b */
[----:B------:R-:W-:Y:S02]  /*4b10*/  F2FP.F16.F32.PACK_AB R12, R15, R58 ;  /* 0x0000003a0f0c723e */ /* 0x000fe400000000ff */
[----:B------:R-:W-:Y:S02]  /*4b20*/  F2FP.F16.F32.PACK_AB R14, R52, R55 ;  /* 0x00000037340e723e */ /* 0x000fe400000000ff */
[----:B------:R-:W-:-:S07]  /*4b30*/  MOV R15, R53 ;  /* 0x00000035000f7202 */ /* 0x000fce0000000f00 */
.L_x_1582:
[----:B------:R-:W-:Y:S05]  /*4b40*/  BSYNC B2 ;  /* 0x0000000000027941 */ /* 0x000fea0003800000 */
.L_x_1581:
[----:B------:R0:W-:Y:S02]  /*4b50*/  ST.E.128 desc[UR60][R56.64], R12 ;  /* 0x0000000c38007985 */ /* 0x0001e4000c101d3c */
.L_x_1568:
[----:B------:R-:W-:Y:S05]  /*4b60*/  BSYNC B1 ;  /* 0x0000000000017941 */ /* 0x000fea0003800000 */
.L_x_1567:
[----:B------:R-:W-:-:S03]  /*4b70*/  UMOV UR4, 0xffffffff ;  /* 0xffffffff00047882 */ /* 0x000fc60000000000 */
[----:B------:R-:W-:Y:S05]  /*4b80*/  BRA.DIV UR4, `(.L_x_1583) ;  /* 0x0000028a04307947 */ /* 0x000fea000b800000 */
[----:B-1----:R-:W1:Y:S04]  /*4b90*/  SHFL.IDX PT, R105, R105, 0x1, 0x181f ;  /* 0x00381f0069697f89 */ /* 0x002e6800000e0000 */
[----:B------:R-:W0:Y:S02]  /*4ba0*/  SHFL.IDX PT, R104, R104, 0x1, 0x181f ;  /* 0x00381f0068687f89 */ /* 0x000e2400000e0000 */
.L_x_2004:
[----:B------:R-:W-:Y:S05]  /*4bb0*/  @P4 BRA `(.L_x_1584) ;  /* 0x0000003800ec4947 */ /* 0x000fea0003800000 */
[----:B------:R-:W-:Y:S01]  /*4bc0*/  ISETP.NE.AND P0, PT, R29, RZ, PT ;  /* 0x000000ff1d00720c */ /* 0x000fe20003f05270 */
[----:B------:R-:W-:-:S12]  /*4bd0*/  BSSY B1, `(.L_x_1585) ;  /* 0x0000034000017945 */ /* 0x000fd80003800000 */
[----:B------:R-:W-:Y:S05]  /*4be0*/  @!P0 BRA `(.L_x_1586) ;  /* 0x0000000000c88947 */ /* 0x000fea0003800000 */
[----:B0---4-:R0:W4:Y:S01]  /*4bf0*/  LDS.128 R12, [R90+0x21400] ;  /* 0x021400005a0c7984 */ /* 0x0111220000000c00 */
[----:B------:R-:W-:Y:S01]  /*4c00*/  ISETP.GE.AND P4, PT, R204, R101, PT ;  /* 0x00000065cc00720c */ /* 0x000fe20003f86270 */
[----:B------:R-:W-:Y:S01]  /*4c10*/  BSSY B2, `(.L_x_1587) ;  /* 0x000002e000027945 */ /* 0x000fe20003800000 */
[----:B------:R-:W-:-:S04]  /*4c20*/  LEA R52, P0, R18, R104, 0x1 ;  /* 0x0000006812347211 */ /* 0x000fc800078008ff */
[----:B-1----:R-:W-:-:S07]  /*4c30*/  LEA.HI.X R53, R18, R105, R19, 0x1, P0 ;  /* 0x0000006912357211 */ /* 0x002fce00000f0c13 */
[----:B0-----:R-:W-:Y:S05]  /*4c40*/  @P4 BRA `(.L_x_1588) ;  /* 0x0000000000a84947 */ /* 0x001fea0003800000 */
[----:B------:R-:W-:Y:S01]  /*4c50*/  SHF.R.U64 R54, R48, 0x10, R49 ;  /* 0x0000001030367819 */ /* 0x000fe20000001231 */
[----:B---34-:R-:W-:Y:S01]  /*4c60*/  IMAD.MOV.U32 R11, RZ, RZ, R13 ;  /* 0x000000ffff0b7224 */ /* 0x018fe200078e000d */
        /* <DEDUP_REMOVED lines=9> */
[--C-:B------:R-:W-:Y:S02]  /*4d00*/  HADD2.F32 R49, -RZ, R15.reuse.H1_H1 ;  /* 0x3000000fff317230 */ /* 0x100fe40000004100 */
[----:B------:R-:W-:Y:S02]  /*4d10*/  HADD2.F32 R15, -RZ, R15.H0_H0 ;  /* 0x2000000fff0f7230 */ /* 0x000fe40000004100 */
[C---:B------:R-:W-:Y:S01]  /*4d20*/  FMUL.FTZ R51, R50.reuse, R51 ;  /* 0x0000003332337220 */ /* 0x040fe20000410000 */
[----:B------:R-:W-:Y:S02]  /*4d30*/  HADD2.F32 R56, -RZ, R48.H0_H0 ;  /* 0x20000030ff387230 */ /* 0x000fe40000004100 */
[-C--:B------:R-:W-:Y:S01]  /*4d40*/  FMUL.FTZ R60, R49, R58.reuse ;  /* 0x0000003a313c7220 */ /* 0x080fe20000410000 */
[-C--:B------:R-:W-:Y:S01]  /*4d50*/  FFMA.FTZ R11, R50, R13.reuse, -R11 ;  /* 0x0000000d320b7223 */ /* 0x080fe2000001080b */
[C---:B------:R-:W-:Y:S01]  /*4d60*/  FMUL.FTZ R58, R15.reuse, R58 ;  /* 0x0000003a0f3a7220 */ /* 0x040fe20000410000 */
[----:B------:R-:W-:Y:S01]  /*4d70*/  FFMA.FTZ R48, R54, R13, R51 ;  /* 0x0000000d36307223 */ /* 0x000fe20000010033 */
[----:B------:R-:W-:Y:S01]  /*4d80*/  FFMA.FTZ R13, R15, R56, -R60 ;  /* 0x000000380f0d7223 */ /* 0x000fe2000001083c */
[----:B------:R-:W-:-:S02]  /*4d90*/  HADD2.F32 R54, -RZ, R111.H0_H0 ;  /* 0x2000006fff367230 */ /* 0x000fc40000004100 */
[----:B------:R-:W-:Y:S01]  /*4da0*/  FFMA.FTZ R50, R49, R56, R58 ;  /* 0x0000003831327223 */ /* 0x000fe2000001003a */
[----:B------:R-:W-:Y:S01]  /*4db0*/  HADD2.F32 R15, -RZ, R12.H1_H1 ;  /* 0x3000000cff0f7230 */ /* 0x000fe20000004100 */
[----:B------:R-:W-:Y:S01]  /*4dc0*/  F2FP.F16.F32.PACK_AB R11, R48, R11 ;  /* 0x0000000b300b723e */ /* 0x000fe200000000ff */
[----:B------:R-:W-:Y:S02]  /*4dd0*/  HADD2.F32 R49, -RZ, R14.H1_H1 ;  /* 0x3000000eff317230 */ /* 0x000fe40000004100 */
[----:B------:R-:W-:Y:S02]  /*4de0*/  HADD2.F32 R111, -RZ, R111.H1_H1 ;  /* 0x3000006fff6f7230 */ /* 0x000fe40000004100 */
[----:B------:R-:W-:Y:S01]  /*4df0*/  FMUL.FTZ R55, R15, R54 ;  /* 0x000000360f377220 */ /* 0x000fe20000410000 */
[----:B------:R-:W-:Y:S02]  /*4e00*/  HADD2.F32 R12, -RZ, R12.H0_H0 ;  /* 0x2000000cff0c7230 */ /* 0x000fe40000004100 */
[----:B------:R-:W-:-:S02]  /*4e10*/  HADD2.F32 R14, -RZ, R14.H0_H0 ;  /* 0x2000000eff0e7230 */ /* 0x000fc40000004100 */
[-C--:B------:R-:W-:Y:S01]  /*4e20*/  FMUL.FTZ R57, R49, R111.reuse ;  /* 0x0000006f31397220 */ /* 0x080fe20000410000 */
[--C-:B------:R-:W-:Y:S02]  /*4e30*/  HADD2.F32 R51, -RZ, R110.reuse.H0_H0 ;  /* 0x2000006eff337230 */ /* 0x100fe40000004100 */
[----:B------:R-:W-:Y:S01]  /*4e40*/  FMUL.FTZ R54, R12, R54 ;  /* 0x000000360c367220 */ /* 0x000fe20000410000 */
[----:B------:R-:W-:Y:S02]  /*4e50*/  HADD2.F32 R110, -RZ, R110.H1_H1 ;  /* 0x3000006eff6e7230 */ /* 0x000fe40000004100 */
[----:B------:R-:W-:Y:S01]  /*4e60*/  FMUL.FTZ R56, R14, R111 ;  /* 0x0000006f0e387220 */ /* 0x000fe20000410000 */
[-C--:B------:R-:W-:Y:S01]  /*4e70*/  FFMA.FTZ R55, R12, R51.reuse, -R55 ;  /* 0x000000330c377223 */ /* 0x080fe20000010837 */
[----:B------:R-:W-:Y:S01]  /*4e80*/  FFMA.FTZ R54, R15, R51, R54 ;  /* 0x000000330f367223 */ /* 0x000fe20000010036 */
[-C--:B------:R-:W-:Y:S01]  /*4e90*/  FFMA.FTZ R57, R14, R110.reuse, -R57 ;  /* 0x0000006e0e397223 */ /* 0x080fe20000010839 */
[----:B------:R-:W-:Y:S01]  /*4ea0*/  FFMA.FTZ R56, R49, R110, R56 ;  /* 0x0000006e31387223 */ /* 0x000fe20000010038 */
[----:B------:R-:W-:Y:S01]  /*4eb0*/  F2FP.F16.F32.PACK_AB R15, R50, R13 ;  /* 0x0000000d320f723e */ /* 0x000fe200000000ff */
[----:B------:R-:W-:Y:S01]  /*4ec0*/  IMAD.MOV.U32 R13, RZ, RZ, R11 ;  /* 0x000000ffff0d7224 */ /* 0x000fe200078e000b */
[----:B------:R-:W-:-:S02]  /*4ed0*/  F2FP.F16.F32.PACK_AB R12, R54, R55 ;  /* 0x00000037360c723e */ /* 0x000fc400000000ff */
[----:B------:R-:W-:-:S07]  /*4ee0*/  F2FP.F16.F32.PACK_AB R14, R56, R57 ;  /* 0x00000039380e723e */ /* 0x000fce00000000ff */
.L_x_1588:
[----:B------:R-:W-:Y:S05]  /*4ef0*/  BSYNC B2 ;  /* 0x0000000000027941 */ /* 0x000fea0003800000 */
.L_x_1587:
[----:B----4-:R0:W-:Y:S02]  /*4f00*/  ST.E.128 desc[UR60][R52.64], R12 ;  /* 0x0000000c34007985 */ /* 0x0101e4000c101d3c */
.L_x_1586:
[----:B------:R-:W-:Y:S05]  /*4f10*/  BSYNC B1 ;  /* 0x0000000000017941 */ /* 0x000fea0003800000 */
.L_x_1585:
[----:B------:R-:W-:Y:S01]  /*4f20*/  ISETP.NE.AND P0, PT, R71, RZ, PT ;  /* 0x000000ff4700720c */ /* 0x000fe20003f05270 */
[----:B------:R-:W-:-:S12]  /*4f30*/  BSSY B1, `(.L_x_1589) ;  /* 0x0000034000017945 */ /* 0x000fd80003800000 */
[----:B------:R-:W-:Y:S05]  /*4f40*/  @!P0 BRA `(.L_x_1590) ;  /* 0x0000000000c88947 */ /* 0x000fea0003800000 */
[----:B---3--:R-:W3:Y:S01]  /*4f50*/  LDL R11, [R1+0x18] ;  /* 0x00001800010b7983 */ /* 0x008ee20000100800 */
[C---:B0-----:R-:W-:Y:S01]  /*4f60*/  LEA R48, P0, R201.reuse, R104, 0x1 ;  /* 0x00000068c9307211 */ /* 0x041fe200078008ff */
[----:B------:R-:W-:Y:S02]  /*4f70*/  BSSY B2, `(.L_x_1591) ;  /* 0x000002e000027945 */ /* 0x000fe40003800000 */
[----:B----4-:R0:W4:Y:S01]  /*4f80*/  LDS.128 R12, [R90+0x23400] ;  /* 0x023400005a0c7984 */ /* 0x0101220000000c00 */
[----:B-1----:R-:W-:Y:S02]  /*4f90*/  LEA.HI.X R49, R201, R105, R224, 0x1, P0 ;  /* 0x00000069c9317211 */ /* 0x002fe400000f0ce0 */
[----:B---3--:R-:W-:-:S13]  /*4fa0*/  ISETP.GE.AND P4, PT, R11, R101, PT ;  /* 0x000000650b00720c */ /* 0x008fda0003f86270 */
[----:B0---4-:R-:W-:Y:S05]  /*4fb0*/  @P4 BRA `(.L_x_1592) ;  /* 0x0000000000a44947 */ /* 0x011fea0003800000 */
[----:B------:R-:W-:Y:S01]  /*4fc0*/  SHF.R.U64 R11, R44, 0x10, R45 ;  /* 0x000000102c0b7819 */ /* 0x000fe2000000122d */
[----:B------:R-:W-:Y:S01]  /*4fd0*/  IMAD.MOV.U32 R44, RZ, RZ, R15 ;  /* 0x000000ffff2c7224 */ /* 0x000fe200078e000f */
[--C-:B------:R-:W-:Y:S01]  /*4fe0*/  SHF.R.U64 R50, R46, 0x10, R47.reuse ;  /* 0x000000102e327819 */ /* 0x100fe2000000122f */
[----:B------:R-:W-:Y:S01]  /*4ff0*/  HADD2.F32 R15, -RZ, R13.H1_H1 ;  /* 0x3000000dff0f7230 */ /* 0x000fe20000004100 */
[----:B------:R-:W-:Y:S01]  /*5000*/  SHF.R.U32.HI R47, RZ, 0x10, R47 ;  /* 0x00000010ff2f7819 */ /* 0x000fe2000001162f */
[----:B------:R-:W-:Y:S01]  /*5010*/  HADD2.F32 R46, -RZ, R11.H0_H0 ;  /* 0x2000000bff2e7230 */ /* 0x000fe20000004100 */
[----:B------:R-:W-:Y:S01]  /*5020*/  SHF.R.U32.HI R45, RZ, 0x10, R45 ;  /* 0x00000010ff2d7819 */ /* 0x000fe2000001162d */
[----:B------:R-:W-:Y:S02]  /*5030*/  HADD2.F32 R11, -RZ, R13.H0_H0 ;  /* 0x2000000dff0b7230 */ /* 0x000fe40000004100 */
[----:B------:R-:W-:Y:S02]  /*5040*/  HADD2.F32 R13, -RZ, R44.H1_H1 ;  /* 0x3000002cff0d7230 */ /* 0x000fe40000004100 */
[----:B------:R-:W-:-:S02]  /*5050*/  HADD2.F32 R50, -RZ, R50.H0_H0 ;  /* 0x20000032ff327230 */ /* 0x000fc40000004100 */
[----:B------:R-:W-:Y:S02]  /*5060*/  HADD2.F32 R47, -RZ, R47.H0_H0 ;  /* 0x2000002fff2f7230 */ /* 0x000fe40000004100 */
[----:B------:R-:W-:Y:S02]  /*5070*/  HADD2.F32 R44, -RZ, R44.H0_H0 ;  /* 0x2000002cff2c7230 */ /* 0x000fe40000004100 */
[-C--:B------:R-:W-:Y:S01]  /*5080*/  FMUL.FTZ R52, R15, R50.reuse ;  /* 0x000000320f347220 */ /* 0x080fe20000410000 */
[----:B------:R-:W-:Y:S02]  /*5090*/  HADD2.F32 R45, -RZ, R45.H0_H0 ;  /* 0x2000002dff2d7230 */ /* 0x000fe40000004100 */
[----:B------:R-:W-:Y:S01]  /*50a0*/  FMUL.FTZ R50, R11, R50 ;  /* 0x000000320b327220 */ /* 0x000fe20000410000 */
[-C--:B------:R-:W-:Y:S01]  /*50b0*/  FMUL.FTZ R51, R13, R47.reuse ;  /* 0x0000002f0d337220 */ /* 0x080fe20000410000 */
[C---:B------:R-:W-:Y:S01]  /*50c0*/  FMUL.FTZ R54, R44.reuse, R47 ;  /* 0x0000002f2c367220 */ /* 0x040fe20000410000 */
[-C--:B------:R-:W-:Y:S01]  /*50d0*/  FFMA.FTZ R11, R11, R46.reuse, -R52 ;  /* 0x0000002e0b0b7223 */ /* 0x080fe20000010834 */
[----:B------:R-:W-:Y:S01]  /*50e0*/  FFMA.FTZ R50, R15, R46, R50 ;  /* 0x0000002e0f327223 */ /* 0x000fe20000010032 */
[-C--:B------:R-:W-:Y:S01]  /*50f0*/  FFMA.FTZ R51, R44, R45.reuse, -R51 ;  /* 0x0000002d2c337223 */ /* 0x080fe20000010833 */
[----:B------:R-:W-:Y:S01]  /*5100*/  FFMA.FTZ R54, R13, R45, R54 ;  /* 0x0000002d0d367223 */ /* 0x000fe20000010036 */
[----:B------:R-:W-:-:S02]  /*5110*/  HADD2.F32 R13, -RZ, R12.H1_H1 ;  /* 0x3000000cff0d7230 */ /* 0x000fc40000004100 */
[--C-:B------:R-:W-:Y:S02]  /*5120*/  HADD2.F32 R45, -RZ, R109.reuse.H0_H0 ;  /* 0x2000006dff2d7230 */ /* 0x100fe40000004100 */
[----:B------:R-:W-:Y:S02]  /*5130*/  HADD2.F32 R12, -RZ, R12.H0_H0 ;  /* 0x2000000cff0c7230 */ /* 0x000fe40000004100 */
[--C-:B------:R-:W-:Y:S02]  /*5140*/  HADD2.F32 R15, -RZ, R14.reuse.H1_H1 ;  /* 0x3000000eff0f7230 */ /* 0x100fe40000004100 */
[-C--:B------:R-:W-:Y:S01]  /*5150*/  FMUL.FTZ R47, R13, R45.reuse ;  /* 0x0000002d0d2f7220 */ /* 0x080fe20000410000 */
[----:B------:R-:W-:Y:S02]  /*5160*/  HADD2.F32 R109, -RZ, R109.H1_H1 ;  /* 0x3000006dff6d7230 */ /* 0x000fe40000004100 */
[----:B------:R-:W-:Y:S01]  /*5170*/  FMUL.FTZ R46, R12, R45 ;  /* 0x0000002d0c2e7220 */ /* 0x000fe20000410000 */
[----:B------:R-:W-:-:S02]  /*5180*/  HADD2.F32 R14, -RZ, R14.H0_H0 ;  /* 0x2000000eff0e7230 */ /* 0x000fc40000004100 */
[--C-:B------:R-:W-:Y:S02]  /*5190*/  HADD2.F32 R44, -RZ, R108.reuse.H1_H1 ;  /* 0x3000006cff2c7230 */ /* 0x100fe40000004100 */
[-C--:B------:R-:W-:Y:S01]  /*51a0*/  FMUL.FTZ R45, R15, R109.reuse ;  /* 0x0000006d0f2d7220 */ /* 0x080fe20000410000 */
[----:B------:R-:W-:Y:S02]  /*51b0*/  HADD2.F32 R108, -RZ, R108.H0_H0 ;  /* 0x2000006cff6c7230 */ /* 0x000fe40000004100 */
        /* <DEDUP_REMOVED lines=8> */
[----:B------:R-:W-:-:S07]  /*5240*/  F2FP.F16.F32.PACK_AB R14, R52, R45 ;  /* 0x0000002d340e723e */ /* 0x000fce00000000ff */
.L_x_1592:
[----:B------:R-:W-:Y:S05]  /*5250*/  BSYNC B2 ;  /* 0x0000000000027941 */ /* 0x000fea0003800000 */
.L_x_1591:
[----:B------:R0:W-:Y:S02]  /*5260*/  ST.E.128 desc[UR60][R48.64], R12 ;  /* 0x0000000c30007985 */ /* 0x0001e4000c101d3c */
.L_x_1590:
[----:B------:R-:W-:Y:S05]  /*5270*/  BSYNC B1 ;  /* 0x0000000000017941 */ /* 0x000fea0003800000 */
.L_x_1589:
[----:B------:R-:W-:Y:S01]  /*5280*/  ISETP.NE.AND P0, PT, R76, RZ, PT ;  /* 0x000000ff4c00720c */ /* 0x000fe20003f05270 */
[----:B------:R-:W-:-:S12]  /*5290*/  BSSY B1, `(.L_x_1593) ;  /* 0x0000034000017945 */ /* 0x000fd80003800000 */
[----:B------:R-:W-:Y:S05]  /*52a0*/  @!P0 BRA `(.L_x_1594) ;  /* 0x0000000000c88947 */ /* 0x000fea0003800000 */
[----:B------:R-:W5:Y:S04]  /*52b0*/  LDL R46, [R1+0x48] ;  /* 0x00004800012e7983 */ /* 0x000f680000100800 */
[----:B---3--:R-:W1:Y:S01]  /*52c0*/  LDL R11, [R1+0x8] ;  /* 0x00000800010b7983 */ /* 0x008e620000100800 */
[----:B0-----:R-:W-:Y:S01]  /*52d0*/  LEA R44, P0, R22, R104, 0x1 ;  /* 0x00000068162c7211 */ /* 0x001fe200078008ff */
[----:B------:R-:W-:Y:S02]  /*52e0*/  BSSY B2, `(.L_x_1595) ;  /* 0x000002d000027945 */ /* 0x000fe40003800000 */
[----:B----4-:R0:W3:Y:S01]  /*52f0*/  LDS.128 R12, [R90+0x25400] ;  /* 0x025400005a0c7984 */ /* 0x0100e20000000c00 */
[----:B-----5:R-:W-:Y:S02]  /*5300*/  ISETP.GE.AND P4, PT, R46, R101, PT ;  /* 0x000000652e00720c */ /* 0x020fe40003f86270 */
[----:B-1----:R-:W-:-:S11]  /*5310*/  LEA.HI.X R45, R22, R105, R11, 0x1, P0 ;  /* 0x00000069162d7211 */ /* 0x002fd600000f0c0b */
[----:B0--3--:R-:W-:Y:S05]  /*5320*/  @P4 BRA `(.L_x_1596) ;  /* 0x0000000000a04947 */ /* 0x009fea0003800000 */
[----:B------:R-:W-:Y:S01]  /*5330*/  SHF.R.U64 R11, R40, 0x10, R41 ;  /* 0x00000010280b7819 */ /* 0x000fe20000001229 */
[--C-:B------:R-:W-:Y:S01]  /*5340*/  HADD2.F32 R40, -RZ, R15.reuse.H1_H1 ;  /* 0x3000000fff287230 */ /* 0x100fe20000004100 */
[--C-:B------:R-:W-:Y:S01]  /*5350*/  SHF.R.U64 R46, R42, 0x10, R43.reuse ;  /* 0x000000102a2e7819 */ /* 0x100fe2000000122b */
[----:B------:R-:W-:Y:S01]  /*5360*/  HADD2.F32 R15, -RZ, R15.H0_H0 ;  /* 0x2000000fff0f7230 */ /* 0x000fe20000004100 */
[----:B------:R-:W-:Y:S01]  /*5370*/  SHF.R.U32.HI R43, RZ, 0x10, R43 ;  /* 0x00000010ff2b7819 */ /* 0x000fe2000001162b */
[----:B------:R-:W-:Y:S01]  /*5380*/  HADD2.F32 R42, -RZ, R11.H0_H0 ;  /* 0x2000000bff2a7230 */ /* 0x000fe20000004100 */
[----:B------:R-:W-:Y:S01]  /*5390*/  SHF.R.U32.HI R41, RZ, 0x10, R41 ;  /* 0x00000010ff297819 */ /* 0x000fe20000011629 */
[----:B------:R-:W-:Y:S02]  /*53a0*/  HADD2.F32 R46, -RZ, R46.H0_H0 ;  /* 0x2000002eff2e7230 */ /* 0x000fe40000004100 */
[----:B------:R-:W-:Y:S02]  /*53b0*/  HADD2.F32 R11, -RZ, R13.H1_H1 ;  /* 0x3000000dff0b7230 */ /* 0x000fe40000004100 */
[----:B------:R-:W-:-:S02]  /*53c0*/  HADD2.F32 R43, -RZ, R43.H0_H0 ;  /* 0x2000002bff2b7230 */ /* 0x000fc40000004100 */
[----:B------:R-:W-:Y:S02]  /*53d0*/  HADD2.F32 R13, -RZ, R13.H0_H0 ;  /* 0x2000000dff0d7230 */ /* 0x000fe40000004100 */
[-C--:B------:R-:W-:Y:S01]  /*53e0*/  FMUL.FTZ R48, R11, R46.reuse ;  /* 0x0000002e0b307220 */ /* 0x080fe20000410000 */
[----:B------:R-:W-:Y:S02]  /*53f0*/  HADD2.F32 R41, -RZ, R41.H0_H0 ;  /* 0x20000029ff297230 */ /* 0x000fe40000004100 */
[-C--:B------:R-:W-:Y:S01]  /*5400*/  FMUL.FTZ R47, R15, R43.reuse ;  /* 0x0000002b0f2f7220 */ /* 0x080fe20000410000 */
[C---:B------:R-:W-:Y:S01]  /*5410*/  FMUL.FTZ R50, R40.reuse, R43 ;  /* 0x0000002b28327220 */ /* 0x040fe20000410000 */
[C---:B------:R-:W-:Y:S01]  /*5420*/  FMUL.FTZ R46, R13.reuse, R46 ;  /* 0x0000002e0d2e7220 */ /* 0x040fe20000410000 */
[----:B------:R-:W-:Y:S01]  /*5430*/  FFMA.FTZ R48, R13, R42, -R48 ;  /* 0x0000002a0d307223 */ /* 0x000fe20000010830 */
[----:B------:R-:W-:Y:S01]  /*5440*/  FFMA.FTZ R49, R40, R41, R47 ;  /* 0x0000002928317223 */ /* 0x000fe2000001002f */
[----:B------:R-:W-:-:S02]  /*5450*/  HADD2.F32 R40, -RZ, R107.H0_H0 ;  /* 0x2000006bff287230 */ /* 0x000fc40000004100 */
[----:B------:R-:W-:Y:S01]  /*5460*/  FFMA.FTZ R43, R11, R42, R46 ;  /* 0x0000002a0b2b7223 */ /* 0x000fe2000001002e */
[----:B------:R-:W-:Y:S02]  /*5470*/  HADD2.F32 R11, -RZ, R12.H1_H1 ;  /* 0x3000000cff0b7230 */ /* 0x000fe40000004100 */
[----:B------:R-:W-:Y:S01]  /*5480*/  FFMA.FTZ R50, R15, R41, -R50 ;  /* 0x000000290f327223 */ /* 0x000fe20000010832 */
        /* <DEDUP_REMOVED lines=18> */
.L_x_1596:
[----:B------:R-:W-:Y:S05]  /*55b0*/  BSYNC B2 ;  /* 0x0000000000027941 */ /* 0x000fea0003800000 */
.L_x_1595:
[----:B------:R0:W-:Y:S02]  /*55c0*/  ST.E.128 desc[UR60][R44.64], R12 ;  /* 0x0000000c2c007985 */ /* 0x0001e4000c101d3c */
.L_x_1594:
[----:B------:R-:W-:Y:S05]  /*55d0*/  BSYNC B1 ;  /* 0x0000000000017941 */ /* 0x000fea0003800000 */
.L_x_1593:
[----:B------:R-:W-:-:S13]  /*55e0*/  ISETP.NE.AND P0, PT, R77, RZ, PT ;  /* 0x000000ff4d00720c */ /* 0x000fda0003f05270 */
        /* <DEDUP_REMOVED lines=48> */
.L_x_1598:
[----:B------:R-:W-:Y:S05]  /*58f0*/  BSYNC B1 ;  /* 0x0000000000017941 */ /* 0x000fea0003800000 */
.L_x_1597:
[----:B------:R0:W-:Y:S01]  /*5900*/  ST.E.128 desc[UR60][R40.64], R12 ;  /* 0x0000000c28007985 */ /* 0x0001e2000c101d3c */
[----:B------:R-:W-:Y:S05]  /*5910*/  BRA `(.L_x_1584) ;  /* 0x0000002c00947947 */ /* 0x000fea0003800000 */
.L_x_1558:
[----:B------:R-:W2:Y:S01]  /*5920*/  LDL R36, [R1+0x10] ;  /* 0x0000100001247983 */ /* 0x000ea20000100800 */
        /* <DEDUP_REMOVED lines=9> */
[----:B--2---:R-:W-:Y:S02]  /*59c0*/  ISETP.GE.AND P0, PT, R36, R95, PT ;  /* 0x0000005f2400720c */ /* 0x004fe40003f06270 */
[----:B------:R-:W-:-:S11]  /*59d0*/  CS2R R36, SRZ ;  /* 0x0000000000247805 */ /* 0x000fd6000001ff00 */
[----:B------:R-:W-:Y:S05]  /*59e0*/  @P0 BRA `(.L_x_1600) ;  /* 0x0000000000600947 */ /* 0x000fea0003800000 */
[----:B------:R-:W-:Y:S01]  /*59f0*/  IADD3 R38, P4, R80, R14, RZ ;  /* 0x0000000e50267210 */ /* 0x000fe20007f9e0ff */
[----:B------:R-:W-:Y:S01]  /*5a00*/  ULDC.64 UR4, c[0x0][0x3e8] ;  /* 0x0000fa0000047ab9 */ /* 0x000fe20000000a00 */
[----:B------:R-:W-:Y:S01]  /*5a10*/  IADD3 R36, P6, R84, R12, RZ ;  /* 0x0000000c54247210 */ /* 0x000fe20007fde0ff */
[----:B------:R-:W-:Y:S01]  /*5a20*/  ULDC.64 UR6, c[0x0][0x400] ;  /* 0x0001000000067ab9 */ /* 0x000fe20000000a00 */
[----:B------:R-:W-:Y:S01]  /*5a30*/  LEA R52, P5, R38, UR4, 0x1 ;  /* 0x0000000426347c11 */ /* 0x000fe2000f8a08ff */
[----:B------:R-:W-:Y:S01]  /*5a40*/  IMAD.X R39, R11, 0x1, R32, P4 ;  /* 0x000000010b277824 */ /* 0x000fe200020e0620 */
[----:B------:R-:W-:Y:S02]  /*5a50*/  IADD3.X R37, R72, R34, RZ, P6, !PT ;  /* 0x0000002248257210 */ /* 0x000fe400037fe4ff */
[----:B------:R-:W-:Y:S02]  /*5a60*/  CS2R R42, SRZ ;  /* 0x00000000002a7805 */ /* 0x000fe4000001ff00 */
[----:B------:R-:W-:-:S02]  /*5a70*/  ISETP.GE.AND P6, PT, R203, R101, PT ;  /* 0x00000065cb00720c */ /* 0x000fc40003fc6270 */
[----:B------:R-:W-:Y:S02]  /*5a80*/  CS2R R40, SRZ ;  /* 0x0000000000287805 */ /* 0x000fe4000001ff00 */
[----:B------:R-:W-:Y:S02]  /*5a90*/  LEA.HI.X R53, R38, UR5, R39, 0x1, P5 ;  /* 0x0000000526357c11 */ /* 0x000fe4000a8f0c27 */
[----:B------:R-:W-:Y:S02]  /*5aa0*/  CS2R R38, SRZ ;  /* 0x0000000000267805 */ /* 0x000fe4000001ff00 */
[----:B------:R-:W-:Y:S02]  /*5ab0*/  ISETP.GE.AND P5, PT, R18, R101, PT ;  /* 0x000000651200720c */ /* 0x000fe40003fa6270 */
[----:B------:R-:W-:Y:S02]  /*5ac0*/  CS2R R50, SRZ ;  /* 0x0000000000327805 */ /* 0x000fe4000001ff00 */
[----:B------:R-:W-:-:S02]  /*5ad0*/  LEA R56, P4, R36, UR6, 0x1 ;  /* 0x0000000624387c11 */ /* 0x000fc4000f8808ff */
[----:B------:R-:W-:Y:S02]  /*5ae0*/  CS2R R48, SRZ ;  /* 0x0000000000307805 */ /* 0x000fe4000001ff00 */
[----:B------:R-:W-:Y:S02]  /*5af0*/  CS2R R46, SRZ ;  /* 0x00000000002e7805 */ /* 0x000fe4000001ff00 */
[----:B------:R-:W-:Y:S02]  /*5b00*/  CS2R R44, SRZ ;  /* 0x00000000002c7805 */ /* 0x000fe4000001ff00 */
[----:B------:R-:W-:Y:S02]  /*5b10*/  LEA.HI.X R57, R36, UR7, R37, 0x1, P4 ;  /* 0x0000000724397c11 */ /* 0x000fe4000a0f0c25 */
[----:B------:R-:W-:-:S03]  /*5b20*/  CS2R R36, SRZ ;  /* 0x0000000000247805 */ /* 0x000fc6000001ff00 */
[----:B------:R0:W5:Y:S04]  /*5b30*/  @!P6 LDG.E.128 R44, desc[UR60][R56.64+0x80] ;  /* 0x0000803c382ce981 */ /* 0x000168000c1e1d00 */
[----:B------:R0:W5:Y:S04]  /*5b40*/  @!P5 LDG.E.128 R40, desc[UR60][R52.64] ;  /* 0x0000003c3428d981 */ /* 0x000168000c1e1d00 */
[----:B------:R0:W5:Y:S04]  /*5b50*/  @!P6 LDG.E.128 R36, desc[UR60][R52.64+0x80] ;  /* 0x0000803c3424e981 */ /* 0x000168000c1e1d00 */
[----:B------:R0:W5:Y:S02]  /*5b60*/  @!P5 LDG.E.128 R48, desc[UR60][R56.64] ;  /* 0x0000003c3830d981 */ /* 0x000164000c1e1d00 */
.L_x_1600:
[----:B------:R-:W-:Y:S05]  /*5b70*/  BSYNC B1 ;  /* 0x0000000000017941 */ /* 0x000fea0003800000 */
.L_x_1599:
        /* <DEDUP_REMOVED lines=20> */
[----:B------:R-:W-:Y:S02]  /*5cc0*/  CS2R R64, SRZ ;  /* 0x0000000000407805 */ /* 0x000fe4000001ff00 */
[----:B------:R-:W-:Y:S02]  /*5cd0*/  IADD3.X R72, R34, R72, R21, P5, P6 ;  /* 0x0000004822487210 */ /* 0x000fe40002fec415 */
[----:B------:R-:W-:Y:S02]  /*5ce0*/  CS2R R62, SRZ ;  /* 0x00000000003e7805 */ /* 0x000fe4000001ff00 */
[----:B------:R-:W-:Y:S02]  /*5cf0*/  LEA R12, P6, R15, UR4, 0x1 ;  /* 0x000000040f0c7c11 */ /* 0x000fe4000f8c08ff */
[----:B------:R-:W-:-:S02]  /*5d00*/  CS2R R60, SRZ ;  /* 0x00000000003c7805 */ /* 0x000fc4000001ff00 */
[----:B------:R-:W-:Y:S02]  /*5d10*/  LEA R14, P5, R11, UR6, 0x1 ;  /* 0x000000060b0e7c11 */ /* 0x000fe4000f8a08ff */
[----:B------:R-:W-:Y:S02]  /*5d20*/  LEA.HI.X R13, R15, UR5, R52, 0x1, P6 ;  /* 0x000000050f0d7c11 */ /* 0x000fe4000b0f0c34 */
[----:B------:R-:W-:Y:S02]  /*5d30*/  CS2R R52, SRZ ;  /* 0x0000000000347805 */ /* 0x000fe4000001ff00 */
[----:B------:R-:W-:Y:S02]  /*5d40*/  LEA.HI.X R15, R11, UR7, R72, 0x1, P5 ;  /* 0x000000070b0f7c11 */ /* 0x000fe4000a8f0c48 */
[-C--:B------:R-:W-:Y:S02]  /*5d50*/  ISETP.GE.AND P6, PT, R18, R101.reuse, PT ;  /* 0x000000651200720c */ /* 0x080fe40003fc6270 */
[----:B------:R-:W-:-:S11]  /*5d60*/  ISETP.GE.AND P5, PT, R203, R101, PT ;  /* 0x00000065cb00720c */ /* 0x000fd60003fa6270 */
[----:B------:R0:W5:Y:S04]  /*5d70*/  @!P6 LDG.E.128 R56, desc[UR60][R12.64] ;  /* 0x0000003c0c38e981 */ /* 0x000168000c1e1d00 */
[----:B------:R0:W5:Y:S04]  /*5d80*/  @!P5 LDG.E.128 R52, desc[UR60][R12.64+0x80] ;  /* 0x0000803c0c34d981 */ /* 0x000168000c1e1d00 */
[----:B------:R0:W5:Y:S04]  /*5d90*/  @!P6 LDG.E.128 R64, desc[UR60][R14.64] ;  /* 0x0000003c0e40e981 */ /* 0x000168000c1e1d00 */
[----:B------:R0:W5:Y:S02]  /*5da0*/  @!P5 LDG.E.128 R60, desc[UR60][R14.64+0x80] ;  /* 0x0000803c0e3cd981 */ /* 0x000164000c1e1d00 */
.L_x_1602:
[----:B------:R-:W-:Y:S05]  /*5db0*/  BSYNC B1 ;  /* 0x0000000000017941 */ /* 0x000fea0003800000 */
.L_x_1601:
[----:B------:R-:W2:Y:S01]  /*5dc0*/  LDL R11, [R1+0x68] ;  /* 0x00006800010b7983 */ /* 0x000ea20000100800 */
[----:B0----5:R-:W-:Y:S01]  /*5dd0*/  IMAD.MOV.U32 R12, RZ, RZ, R39 ;  /* 0x000000ffff0c7224 */ /* 0x021fe200078e0027 */
[----:B------:R-:W-:Y:S01]  /*5de0*/  MOV R13, R42 ;  /* 0x0000002a000d7202 */ /* 0x000fe20000000f00 */
[----:B------:R-:W-:-:S03]  /*5df0*/  IMAD.MOV.U32 R14, RZ, RZ, R43 ;  /* 0x000000ffff0e7224 */ /* 0x000fc600078e002b */
[----:B------:R-:W-:Y:S01]  /*5e00*/  PRMT R124, R12, 0x7610, R124 ;  /* 0x000076100c7c7816 */ /* 0x000fe2000000007c */
[----:B------:R-:W-:Y:S01]  /*5e10*/  IMAD.MOV.U32 R12, RZ, RZ, R37 ;  /* 0x000000ffff0c7224 */ /* 0x000fe200078e0025 */
[----:B------:R-:W-:Y:S02]  /*5e20*/  PRMT R127, R127, 0x5410, R14 ;  /* 0x000054107f7f7816 */ /* 0x000fe4000000000e */
[----:B------:R-:W-:Y:S02]  /*5e30*/  MOV R14, R47 ;  /* 0x0000002f000e7202 */ /* 0x000fe40000000f00 */
[----:B------:R-:W-:Y:S01]  /*5e40*/  PRMT R124, R124, 0x5410, R12 ;  /* 0x000054107c7c7816 */ /* 0x000fe2000000000c */
[----:B------:R-:W-:Y:S01]  /*5e50*/  IMAD.MOV.U32 R12, RZ, RZ, R41 ;  /* 0x000000ffff0c7224 */ /* 0x000fe200078e0029 */
[----:B------:R-:W-:Y:S02]  /*5e60*/  PRMT R125, R14, 0x7610, R125 ;  /* 0x000076100e7d7816 */ /* 0x000fe4000000007d */
[----:B------:R-:W-:Y:S01]  /*5e70*/  PRMT R126, R13, 0x7610, R126 ;  /* 0x000076100d7e7816 */ /* 0x000fe2000000007e */
[----:B------:R-:W-:Y:S01]  /*5e80*/  IMAD.MOV.U32 R13, RZ, RZ, R46 ;  /* 0x000000ffff0d7224 */ /* 0x000fe200078e002e */
[----:B------:R-:W-:Y:S01]  /*5e90*/  PRMT R112, R12, 0x7610, R112 ;  /* 0x000076100c707816 */ /* 0x000fe20000000070 */
[----:B------:R-:W-:-:S05]  /*5ea0*/  IMAD.MOV.U32 R12, RZ, RZ, R45 ;  /* 0x000000ffff0c7224 */ /* 0x000fca00078e002d */
[----:B------:R-:W-:Y:S01]  /*5eb0*/  PRMT R125, R125, 0x5410, R12 ;  /* 0x000054107d7d7816 */ /* 0x000fe2000000000c */
[----:B------:R-:W-:-:S05]  /*5ec0*/  IMAD.MOV.U32 R12, RZ, RZ, R51 ;  /* 0x000000ffff0c7224 */ /* 0x000fca00078e0033 */
[----:B------:R-:W-:Y:S01]  /*5ed0*/  PRMT R128, R12, 0x7610, R128 ;  /* 0x000076100c807816 */ /* 0x000fe20000000080 */
[----:B------:R-:W-:-:S05]  /*5ee0*/  IMAD.MOV.U32 R12, RZ, RZ, R49 ;  /* 0x000000ffff0c7224 */ /* 0x000fca00078e0031 */
[----:B------:R-:W-:Y:S01]  /*5ef0*/  PRMT R111, R12, 0x7610, R111 ;  /* 0x000076100c6f7816 */ /* 0x000fe2000000006f */
[----:B------:R-:W-:Y:S01]  /*5f00*/  IMAD.MOV.U32 R12, RZ, RZ, R55 ;  /* 0x000000ffff0c7224 */ /* 0x000fe200078e0037 */
[----:B--2---:R-:W-:Y:S01]  /*5f10*/  R2UR UR4, R11 ;  /* 0x000000000b0472ca */ /* 0x004fe200000e0000 */
[----:B------:R-:W-:-:S05]  /*5f20*/  IMAD.MOV.U32 R11, RZ, RZ, R38 ;  /* 0x000000ffff0b7224 */ /* 0x000fca00078e0026 */
[----:B------:R-:W-:Y:S01]  /*5f30*/  PRMT R122, R11, 0x7610, R122 ;  /* 0x000076100b7a7816 */ /* 0x000fe2000000007a */
[----:B------:R-:W-:-:S03]  /*5f40*/  IMAD.MOV.U32 R11, RZ, RZ, R36 ;  /* 0x000000ffff0b7224 */ /* 0x000fc600078e0024 */
[----:B------:R-:W-:Y:S02]  /*5f50*/  PRMT R122, R122, 0x5410, R13 ;  /* 0x000054107a7a7816 */ /* 0x000fe4000000000d */
[----:B------:R-:W-:Y:S01]  /*5f60*/  PRMT R123, R11, 0x7610, R123 ;  /* 0x000076100b7b7816 */ /* 0x000fe2000000007b */
[----:B------:R-:W-:Y:S01]  /*5f70*/  IMAD.MOV.U32 R11, RZ, RZ, R40 ;  /* 0x000000ffff0b7224 */ /* 0x000fe200078e0028 */
[----:B------:R-:W-:-:S04]  /*5f80*/  UISETP.NE.AND UP0, UPT, UR4, 0x3, UPT ;  /* 0x000000030400788c */ /* 0x000fc8000bf05270 */
[----:B------:R-:W-:Y:S01]  /*5f90*/  PRMT R127, R11, 0x7610, R127 ;  /* 0x000076100b7f7816 */ /* 0x000fe2000000007f */
[----:B------:R-:W-:Y:S01]  /*5fa0*/  IMAD.MOV.U32 R11, RZ, RZ, R44 ;  /* 0x000000ffff0b7224 */ /* 0x000fe200078e002c */
[----:B------:R-:W-:-:S04]  /*5fb0*/  PLOP3.LUT P5, PT, PT, PT, UP0, 0x80, 0x0 ;  /* 0x000000000000781c */ /* 0x000fc80003faf008 */
[----:B------:R-:W-:Y:S01]  /*5fc0*/  PRMT R123, R123, 0x5410, R11 ;  /* 0x000054107b7b7816 */ /* 0x000fe2000000000b */
[----:B------:R-:W-:-:S05]  /*5fd0*/  IMAD.MOV.U32 R11, RZ, RZ, R50 ;  /* 0x000000ffff0b7224 */ /* 0x000fca00078e0032 */
[----:B------:R-:W-:Y:S02]  /*5fe0*/  PRMT R126, R126, 0x5410, R11 ;  /* 0x000054107e7e7816 */ /* 0x000fe4000000000b */
[----:B------:R-:W-:-:S04]  /*5ff0*/  MOV R11, R48 ;  /* 0x00000030000b7202 */ /* 0x000fc80000000f00 */
[----:B------:R-:W-:Y:S01]  /*6000*/  PRMT R128, R128, 0x5410, R11 ;  /* 0x0000541080807816 */ /* 0x000fe2000000000b */
        /* <DEDUP_REMOVED lines=25> */
.L_x_1603:
[----:B------:R-:W2:Y:S01]  /*61a0*/  LDL R11, [R1+0x50] ;  /* 0x00005000010b7983 */ /* 0x000ea20000100800 */
[----:B------:R-:W-:Y:S01]  /*61b0*/  IMAD R88, R200, 0x8, R17 ;  /* 0x00000008c8587824 */ /* 0x000fe200078e0211 */
[----:B------:R-:W0:Y:S01]  /*61c0*/  LDC R106, c[0x0][0x2f4] ;  /* 0x0000bd00ff6a7b82 */ /* 0x000e220000000800 */
[----:B------:R-:W-:Y:S01]  /*61d0*/  BSSY B1, `(.L_x_1604) ;  /* 0x0000004000017945 */ /* 0x000fe20003800000 */
[----:B--2---:R-:W-:-:S04]  /*61e0*/  SHF.L.U32 R100, R11, 0x1f, RZ ;  /* 0x0000001f0b647819 */ /* 0x004fc800000006ff */
[----:B------:R-:W1:Y:S02]  /*61f0*/  SYNCS.PHASECHK.TRANS64.TRYWAIT P6, [R88+URZ+0x30890], R100 ;  /* 0x03089064580075a7 */ /* 0x000e6400080c017f */
[----:B01----:R-:W-:Y:S05]  /*6200*/  @!P6 BRA `(.L_x_1605) ;  /* 0x0000027000dce947 */ /* 0x003fea0003800000 */
.L_x_2005:
[----:B------:R-:W-:Y:S05]  /*6210*/  BSYNC B1 ;  /* 0x0000000000017941 */ /* 0x000fea0003800000 */
.L_x_1604:
[----:B------:R-:W-:Y:S01]  /*6220*/  UMOV UR4, 0xffffffff ;  /* 0xffffffff00047882 */ /* 0x000fe20000000000 */
[----:B------:R-:W-:Y:S02]  /*6230*/  IMAD.IADD R107, R106, 0x1, -R91 ;  /* 0x000000016a6b7824 */ /* 0x000fe400078e0a5b */
[----:B------:R-:W-:Y:S05]  /*6240*/  BRA.DIV UR4, `(.L_x_1606) ;  /* 0x0000027204e07947 */ /* 0x000fea000b800000 */
[----:B------:R1:W2:Y:S04]  /*6250*/  SHFL.IDX PT, R103, R105, RZ, 0x181f ;  /* 0x00181fff69677589 */ /* 0x0002a800000e0000 */
[----:B------:R1:W3:Y:S02]  /*6260*/  SHFL.IDX PT, R11, R104, RZ, 0x181f ;  /* 0x00181fff680b7589 */ /* 0x0002e400000e0000 */
.L_x_2009:
[----:B------:R-:W-:Y:S04]  /*6270*/  BSSY B1, `(.L_x_1607) ;  /* 0x00000f9000017945 */ /* 0x000fe80003800000 */
[----:B------:R-:W-:Y:S05]  /*6280*/  @P0 BRA `(.L_x_1608) ;  /* 0x0000000c00dc0947 */ /* 0x000fea0003800000 */
[----:B------:R-:W-:Y:S01]  /*6290*/  ISETP.NE.AND P0, PT, R29, RZ, PT ;  /* 0x000000ff1d00720c */ /* 0x000fe20003f05270 */
[----:B------:R-:W-:Y:S01]  /*62a0*/  BSSY B2, `(.L_x_1609) ;  /* 0x000007b000027945 */ /* 0x000fe20003800000 */
[----:B---3--:R-:W-:-:S11]  /*62b0*/  MOV R102, R11 ;  /* 0x0000000b00667202 */ /* 0x008fd60000000f00 */
[----:B------:R-:W-:Y:S05]  /*62c0*/  @!P0 BRA `(.L_x_1610) ;  /* 0x0000000400e08947 */ /* 0x000fea0003800000 */
[----:B------:R-:W3:Y:S04]  /*62d0*/  LDL R72, [R1+0x64] ;  /* 0x0000640001487983 */ /* 0x000ee80000100800 */
[----:B------:R-:W4:Y:S04]  /*62e0*/  LDL R15, [R1+0xd0] ;  /* 0x0000d000010f7983 */ /* 0x000f280000100800 */
[----:B------:R-:W5:Y:S01]  /*62f0*/  LDL R14, [R1+0x70] ;  /* 0x00007000010e7983 */ /* 0x000f620000100800 */
[----:B------:R-:W-:Y:S01]  /*6300*/  SEL R12, R91, R107, !P2 ;  /* 0x0000006b5b0c7207 */ /* 0x000fe20005000000 */
[----:B------:R-:W-:Y:S01]  /*6310*/  BSSY B3, `(.L_x_1611) ;  /* 0x000006d000037945 */ /* 0x000fe20003800000 */
[----:B------:R-:W-:-:S02]  /*6320*/  ISETP.GE.AND P0, PT, R18, R101, PT ;  /* 0x000000651200720c */ /* 0x000fc40003f06270 */
[----:B------:R-:W-:-:S04]  /*6330*/  SHF.R.S32.HI R13, RZ, 0x1f, R12 ;  /* 0x0000001fff0d7819 */ /* 0x000fc8000001140c */
[----:B------:R-:W-:-:S04]  /*6340*/  LEA.HI R13, R13, R12, RZ, 0x4 ;  /* 0x0000000c0d0d7211 */ /* 0x000fc800078f20ff */
[----:B------:R-:W-:-:S04]  /*6350*/  LEA.HI.SX32 R108, R13, R35, 0x1c ;  /* 0x000000230d6c7211 */ /* 0x000fc800078fe2ff */
[----:B------:R-:W-:-:S04]  /*6360*/  SHF.R.S32.HI R12, RZ, 0x1f, R108 ;  /* 0x0000001fff0c7819 */ /* 0x000fc8000001146c */
[----:B------:R-:W-:Y:S01]  /*6370*/  LEA.HI R12, R12, R108, RZ, 0x3 ;  /* 0x0000006c0c0c7211 */ /* 0x000fe200078f18ff */
[----:B------:R-:W-:-:S04]  /*6380*/  IMAD.SHL.U32 R108, R108, 0x8, RZ ;  /* 0x000000086c6c7824 */ /* 0x000fc800078e00ff */
[----:B------:R-:W-:-:S05]  /*6390*/  IMAD.SHL.U32 R12, R12, 0x200, RZ ;  /* 0x000002000c0c7824 */ /* 0x000fca00078e00ff */
[----:B------:R-:W-:Y:S02]  /*63a0*/  LOP3.LUT R12, R12, 0x7ffff000, RZ, 0xc0, !PT ;  /* 0x7ffff0000c0c7812 */ /* 0x000fe400078ec0ff */
[----:B---3--:R-:W-:-:S04]  /*63b0*/  LOP3.LUT R13, R72, 0x38, R108, 0xf8, !PT ;  /* 0x00000038480d7812 */ /* 0x008fc800078ef86c */
[----:B----4-:R-:W-:-:S04]  /*63c0*/  LOP3.LUT R13, R13, R15, RZ, 0x3c, !PT ;  /* 0x0000000f0d0d7212 */ /* 0x010fc800078e3cff */
[----:B-----5:R-:W-:-:S05]  /*63d0*/  IADD3 R12, R13, R12, R14 ;  /* 0x0000000c0d0c7210 */ /* 0x020fca0007ffe00e */
        /* <DEDUP_REMOVED lines=8> */
[----:B------:R-:W-:Y:S01]  /*6460*/  SHF.R.U64 R40, R40, 0x10, R41 ;  /* 0x0000001028287819 */ /* 0x000fe20000001229 */
[----:B----4-:R-:W-:Y:S01]  /*6470*/  IMAD.MOV.U32 R109, RZ, RZ, R13 ;  /* 0x000000ffff6d7224 */ /* 0x010fe200078e000d */
[----:B------:R-:W-:Y:S01]  /*6480*/  SHF.R.U32.HI R41, RZ, 0x10, R41 ;  /* 0x00000010ff297819 */ /* 0x000fe20000011629 */
[----:B------:R-:W-:Y:S01]  /*6490*/  HADD2.F32 R111, -RZ, R111.H0_H0 ;  /* 0x2000006fff6f7230 */ /* 0x000fe20000004100 */
[----:B------:R-:W-:Y:S01]  /*64a0*/  SHF.R.U64 R42, R42, 0x10, R43 ;  /* 0x000000102a2a7819 */ /* 0x000fe2000000122b */
[----:B------:R-:W-:Y:S02]  /*64b0*/  HADD2.F32 R13, -RZ, R110.H0_H0 ;  /* 0x2000006eff0d7230 */ /* 0x000fe40000004100 */
[----:B------:R-:W-:Y:S02]  /*64c0*/  HADD2.F32 R113, -RZ, R109.H0_H0 ;  /* 0x2000006dff717230 */ /* 0x000fe40000004100 */
[----:B------:R-:W-:-:S02]  /*64d0*/  HADD2.F32 R112, -RZ, R112.H0_H0 ;  /* 0x20000070ff707230 */ /* 0x000fc40000004100 */
[-C--:B------:R-:W-:Y:S01]  /*64e0*/  FMUL.FTZ R73, R13, R111.reuse ;  /* 0x0000006f0d497220 */ /* 0x080fe20000410000 */
[----:B------:R-:W-:Y:S02]  /*64f0*/  HADD2.F32 R110, -RZ, R110.H1_H1 ;  /* 0x3000006eff6e7230 */ /* 0x000fe40000004100 */
[C---:B------:R-:W-:Y:S01]  /*6500*/  FMUL.FTZ R111, R113.reuse, R111 ;  /* 0x0000006f716f7220 */ /* 0x040fe20000410000 */
[----:B------:R-:W-:Y:S02]  /*6510*/  HADD2.F32 R41, -RZ, R41.H0_H0 ;  /* 0x20000029ff297230 */ /* 0x000fe40000004100 */
[-C--:B------:R-:W-:Y:S01]  /*6520*/  FFMA.FTZ R73, R113, R112.reuse, -R73 ;  /* 0x0000007071497223 */ /* 0x080fe20000010849 */
[----:B------:R-:W-:Y:S02]  /*6530*/  HADD2.F32 R40, -RZ, R40.H0_H0 ;  /* 0x20000028ff287230 */ /* 0x000fe40000004100 */
[----:B------:R-:W-:Y:S01]  /*6540*/  FFMA.FTZ R13, R13, R112, R111 ;  /* 0x000000700d0d7223 */ /* 0x000fe2000001006f */
[--C-:B------:R-:W-:Y:S01]  /*6550*/  SHF.R.U32.HI R111, RZ, 0x10, R49.reuse ;  /* 0x00000010ff6f7819 */ /* 0x100fe20000011631 */
[----:B------:R-:W-:Y:S01]  /*6560*/  HADD2.F32 R112, -RZ, R128.H0_H0 ;  /* 0x20000080ff707230 */ /* 0x000fe20000004100 */
[----:B------:R-:W-:Y:S01]  /*6570*/  SHF.R.U64 R49, R48, 0x10, R49 ;  /* 0x0000001030317819 */ /* 0x000fe20000001231 */
[----:B------:R-:W-:-:S02]  /*6580*/  HADD2.F32 R48, -RZ, R109.H1_H1 ;  /* 0x3000006dff307230 */ /* 0x000fc40000004100 */
[----:B------:R-:W-:Y:S02]  /*6590*/  HADD2.F32 R111, -RZ, R111.H0_H0 ;  /* 0x2000006fff6f7230 */ /* 0x000fe40000004100 */
[----:B------:R-:W-:Y:S02]  /*65a0*/  HADD2.F32 R49, -RZ, R49.H0_H0 ;  /* 0x20000031ff317230 */ /* 0x000fe40000004100 */
[----:B------:R-:W-:Y:S02]  /*65b0*/  HADD2.F32 R42, -RZ, R42.H0_H0 ;  /* 0x2000002aff2a7230 */ /* 0x000fe40000004100 */
[-C--:B------:R-:W-:Y:S01]  /*65c0*/  FMUL.FTZ R109, R110, R111.reuse ;  /* 0x0000006f6e6d7220 */ /* 0x080fe20000410000 */
[----:B------:R-:W-:-:S03]  /*65d0*/  FMUL.FTZ R111, R48, R111 ;  /* 0x0000006f306f7220 */ /* 0x000fc60000410000 */
[-C--:B------:R-:W-:Y:S01]  /*65e0*/  FFMA.FTZ R48, R48, R41.reuse, -R109 ;  /* 0x0000002930307223 */ /* 0x080fe2000001086d */
[----:B------:R-:W-:Y:S02]  /*65f0*/  HADD2.F32 R109, -RZ, R75.H0_H0 ;  /* 0x2000004bff6d7230 */ /* 0x000fe40000004100 */
[----:B------:R-:W-:Y:S01]  /*6600*/  FFMA.FTZ R41, R110, R41, R111 ;  /* 0x000000296e297223 */ /* 0x000fe2000001006f */
[----:B------:R-:W-:Y:S02]  /*6610*/  HADD2.F32 R110, -RZ, R127.H1_H1 ;  /* 0x3000007fff6e7230 */ /* 0x000fe40000004100 */
[--C-:B------:R-:W-:Y:S02]  /*6620*/  HADD2.F32 R111, -RZ, R15.reuse.H0_H0 ;  /* 0x2000000fff6f7230 */ /* 0x100fe40000004100 */
[----:B------:R-:W-:Y:S01]  /*6630*/  FMUL.FTZ R113, R109, R112 ;  /* 0x000000706d717220 */ /* 0x000fe20000410000 */
[----:B------:R-:W-:Y:S01]  /*6640*/  HADD2.F32 R15, -RZ, R15.H1_H1 ;  /* 0x3000000fff0f7230 */ /* 0x000fe20000004100 */
[----:B------:R-:W-:-:S02]  /*6650*/  F2FP.F16.F32.PACK_AB R48, R48, R73 ;  /* 0x000000493030723e */ /* 0x000fc400000000ff */
[C---:B------:R-:W-:Y:S01]  /*6660*/  FFMA.FTZ R113, R111.reuse, R110, -R113 ;  /* 0x0000006e6f717223 */ /* 0x040fe20000010871 */
[----:B------:R-:W-:Y:S01]  /*6670*/  FMUL.FTZ R111, R111, R112 ;  /* 0x000000706f6f7220 */ /* 0x000fe20000410000 */
[----:B------:R-:W-:Y:S01]  /*6680*/  HADD2.F32 R112, -RZ, R128.H1_H1 ;  /* 0x30000080ff707230 */ /* 0x000fe20000004100 */
[----:B------:R-:W-:Y:S01]  /*6690*/  F2FP.F16.F32.PACK_AB R41, R41, R13 ;  /* 0x0000000d2929723e */ /* 0x000fe200000000ff */
[----:B------:R-:W-:Y:S02]  /*66a0*/  IMAD.MOV.U32 R13, RZ, RZ, R48 ;  /* 0x000000ffff0d7224 */ /* 0x000fe400078e0030 */
[----:B------:R-:W-:Y:S01]  /*66b0*/  FFMA.FTZ R111, R109, R110, R111 ;  /* 0x0000006e6d6f7223 */ /* 0x000fe2000001006f */
[----:B------:R-:W-:Y:S02]  /*66c0*/  SHF.R.U32.HI R109, RZ, 0x10, R43 ;  /* 0x00000010ff6d7819 */ /* 0x000fe4000001162b */
[----:B------:R-:W-:Y:S01]  /*66d0*/  SHF.R.U64 R43, R50, 0x10, R51 ;  /* 0x00000010322b7819 */ /* 0x000fe20000001233 */
[----:B------:R-:W-:Y:S01]  /*66e0*/  IMAD.MOV.U32 R73, RZ, RZ, R41 ;  /* 0x000000ffff497224 */ /* 0x000fe200078e0029 */
[----:B------:R-:W-:Y:S01]  /*66f0*/  SHF.R.U32.HI R50, RZ, 0x10, R51 ;  /* 0x00000010ff327819 */ /* 0x000fe20000011633 */
[----:B------:R-:W-:-:S02]  /*6700*/  HADD2.F32 R51, -RZ, R75.H1_H1 ;  /* 0x3000004bff337230 */ /* 0x000fc40000004100 */
        /* <DEDUP_REMOVED lines=10> */
[----:B------:R-:W-:Y:S01]  /*67b0*/  FMUL.FTZ R110, R50, R112 ;  /* 0x00000070326e7220 */ /* 0x000fe20000410000 */
[----:B------:R-:W-:Y:S01]  /*67c0*/  HADD2.F32 R51, -RZ, R127.H0_H0 ;  /* 0x2000007fff337230 */ /* 0x000fe20000004100 */
[----:B------:R-:W-:Y:S01]  /*67d0*/  F2FP.F16.F32.PACK_AB R75, R75, R113 ;  /* 0x000000714b4b723e */ /* 0x000fe200000000ff */
[----:B------:R-:W-:-:S02]  /*67e0*/  HADD2.F32 R12, -RZ, R12.H1_H1 ;  /* 0x3000000cff0c7230 */ /* 0x000fc40000004100 */
[----:B------:R-:W-:Y:S01]  /*67f0*/  FMUL.FTZ R112, R109, R112 ;  /* 0x000000706d707220 */ /* 0x000fe20000410000 */
[----:B------:R-:W-:Y:S01]  /*6800*/  F2FP.F16.F32.PACK_AB R111, R15, R111 ;  /* 0x0000006f0f6f723e */ /* 0x000fe200000000ff */
[-C--:B------:R-:W-:Y:S01]  /*6810*/  FFMA.FTZ R110, R109, R51.reuse, -R110 ;  /* 0x000000336d6e7223 */ /* 0x080fe2000001086e */
[----:B------:R-:W-:Y:S02]  /*6820*/  HADD2.F32 R109, -RZ, R126.H1_H1 ;  /* 0x3000007eff6d7230 */ /* 0x000fe40000004100 */
[----:B------:R-:W-:Y:S01]  /*6830*/  FFMA.FTZ R112, R50, R51, R112 ;  /* 0x0000003332707223 */ /* 0x000fe20000010070 */
[-C--:B------:R-:W-:Y:S01]  /*6840*/  FMUL.FTZ R50, R72, R49.reuse ;  /* 0x0000003148327220 */ /* 0x080fe20000410000 */
[C---:B------:R-:W-:Y:S01]  /*6850*/  FMUL.FTZ R49, R12.reuse, R49 ;  /* 0x000000310c317220 */ /* 0x040fe20000410000 */
[----:B------:R-:W-:Y:S02]  /*6860*/  HADD2.F32 R51, -RZ, R14.H0_H0 ;  /* 0x2000000eff337230 */ /* 0x000fe40000004100 */
[-C--:B------:R-:W-:Y:S01]  /*6870*/  FFMA.FTZ R12, R12, R40.reuse, -R50 ;  /* 0x000000280c0c7223 */ /* 0x080fe20000010832 */
[----:B------:R-:W-:Y:S01]  /*6880*/  FFMA.FTZ R40, R72, R40, R49 ;  /* 0x0000002848287223 */ /* 0x000fe20000010031 */
[----:B------:R-:W-:-:S02]  /*6890*/  HADD2.F32 R49, -RZ, R74.H0_H0 ;  /* 0x2000004aff317230 */ /* 0x000fc40000004100 */
[----:B------:R-:W-:Y:S01]  /*68a0*/  HADD2.F32 R50, -RZ, R126.H0_H0 ;  /* 0x2000007eff327230 */ /* 0x000fe20000004100 */
[----:B------:R-:W-:Y:S01]  /*68b0*/  F2FP.F16.F32.PACK_AB R12, R12, R110 ;  /* 0x0000006e0c0c723e */ /* 0x000fe200000000ff */
[----:B------:R-:W-:Y:S02]  /*68c0*/  HADD2.F32 R74, -RZ, R74.H1_H1 ;  /* 0x3000004aff4a7230 */ /* 0x000fe40000004100 */
[-C--:B------:R-:W-:Y:S01]  /*68d0*/  FMUL.FTZ R72, R49, R109.reuse ;  /* 0x0000006d31487220 */ /* 0x080fe20000410000 */
[C---:B------:R-:W-:Y:S01]  /*68e0*/  FMUL.FTZ R109, R51.reuse, R109 ;  /* 0x0000006d336d7220 */ /* 0x040fe20000410000 */
[----:B------:R-:W-:Y:S01]  /*68f0*/  HADD2.F32 R14, -RZ, R14.H1_H1 ;  /* 0x3000000eff0e7230 */ /* 0x000fe20000004100 */
[----:B------:R-:W-:Y:S01]  /*6900*/  F2FP.F16.F32.PACK_AB R40, R40, R112 ;  /* 0x000000702828723e */ /* 0x000fe200000000ff */
[-C--:B------:R-:W-:Y:S01]  /*6910*/  FFMA.FTZ R72, R51, R50.reuse, -R72 ;  /* 0x0000003233487223 */ /* 0x080fe20000010848 */
[----:B------:R-:W-:Y:S01]  /*6920*/  FFMA.FTZ R109, R49, R50, R109 ;  /* 0x00000032316d7223 */ /* 0x000fe2000001006d */
[-C--:B------:R-:W-:Y:S01]  /*6930*/  FMUL.FTZ R49, R74, R43.reuse ;  /* 0x0000002b4a317220 */ /* 0x080fe20000410000 */
[C---:B------:R-:W-:Y:S01]  /*6940*/  FMUL.FTZ R43, R14.reuse, R43 ;  /* 0x0000002b0e2b7220 */ /* 0x040fe20000410000 */
[----:B------:R-:W-:Y:S01]  /*6950*/  IMAD.MOV.U32 R15, RZ, RZ, R75 ;  /* 0x000000ffff0f7224 */ /* 0x000fe200078e004b */
[----:B------:R-:W-:Y:S01]  /*6960*/  MOV R75, R111 ;  /* 0x0000006f004b7202 */ /* 0x000fe20000000f00 */
[-C--:B------:R-:W-:Y:S01]  /*6970*/  FFMA.FTZ R49, R14, R42.reuse, -R49 ;  /* 0x0000002a0e317223 */ /* 0x080fe20000010831 */
[----:B------:R-:W-:-:S04]  /*6980*/  FFMA.FTZ R43, R74, R42, R43 ;  /* 0x0000002a4a2b7223 */ /* 0x000fc8000001002b */
[----:B------:R-:W-:Y:S02]  /*6990*/  F2FP.F16.F32.PACK_AB R49, R49, R72 ;  /* 0x000000483131723e */ /* 0x000fe400000000ff */
[----:B------:R-:W-:Y:S02]  /*69a0*/  F2FP.F16.F32.PACK_AB R43, R43, R109 ;  /* 0x0000006d2b2b723e */ /* 0x000fe400000000ff */
[----:B------:R-:W-:Y:S01]  /*69b0*/  MOV R72, R40 ;  /* 0x0000002800487202 */ /* 0x000fe20000000f00 */
[----:B------:R-:W-:Y:S02]  /*69c0*/  IMAD.MOV.U32 R14, RZ, RZ, R49 ;  /* 0x000000ffff0e7224 */ /* 0x000fe400078e0031 */
[----:B------:R-:W-:-:S07]  /*69d0*/  IMAD.MOV.U32 R74, RZ, RZ, R43 ;  /* 0x000000ffff4a7224 */ /* 0x000fce00078e002b */
.L_x_1612:
[----:B------:R-:W-:Y:S05]  /*69e0*/  BSYNC B3 ;  /* 0x0000000000037941 */ /* 0x000fea0003800000 */
.L_x_1611:
[----:B------:R-:W-:-:S04]  /*69f0*/  LEA R40, P0, R68, R11, 0x1 ;  /* 0x0000000b44287211 */ /* 0x000fc800078008ff */
[----:B--2---:R-:W-:Y:S02]  /*6a00*/  LEA.HI.X R41, R68, R103, R86, 0x1, P0 ;  /* 0x0000006744297211 */ /* 0x004fe400000f0c56 */
[----:B------:R-:W-:-:S03]  /*6a10*/  ISETP.GE.AND P0, PT, R108, R106, PT ;  /* 0x0000006a6c00720c */ /* 0x000fc60003f06270 */
[----:B----4-:R2:W-:Y:S10]  /*6a20*/  ST.E.128 desc[UR60][R40.64], R12 ;  /* 0x0000000c28007985 */ /* 0x0105f4000c101d3c */
[----:B--2---:R-:W-:-:S05]  /*6a30*/  @!P0 IMAD.WIDE R12, R108, 0x2, R102 ;  /* 0x000000026c0c8825 */ /* 0x004fca00078e0266 */
[----:B---3--:R3:W-:Y:S02]  /*6a40*/  @!P0 ST.E.128 desc[UR60][R12.64], R72 ;  /* 0x000000480c008985 */ /* 0x0087e4000c101d3c */
.L_x_1610:
[----:B------:R-:W-:Y:S05]  /*6a50*/  BSYNC B2 ;  /* 0x0000000000027941 */ /* 0x000fea0003800000 */
.L_x_1609:
[----:B------:R-:W-:-:S13]  /*6a60*/  ISETP.NE.AND P0, PT, R71, RZ, PT ;  /* 0x000000ff4700720c */ /* 0x000fda0003f05270 */
[----:B------:R-:W-:Y:S05]  /*6a70*/  @!P0 BRA `(.L_x_1608) ;  /* 0x0000000400e08947 */ /* 0x000fea0003800000 */
[----:B------:R-:W4:Y:S04]  /*6a80*/  LDL R40, [R1+0x64] ;  /* 0x0000640001287983 */ /* 0x000f280000100800 */
[----:B------:R-:W5:Y:S04]  /*6a90*/  LDL R15, [R1+0xd0] ;  /* 0x0000d000010f7983 */ /* 0x000f680000100800 */
[----:B------:R-:W2:Y:S01]  /*6aa0*/  LDL R14, [R1+0x70] ;  /* 0x00007000010e7983 */ /* 0x000ea20000100800 */
[----:B---3--:R-:W-:Y:S01]  /*6ab0*/  SEL R12, R91, R107, !P1 ;  /* 0x0000006b5b0c7207 */ /* 0x008fe20004800000 */
        /* <DEDUP_REMOVED lines=10> */
[----:B----4-:R-:W-:-:S04]  /*6b60*/  LOP3.LUT R13, R40, 0x38, R48, 0xf8, !PT ;  /* 0x00000038280d7812 */ /* 0x010fc800078ef830 */
[----:B-----5:R-:W-:-:S04]  /*6b70*/  LOP3.LUT R13, R13, R15, RZ, 0x3c, !PT ;  /* 0x0000000f0d0d7212 */ /* 0x020fc800078e3cff */
[----:B--2---:R-:W-:Y:S01]  /*6b80*/  IADD3 R13, R13, R12, R14 ;  /* 0x0000000c0d0d7210 */ /* 0x004fe20007ffe00e */
[----:B------:R-:W-:-:S04]  /*6b90*/  IMAD R12, R200, 0x4000, R5 ;  /* 0x00004000c80c7824 */ /* 0x000fc800078e0205 */
[----:B------:R-:W-:Y:S01]  /*6ba0*/  IMAD R40, R200, 0x4000, R13 ;  /* 0x00004000c8287824 */ /* 0x000fe200078e020d */
[----:B------:R-:W-:-:S03]  /*6bb0*/  LEA R12, R12, R17, 0x1 ;  /* 0x000000110c0c7211 */ /* 0x000fc600078e08ff */
[----:B------:R-:W-:-:S03]  /*6bc0*/  IMAD R40, R40, 0x2, R17 ;  /* 0x0000000228287824 */ /* 0x000fc600078e0211 */
[----:B------:R-:W2:Y:S04]  /*6bd0*/  LDS.128 R12, [R12+0x20400] ;  /* 0x020400000c0c7984 */ /* 0x000ea80000000c00 */
[----:B------:R-:W3:Y:S01]  /*6be0*/  LDS.128 R40, [R40+0x20400] ;  /* 0x0204000028287984 */ /* 0x000ee20000000c00 */
[----:B------:R-:W-:Y:S05]  /*6bf0*/  @P0 BRA `(.L_x_1614) ;  /* 0x0000000400640947 */ /* 0x000fea0003800000 */
[----:B---3--:R-:W-:Y:S01]  /*6c00*/  IMAD.MOV.U32 R50, RZ, RZ, R41 ;  /* 0x000000ffff327224 */ /* 0x008fe200078e0029 */
[----:B------:R-:W-:Y:S01]  /*6c10*/  SHF.R.U64 R36, R36, 0x10, R37 ;  /* 0x0000001024247819 */ /* 0x000fe20000001225 */
[----:B--2---:R-:W-:Y:S01]  /*6c20*/  IMAD.MOV.U32 R49, RZ, RZ, R13 ;  /* 0x000000ffff317224 */ /* 0x004fe200078e000d */
[----:B------:R-:W-:Y:S01]  /*6c30*/  SHF.R.U32.HI R37, RZ, 0x10, R37 ;  /* 0x00000010ff257819 */ /* 0x000fe20000011625 */
[----:B------:R-:W-:Y:S01]  /*6c40*/  HADD2.F32 R51, -RZ, R125.H1_H1 ;  /* 0x3000007dff337230 */ /* 0x000fe20000004100 */
[----:B------:R-:W-:Y:S01]  /*6c50*/  SHF.R.U64 R38, R38, 0x10, R39 ;  /* 0x0000001026267819 */ /* 0x000fe20000001227 */
[----:B------:R-:W-:Y:S02]  /*6c60*/  HADD2.F32 R13, -RZ, R50.H0_H0 ;  /* 0x20000032ff0d7230 */ /* 0x000fe40000004100 */
[----:B------:R-:W-:Y:S02]  /*6c70*/  HADD2.F32 R73, -RZ, R49.H0_H0 ;  /* 0x20000031ff497230 */ /* 0x000fe40000004100 */
[----:B------:R-:W-:-:S02]  /*6c80*/  HADD2.F32 R72, -RZ, R124.H1_H1 ;  /* 0x3000007cff487230 */ /* 0x000fc40000004100 */
        /* <DEDUP_REMOVED lines=35> */
[----:B------:R-:W-:-:S02]  /*6ec0*/  HADD2.F32 R49, -RZ, R49.H0_H0 ;  /* 0x20000031ff317230 */ /* 0x000fc40000004100 */
[----:B------:R-:W-:Y:S02]  /*6ed0*/  HADD2.F32 R39, -RZ, R39.H0_H0 ;  /* 0x20000027ff277230 */ /* 0x000fe40000004100 */
        /* <DEDUP_REMOVED lines=35> */
[----:B------:R-:W-:-:S02]  /*7110*/  MOV R43, R51 ;  /* 0x00000033002b7202 */ /* 0x000fc40000000f00 */
[-C--:B------:R-:W-:Y:S01]  /*7120*/  FFMA.FTZ R40, R14, R38.reuse, -R40 ;  /* 0x000000260e287223 */ /* 0x080fe20000010828 */
[----:B------:R-:W-:-:S04]  /*7130*/  FFMA.FTZ R39, R42, R38, R39 ;  /* 0x000000262a277223 */ /* 0x000fc80000010027 */
[----:B------:R-:W-:Y:S02]  /*7140*/  F2FP.F16.F32.PACK_AB R46, R40, R46 ;  /* 0x0000002e282e723e */ /* 0x000fe400000000ff */
[----:B------:R-:W-:Y:S02]  /*7150*/  F2FP.F16.F32.PACK_AB R39, R39, R49 ;  /* 0x000000312727723e */ /* 0x000fe400000000ff */
[----:B------:R-:W-:Y:S01]  /*7160*/  MOV R40, R36 ;  /* 0x0000002400287202 */ /* 0x000fe20000000f00 */
[----:B------:R-:W-:Y:S02]  /*7170*/  IMAD.MOV.U32 R14, RZ, RZ, R46 ;  /* 0x000000ffff0e7224 */ /* 0x000fe400078e002e */
[----:B------:R-:W-:-:S07]  /*7180*/  IMAD.MOV.U32 R42, RZ, RZ, R39 ;  /* 0x000000ffff2a7224 */ /* 0x000fce00078e0027 */
.L_x_1614:
[----:B------:R-:W-:Y:S05]  /*7190*/  BSYNC B2 ;  /* 0x0000000000027941 */ /* 0x000fea0003800000 */
.L_x_1613:
[----:B------:R-:W-:Y:S02]  /*71a0*/  ISETP.GE.AND P0, PT, R48, R106, PT ;  /* 0x0000006a3000720c */ /* 0x000fe40003f06270 */
[----:B------:R-:W-:-:S04]  /*71b0*/  LEA R36, P6, R70, R11, 0x1 ;  /* 0x0000000b46247211 */ /* 0x000fc800078c08ff */
[----:B------:R-:W-:-:S05]  /*71c0*/  LEA.HI.X R37, R70, R103, R87, 0x1, P6 ;  /* 0x0000006746257211 */ /* 0x000fca00030f0c57 */
[----:B--2---:R4:W-:Y:S02]  /*71d0*/  ST.E.128 desc[UR60][R36.64], R12 ;  /* 0x0000000c24007985 */ /* 0x0049e4000c101d3c */
[----:B------:R-:W-:-:S05]  /*71e0*/  @!P0 IMAD.WIDE R38, R48, 0x2, R102 ;  /* 0x0000000230268825 */ /* 0x000fca00078e0266 */
[----:B---3--:R4:W-:Y:S02]  /*71f0*/  @!P0 ST.E.128 desc[UR60][R38.64], R40 ;  /* 0x0000002826008985 */ /* 0x0089e4000c101d3c */
.L_x_1608:
[----:B------:R-:W-:Y:S05]  /*7200*/  BSYNC B1 ;  /* 0x0000000000017941 */ /* 0x000fea0003800000 */
.L_x_1607:
[----:B------:R-:W-:-:S03]  /*7210*/  UMOV UR4, 0xffffffff ;  /* 0xffffffff00047882 */ /* 0x000fc60000000000 */
[----:B------:R-:W-:Y:S05]  /*7220*/  BRA.DIV UR4, `(.L_x_1615) ;  /* 0x0000026604347947 */ /* 0x000fea000b800000 */
[----:B-1----:R-:W1:Y:S04]  /*7230*/  SHFL.IDX PT, R105, R105, 0x1, 0x181f ;  /* 0x00381f0069697f89 */ /* 0x002e6800000e0000 */
[----:B------:R-:W0:Y:S02]  /*7240*/  SHFL.IDX PT, R104, R104, 0x1, 0x181f ;  /* 0x00381f0068687f89 */ /* 0x000e2400000e0000 */
.L_x_2013:
[----:B------:R-:W-:Y:S05]  /*7250*/  @P4 BRA `(.L_x_1584) ;  /* 0x0000001400444947 */ /* 0x000fea0003800000 */
[----:B------:R-:W-:Y:S01]  /*7260*/  ISETP.NE.AND P0, PT, R29, RZ, PT ;  /* 0x000000ff1d00720c */ /* 0x000fe20003f05270 */
[----:B------:R-:W-:Y:S01]  /*7270*/  BSSY B1, `(.L_x_1616) ;  /* 0x000007b000017945 */ /* 0x000fe20003800000 */
[----:B0---4-:R-:W-:Y:S02]  /*7280*/  IMAD.MOV.U32 R40, RZ, RZ, R104 ;  /* 0x000000ffff287224 */ /* 0x011fe400078e0068 */
[----:B-1----:R-:W-:-:S09]  /*7290*/  IMAD.MOV.U32 R41, RZ, RZ, R105 ;  /* 0x000000ffff297224 */ /* 0x002fd200078e0069 */
[----:B------:R-:W-:Y:S05]  /*72a0*/  @!P0 BRA `(.L_x_1617) ;  /* 0x0000000400dc8947 */ /* 0x000fea0003800000 */
[----:B------:R-:W4:Y:S04]  /*72b0*/  LDL R15, [R1+0x60] ;  /* 0x00006000010f7983 */ /* 0x000f280000100800 */
[----:B------:R-:W5:Y:S04]  /*72c0*/  LDL R14, [R1+0xcc] ;  /* 0x0000cc00010e7983 */ /* 0x000f680000100800 */
[----:B---3--:R-:W3:Y:S01]  /*72d0*/  LDL R13, [R1+0x6c] ;  /* 0x00006c00010d7983 */ /* 0x008ee20000100800 */
[----:B------:R-:W-:Y:S01]  /*72e0*/  SEL R11, R91, R107, !P2 ;  /* 0x0000006b5b0b7207 */ /* 0x000fe20005000000 */
[----:B------:R-:W-:Y:S01]  /*72f0*/  BSSY B2, `(.L_x_1618) ;  /* 0x000006d000027945 */ /* 0x000fe20003800000 */
[----:B------:R-:W-:-:S02]  /*7300*/  ISETP.GE.AND P0, PT, R18, R101, PT ;  /* 0x000000651200720c */ /* 0x000fc40003f06270 */
[----:B------:R-:W-:-:S04]  /*7310*/  SHF.R.S32.HI R12, RZ, 0x1f, R11 ;  /* 0x0000001fff0c7819 */ /* 0x000fc8000001140b */
[----:B------:R-:W-:-:S04]  /*7320*/  LEA.HI R12, R12, R11, RZ, 0x4 ;  /* 0x0000000b0c0c7211 */ /* 0x000fc800078f20ff */
[----:B------:R-:W-:-:S04]  /*7330*/  LEA.HI.SX32 R12, R12, R35, 0x1c ;  /* 0x000000230c0c7211 */ /* 0x000fc800078fe2ff */
[----:B------:R-:W-:Y:S01]  /*7340*/  SHF.R.S32.HI R11, RZ, 0x1f, R12 ;  /* 0x0000001fff0b7819 */ /* 0x000fe2000001140c */
[----:B------:R-:W-:-:S03]  /*7350*/  IMAD.SHL.U32 R44, R12, 0x8, RZ ;  /* 0x000000080c2c7824 */ /* 0x000fc600078e00ff */
[----:B------:R-:W-:Y:S02]  /*7360*/  LEA.HI R12, R11, R12, RZ, 0x3 ;  /* 0x0000000c0b0c7211 */ /* 0x000fe400078f18ff */
[----:B------:R-:W-:-:S03]  /*7370*/  ISETP.GE.AND P4, PT, R44, R106, PT ;  /* 0x0000006a2c00720c */ /* 0x000fc60003f86270 */
[----:B------:R-:W-:-:S05]  /*7380*/  IMAD.SHL.U32 R12, R12, 0x200, RZ ;  /* 0x000002000c0c7824 */ /* 0x000fca00078e00ff */
[----:B------:R-:W-:Y:S02]  /*7390*/  LOP3.LUT R12, R12, 0x7ffff000, RZ, 0xc0, !PT ;  /* 0x7ffff0000c0c7812 */ /* 0x000fe400078ec0ff */
[----:B----4-:R-:W-:-:S04]  /*73a0*/  LOP3.LUT R11, R15, 0x38, R44, 0xf8, !PT ;  /* 0x000000380f0b7812 */ /* 0x010fc800078ef82c */
[----:B-----5:R-:W-:-:S04]  /*73b0*/  LOP3.LUT R11, R11, R14, RZ, 0x3c, !PT ;  /* 0x0000000e0b0b7212 */ /* 0x020fc800078e3cff */
[----:B---3--:R-:W-:Y:S02]  /*73c0*/  IADD3 R11, R11, R12, R13 ;  /* 0x0000000c0b0b7210 */ /* 0x008fe40007ffe00d */
[----:B------:R-:W-:-:S03]  /*73d0*/  LEA R12, R200, R4, 0xe ;  /* 0x00000004c80c7211 */ /* 0x000fc600078e70ff */
[----:B------:R-:W-:Y:S02]  /*73e0*/  IMAD R14, R200, 0x4000, R11 ;  /* 0x00004000c80e7824 */ /* 0x000fe400078e020b */
[--C-:B------:R-:W-:Y:S02]  /*73f0*/  IMAD R12, R12, 0x2, R17.reuse ;  /* 0x000000020c0c7824 */ /* 0x100fe400078e0211 */
[----:B------:R-:W-:-:S04]  /*7400*/  IMAD R36, R14, 0x2, R17 ;  /* 0x000000020e247824 */ /* 0x000fc800078e0211 */
[----:B------:R-:W0:Y:S04]  /*7410*/  LDS.128 R12, [R12+0x20400] ;  /* 0x020400000c0c7984 */ /* 0x000e280000000c00 */
[----:B------:R-:W1:Y:S01]  /*7420*/  LDS.128 R36, [R36+0x20400] ;  /* 0x0204000024247984 */ /* 0x000e620000000c00 */
[----:B------:R-:W-:Y:S05]  /*7430*/  @P0 BRA `(.L_x_1619) ;  /* 0x0000000400600947 */ /* 0x000fea0003800000 */
[----:B0-----:R-:W-:Y:S01]  /*7440*/  IMAD.MOV.U32 R11, RZ, RZ, R13 ;  /* 0x000000ffff0b7224 */ /* 0x001fe200078e000d */
[----:B------:R-:W-:Y:S01]  /*7450*/  SHF.R.U64 R64, R64, 0x10, R65 ;  /* 0x0000001040407819 */ /* 0x000fe20000001241 */
[----:B------:R-:W-:Y:S01]  /*7460*/  HADD2.F32 R45, -RZ, R121.H1_H1 ;  /* 0x30000079ff2d7230 */ /* 0x000fe20000004100 */
[----:B------:R-:W-:Y:S01]  /*7470*/  SHF.R.U64 R56, R56, 0x10, R57 ;  /* 0x0000001038387819 */ /* 0x000fe20000001239 */
[----:B-1----:R-:W-:Y:S01]  /*7480*/  HADD2.F32 R42, -RZ, R37.H0_H0 ;  /* 0x20000025ff2a7230 */ /* 0x002fe20000004100 */
[----:B------:R-:W-:Y:S01]  /*7490*/  SHF.R.U64 R66, R66, 0x10, R67 ;  /* 0x0000001042427819 */ /* 0x000fe20000001243 */
[----:B------:R-:W-:Y:S01]  /*74a0*/  HADD2.F32 R43, -RZ, R11.H0_H0 ;  /* 0x2000000bff2b7230 */ /* 0x000fe20000004100 */
[----:B------:R-:W-:Y:S01]  /*74b0*/  SHF.R.U64 R58, R58, 0x10, R59 ;  /* 0x000000103a3a7819 */ /* 0x000fe2000000123b */
[----:B------:R-:W-:Y:S02]  /*74c0*/  HADD2.F32 R13, -RZ, R119.H1_H1 ;  /* 0x30000077ff0d7230 */ /* 0x000fe40000004100 */
[----:B------:R-:W-:Y:S01]  /*74d0*/  FMUL.FTZ R46, R42, R45 ;  /* 0x0000002d2a2e7220 */ /* 0x000fe20000410000 */
[----:B------:R-:W-:-:S02]  /*74e0*/  HADD2.F32 R50, -RZ, R121.H0_H0 ;  /* 0x20000079ff327230 */ /* 0x000fc40000004100 */
[C---:B------:R-:W-:Y:S01]  /*74f0*/  FMUL.FTZ R45, R43.reuse, R45 ;  /* 0x0000002d2b2d7220 */ /* 0x040fe20000410000 */
[----:B------:R-:W-:Y:S02]  /*7500*/  HADD2.F32 R72, -RZ, R119.H0_H0 ;  /* 0x20000077ff487230 */ /* 0x000fe40000004100 */
[-C--:B------:R-:W-:Y:S01]  /*7510*/  FFMA.FTZ R43, R43, R13.reuse, -R46 ;  /* 0x0000000d2b2b7223 */ /* 0x080fe2000001082e */
[----:B------:R-:W-:Y:S01]  /*7520*/  SHF.R.U32.HI R46, RZ, 0x10, R57 ;  /* 0x00000010ff2e7819 */ /* 0x000fe20000011639 */
[----:B------:R-:W-:Y:S01]  /*7530*/  FFMA.FTZ R42, R42, R13, R45 ;  /* 0x0000000d2a2a7223 */ /* 0x000fe2000001002d */
[----:B------:R-:W-:Y:S01]  /*7540*/  SHF.R.U32.HI R45, RZ, 0x10, R65 ;  /* 0x00000010ff2d7819 */ /* 0x000fe20000011641 */
[----:B------:R-:W-:Y:S02]  /*7550*/  HADD2.F32 R13, -RZ, R37.H1_H1 ;  /* 0x30000025ff0d7230 */ /* 0x000fe40000004100 */
[----:B------:R-:W-:Y:S02]  /*7560*/  HADD2.F32 R64, -RZ, R64.H0_H0 ;  /* 0x20000040ff407230 */ /* 0x000fe40000004100 */
[----:B------:R-:W-:-:S02]  /*7570*/  HADD2.F32 R37, -RZ, R45.H0_H0 ;  /* 0x2000002dff257230 */ /* 0x000fc40000004100 */
[----:B------:R-:W-:Y:S02]  /*7580*/  HADD2.F32 R45, -RZ, R11.H1_H1 ;  /* 0x3000000bff2d7230 */ /* 0x000fe40000004100 */
[----:B------:R-:W-:Y:S02]  /*7590*/  HADD2.F32 R11, -RZ, R46.H0_H0 ;  /* 0x2000002eff0b7230 */ /* 0x000fe40000004100 */
[-C--:B------:R-:W-:Y:S01]  /*75a0*/  FMUL.FTZ R46, R13, R37.reuse ;  /* 0x000000250d2e7220 */ /* 0x080fe20000410000 */
[----:B------:R-:W-:Y:S02]  /*75b0*/  HADD2.F32 R49, -RZ, R118.H0_H0 ;  /* 0x20000076ff317230 */ /* 0x000fe40000004100 */
[C---:B------:R-:W-:Y:S01]  /*75c0*/  FMUL.FTZ R47, R45.reuse, R37 ;  /* 0x000000252d2f7220 */ /* 0x040fe20000410000 */
[----:B------:R-:W-:Y:S02]  /*75d0*/  HADD2.F32 R58, -RZ, R58.H0_H0 ;  /* 0x2000003aff3a7230 */ /* 0x000fe40000004100 */
[----:B------:R-:W-:Y:S01]  /*75e0*/  FFMA.FTZ R37, R45, R11, -R46 ;  /* 0x0000000b2d257223 */ /* 0x000fe2000001082e */
[----:B------:R-:W-:-:S02]  /*75f0*/  HADD2.F32 R46, -RZ, R120.H1_H1 ;  /* 0x30000078ff2e7230 */ /* 0x000fc40000004100 */
[----:B------:R-:W-:Y:S01]  /*7600*/  FFMA.FTZ R11, R13, R11, R47 ;  /* 0x0000000b0d0b7223 */ /* 0x000fe2000001002f */
[----:B------:R-:W-:Y:S01]  /*7610*/  MOV R13, R15 ;  /* 0x0000000f000d7202 */ /* 0x000fe20000000f00 */
[----:B------:R-:W-:Y:S01]  /*7620*/  HADD2.F32 R15, -RZ, R39.H0_H0 ;  /* 0x20000027ff0f7230 */ /* 0x000fe20000004100 */
[----:B------:R-:W-:Y:S01]  /*7630*/  F2FP.F16.F32.PACK_AB R37, R37, R43 ;  /* 0x0000002b2525723e */ /* 0x000fe200000000ff */
[----:B------:R-:W-:Y:S01]  /*7640*/  HADD2.F32 R47, -RZ, R118.H1_H1 ;  /* 0x30000076ff2f7230 */ /* 0x000fe20000004100 */
[----:B------:R-:W-:Y:S01]  /*7650*/  F2FP.F16.F32.PACK_AB R11, R11, R42 ;  /* 0x0000002a0b0b723e */ /* 0x000fe200000000ff */
[--C-:B------:R-:W-:Y:S02]  /*7660*/  HADD2.F32 R45, -RZ, R13.reuse.H0_H0 ;  /* 0x2000000dff2d7230 */ /* 0x100fe40000004100 */
[-C--:B------:R-:W-:Y:S01]  /*7670*/  FMUL.FTZ R48, R15, R46.reuse ;  /* 0x0000002e0f307220 */ /* 0x080fe20000410000 */
[----:B------:R-:W-:Y:S02]  /*7680*/  HADD2.F32 R13, -RZ, R13.H1_H1 ;  /* 0x3000000dff0d7230 */ /* 0x000fe40000004100 */
[C---:B------:R-:W-:Y:S01]  /*7690*/  FMUL.FTZ R46, R45.reuse, R46 ;  /* 0x0000002e2d2e7220 */ /* 0x040fe20000410000 */
[----:B------:R-:W-:Y:S01]  /*76a0*/  FFMA.FTZ R48, R45, R47, -R48 ;  /* 0x0000002f2d307223 */ /* 0x000fe20000010830 */
[----:B------:R-:W-:-:S02]  /*76b0*/  SHF.R.U32.HI R45, RZ, 0x10, R67 ;  /* 0x00000010ff2d7819 */ /* 0x000fc40000011643 */
[----:B------:R-:W-:Y:S01]  /*76c0*/  FFMA.FTZ R46, R15, R47, R46 ;  /* 0x0000002f0f2e7223 */ /* 0x000fe2000001002e */
[----:B------:R-:W-:Y:S02]  /*76d0*/  HADD2.F32 R15, -RZ, R39.H1_H1 ;  /* 0x30000027ff0f7230 */ /* 0x000fe40000004100 */
[----:B------:R-:W-:Y:S01]  /*76e0*/  HADD2.F32 R39, -RZ, R45.H0_H0 ;  /* 0x2000002dff277230 */ /* 0x000fe20000004100 */
[----:B------:R-:W-:-:S04]  /*76f0*/  SHF.R.U32.HI R45, RZ, 0x10, R59 ;  /* 0x00000010ff2d7819 */ /* 0x000fc8000001163b */
[-C--:B------:R-:W-:Y:S01]  /*7700*/  FMUL.FTZ R47, R15, R39.reuse ;  /* 0x000000270f2f7220 */ /* 0x080fe20000410000 */
[----:B------:R-:W-:Y:S02]  /*7710*/  HADD2.F32 R45, -RZ, R45.H0_H0 ;  /* 0x2000002dff2d7230 */ /* 0x000fe40000004100 */
[----:B------:R-:W-:-:S03]  /*7720*/  FMUL.FTZ R39, R13, R39 ;  /* 0x000000270d277220 */ /* 0x000fc60000410000 */
[-C--:B------:R-:W-:Y:S01]  /*7730*/  FFMA.FTZ R47, R13, R45.reuse, -R47 ;  /* 0x0000002d0d2f7223 */ /* 0x080fe2000001082f */
[----:B------:R-:W-:Y:S02]  /*7740*/  HADD2.F32 R13, -RZ, R36.H0_H0 ;  /* 0x20000024ff0d7230 */ /* 0x000fe40000004100 */
[----:B------:R-:W-:Y:S01]  /*7750*/  FFMA.FTZ R39, R15, R45, R39 ;  /* 0x0000002d0f277223 */ /* 0x000fe20000010027 */
[--C-:B------:R-:W-:Y:S02]  /*7760*/  HADD2.F32 R15, -RZ, R12.reuse.H0_H0 ;  /* 0x2000000cff0f7230 */ /* 0x100fe40000004100 */
[----:B------:R-:W-:Y:S02]  /*7770*/  HADD2.F32 R12, -RZ, R12.H1_H1 ;  /* 0x3000000cff0c7230 */ /* 0x000fe40000004100 */
[-C--:B------:R-:W-:Y:S01]  /*7780*/  FMUL.FTZ R74, R13, R50.reuse ;  /* 0x000000320d4a7220 */ /* 0x080fe20000410000 */
[----:B------:R-:W-:Y:S02]  /*7790*/  HADD2.F32 R45, -RZ, R120.H0_H0 ;  /* 0x20000078ff2d7230 */ /* 0x000fe40000004100 */
[----:B------:R-:W-:Y:S01]  /*77a0*/  FMUL.FTZ R50, R15, R50 ;  /* 0x000000320f327220 */ /* 0x000fe20000410000 */
[----:B------:R-:W-:Y:S01]  /*77b0*/  F2FP.F16.F32.PACK_AB R47, R47, R48 ;  /* 0x000000302f2f723e */ /* 0x000fe200000000ff */
[----:B------:R-:W-:Y:S01]  /*77c0*/  FFMA.FTZ R74, R15, R72, -R74 ;  /* 0x000000480f4a7223 */ /* 0x000fe2000001084a */
[----:B------:R-:W-:-:S02]  /*77d0*/  HADD2.F32 R15, -RZ, R36.H1_H1 ;  /* 0x30000024ff0f7230 */ /* 0x000fc40000004100 */
[----:B------:R-:W-:Y:S01]  /*77e0*/  FFMA.FTZ R50, R13, R72, R50 ;  /* 0x000000480d327223 */ /* 0x000fe20000010032 */
[----:B------:R-:W-:Y:S01]  /*77f0*/  HADD2.F32 R36, -RZ, R56.H0_H0 ;  /* 0x20000038ff247230 */ /* 0x000fe20000004100 */
[----:B------:R-:W-:Y:S01]  /*7800*/  F2FP.F16.F32.PACK_AB R39, R39, R46 ;  /* 0x0000002e2727723e */ /* 0x000fe200000000ff */
[-C--:B------:R-:W-:Y:S01]  /*7810*/  FMUL.FTZ R13, R15, R64.reuse ;  /* 0x000000400f0d7220 */ /* 0x080fe20000410000 */
[----:B------:R-:W-:-:S03]  /*7820*/  FMUL.FTZ R64, R12, R64 ;  /* 0x000000400c407220 */ /* 0x000fc60000410000 */
[-C--:B------:R-:W-:Y:S01]  /*7830*/  FFMA.FTZ R13, R12, R36.reuse, -R13 ;  /* 0x000000240c0d7223 */ /* 0x080fe2000001080d */
[----:B------:R-:W-:Y:S01]  /*7840*/  FFMA.FTZ R15, R15, R36, R64 ;  /* 0x000000240f0f7223 */ /* 0x000fe20000010040 */
[----:B------:R-:W-:Y:S02]  /*7850*/  HADD2.F32 R36, -RZ, R38.H0_H0 ;  /* 0x20000026ff247230 */ /* 0x000fe40000004100 */
[----:B------:R-:W-:Y:S02]  /*7860*/  HADD2.F32 R12, -RZ, R14.H0_H0 ;  /* 0x2000000eff0c7230 */ /* 0x000fe40000004100 */
[----:B------:R-:W-:Y:S01]  /*7870*/  F2FP.F16.F32.PACK_AB R50, R15, R50 ;  /* 0x000000320f32723e */ /* 0x000fe200000000ff */
[-C--:B------:R-:W-:Y:S01]  /*7880*/  FMUL.FTZ R51, R36, R45.reuse ;  /* 0x0000002d24337220 */ /* 0x080fe20000410000 */
[----:B------:R-:W-:Y:S02]  /*7890*/  IMAD.MOV.U32 R15, RZ, RZ, R47 ;  /* 0x000000ffff0f7224 */ /* 0x000fe400078e002f */
[----:B------:R-:W-:Y:S01]  /*78a0*/  FMUL.FTZ R57, R12, R45 ;  /* 0x0000002d0c397220 */ /* 0x000fe20000410000 */
[----:B------:R-:W-:-:S02]  /*78b0*/  HADD2.F32 R45, -RZ, R38.H1_H1 ;  /* 0x30000026ff2d7230 */ /* 0x000fc40000004100 */
[-C--:B------:R-:W-:Y:S01]  /*78c0*/  FFMA.FTZ R12, R12, R49.reuse, -R51 ;  /* 0x000000310c0c7223 */ /* 0x080fe20000010833 */
[----:B------:R-:W-:Y:S02]  /*78d0*/  HADD2.F32 R51, -RZ, R66.H0_H0 ;  /* 0x20000042ff337230 */ /* 0x000fe40000004100 */
[----:B------:R-:W-:Y:S02]  /*78e0*/  HADD2.F32 R38, -RZ, R14.H1_H1 ;  /* 0x3000000eff267230 */ /* 0x000fe40000004100 */
[----:B------:R-:W-:Y:S01]  /*78f0*/  FFMA.FTZ R14, R36, R49, R57 ;  /* 0x00000031240e7223 */ /* 0x000fe20000010039 */
[-C--:B------:R-:W-:Y:S02]  /*7900*/  FMUL.FTZ R49, R45, R51.reuse ;  /* 0x000000332d317220 */ /* 0x080fe40000410000 */
[C---:B------:R-:W-:Y:S02]  /*7910*/  FMUL.FTZ R36, R38.reuse, R51 ;  /* 0x0000003326247220 */ /* 0x040fe40000410000 */
[----:B------:R-:W-:-:S02]  /*7920*/  FFMA.FTZ R49, R38, R58, -R49 ;  /* 0x0000003a26317223 */ /* 0x000fc40000010831 */
[----:B------:R-:W-:Y:S01]  /*7930*/  FFMA.FTZ R45, R45, R58, R36 ;  /* 0x0000003a2d2d7223 */ /* 0x000fe20000010024 */
[----:B------:R-:W-:Y:S01]  /*7940*/  F2FP.F16.F32.PACK_AB R36, R13, R74 ;  /* 0x0000004a0d24723e */ /* 0x000fe200000000ff */
[----:B------:R-:W-:Y:S01]  /*7950*/  IMAD.MOV.U32 R13, RZ, RZ, R37 ;  /* 0x000000ffff0d7224 */ /* 0x000fe200078e0025 */
[----:B------:R-:W-:Y:S01]  /*7960*/  F2FP.F16.F32.PACK_AB R46, R49, R12 ;  /* 0x0000000c312e723e */ /* 0x000fe200000000ff */
[----:B------:R-:W-:Y:S01]  /*7970*/  IMAD.MOV.U32 R37, RZ, RZ, R11 ;  /* 0x000000ffff257224 */ /* 0x000fe200078e000b */
[----:B------:R-:W-:Y:S01]  /*7980*/  F2FP.F16.F32.PACK_AB R38, R45, R14 ;  /* 0x0000000e2d26723e */ /* 0x000fe200000000ff */
[----:B------:R-:W-:Y:S01]  /*7990*/  IMAD.MOV.U32 R12, RZ, RZ, R36 ;  /* 0x000000ffff0c7224 */ /* 0x000fe200078e0024 */
[----:B------:R-:W-:Y:S01]  /*79a0*/  MOV R14, R46 ;  /* 0x0000002e000e7202 */ /* 0x000fe20000000f00 */
[----:B------:R-:W-:-:S07]  /*79b0*/  IMAD.MOV.U32 R36, RZ, RZ, R50 ;  /* 0x000000ffff247224 */ /* 0x000fce00078e0032 */
.L_x_1619:
[----:B------:R-:W-:Y:S05]  /*79c0*/  BSYNC B2 ;  /* 0x0000000000027941 */ /* 0x000fea0003800000 */
.L_x_1618:
[----:B------:R-:W-:Y:S01]  /*79d0*/  LEA R42, P0, R68, R104, 0x1 ;  /* 0x00000068442a7211 */ /* 0x000fe200078008ff */
[----:B------:R-:W-:-:S03]  /*79e0*/  @!P4 IMAD.WIDE R44, R44, 0x2, R40 ;  /* 0x000000022c2cc825 */ /* 0x000fc600078e0228 */
[----:B------:R-:W-:-:S05]  /*79f0*/  LEA.HI.X R43, R68, R105, R86, 0x1, P0 ;  /* 0x00000069442b7211 */ /* 0x000fca00000f0c56 */
[----:B0-----:R0:W-:Y:S04]  /*7a00*/  ST.E.128 desc[UR60][R42.64], R12 ;  /* 0x0000000c2a007985 */ /* 0x0011e8000c101d3c */
[----:B-1----:R0:W-:Y:S02]  /*7a10*/  @!P4 ST.E.128 desc[UR60][R44.64], R36 ;  /* 0x000000242c00c985 */ /* 0x0021e4000c101d3c */
.L_x_1617:
[----:B------:R-:W-:Y:S05]  /*7a20*/  BSYNC B1 ;  /* 0x0000000000017941 */ /* 0x000fea0003800000 */
.L_x_1616:
[----:B------:R-:W-:-:S13]  /*7a30*/  ISETP.NE.AND P0, PT, R71, RZ, PT ;  /* 0x000000ff4700720c */ /* 0x000fda0003f05270 */
[----:B------:R-:W-:Y:S05]  /*7a40*/  @!P0 BRA `(.L_x_1584) ;  /* 0x0000000c00488947 */ /* 0x000fea0003800000 */
[----:B0-----:R-:W4:Y:S04]  /*7a50*/  LDL R36, [R1+0x60] ;  /* 0x0000600001247983 */ /* 0x001f280000100800 */
[----:B------:R-:W5:Y:S04]  /*7a60*/  LDL R15, [R1+0xcc] ;  /* 0x0000cc00010f7983 */ /* 0x000f680000100800 */
[----:B------:R-:W2:Y:S01]  /*7a70*/  LDL R14, [R1+0x6c] ;  /* 0x00006c00010e7983 */ /* 0x000ea20000100800 */
[----:B------:R-:W-:Y:S01]  /*7a80*/  SEL R107, R91, R107, !P1 ;  /* 0x0000006b5b6b7207 */ /* 0x000fe20004800000 */
[----:B------:R-:W-:Y:S01]  /*7a90*/  BSSY B1, `(.L_x_1620) ;  /* 0x000006a000017945 */ /* 0x000fe20003800000 */
[----:B------:R-:W-:-:S02]  /*7aa0*/  ISETP.GE.AND P4, PT, R203, R101, PT ;  /* 0x00000065cb00720c */ /* 0x000fc40003f86270 */
[----:B---3--:R-:W-:Y:S02]  /*7ab0*/  SHF.R.S32.HI R12, RZ, 0x1f, R107 ;  /* 0x0000001fff0c7819 */ /* 0x008fe4000001146b */
[----:B------:R-:W-:Y:S02]  /*7ac0*/  LEA R42, P0, R70, R104, 0x1 ;  /* 0x00000068462a7211 */ /* 0x000fe400078008ff */
[----:B------:R-:W-:Y:S02]  /*7ad0*/  LEA.HI R12, R12, R107, RZ, 0x4 ;  /* 0x0000006b0c0c7211 */ /* 0x000fe400078f20ff */
[----:B------:R-:W-:Y:S02]  /*7ae0*/  LEA.HI.X R43, R70, R105, R87, 0x1, P0 ;  /* 0x00000069462b7211 */ /* 0x000fe400000f0c57 */
[----:B------:R-:W-:-:S04]  /*7af0*/  LEA.HI.SX32 R12, R12, R69, 0x1c ;  /* 0x000000450c0c7211 */ /* 0x000fc800078fe2ff */
[----:B------:R-:W-:Y:S01]  /*7b00*/  SHF.R.S32.HI R13, RZ, 0x1f, R12 ;  /* 0x0000001fff0d7819 */ /* 0x000fe2000001140c */
[----:B------:R-:W-:-:S03]  /*7b10*/  IMAD.SHL.U32 R11, R12, 0x8, RZ ;  /* 0x000000080c0b7824 */ /* 0x000fc600078e00ff */
[----:B------:R-:W-:-:S05]  /*7b20*/  LEA.HI R13, R13, R12, RZ, 0x3 ;  /* 0x0000000c0d0d7211 */ /* 0x000fca00078f18ff */
[----:B------:R-:W-:-:S05]  /*7b30*/  IMAD.SHL.U32 R13, R13, 0x200, RZ ;  /* 0x000002000d0d7824 */ /* 0x000fca00078e00ff */
[----:B------:R-:W-:Y:S02]  /*7b40*/  LOP3.LUT R13, R13, 0x7ffff000, RZ, 0xc0, !PT ;  /* 0x7ffff0000d0d7812 */ /* 0x000fe400078ec0ff */
[----:B----4-:R-:W-:-:S04]  /*7b50*/  LOP3.LUT R12, R36, 0x38, R11, 0xf8, !PT ;  /* 0x00000038240c7812 */ /* 0x010fc800078ef80b */
[----:B-----5:R-:W-:-:S04]  /*7b60*/  LOP3.LUT R12, R12, R15, RZ, 0x3c, !PT ;  /* 0x0000000f0c0c7212 */ /* 0x020fc800078e3cff */
[----:B--2---:R-:W-:Y:S01]  /*7b70*/  IADD3 R13, R12, R13, R14 ;  /* 0x0000000d0c0d7210 */ /* 0x004fe20007ffe00e */
[----:B------:R-:W-:-:S03]  /*7b80*/  IMAD R12, R200, 0x4000, R6 ;  /* 0x00004000c80c7824 */ /* 0x000fc600078e0206 */
[----:B------:R-:W-:Y:S01]  /*7b90*/  LEA R14, R200, R13, 0xe ;  /* 0x0000000dc80e7211 */ /* 0x000fe200078e70ff */
[----:B------:R-:W-:-:S04]  /*7ba0*/  IMAD R12, R12, 0x2, R17 ;  /* 0x000000020c0c7824 */ /* 0x000fc800078e0211 */
[----:B------:R-:W-:Y:S02]  /*7bb0*/  IMAD R36, R14, 0x2, R17 ;  /* 0x000000020e247824 */ /* 0x000fe400078e0211 */
[----:B------:R-:W0:Y:S04]  /*7bc0*/  LDS.128 R12, [R12+0x20400] ;  /* 0x020400000c0c7984 */ /* 0x000e280000000c00 */
[----:B------:R-:W1:Y:S01]  /*7bd0*/  LDS.128 R36, [R36+0x20400] ;  /* 0x0204000024247984 */ /* 0x000e620000000c00 */
[----:B------:R-:W-:Y:S05]  /*7be0*/  @P4 BRA `(.L_x_1621) ;  /* 0x0000000400504947 */ /* 0x000fea0003800000 */
[----:B------:R-:W-:Y:S01]  /*7bf0*/  SHF.R.U64 R44, R52, 0x10, R53 ;  /* 0x00000010342c7819 */ /* 0x000fe20000001235 */
[----:B-1----:R-:W-:Y:S01]  /*7c00*/  IMAD.MOV.U32 R48, RZ, RZ, R37 ;  /* 0x000000ffff307224 */ /* 0x002fe200078e0025 */
[----:B------:R-:W-:Y:S01]  /*7c10*/  SHF.R.U32.HI R51, RZ, 0x10, R53 ;  /* 0x00000010ff337819 */ /* 0x000fe20000011635 */
[----:B0-----:R-:W-:Y:S01]  /*7c20*/  IMAD.MOV.U32 R37, RZ, RZ, R15 ;  /* 0x000000ffff257224 */ /* 0x001fe200078e000f */
[----:B------:R-:W-:Y:S01]  /*7c30*/  SHF.R.U32.HI R53, RZ, 0x10, R61 ;  /* 0x00000010ff357819 */ /* 0x000fe2000001163d */
[----:B------:R-:W-:Y:S01]  /*7c40*/  HADD2.F32 R56, -RZ, R117.H1_H1 ;  /* 0x30000075ff387230 */ /* 0x000fe20000004100 */
[----:B------:R-:W-:Y:S01]  /*7c50*/  MOV R49, R39 ;  /* 0x0000002700317202 */ /* 0x000fe20000000f00 */
[--C-:B------:R-:W-:Y:S01]  /*7c60*/  HADD2.F32 R39, -RZ, R48.reuse.H0_H0 ;  /* 0x20000030ff277230 */ /* 0x100fe20000004100 */
[--C-:B------:R-:W-:Y:S01]  /*7c70*/  SHF.R.U64 R45, R54, 0x10, R55.reuse ;  /* 0x00000010362d7819 */ /* 0x100fe20000001237 */
[----:B------:R-:W-:Y:S01]  /*7c80*/  HADD2.F32 R50, -RZ, R48.H1_H1 ;  /* 0x30000030ff327230 */ /* 0x000fe20000004100 */
[----:B------:R-:W-:Y:S01]  /*7c90*/  SHF.R.U32.HI R54, RZ, 0x10, R55 ;  /* 0x00000010ff367819 */ /* 0x000fe20000011637 */
[----:B------:R-:W-:Y:S01]  /*7ca0*/  HADD2.F32 R53, -RZ, R53.H0_H0 ;  /* 0x20000035ff357230 */ /* 0x000fe20000004100 */
[--C-:B------:R-:W-:Y:S01]  /*7cb0*/  SHF.R.U64 R47, R62, 0x10, R63.reuse ;  /* 0x000000103e2f7819 */ /* 0x100fe2000000123f */
[--C-:B------:R-:W-:Y:S01]  /*7cc0*/  HADD2.F32 R48, -RZ, R13.reuse.H1_H1 ;  /* 0x3000000dff307230 */ /* 0x100fe20000004100 */
[----:B------:R-:W-:Y:S01]  /*7cd0*/  SHF.R.U32.HI R62, RZ, 0x10, R63 ;  /* 0x00000010ff3e7819 */ /* 0x000fe2000001163f */
[----:B------:R-:W-:-:S02]  /*7ce0*/  HADD2.F32 R15, -RZ, R13.H0_H0 ;  /* 0x2000000dff0f7230 */ /* 0x000fc40000004100 */
[-C--:B------:R-:W-:Y:S01]  /*7cf0*/  FMUL.FTZ R55, R50, R53.reuse ;  /* 0x0000003532377220 */ /* 0x080fe20000410000 */
[----:B------:R-:W-:Y:S02]  /*7d00*/  HADD2.F32 R51, -RZ, R51.H0_H0 ;  /* 0x20000033ff337230 */ /* 0x000fe40000004100 */
[C---:B------:R-:W-:Y:S01]  /*7d10*/  FMUL.FTZ R53, R48.reuse, R53 ;  /* 0x0000003530357220 */ /* 0x040fe20000410000 */
[----:B------:R-:W-:Y:S02]  /*7d20*/  HADD2.F32 R52, -RZ, R115.H1_H1 ;  /* 0x30000073ff347230 */ /* 0x000fe40000004100 */
[-C--:B------:R-:W-:Y:S01]  /*7d30*/  FMUL.FTZ R58, R39, R56.reuse ;  /* 0x00000038273a7220 */ /* 0x080fe20000410000 */
[C---:B------:R-:W-:Y:S01]  /*7d40*/  FMUL.FTZ R56, R15.reuse, R56 ;  /* 0x000000380f387220 */ /* 0x040fe20000410000 */
[-C--:B------:R-:W-:Y:S01]  /*7d50*/  FFMA.FTZ R48, R48, R51.reuse, -R55 ;  /* 0x0000003330307223 */ /* 0x080fe20000010837 */
[----:B------:R-:W-:Y:S01]  /*7d60*/  FFMA.FTZ R50, R50, R51, R53 ;  /* 0x0000003332327223 */ /* 0x000fe20000010035 */
[----:B------:R-:W-:Y:S01]  /*7d70*/  FFMA.FTZ R13, R15, R52, -R58 ;  /* 0x000000340f0d7223 */ /* 0x000fe2000001083a */
[----:B------:R-:W-:-:S02]  /*7d80*/  HADD2.F32 R51, -RZ, R49.H0_H0 ;  /* 0x20000031ff337230 */ /* 0x000fc40000004100 */
[----:B------:R-:W-:Y:S01]  /*7d90*/  FFMA.FTZ R15, R39, R52, R56 ;  /* 0x00000034270f7223 */ /* 0x000fe20000010038 */
[----:B------:R-:W-:Y:S01]  /*7da0*/  HADD2.F32 R49, -RZ, R49.H1_H1 ;  /* 0x30000031ff317230 */ /* 0x000fe20000004100 */
[----:B------:R-:W-:Y:S01]  /*7db0*/  SHF.R.U64 R46, R60, 0x10, R61 ;  /* 0x000000103c2e7819 */ /* 0x000fe2000000123d */
[----:B------:R-:W-:Y:S01]  /*7dc0*/  HADD2.F32 R62, -RZ, R62.H0_H0 ;  /* 0x2000003eff3e7230 */ /* 0x000fe20000004100 */
[----:B------:R-:W-:Y:S01]  /*7dd0*/  F2FP.F16.F32.PACK_AB R13, R48, R13 ;  /* 0x0000000d300d723e */ /* 0x000fe200000000ff */
[----:B------:R-:W-:Y:S02]  /*7de0*/  HADD2.F32 R52, -RZ, R37.H1_H1 ;  /* 0x30000025ff347230 */ /* 0x000fe40000004100 */
[----:B------:R-:W-:Y:S02]  /*7df0*/  HADD2.F32 R54, -RZ, R54.H0_H0 ;  /* 0x20000036ff367230 */ /* 0x000fe40000004100 */
[----:B------:R-:W-:Y:S01]  /*7e00*/  FMUL.FTZ R53, R49, R62 ;  /* 0x0000003e31357220 */ /* 0x000fe20000410000 */
[----:B------:R-:W-:-:S02]  /*7e10*/  HADD2.F32 R58, -RZ, R116.H1_H1 ;  /* 0x30000074ff3a7230 */ /* 0x000fc40000004100 */
[C---:B------:R-:W-:Y:S01]  /*7e20*/  FMUL.FTZ R62, R52.reuse, R62 ;  /* 0x0000003e343e7220 */ /* 0x040fe20000410000 */
[----:B------:R-:W-:Y:S02]  /*7e30*/  HADD2.F32 R39, -RZ, R37.H0_H0 ;  /* 0x20000025ff277230 */ /* 0x000fe40000004100 */
[-C--:B------:R-:W-:Y:S01]  /*7e40*/  FFMA.FTZ R52, R52, R54.reuse, -R53 ;  /* 0x0000003634347223 */ /* 0x080fe20000010835 */
[----:B------:R-:W-:Y:S02]  /*7e50*/  HADD2.F32 R56, -RZ, R114.H1_H1 ;  /* 0x30000072ff387230 */ /* 0x000fe40000004100 */
[----:B------:R-:W-:Y:S01]  /*7e60*/  FFMA.FTZ R54, R49, R54, R62 ;  /* 0x0000003631367223 */ /* 0x000fe2000001003e */
[-C--:B------:R-:W-:Y:S01]  /*7e70*/  FMUL.FTZ R60, R51, R58.reuse ;  /* 0x0000003a333c7220 */ /* 0x080fe20000410000 */
[----:B------:R-:W-:Y:S02]  /*7e80*/  HADD2.F32 R53, -RZ, R46.H0_H0 ;  /* 0x2000002eff357230 */ /* 0x000fe40000004100 */
[----:B------:R-:W-:Y:S01]  /*7e90*/  FMUL.FTZ R58, R39, R58 ;  /* 0x0000003a273a7220 */ /* 0x000fe20000410000 */
[----:B------:R-:W-:-:S02]  /*7ea0*/  HADD2.F32 R49, -RZ, R36.H0_H0 ;  /* 0x20000024ff317230 */ /* 0x000fc40000004100 */
[-C--:B------:R-:W-:Y:S01]  /*7eb0*/  FFMA.FTZ R37, R39, R56.reuse, -R60 ;  /* 0x0000003827257223 */ /* 0x080fe2000001083c */
[----:B------:R-:W-:Y:S02]  /*7ec0*/  HADD2.F32 R46, -RZ, R12.H0_H0 ;  /* 0x2000000cff2e7230 */ /* 0x000fe40000004100 */
[----:B------:R-:W-:Y:S01]  /*7ed0*/  FFMA.FTZ R39, R51, R56, R58 ;  /* 0x0000003833277223 */ /* 0x000fe2000001003a */
[----:B------:R-:W-:Y:S02]  /*7ee0*/  HADD2.F32 R36, -RZ, R36.H1_H1 ;  /* 0x30000024ff247230 */ /* 0x000fe40000004100 */
[----:B------:R-:W-:Y:S01]  /*7ef0*/  HADD2.F32 R117, -RZ, R117.H0_H0 ;  /* 0x20000075ff757230 */ /* 0x000fe20000004100 */
[----:B------:R-:W-:Y:S01]  /*7f00*/  F2FP.F16.F32.PACK_AB R52, R52, R37 ;  /* 0x000000253434723e */ /* 0x000fe200000000ff */
[----:B------:R-:W-:Y:S02]  /*7f10*/  HADD2.F32 R12, -RZ, R12.H1_H1 ;  /* 0x3000000cff0c7230 */ /* 0x000fe40000004100 */
[----:B------:R-:W-:Y:S01]  /*7f20*/  FMUL.FTZ R57, R36, R53 ;  /* 0x0000003524397220 */ /* 0x000fe20000410000 */
[----:B------:R-:W-:-:S02]  /*7f30*/  HADD2.F32 R115, -RZ, R115.H0_H0 ;  /* 0x20000073ff737230 */ /* 0x000fc40000004100 */
[----:B------:R-:W-:Y:S01]  /*7f40*/  FMUL.FTZ R55, R49, R117 ;  /* 0x0000007531377220 */ /* 0x000fe20000410000 */
[----:B------:R-:W-:Y:S02]  /*7f50*/  HADD2.F32 R51, -RZ, R44.H0_H0 ;  /* 0x2000002cff337230 */ /* 0x000fe40000004100 */
[----:B------:R-:W-:Y:S01]  /*7f60*/  FMUL.FTZ R53, R12, R53 ;  /* 0x000000350c357220 */ /* 0x000fe20000410000 */
[C---:B------:R-:W-:Y:S01]  /*7f70*/  FMUL.FTZ R44, R46.reuse, R117 ;  /* 0x000000752e2c7220 */ /* 0x040fe20000410000 */
[----:B------:R-:W-:Y:S01]  /*7f80*/  FFMA.FTZ R55, R46, R115, -R55 ;  /* 0x000000732e377223 */ /* 0x000fe20000010837 */
[----:B------:R-:W-:Y:S02]  /*7f90*/  HADD2.F32 R47, -RZ, R47.H0_H0 ;  /* 0x2000002fff2f7230 */ /* 0x000fe40000004100 */
[-C--:B------:R-:W-:Y:S01]  /*7fa0*/  FFMA.FTZ R53, R36, R51.reuse, R53 ;  /* 0x0000003324357223 */ /* 0x080fe20000010035 */
[----:B------:R-:W-:Y:S01]  /*7fb0*/  FFMA.FTZ R46, R12, R51, -R57 ;  /* 0x000000330c2e7223 */ /* 0x000fe20000010839 */
[----:B------:R-:W-:-:S02]  /*7fc0*/  HADD2.F32 R36, -RZ, R38.H0_H0 ;  /* 0x20000026ff247230 */ /* 0x000fc40000004100 */
[----:B------:R-:W-:Y:S01]  /*7fd0*/  FFMA.FTZ R44, R49, R115, R44 ;  /* 0x00000073312c7223 */ /* 0x000fe2000001002c */
[----:B------:R-:W-:Y:S01]  /*7fe0*/  HADD2.F32 R51, -RZ, R116.H0_H0 ;  /* 0x20000074ff337230 */ /* 0x000fe20000004100 */
[----:B------:R-:W-:Y:S01]  /*7ff0*/  F2FP.F16.F32.PACK_AB R37, R50, R15 ;  /* 0x0000000f3225723e */ /* 0x000fe200000000ff */
[----:B------:R-:W-:Y:S01]  /*8000*/  HADD2.F32 R12, -RZ, R14.H0_H0 ;  /* 0x2000000eff0c7230 */ /* 0x000fe20000004100 */
[----:B------:R-:W-:Y:S01]  /*8010*/  F2FP.F16.F32.PACK_AB R39, R54, R39 ;  /* 0x000000273627723e */ /* 0x000fe200000000ff */
[----:B------:R-:W-:Y:S02]  /*8020*/  HADD2.F32 R38, -RZ, R38.H1_H1 ;  /* 0x30000026ff267230 */ /* 0x000fe40000004100 */
[-C--:B------:R-:W-:Y:S01]  /*8030*/  FMUL.FTZ R57, R36, R51.reuse ;  /* 0x0000003324397220 */ /* 0x080fe20000410000 */
[----:B------:R-:W-:Y:S02]  /*8040*/  HADD2.F32 R14, -RZ, R14.H1_H1 ;  /* 0x3000000eff0e7230 */ /* 0x000fe40000004100 */
[----:B------:R-:W-:Y:S01]  /*8050*/  FMUL.FTZ R51, R12, R51 ;  /* 0x000000330c337220 */ /* 0x000fe20000410000 */
[----:B------:R-:W-:-:S02]  /*8060*/  HADD2.F32 R49, -RZ, R114.H0_H0 ;  /* 0x20000072ff317230 */ /* 0x000fc40000004100 */
[-C--:B------:R-:W-:Y:S01]  /*8070*/  FMUL.FTZ R59, R38, R47.reuse ;  /* 0x0000002f263b7220 */ /* 0x080fe20000410000 */
[----:B------:R-:W-:Y:S02]  /*8080*/  HADD2.F32 R45, -RZ, R45.H0_H0 ;  /* 0x2000002dff2d7230 */ /* 0x000fe40000004100 */
[----:B------:R-:W-:Y:S01]  /*8090*/  FMUL.FTZ R47, R14, R47 ;  /* 0x0000002f0e2f7220 */ /* 0x000fe20000410000 */
[----:B------:R-:W-:Y:S02]  /*80a0*/  IMAD.MOV.U32 R15, RZ, RZ, R52 ;  /* 0x000000ffff0f7224 */ /* 0x000fe400078e0034 */
        /* <DEDUP_REMOVED lines=8> */
.L_x_1621:
[----:B------:R-:W-:Y:S05]  /*8130*/  BSYNC B1 ;  /* 0x0000000000017941 */ /* 0x000fea0003800000 */
.L_x_1620:
[----:B0-----:R0:W-:Y:S01]  /*8140*/  ST.E.128 desc[UR60][R42.64], R12 ;  /* 0x0000000c2a007985 */ /* 0x0011e2000c101d3c */
[----:B------:R-:W-:-:S13]  /*8150*/  ISETP.GE.AND P0, PT, R11, R106, PT ;  /* 0x0000006a0b00720c */ /* 0x000fda0003f06270 */
[----:B------:R-:W-:Y:S05]  /*8160*/  @P0 BRA `(.L_x_1584) ;  /* 0x0000000400800947 */ /* 0x000fea0003800000 */
[----:B------:R-:W-:-:S05]  /*8170*/  IMAD.WIDE R40, R11, 0x2, R40 ;  /* 0x000000020b287825 */ /* 0x000fca00078e0228 */
[----:B-1----:R1:W-:Y:S01]  /*8180*/  ST.E.128 desc[UR60][R40.64], R36 ;  /* 0x0000002428007985 */ /* 0x0023e2000c101d3c */
[----:B------:R-:W-:Y:S05]  /*8190*/  BRA `(.L_x_1584) ;  /* 0x0000000400747947 */ /* 0x000fea0003800000 */
.L_x_1557:
[----:B------:R-:W2:Y:S02]  /*81a0*/  LDL R11, [R1+0x68] ;  /* 0x00006800010b7983 */ /* 0x000ea40000100800 */
[----:B--2---:R-:W-:-:S13]  /*81b0*/  R2UR UR4, R11 ;  /* 0x000000000b0472ca */ /* 0x004fda00000e0000 */
[----:B------:R-:W-:-:S06]  /*81c0*/  UISETP.NE.AND UP0, UPT, UR4, 0x3, UPT ;  /* 0x000000030400788c */ /* 0x000fcc000bf05270 */
[----:B------:R-:W-:-:S13]  /*81d0*/  PLOP3.LUT P5, PT, PT, PT, UP0, 0x80, 0x0 ;  /* 0x000000000000781c */ /* 0x000fda0003faf008 */
[----:B------:R-:W-:Y:S05]  /*81e0*/  @!P5 BRA `(.L_x_1622) ;  /* 0x000000000004d947 */ /* 0x000fea0003800000 */
[----:B------:R-:W-:Y:S01]  /*81f0*/  BPT.TRAP 0x1 ;  /* 0x000000040000795c */ /* 0x000fe20000300000 */
.L_x_1622:
[----:B------:R-:W2:Y:S01]  /*8200*/  LDL R11, [R1+0x50] ;  /* 0x00005000010b7983 */ /* 0x000ea20000100800 */
[----:B------:R-:W-:Y:S01]  /*8210*/  IMAD R88, R200, 0x8, R17 ;  /* 0x00000008c8587824 */ /* 0x000fe200078e0211 */
[----:B------:R-:W-:Y:S01]  /*8220*/  BSSY B1, `(.L_x_1623) ;  /* 0x0000005000017945 */ /* 0x000fe20003800000 */
[----:B------:R-:W-:Y:S02]  /*8230*/  SHF.R.S32.HI R97, RZ, 0x1f, R98 ;  /* 0x0000001fff617819 */ /* 0x000fe40000011462 */
[----:B--2---:R-:W-:-:S04]  /*8240*/  SHF.L.U32 R100, R11, 0x1f, RZ ;  /* 0x0000001f0b647819 */ /* 0x004fc800000006ff */
[----:B------:R-:W0:Y:S02]  /*8250*/  SYNCS.PHASECHK.TRANS64.TRYWAIT P0, [R88+URZ+0x30890], R100 ;  /* 0x03089064580075a7 */ /* 0x000e24000800017f */
[----:B0-----:R-:W-:Y:S05]  /*8260*/  @!P0 BRA `(.L_x_1624) ;  /* 0x0000025400708947 */ /* 0x001fea0003800000 */
.L_x_2014:
[----:B------:R-:W-:Y:S05]  /*8270*/  BSYNC B1 ;  /* 0x0000000000017941 */ /* 0x000fea0003800000 */
.L_x_1623:
[----:B------:R-:W2:Y:S01]  /*8280*/  LDL R15, [R1+0x10] ;  /* 0x00001000010f7983 */ /* 0x000ea20000100800 */
        /* <DEDUP_REMOVED lines=13> */
[----:B------:R-:W-:-:S03]  /*8360*/  ULDC.64 UR4, c[0x0][0x308] ;  /* 0x0000c20000047ab9 */ /* 0x000fc60000000a00 */
[----:B------:R-:W-:Y:S02]  /*8370*/  IMAD.IADD R13, R13, 0x1, R11 ;  /* 0x000000010d0d7824 */ /* 0x000fe400078e020b */
[----:B------:R-:W-:Y:S01]  /*8380*/  IMAD.WIDE.U32 R12, R226, UR4, R12 ;  /* 0x00000004e20c7c25 */ /* 0x000fe2000f8e000c */
[----:B------:R-:W-:-:S03]  /*8390*/  UMOV UR4, 0xffffffff ;  /* 0xffffffff00047882 */ /* 0x000fc60000000000 */
[----:B------:R-:W-:Y:S01]  /*83a0*/  IMAD R41, R226, UR5, R13 ;  /* 0x00000005e2297c24 */ /* 0x000fe2000f8e020d */
[----:B------:R-:W-:-:S04]  /*83b0*/  LEA R40, P0, R12, UR6, 0x1 ;  /* 0x000000060c287c11 */ /* 0x000fc8000f8008ff */
[----:B------:R-:W-:Y:S02]  /*83c0*/  LEA.HI.X R41, R12, UR7, R41, 0x1, P0 ;  /* 0x000000070c297c11 */ /* 0x000fe400080f0c29 */
[----:B--2---:R-:W-:-:S04]  /*83d0*/  IADD3 R42, -R15, R95, RZ ;  /* 0x0000005f0f2a7210 */ /* 0x004fc80007ffe1ff */
[----:B------:R-:W-:Y:S01]  /*83e0*/  ISETP.GE.AND P0, PT, R42, 0x1, PT ;  /* 0x000000012a00780c */ /* 0x000fe20003f06270 */
[----:B------:R-:W-:-:S12]  /*83f0*/  BRA.DIV UR4, `(.L_x_1625) ;  /* 0x0000025604207947 */ /* 0x000fd8000b800000 */
[----:B------:R1:W2:Y:S04]  /*8400*/  SHFL.IDX PT, R38, R41, RZ, 0x181f ;  /* 0x00181fff29267589 */ /* 0x0002a800000e0000 */
[----:B------:R1:W3:Y:S02]  /*8410*/  SHFL.IDX PT, R39, R40, RZ, 0x181f ;  /* 0x00181fff28277589 */ /* 0x0002e400000e0000 */
.L_x_2018:
[----:B------:R-:W-:Y:S04]  /*8420*/  BSSY B1, `(.L_x_1626) ;  /* 0x0000018000017945 */ /* 0x000fe80003800000 */
[----:B------:R-:W-:Y:S05]  /*8430*/  @!P0 BRA `(.L_x_1627) ;  /* 0x0000000000588947 */ /* 0x000fea0003800000 */
[----:B------:R-:W4:Y:S01]  /*8440*/  LDL R11, [R1+0x8] ;  /* 0x00000800010b7983 */ /* 0x000f220000100800 */
[----:B------:R-:W-:Y:S02]  /*8450*/  ULDC UR4, c[0x0][0x2f4] ;  /* 0x0000bd0000047ab9 */ /* 0x000fe40000000800 */
[----:B------:R-:W-:Y:S02]  /*8460*/  ISETP.GE.AND P4, PT, R18, UR4, PT ;  /* 0x0000000412007c0c */ /* 0x000fe4000bf86270 */
[----:B------:R-:W-:-:S11]  /*8470*/  ISETP.GE.AND P0, PT, R203, UR4, PT ;  /* 0x00000004cb007c0c */ /* 0x000fd6000bf06270 */
[----:B------:R-:W5:Y:S01]  /*8480*/  @!P4 LDS.128 R12, [R90+0x20400] ;  /* 0x020400005a0cc984 */ /* 0x000f620000000c00 */
[----:B---3--:R-:W-:-:S04]  /*8490*/  @!P4 LEA R36, P6, R18, R39, 0x1 ;  /* 0x000000271224c211 */ /* 0x008fc800078c08ff */
[----:B--2---:R-:W-:-:S05]  /*84a0*/  @!P4 LEA.HI.X R37, R18, R38, R19, 0x1, P6 ;  /* 0x000000261225c211 */ /* 0x004fca00030f0c13 */
[----:B-----5:R2:W-:Y:S01]  /*84b0*/  @!P4 ST.E.128 desc[UR60][R36.64], R12 ;  /* 0x0000000c2400c985 */ /* 0x0205e2000c101d3c */
[----:B------:R-:W-:-:S03]  /*84c0*/  ISETP.GE.AND P4, PT, R22, UR4, PT ;  /* 0x0000000416007c0c */ /* 0x000fc6000bf86270 */
[----:B------:R-:W3:Y:S01]  /*84d0*/  @!P0 LDS.128 R12, [R90+0x22400] ;  /* 0x022400005a0c8984 */ /* 0x000ee20000000c00 */
[----:B--2---:R-:W-:-:S04]  /*84e0*/  @!P0 LEA R36, P6, R201, R39, 0x1 ;  /* 0x00000027c9248211 */ /* 0x004fc800078c08ff */
[----:B------:R-:W-:-:S05]  /*84f0*/  @!P0 LEA.HI.X R37, R201, R38, R224, 0x1, P6 ;  /* 0x00000026c9258211 */ /* 0x000fca00030f0ce0 */
[----:B---3--:R2:W-:Y:S01]  /*8500*/  @!P0 ST.E.128 desc[UR60][R36.64], R12 ;  /* 0x0000000c24008985 */ /* 0x0085e2000c101d3c */
[----:B------:R-:W-:-:S03]  /*8510*/  ISETP.GE.AND P0, PT, R23, UR4, PT ;  /* 0x0000000417007c0c */ /* 0x000fc6000bf06270 */
[----:B------:R-:W3:Y:S01]  /*8520*/  @!P4 LDS.128 R12, [R90+0x24400] ;  /* 0x024400005a0cc984 */ /* 0x000ee20000000c00 */
[----:B--2---:R-:W-:-:S04]  /*8530*/  @!P4 LEA R36, P6, R22, R39, 0x1 ;  /* 0x000000271624c211 */ /* 0x004fc800078c08ff */
[----:B----4-:R-:W-:-:S05]  /*8540*/  @!P4 LEA.HI.X R37, R22, R38, R11, 0x1, P6 ;  /* 0x000000261625c211 */ /* 0x010fca00030f0c0b */
[----:B---3--:R2:W-:Y:S04]  /*8550*/  @!P4 ST.E.128 desc[UR60][R36.64], R12 ;  /* 0x0000000c2400c985 */ /* 0x0085e8000c101d3c */
[----:B------:R-:W3:Y:S01]  /*8560*/  @!P0 LDS.128 R12, [R90+0x26400] ;  /* 0x026400005a0c8984 */ /* 0x000ee20000000c00 */
[----:B--2---:R-:W-:-:S04]  /*8570*/  @!P0 LEA R36, P4, R23, R39, 0x1 ;  /* 0x0000002717248211 */ /* 0x004fc800078808ff */
[----:B------:R-:W-:-:S05]  /*8580*/  @!P0 LEA.HI.X R37, R23, R38, R229, 0x1, P4 ;  /* 0x0000002617258211 */ /* 0x000fca00020f0ce5 */
[----:B---3--:R4:W-:Y:S04]  /*8590*/  @!P0 ST.E.128 desc[UR60][R36.64], R12 ;  /* 0x0000000c24008985 */ /* 0x0089e8000c101d3c */
.L_x_1627:
[----:B------:R-:W-:Y:S05]  /*85a0*/  BSYNC B1 ;  /* 0x0000000000017941 */ /* 0x000fea0003800000 */
.L_x_1626:
[----:B------:R-:W-:-:S03]  /*85b0*/  UMOV UR4, 0xffffffff ;  /* 0xffffffff00047882 */ /* 0x000fc60000000000 */
[----:B------:R-:W-:Y:S05]  /*85c0*/  BRA.DIV UR4, `(.L_x_1628) ;  /* 0x0000025204f87947 */ /* 0x000fea000b800000 */
[----:B--2---:R2:W0:Y:S04]  /*85d0*/  SHFL.IDX PT, R38, R41, 0x1, 0x181f ;  /* 0x00381f0029267f89 */ /* 0x00442800000e0000 */
[----:B---3--:R2:W3:Y:S02]  /*85e0*/  SHFL.IDX PT, R39, R40, 0x1, 0x181f ;  /* 0x00381f0028277f89 */ /* 0x0084e400000e0000 */
.L_x_2022:
[----:B------:R-:W-:-:S13]  /*85f0*/  ISETP.GE.AND P0, PT, R42, 0x21, PT ;  /* 0x000000212a00780c */ /* 0x000fda0003f06270 */
[----:B------:R-:W-:Y:S05]  /*8600*/  @!P0 BRA `(.L_x_1584) ;  /* 0x0000000000588947 */ /* 0x000fea0003800000 */
[----:B------:R-:W5:Y:S01]  /*8610*/  LDL R11, [R1+0x8] ;  /* 0x00000800010b7983 */ /* 0x000f620000100800 */
[----:B------:R-:W-:Y:S02]  /*8620*/  ULDC UR4, c[0x0][0x2f4] ;  /* 0x0000bd0000047ab9 */ /* 0x000fe40000000800 */
[----:B------:R-:W-:Y:S02]  /*8630*/  ISETP.GE.AND P6, PT, R18, UR4, PT ;  /* 0x0000000412007c0c */ /* 0x000fe4000bfc6270 */
[----:B------:R-:W-:-:S11]  /*8640*/  ISETP.GE.AND P4, PT, R203, UR4, PT ;  /* 0x00000004cb007c0c */ /* 0x000fd6000bf86270 */
[----:B----4-:R-:W4:Y:S01]  /*8650*/  @!P6 LDS.128 R12, [R90+0x21400] ;  /* 0x021400005a0ce984 */ /* 0x010f220000000c00 */
[----:B---3--:R-:W-:-:S04]  /*8660*/  @!P6 LEA R36, P0, R18, R39, 0x1 ;  /* 0x000000271224e211 */ /* 0x008fc800078008ff */
[----:B0-----:R-:W-:Y:S02]  /*8670*/  @!P6 LEA.HI.X R37, R18, R38, R19, 0x1, P0 ;  /* 0x000000261225e211 */ /* 0x001fe400000f0c13 */
[----:B------:R-:W-:-:S03]  /*8680*/  ISETP.GE.AND P0, PT, R22, UR4, PT ;  /* 0x0000000416007c0c */ /* 0x000fc6000bf06270 */
[----:B----4-:R0:W-:Y:S04]  /*8690*/  @!P6 ST.E.128 desc[UR60][R36.64], R12 ;  /* 0x0000000c2400e985 */ /* 0x0101e8000c101d3c */
[----:B------:R-:W3:Y:S01]  /*86a0*/  @!P4 LDS.128 R12, [R90+0x23400] ;  /* 0x023400005a0cc984 */ /* 0x000ee20000000c00 */
[----:B0-----:R-:W-:-:S04]  /*86b0*/  @!P4 LEA R36, P6, R201, R39, 0x1 ;  /* 0x00000027c924c211 */ /* 0x001fc800078c08ff */
[----:B------:R-:W-:-:S05]  /*86c0*/  @!P4 LEA.HI.X R37, R201, R38, R224, 0x1, P6 ;  /* 0x00000026c925c211 */ /* 0x000fca00030f0ce0 */
[----:B---3--:R0:W-:Y:S01]  /*86d0*/  @!P4 ST.E.128 desc[UR60][R36.64], R12 ;  /* 0x0000000c2400c985 */ /* 0x0081e2000c101d3c */
[----:B------:R-:W-:-:S03]  /*86e0*/  ISETP.GE.AND P4, PT, R23, UR4, PT ;  /* 0x0000000417007c0c */ /* 0x000fc6000bf86270 */
[----:B------:R-:W3:Y:S01]  /*86f0*/  @!P0 LDS.128 R12, [R90+0x25400] ;  /* 0x025400005a0c8984 */ /* 0x000ee20000000c00 */
[----:B0-----:R-:W-:-:S04]  /*8700*/  @!P0 LEA R36, P6, R22, R39, 0x1 ;  /* 0x0000002716248211 */ /* 0x001fc800078c08ff */
[----:B-----5:R-:W-:-:S05]  /*8710*/  @!P0 LEA.HI.X R37, R22, R38, R11, 0x1, P6 ;  /* 0x0000002616258211 */ /* 0x020fca00030f0c0b */
[----:B---3--:R0:W-:Y:S04]  /*8720*/  @!P0 ST.E.128 desc[UR60][R36.64], R12 ;  /* 0x0000000c24008985 */ /* 0x0081e8000c101d3c */
[----:B------:R-:W3:Y:S01]  /*8730*/  @!P4 LDS.128 R12, [R90+0x27400] ;  /* 0x027400005a0cc984 */ /* 0x000ee20000000c00 */
[----:B0-----:R-:W-:-:S04]  /*8740*/  @!P4 LEA R36, P0, R23, R39, 0x1 ;  /* 0x000000271724c211 */ /* 0x001fc800078008ff */
[----:B------:R-:W-:-:S05]  /*8750*/  @!P4 LEA.HI.X R37, R23, R38, R229, 0x1, P0 ;  /* 0x000000261725c211 */ /* 0x000fca00000f0ce5 */
[----:B---3--:R0:W-:Y:S04]  /*8760*/  @!P4 ST.E.128 desc[UR60][R36.64], R12 ;  /* 0x0000000c2400c985 */ /* 0x0081e8000c101d3c */
.L_x_1584:
[----:B------:R-:W-:Y:S05]  /*8770*/  BSYNC B0 ;  /* 0x0000000000007941 */ /* 0x000fea0003800000 */
.L_x_1556:
        /* <DEDUP_REMOVED lines=17> */
.L_x_1630:
[----:B------:R-:W-:Y:S05]  /*8890*/  BSYNC B0 ;  /* 0x0000000000007941 */ /* 0x000fea0003800000 */
.L_x_1629:
[----:B------:R-:W5:Y:S01]  /*88a0*/  SYNCS.PHASECHK.TRANS64.TRYWAIT P4, [R88+URZ+0x308b0], R100 ;  /* 0x0308b064580075a7 */ /* 0x000f62000808017f */
[----:B------:R-:W-:Y:S04]  /*88b0*/  BSSY B0, `(.L_x_1631) ;  /* 0x0000002000007945 */ /* 0x000fe80003800000 */
[----:B-----5:R-:W-:Y:S05]  /*88c0*/  @!P4 BRA `(.L_x_1632) ;  /* 0x000002500084c947 */ /* 0x020fea0003800000 */
.L_x_2023:
[----:B------:R-:W-:Y:S05]  /*88d0*/  BSYNC B0 ;  /* 0x0000000000007941 */ /* 0x000fea0003800000 */
.L_x_1631:
[----:B0---4-:R-:W4:Y:S01]  /*88e0*/  LDL R14, [R1+0x10] ;  /* 0x00001000010e7983 */ /* 0x011f220000100800 */
[----:B------:R-:W-:Y:S01]  /*88f0*/  ULDC.64 UR4, c[0x0][0x328] ;  /* 0x0000ca0000047ab9 */ /* 0x000fe20000000a00 */
[----:B------:R-:W-:Y:S02]  /*8900*/  ULDC.64 UR6, c[0x0][0x318] ;  /* 0x0000c60000067ab9 */ /* 0x000fe40000000a00 */
[----:B-12---:R0:W5:Y:S01]  /*8910*/  LDL R41, [R1+0x8] ;  /* 0x0000080001297983 */ /* 0x0061620000100800 */
[----:B------:R-:W-:Y:S01]  /*8920*/  IMAD R97, R97, UR4, RZ ;  /* 0x0000000461617c24 */ /* 0x000fe2000f8e02ff */
[----:B------:R-:W-:Y:S01]  /*8930*/  BSSY B0, `(.L_x_1633) ;  /* 0x0000028000007945 */ /* 0x000fe20003800000 */
[----:B------:R-:W-:-:S04]  /*8940*/  IMAD.WIDE.U32 R12, R98, UR4, RZ ;  /* 0x00000004620c7c25 */ /* 0x000fc8000f8e00ff */
[----:B------:R-:W-:Y:S01]  /*8950*/  IMAD R97, R98, UR5, R97 ;  /* 0x0000000562617c24 */ /* 0x000fe2000f8e0261 */
[----:B------:R-:W-:Y:S02]  /*8960*/  ULDC.64 UR4, c[0x0][0x338] ;  /* 0x0000ce0000047ab9 */ /* 0x000fe40000000a00 */
[----:B------:R-:W-:Y:S02]  /*8970*/  IMAD R96, R96, UR4, RZ ;  /* 0x0000000460607c24 */ /* 0x000fe4000f8e02ff */
[----:B------:R-:W-:Y:S02]  /*8980*/  IMAD.IADD R13, R13, 0x1, R97 ;  /* 0x000000010d0d7824 */ /* 0x000fe400078e0261 */
[C---:B---3--:R-:W-:Y:S02]  /*8990*/  IMAD R11, R99.reuse, UR5, R96 ;  /* 0x00000005630b7c24 */ /* 0x048fe4000f8e0260 */
[----:B------:R-:W-:Y:S01]  /*89a0*/  IMAD.WIDE.U32 R12, R99, UR4, R12 ;  /* 0x00000004630c7c25 */ /* 0x000fe2000f8e000c */
[----:B------:R-:W-:-:S03]  /*89b0*/  ULDC.64 UR4, c[0x0][0x330] ;  /* 0x0000cc0000047ab9 */ /* 0x000fc60000000a00 */
[----:B------:R-:W-:Y:S02]  /*89c0*/  IMAD.IADD R13, R13, 0x1, R11 ;  /* 0x000000010d0d7824 */ /* 0x000fe400078e020b */
[----:B------:R-:W-:-:S04]  /*89d0*/  IMAD.WIDE.U32 R12, R226, UR4, R12 ;  /* 0x00000004e20c7c25 */ /* 0x000fc8000f8e000c */
[----:B------:R-:W-:Y:S01]  /*89e0*/  IMAD R11, R226, UR5, R13 ;  /* 0x00000005e20b7c24 */ /* 0x000fe2000f8e020d */
[----:B------:R-:W-:-:S04]  /*89f0*/  LEA R38, P5, R12, UR6, 0x1 ;  /* 0x000000060c267c11 */ /* 0x000fc8000f8a08ff */
[----:B------:R-:W-:Y:S01]  /*8a00*/  LEA.HI.X R11, R12, UR7, R11, 0x1, P5 ;  /* 0x000000070c0b7c11 */ /* 0x000fe2000a8f0c0b */
[----:B------:R0:W1:Y:S04]  /*8a10*/  SHFL.IDX PT, R40, R38, RZ, 0x181f ;  /* 0x00181fff26287589 */ /* 0x00006800000e0000 */
[----:B------:R0:W2:Y:S01]  /*8a20*/  SHFL.IDX PT, R39, R11, RZ, 0x181f ;  /* 0x00181fff0b277589 */ /* 0x0000a200000e0000 */
[----:B----4-:R-:W-:-:S05]  /*8a30*/  IMAD.IADD R95, R95, 0x1, -R14 ;  /* 0x000000015f5f7824 */ /* 0x010fca00078e0a0e */
[----:B------:R-:W-:-:S13]  /*8a40*/  ISETP.GE.AND P4, PT, R95, 0x1, PT ;  /* 0x000000015f00780c */ /* 0x000fda0003f86270 */
[----:B012---:R-:W-:Y:S05]  /*8a50*/  @!P4 BRA `(.L_x_1634) ;  /* 0x000000000054c947 */ /* 0x007fea0003800000 */
[----:B------:R-:W-:Y:S02]  /*8a60*/  ULDC UR4, c[0x0][0x2f4] ;  /* 0x0000bd0000047ab9 */ /* 0x000fe40000000800 */
[----:B------:R-:W-:Y:S02]  /*8a70*/  ISETP.GE.AND P6, PT, R18, UR4, PT ;  /* 0x0000000412007c0c */ /* 0x000fe4000bfc6270 */
[----:B------:R-:W-:-:S11]  /*8a80*/  ISETP.GE.AND P5, PT, R203, UR4, PT ;  /* 0x00000004cb007c0c */ /* 0x000fd6000bfa6270 */
[----:B------:R-:W0:Y:S01]  /*8a90*/  @!P6 LDS.128 R12, [R90+0x400] ;  /* 0x000400005a0ce984 */ /* 0x000e220000000c00 */
[----:B------:R-:W-:-:S04]  /*8aa0*/  @!P6 LEA R36, P4, R18, R40, 0x1 ;  /* 0x000000281224e211 */ /* 0x000fc800078808ff */
[----:B------:R-:W-:Y:S02]  /*8ab0*/  @!P6 LEA.HI.X R37, R18, R39, R19, 0x1, P4 ;  /* 0x000000271225e211 */ /* 0x000fe400020f0c13 */
[----:B------:R-:W-:-:S03]  /*8ac0*/  ISETP.GE.AND P4, PT, R22, UR4, PT ;  /* 0x0000000416007c0c */ /* 0x000fc6000bf86270 */
[----:B0-----:R0:W-:Y:S04]  /*8ad0*/  @!P6 ST.E.128 desc[UR60][R36.64], R12 ;  /* 0x0000000c2400e985 */ /* 0x0011e8000c101d3c */
[----:B------:R-:W1:Y:S01]  /*8ae0*/  @!P5 LDS.128 R12, [R90+0x2400] ;  /* 0x002400005a0cd984 */ /* 0x000e620000000c00 */
[----:B0-----:R-:W-:-:S04]  /*8af0*/  @!P5 LEA R36, P6, R201, R40, 0x1 ;  /* 0x00000028c924d211 */ /* 0x001fc800078c08ff */
[----:B------:R-:W-:-:S05]  /*8b00*/  @!P5 LEA.HI.X R37, R201, R39, R224, 0x1, P6 ;  /* 0x00000027c925d211 */ /* 0x000fca00030f0ce0 */
[----:B-1----:R0:W-:Y:S01]  /*8b10*/  @!P5 ST.E.128 desc[UR60][R36.64], R12 ;  /* 0x0000000c2400d985 */ /* 0x0021e2000c101d3c */
[----:B------:R-:W-:-:S03]  /*8b20*/  ISETP.GE.AND P5, PT, R23, UR4, PT ;  /* 0x0000000417007c0c */ /* 0x000fc6000bfa6270 */
[----:B------:R-:W1:Y:S01]  /*8b30*/  @!P4 LDS.128 R12, [R90+0x4400] ;  /* 0x004400005a0cc984 */ /* 0x000e620000000c00 */
[----:B0-----:R-:W-:-:S04]  /*8b40*/  @!P4 LEA R36, P6, R22, R40, 0x1 ;  /* 0x000000281624c211 */ /* 0x001fc800078c08ff */
[----:B-----5:R-:W-:-:S05]  /*8b50*/  @!P4 LEA.HI.X R37, R22, R39, R41, 0x1, P6 ;  /* 0x000000271625c211 */ /* 0x020fca00030f0c29 */
[----:B-1----:R0:W-:Y:S04]  /*8b60*/  @!P4 ST.E.128 desc[UR60][R36.64], R12 ;  /* 0x0000000c2400c985 */ /* 0x0021e8000c101d3c */
[----:B------:R-:W1:Y:S01]  /*8b70*/  @!P5 LDS.128 R12, [R90+0x6400] ;  /* 0x006400005a0cd984 */ /* 0x000e620000000c00 */
[----:B0-----:R-:W-:-:S04]  /*8b80*/  @!P5 LEA R36, P4, R23, R40, 0x1 ;  /* 0x000000281724d211 */ /* 0x001fc800078808ff */
[----:B------:R-:W-:-:S05]  /*8b90*/  @!P5 LEA.HI.X R37, R23, R39, R229, 0x1, P4 ;  /* 0x000000271725d211 */ /* 0x000fca00020f0ce5 */
[----:B-1----:R0:W-:Y:S04]  /*8ba0*/  @!P5 ST.E.128 desc[UR60][R36.64], R12 ;  /* 0x0000000c2400d985 */ /* 0x0021e8000c101d3c */
.L_x_1634:
[----:B------:R-:W-:Y:S05]  /*8bb0*/  BSYNC B0 ;  /* 0x0000000000007941 */ /* 0x000fea0003800000 */
.L_x_1633:
[----:B------:R-:W-:Y:S01]  /*8bc0*/  ISETP.GE.AND P4, PT, R95, 0x21, PT ;  /* 0x000000215f00780c */ /* 0x000fe20003f86270 */
[----:B------:R-:W1:Y:S01]  /*8bd0*/  SHFL.IDX PT, R11, R11, 0x1, 0x181f ;  /* 0x00381f000b0b7f89 */ /* 0x000e6200000e0000 */
[----:B------:R-:W-:Y:S03]  /*8be0*/  BSSY B0, `(.L_x_1635) ;  /* 0x0000018000007945 */ /* 0x000fe60003800000 */
[----:B------:R-:W2:Y:S08]  /*8bf0*/  SHFL.IDX PT, R38, R38, 0x1, 0x181f ;  /* 0x00381f0026267f89 */ /* 0x000eb000000e0000 */
[----:B------:R-:W-:Y:S05]  /*8c00*/  @!P4 BRA `(.L_x_1636) ;  /* 0x000000000054c947 */ /* 0x000fea0003800000 */
[----:B------:R-:W-:Y:S02]  /*8c10*/  ULDC UR4, c[0x0][0x2f4] ;  /* 0x0000bd0000047ab9 */ /* 0x000fe40000000800 */
[----:B------:R-:W-:Y:S02]  /*8c20*/  ISETP.GE.AND P6, PT, R18, UR4, PT ;  /* 0x0000000412007c0c */ /* 0x000fe4000bfc6270 */
[----:B------:R-:W-:-:S11]  /*8c30*/  ISETP.GE.AND P5, PT, R203, UR4, PT ;  /* 0x00000004cb007c0c */ /* 0x000fd6000bfa6270 */
[----:B0-----:R-:W0:Y:S01]  /*8c40*/  @!P6 LDS.128 R12, [R90+0x1400] ;  /* 0x001400005a0ce984 */ /* 0x001e220000000c00 */
[----:B--2---:R-:W-:-:S04]  /*8c50*/  @!P6 LEA R36, P4, R18, R38, 0x1 ;  /* 0x000000261224e211 */ /* 0x004fc800078808ff */
[----:B-1----:R-:W-:Y:S02]  /*8c60*/  @!P6 LEA.HI.X R37, R18, R11, R19, 0x1, P4 ;  /* 0x0000000b1225e211 */ /* 0x002fe400020f0c13 */
        /* <DEDUP_REMOVED lines=15> */
.L_x_1636:
[----:B------:R-:W-:Y:S05]  /*8d60*/  BSYNC B0 ;  /* 0x0000000000007941 */ /* 0x000fea0003800000 */
.L_x_1635:
[----:B0--3--:R-:W3:Y:S01]  /*8d70*/  LDL.LU R12, [R1+0x50] ;  /* 0x00005000010c7983 */ /* 0x009ee20000300800 */
[----:B------:R-:W-:Y:S01]  /*8d80*/  VIADD R200, R200, 0x1 ;  /* 0x00000001c8c87836 */ /* 0x000fe20000000000 */
[----:B------:R-:W-:Y:S01]  /*8d90*/  @!P0 IADD3 R88, R88, 0x308c0, RZ ;  /* 0x000308c058588810 */ /* 0x000fe20007ffe0ff */
[----:B------:R-:W-:Y:S01]  /*8da0*/  @!PT LDS RZ, [RZ] ;  /* 0x00000000fffff984 */ /* 0x000fe20000000800 */
[----:B------:R-:W-:Y:S01]  /*8db0*/  @!PT LDS RZ, [RZ] ;  /* 0x00000000fffff984 */ /* 0x000fe20000000800 */
[----:B------:R-:W-:Y:S01]  /*8dc0*/  @!PT LDS RZ, [RZ] ;  /* 0x00000000fffff984 */ /* 0x000fe20000000800 */
[----:B------:R-:W-:Y:S01]  /*8dd0*/  @!PT LDS RZ, [RZ] ;  /* 0x00000000fffff984 */ /* 0x000fe20000000800 */
[----:B------:R0:W-:Y:S06]  /*8de0*/  MEMBAR.ALL.CTA ;  /* 0x0000000000007992 */ /* 0x0001ec0000008000 */
[----:B0-----:R-:W0:Y:S02]  /*8df0*/  FENCE.VIEW.ASYNC.S ;  /* 0x00000000000073c6 */ /* 0x001e240000000000 */
[----:B0-----:R0:W-:Y:S01]  /*8e00*/  BAR.SYNC.DEFER_BLOCKING R94, 0x80 ;  /* 0x0002005e0000751d */ /* 0x0011e20000010000 */
[----:B------:R-:W-:-:S02]  /*8e10*/  ISETP.NE.AND P4, PT, R200, 0x2, PT ;  /* 0x00000002c800780c */ /* 0x000fc40003f85270 */
[----:B------:R-:W-:Y:S02]  /*8e20*/  @!P0 PRMT R88, RZ, 0x654, R88 ;  /* 0x00000654ff588816 */ /* 0x000fe40000000058 */
[----:B-1----:R-:W-:Y:S02]  /*8e30*/  SEL R11, RZ, 0x1, P4 ;  /* 0x00000001ff0b7807 */ /* 0x002fe40002000000 */
[----:B------:R-:W-:Y:S01]  /*8e40*/  SEL R200, R200, RZ, P4 ;  /* 0x000000ffc8c87207 */ /* 0x000fe20002000000 */
[----:B------:R0:W-:Y:S01]  /*8e50*/  @!P0 SYNCS.ARRIVE.TRANS64.RED.A1T0 RZ, [R88+URZ], RZ ;  /* 0x000000ff58ff89a7 */ /* 0x0001e2000810043f */
[----:B------:R-:W-:Y:S02]  /*8e60*/  PLOP3.LUT P0, PT, PT, PT, PT, 0x8, 0x0 ;  /* 0x000000000000781c */ /* 0x000fe40003f0e170 */
[----:B---3--:R-:W-:-:S05]  /*8e70*/  LOP3.LUT R12, R12, R11, RZ, 0x3c, !PT ;  /* 0x0000000b0c0c7212 */ /* 0x008fca00078e3cff */
[----:B------:R0:W-:Y:S01]  /*8e80*/  STL [R1+0x50], R12 ;  /* 0x0000500c01007387 */ /* 0x0001e20000100800 */
[----:B------:R-:W-:Y:S05]  /*8e90*/  @P3 BRA `(.L_x_1637) ;  /* 0xffffffa000343947 */ /* 0x000fea000383ffff */
.L_x_1551:
[----:B------:R-:W3:Y:S01]  /*8ea0*/  LDL R11, [R1+0x5c] ;  /* 0x00005c00010b7983 */ /* 0x000ee20000100800 */
[----:B------:R-:W1:Y:S01]  /*8eb0*/  LDC R0, c[0x0][0x448] ;  /* 0x00011200ff007b82 */ /* 0x000e620000000800 */
[----:B------:R-:W-:Y:S01]  /*8ec0*/  IADD3 R7, R220, 0x1, -R219 ;  /* 0x00000001dc077810 */ /* 0x000fe20007ffe8db */
[----:B------:R-:W-:Y:S06]  /*8ed0*/  BSSY B0, `(.L_x_1638) ;  /* 0x000000d000007945 */ /* 0x000fec0003800000 */
[----:B------:R-:W4:Y:S01]  /*8ee0*/  LDC.64 R2, c[0x0][0x9e0] ;  /* 0x00027800ff027b82 */ /* 0x000f220000000a00 */
[----:B-1----:R-:W-:-:S02]  /*8ef0*/  ISETP.NE.AND P1, PT, R0, 0x1, PT ;  /* 0x000000010000780c */ /* 0x002fc40003f25270 */
[----:B----4-:R-:W-:-:S11]  /*8f00*/  ISETP.GE.AND P2, PT, R3, 0x1, PT ;  /* 0x000000010300780c */ /* 0x010fd60003f46270 */
[----:B------:R-:W1:Y:S08]  /*8f10*/  @P1 LDC R5, c[0x0][0x44c] ;  /* 0x00011300ff051b82 */ /* 0x000e700000000800 */
[----:B------:R-:W4:Y:S01]  /*8f20*/  @P1 LDC R4, c[0x0][0x450] ;  /* 0x00011400ff041b82 */ /* 0x000f220000000800 */
[----:B---3--:R-:W-:-:S04]  /*8f30*/  VIADD R0, R11, 0x7f ;  /* 0x0000007f0b007836 */ /* 0x008fc80000000000 */
[----:B-1----:R-:W-:-:S05]  /*8f40*/  @P1 IMAD.HI.U32 R5, R0, R5, RZ ;  /* 0x0000000500051227 */ /* 0x002fca00078e00ff */
[----:B----4-:R-:W-:-:S05]  /*8f50*/  @P1 SHF.R.U32.HI R0, RZ, R4, R5 ;  /* 0x00000004ff001219 */ /* 0x010fca0000011605 */
[----:B------:R-:W-:Y:S01]  /*8f60*/  IMAD.IADD R7, R7, 0x1, R0 ;  /* 0x0000000107077824 */ /* 0x000fe200078e0200 */
[----:B------:R-:W-:Y:S06]  /*8f70*/  @P0 BRA `(.L_x_1639) ;  /* 0x0000000000080947 */ /* 0x000fec0003800000 */
[----:B------:R-:W1:Y:S02]  /*8f80*/  FENCE.VIEW.ASYNC.G ;  /* 0x00000000000073c6 */ /* 0x000e640000000100 */
[----:B-1----:R-:W-:Y:S06]  /*8f90*/  BAR.ARV 0xc, 0x180 ;  /* 0x0306000000007b1d */ /* 0x002fec0000002000 */
.L_x_1639:
[----:B------:R-:W-:Y:S05]  /*8fa0*/  BSYNC B0 ;  /* 0x0000000000007941 */ /* 0x000fea0003800000 */
.L_x_1638:
[----:B------:R-:W-:Y:S01]  /*8fb0*/  IMAD.IADD R2, R7, 0x1, R2 ;  /* 0x0000000107027824 */ /* 0x000fe200078e0202 */
[----:B------:R-:W-:Y:S06]  /*8fc0*/  @!P2 BRA `(.L_x_1640) ;  /* 0x000000000048a947 */ /* 0x000fec0003800000 */
[C---:B------:R-:W-:Y:S01]  /*8fd0*/  ISETP.GT.AND P0, PT, R7.reuse, RZ, PT ;  /* 0x000000ff0700720c */ /* 0x040fe20003f04270 */
[----:B------:R-:W-:Y:S01]  /*8fe0*/  BSSY B0, `(.L_x_1641) ;  /* 0x000000e000007945 */ /* 0x000fe20003800000 */
[----:B------:R-:W-:-:S11]  /*8ff0*/  IADD3 R0, R7, -0x1, RZ ;  /* 0xffffffff07007810 */ /* 0x000fd60007ffe0ff */
[----:B------:R-:W-:Y:S05]  /*9000*/  @P0 BRA `(.L_x_1642) ;  /* 0x00000000001c0947 */ /* 0x000fea0003800000 */
[----:B------:R-:W-:Y:S01]  /*9010*/  ISETP.NE.AND P0, PT, R3, 0x1, PT ;  /* 0x000000010300780c */ /* 0x000fe20003f05270 */
[----:B------:R-:W-:-:S12]  /*9020*/  IMAD.MOV R7, RZ, RZ, -R7 ;  /* 0x000000ffff077224 */ /* 0x000fd800078e0a07 */
[----:B------:R-:W1:Y:S02]  /*9030*/  @P0 LDC.64 R4, c[0x0][0x9e8] ;  /* 0x00027a00ff040b82 */ /* 0x000e640000000a00 */
[----:B-1----:R-:W-:-:S05]  /*9040*/  @P0 IMAD.HI.U32 R4, R7, R4, RZ ;  /* 0x0000000407040227 */ /* 0x002fca00078e00ff */
[----:B------:R-:W-:-:S04]  /*9050*/  @P0 SHF.R.U32.HI R7, RZ, R5, R4 ;  /* 0x00000005ff070219 */ /* 0x000fc80000011604 */
[----:B------:R-:W-:Y:S01]  /*9060*/  LOP3.LUT R0, RZ, R7, RZ, 0x33, !PT ;  /* 0x00000007ff007212 */ /* 0x000fe200078e33ff */
[----:B------:R-:W-:Y:S06]  /*9070*/  BRA `(.L_x_1643) ;  /* 0x0000000000107947 */ /* 0x000fec0003800000 */
.L_x_1642:
[----:B------:R-:W-:-:S13]  /*9080*/  ISETP.NE.AND P0, PT, R3, 0x1, PT ;  /* 0x000000010300780c */ /* 0x000fda0003f05270 */
[----:B------:R-:W1:Y:S02]  /*9090*/  @P0 LDC.64 R4, c[0x0][0x9e8] ;  /* 0x00027a00ff040b82 */ /* 0x000e640000000a00 */
[----:B-1----:R-:W-:-:S05]  /*90a0*/  @P0 IMAD.HI.U32 R4, R0, R4, RZ ;  /* 0x0000000400040227 */ /* 0x002fca00078e00ff */
[----:B------:R-:W-:-:S07]  /*90b0*/  @P0 SHF.R.U32.HI R0, RZ, R5, R4 ;  /* 0x00000005ff000219 */ /* 0x000fce0000011604 */
.L_x_1643:
[----:B------:R-:W-:Y:S05]  /*90c0*/  BSYNC B0 ;  /* 0x0000000000007941 */ /* 0x000fea0003800000 */
.L_x_1641:
[----:B------:R-:W-:-:S05]  /*90d0*/  IMAD R5, R0, R3, R3 ;  /* 0x0000000300057224 */ /* 0x000fca00078e0203 */
[----:B------:R-:W-:-:S07]  /*90e0*/  VIMNMX R2, R2, R5, PT ;  /* 0x0000000502027248 */ /* 0x000fce0003fe0100 */
.L_x_1640:
[----:B------:R-:W1:Y:S01]  /*90f0*/  @P1 LDC R0, c[0x0][0x44c] ;  /* 0x00011300ff001b82 */ /* 0x000e620000000800 */
[----:B------:R-:W-:Y:S01]  /*9100*/  VIADD R2, R2, 0x3f ;  /* 0x0000003f02027836 */ /* 0x000fe20000000000 */
[----:B------:R-:W-:Y:S01]  /*9110*/  ULDC UR4, c[0x0][0x9dc] ;  /* 0x0002770000047ab9 */ /* 0x000fe20000000800 */
[----:B------:R-:W-:-:S03]  /*9120*/  IMAD.MOV.U32 R7, RZ, RZ, R11 ;  /* 0x000000ffff077224 */ /* 0x000fc600078e000b */
[----:B------:R-:W-:Y:S02]  /*9130*/  SHF.R.S32.HI R5, RZ, 0x1f, R2 ;  /* 0x0000001fff057819 */ /* 0x000fe40000011402 */
[----:B------:R-:W3:Y:S02]  /*9140*/  @P1 LDC R9, c[0x0][0x450] ;  /* 0x00011400ff091b82 */ /* 0x000ee40000000800 */
[----:B------:R-:W-:Y:S01]  /*9150*/  LEA.HI R5, R5, R2, RZ, 0x6 ;  /* 0x0000000205057211 */ /* 0x000fe200078f30ff */
[----:B-1----:R-:W-:-:S05]  /*9160*/  @P1 IMAD.HI.U32 R0, R11, R0, RZ ;  /* 0x000000000b001227 */ /* 0x002fca00078e00ff */
[----:B---3--:R-:W-:Y:S02]  /*9170*/  @P1 SHF.R.U32.HI R7, RZ, R9, R0 ;  /* 0x00000009ff071219 */ /* 0x008fe40000011600 */
[----:B------:R-:W-:-:S03]  /*9180*/  SHF.R.S32.HI R0, RZ, 0x6, R5 ;  /* 0x00000006ff007819 */ /* 0x000fc60000011405 */
[----:B------:R-:W-:Y:S01]  /*9190*/  IMAD.IADD R2, R156, 0x1, R7 ;  /* 0x000000019c027824 */ /* 0x000fe200078e0207 */
[----:B------:R-:W-:-:S04]  /*91a0*/  VIMNMX R6, R93, R0, PT ;  /* 0x000000005d067248 */ /* 0x000fc80003fe0100 */
[----:B------:R-:W-:Y:S01]  /*91b0*/  IADD3 R0, R2, -UR4, RZ ;  /* 0x8000000402007c10 */ /* 0x000fe2000fffe0ff */
[----:B------:R-:W-:Y:S06]  /*91c0*/  @!P2 BRA `(.L_x_1644) ;  /* 0x000000000044a947 */ /* 0x000fec0003800000 */
[----:B------:R-:W-:Y:S01]  /*91d0*/  ISETP.GT.AND P0, PT, R2, -0x1, PT ;  /* 0xffffffff0200780c */ /* 0x000fe20003f04270 */
[----:B------:R-:W-:-:S12]  /*91e0*/  BSSY B0, `(.L_x_1645) ;  /* 0x000000d000007945 */ /* 0x000fd80003800000 */
[----:B------:R-:W-:Y:S05]  /*91f0*/  @P0 BRA `(.L_x_1646) ;  /* 0x00000000001c0947 */ /* 0x000fea0003800000 */
[----:B------:R-:W-:Y:S02]  /*9200*/  ISETP.NE.AND P0, PT, R3, 0x1, PT ;  /* 0x000000010300780c */ /* 0x000fe40003f05270 */
[----:B------:R-:W-:-:S11]  /*9210*/  LOP3.LUT R7, RZ, R2, RZ, 0x33, !PT ;  /* 0x00000002ff077212 */ /* 0x000fd600078e33ff */
[----:B------:R-:W1:Y:S02]  /*9220*/  @P0 LDC.64 R4, c[0x0][0x9e8] ;  /* 0x00027a00ff040b82 */ /* 0x000e640000000a00 */
[----:B-1----:R-:W-:-:S05]  /*9230*/  @P0 IMAD.HI.U32 R4, R7, R4, RZ ;  /* 0x0000000407040227 */ /* 0x002fca00078e00ff */
[----:B------:R-:W-:-:S04]  /*9240*/  @P0 SHF.R.U32.HI R7, RZ, R5, R4 ;  /* 0x00000005ff070219 */ /* 0x000fc80000011604 */
[----:B------:R-:W-:Y:S01]  /*9250*/  LOP3.LUT R2, RZ, R7, RZ, 0x33, !PT ;  /* 0x00000007ff027212 */ /* 0x000fe200078e33ff */
[----:B------:R-:W-:Y:S06]  /*9260*/  BRA `(.L_x_1647) ;  /* 0x0000000000107947 */ /* 0x000fec0003800000 */
.L_x_1646:
[----:B------:R-:W-:-:S13]  /*9270*/  ISETP.NE.AND P0, PT, R3, 0x1, PT ;  /* 0x000000010300780c */ /* 0x000fda0003f05270 */
[----:B------:R-:W1:Y:S02]  /*9280*/  @P0 LDC.64 R4, c[0x0][0x9e8] ;  /* 0x00027a00ff040b82 */ /* 0x000e640000000a00 */
[----:B-1----:R-:W-:-:S05]  /*9290*/  @P0 IMAD.HI.U32 R4, R2, R4, RZ ;  /* 0x0000000402040227 */ /* 0x002fca00078e00ff */
[----:B------:R-:W-:-:S07]  /*92a0*/  @P0 SHF.R.U32.HI R2, RZ, R5, R4 ;  /* 0x00000005ff020219 */ /* 0x000fce0000011604 */
.L_x_1647:
[----:B------:R-:W-:Y:S05]  /*92b0*/  BSYNC B0 ;  /* 0x0000000000007941 */ /* 0x000fea0003800000 */
.L_x_1645:
[----:B------:R-:W-:-:S05]  /*92c0*/  IMAD R3, R2, R3, RZ ;  /* 0x0000000302037224 */ /* 0x000fca00078e02ff */
[----:B------:R-:W-:-:S07]  /*92d0*/  VIMNMX R0, R0, R3, !PT ;  /* 0x0000000300007248 */ /* 0x000fce0007fe0100 */
.L_x_1644:
[----:B------:R-:W-:Y:S01]  /*92e0*/  SHF.R.S32.HI R3, RZ, 0x1f, R0 ;  /* 0x0000001fff037819 */ /* 0x000fe20000011400 */
[----:B------:R-:W-:Y:S01]  /*92f0*/  BSSY B0, `(.L_x_1648) ;  /* 0x0000027000007945 */ /* 0x000fe20003800000 */
[----:B------:R-:W-:Y:S02]  /*9300*/  IMAD.MOV.U32 R93, RZ, RZ, RZ ;  /* 0x000000ffff5d7224 */ /* 0x000fe400078e00ff */
[----:B------:R-:W-:-:S04]  /*9310*/  LEA.HI R3, R3, R0, RZ, 0x6 ;  /* 0x0000000003037211 */ /* 0x000fc800078f30ff */
[----:B------:R-:W-:-:S04]  /*9320*/  SHF.R.S32.HI R3, RZ, 0x6, R3 ;  /* 0x00000006ff037819 */ /* 0x000fc80000011403 */
[----:B------:R-:W-:-:S04]  /*9330*/  VIMNMX R9, RZ, R3, !PT ;  /* 0x00000003ff097248 */ /* 0x000fc80007fe0100 */
[----:B------:R-:W-:-:S13]  /*9340*/  ISETP.GT.AND P0, PT, R6, R9, PT ;  /* 0x000000090600720c */ /* 0x000fda0003f04270 */
[----:B------:R-:W-:Y:S05]  /*9350*/  @!P0 BRA `(.L_x_1649) ;  /* 0x0000000000808947 */ /* 0x000fea0003800000 */
[----:B------:R-:W3:Y:S01]  /*9360*/  LDL R2, [R1+0x88] ;  /* 0x0000880001027983 */ /* 0x000ee20000100800 */
[----:B------:R-:W-:Y:S01]  /*9370*/  ULDC UR4, c[0x0][0x9f0] ;  /* 0x00027c0000047ab9 */ /* 0x000fe20000000800 */
[----:B---3--:R-:W-:-:S04]  /*9380*/  ISETP.NE.AND P0, PT, R2, RZ, PT ;  /* 0x000000ff0200720c */ /* 0x008fc80003f05270 */
[----:B------:R-:W-:-:S04]  /*9390*/  SEL R11, R2, UR4, P0 ;  /* 0x00000004020b7c07 */ /* 0x000fc80008000000 */
[-C--:B------:R-:W-:Y:S02]  /*93a0*/  IABS R5, R11.reuse ;  /* 0x0000000b00057213 */ /* 0x080fe40000000000 */
[----:B------:R-:W-:Y:S02]  /*93b0*/  IADD3 R0, R11, -0x1, R6 ;  /* 0xffffffff0b007810 */ /* 0x000fe40007ffe006 */
[----:B------:R-:W1:Y:S01]  /*93c0*/  I2F.RP R4, R5 ;  /* 0x0000000500047306 */ /* 0x000e620000209400 */
[----:B------:R-:W-:Y:S02]  /*93d0*/  IABS R10, R11 ;  /* 0x0000000b000a7213 */ /* 0x000fe40000000000 */
[----:B------:R-:W-:-:S05]  /*93e0*/  IMAD.IADD R0, R0, 0x1, -R9 ;  /* 0x0000000100007824 */ /* 0x000fca00078e0a09 */
[----:B-1----:R-:W1:Y:S02]  /*93f0*/  MUFU.RCP R4, R4 ;  /* 0x0000000400047308 */ /* 0x002e640000001000 */
[----:B-1----:R-:W-:Y:S01]  /*9400*/  VIADD R2, R4, 0xffffffe ;  /* 0x0ffffffe04027836 */ /* 0x002fe20000000000 */
[----:B------:R-:W-:-:S05]  /*9410*/  IADD3 R4, RZ, -R10, RZ ;  /* 0x8000000aff047210 */ /* 0x000fca0007ffe0ff */
[----:B------:R1:W3:Y:S02]  /*9420*/  F2I.FTZ.U32.TRUNC.NTZ R3, R2 ;  /* 0x0000000200037305 */ /* 0x0002e4000021f000 */
[----:B-1----:R-:W-:Y:S02]  /*9430*/  IMAD.MOV.U32 R2, RZ, RZ, RZ ;  /* 0x000000ffff027224 */ /* 0x002fe400078e00ff */
[----:B---3--:R-:W-:-:S04]  /*9440*/  IMAD.MOV R8, RZ, RZ, -R3 ;  /* 0x000000ffff087224 */ /* 0x008fc800078e0a03 */
[----:B------:R-:W-:Y:S01]  /*9450*/  IMAD R7, R8, R5, RZ ;  /* 0x0000000508077224 */ /* 0x000fe200078e02ff */
[----:B------:R-:W-:Y:S02]  /*9460*/  IABS R8, R0 ;  /* 0x0000000000087213 */ /* 0x000fe40000000000 */
[----:B------:R-:W-:Y:S01]  /*9470*/  LOP3.LUT R0, R0, R11, RZ, 0x3c, !PT ;  /* 0x0000000b00007212 */ /* 0x000fe200078e3cff */
[----:B------:R-:W-:-:S03]  /*9480*/  IMAD.HI.U32 R3, R3, R7, R2 ;  /* 0x0000000703037227 */ /* 0x000fc600078e0002 */
[----:B------:R-:W-:Y:S01]  /*9490*/  ISETP.GE.AND P2, PT, R0, RZ, PT ;  /* 0x000000ff0000720c */ /* 0x000fe20003f46270 */
        /* <DEDUP_REMOVED lines=12> */
.L_x_1649:
[----:B------:R-:W-:Y:S05]  /*9560*/  BSYNC B0 ;  /* 0x0000000000007941 */ /* 0x000fea0003800000 */
.L_x_1648:
[----:B------:R-:W3:Y:S01]  /*9570*/  LDL R0, [R1+0x94] ;  /* 0x0000940001007983 */ /* 0x000ee20000100800 */
        /* <DEDUP_REMOVED lines=30> */
[----:B0-----:R-:W-:Y:S02]  /*9760*/  CS2R R94, SRZ ;  /* 0x00000000005e7805 */ /* 0x001fe4000001ff00 */
        /* <DEDUP_REMOVED lines=26> */
[----:B-----5:R-:W-:Y:S02]  /*9910*/  CS2R R40, SRZ ;  /* 0x0000000000287805 */ /* 0x020fe4000001ff00 */
[----:B--2---:R-:W-:Y:S02]  /*9920*/  CS2R R38, SRZ ;  /* 0x0000000000267805 */ /* 0x004fe4000001ff00 */
[----:B------:R-:W-:-:S02]  /*9930*/  CS2R R36, SRZ ;  /* 0x0000000000247805 */ /* 0x000fc4000001ff00 */
[----:B------:R-:W-:Y:S02]  /*9940*/  CS2R R34, SRZ ;  /* 0x0000000000227805 */ /* 0x000fe4000001ff00 */
[----:B------:R-:W-:Y:S02]  /*9950*/  CS2R R32, SRZ ;  /* 0x0000000000207805 */ /* 0x000fe4000001ff00 */
[----:B------:R-:W-:Y:S02]  /*9960*/  CS2R R30, SRZ ;  /* 0x00000000001e7805 */ /* 0x000fe4000001ff00 */
[----:B------:R-:W-:Y:S02]  /*9970*/  CS2R R28, SRZ ;  /* 0x00000000001c7805 */ /* 0x000fe4000001ff00 */
[----:B------:R-:W-:Y:S02]  /*9980*/  CS2R R4, SRZ ;  /* 0x0000000000047805 */ /* 0x000fe4000001ff00 */
[----:B------:R-:W-:Y:S01]  /*9990*/  CS2R R152, SRZ ;  /* 0x0000000000987805 */ /* 0x000fe2000001ff00 */
[----:B---3--:R-:W-:-:S05]  /*99a0*/  IMAD R0, R0, R93, R9 ;  /* 0x0000005d00007224 */ /* 0x008fca00078e0209 */
[----:B------:R0:W-:Y:S01]  /*99b0*/  STL [R1+0x7c], R0 ;  /* 0x00007c0001007387 */ /* 0x0001e20000100800 */
[----:B------:R-:W-:-:S04]  /*99c0*/  VIADDMNMX R93, R0, R93, R6, PT ;  /* 0x0000005d005d7246 */ /* 0x000fc80003800106 */
[----:B------:R-:W-:-:S13]  /*99d0*/  ISETP.GT.AND P1, PT, R93, R0, PT ;  /* 0x000000005d00720c */ /* 0x000fda0003f24270 */
[----:B0-----:R-:W-:Y:S05]  /*99e0*/  @!P1 BRA `(.L_x_1650) ;  /* 0x0000016800b89947 */ /* 0x001fea0003800000 */
[----:B------:R-:W0:Y:S01]  /*99f0*/  S2R R0, SR_TID.X ;  /* 0x0000000000007919 */ /* 0x000e220000002100 */
[----:B------:R-:W-:Y:S01]  /*9a00*/  BSSY B6, `(.L_x_1651) ;  /* 0x0000020000067945 */ /* 0x000fe20003800000 */
[----:B0-----:R-:W-:-:S05]  /*9a10*/  VIADD R0, R0, 0xffffff80 ;  /* 0xffffff8000007836 */ /* 0x001fca0000000000 */
[----:B------:R-:W-:-:S04]  /*9a20*/  SHF.R.S32.HI R3, RZ, 0x1f, R0 ;  /* 0x0000001fff037819 */ /* 0x000fc80000011400 */
[----:B------:R-:W-:-:S04]  /*9a30*/  LEA.HI R3, R3, R0, RZ, 0x7 ;  /* 0x0000000003037211 */ /* 0x000fc800078f38ff */
[----:B------:R-:W-:-:S06]  /*9a40*/  SHF.R.S32.HI R0, RZ, 0x7, R3 ;  /* 0x00000007ff007819 */ /* 0x000fcc0000011403 */
[----:B------:R-:W0:Y:S02]  /*9a50*/  SHFL.IDX PT, R0, R0, RZ, 0x1f ;  /* 0x00001fff00007589 */ /* 0x000e2400000e0000 */
[----:B0-----:R-:W-:-:S04]  /*9a60*/  LEA.HI R2, R0, R0, RZ, 0x1 ;  /* 0x0000000000027211 */ /* 0x001fc800078f08ff */
[----:B------:R-:W-:Y:S01]  /*9a70*/  LOP3.LUT R3, R2, 0x1e, RZ, 0xc0, !PT ;  /* 0x0000001e02037812 */ /* 0x000fe200078ec0ff */
[----:B------:R-:W-:-:S03]  /*9a80*/  VIADD R2, R17, 0x10400 ;  /* 0x0001040011027836 */ /* 0x000fc60000000000 */
[----:B------:R-:W-:Y:S02]  /*9a90*/  IADD3 R3, R0, -R3, RZ ;  /* 0x8000000300037210 */ /* 0x000fe40007ffe0ff */
[----:B------:R-:W-:-:S03]  /*9aa0*/  LOP3.LUT P0, RZ, R2, 0x3ff, RZ, 0xc0, !PT ;  /* 0x000003ff02ff7812 */ /* 0x000fc6000780c0ff */
[----:B------:R-:W-:Y:S01]  /*9ab0*/  IMAD R3, R3, 0x2000, R2 ;  /* 0x0000200003037824 */ /* 0x000fe200078e0202 */
[----:B------:R-:W-:-:S04]  /*9ac0*/  P2R R24, PR, RZ, 0x1 ;  /* 0x00000001ff187803 */ /* 0x000fc80000000000 */
        /* <DEDUP_REMOVED lines=12> */
[----:B------:R-:W-:Y:S01]  /*9b90*/  MOV R13, RZ ;  /* 0x000000ff000d7202 */ /* 0x000fe20000000f00 */
[----:B------:R-:W-:-:S02]  /*9ba0*/  IMAD.U32 R10, RZ, RZ, UR4 ;  /* 0x00000004ff0a7e24 */ /* 0x000fc4000f8e00ff */
[----:B------:R-:W-:Y:S02]  /*9bb0*/  IMAD.U32 R11, RZ, RZ, UR5 ;  /* 0x00000005ff0b7e24 */ /* 0x000fe4000f8e00ff */
[----:B------:R-:W-:Y:S02]  /*9bc0*/  IMAD.MOV.U32 R8, RZ, RZ, 0x70 ;  /* 0x00000070ff087424 */ /* 0x000fe400078e00ff */
[----:B------:R-:W-:-:S07]  /*9bd0*/  IMAD.MOV.U32 R12, RZ, RZ, 0x1 ;  /* 0x00000001ff0c7424 */ /* 0x000fce00078e00ff */
[----:B------:R-:W-:-:S07]  /*9be0*/  LEPC R20, `(.L_x_1652) ;  /* 0x000000001014794e */ /* 0x000fce0000000000 */
[----:B0-----:R-:W-:Y:S05]  /*9bf0*/  CALL.ABS.NOINC R14 ;  /* 0x000000000e007343 */ /* 0x001fea0003c00000 */
.L_x_1652:
[----:B------:R-:W-:Y:S05]  /*9c00*/  BSYNC B6 ;  /* 0x0000000000067941 */ /* 0x000fea0003800000 */
.L_x_1651:
        /* <DEDUP_REMOVED lines=13> */
.L_x_1656:
[----:B-1----:R1:W2:Y:S02]  /*9ce0*/  SYNCS.PHASECHK.TRANS64.TRYWAIT P0, [R17+URZ+0x30800], R0 ;  /* 0x03080000110075a7 */ /* 0x0022a4000800017f */
[----:B--2---:R-:W-:Y:S05]  /*9cf0*/  @!P0 NANOSLEEP.SYNCS 0x989680 ;  /* 0x009896800000895d */ /* 0x004fea0003900000 */
[----:B------:R-:W2:Y:S02]  /*9d00*/  @!P0 SYNCS.PHASECHK.TRANS64 P0, [R17+URZ+0x30800], R0 ;  /* 0x03080000110085a7 */ /* 0x000ea4000800007f */
[----:B--2---:R-:W-:Y:S05]  /*9d10*/  @!P0 BRA `(.L_x_1656) ;  /* 0xfffffffc00f08947 */ /* 0x004fea000383ffff */
.L_x_1655:
[----:B------:R-:W-:Y:S05]  /*9d20*/  BSYNC B0 ;  /* 0x0000000000007941 */ /* 0x000fea0003800000 */
.L_x_1654:
[----:B------:R-:W-:Y:S05]  /*9d30*/  BRA `(.L_x_1657) ;  /* 0x0000009400887947 */ /* 0x000fea0003800000 */
.L_x_1653:
[----:B------:R-:W-:Y:S01]  /*9d40*/  ISETP.NE.AND P0, PT, R24, RZ, PT ;  /* 0x000000ff1800720c */ /* 0x000fe20003f05270 */
[----:B------:R-:W-:Y:S01]  /*9d50*/  ULDC.64 UR4, c[0x0][0x3f8] ;  /* 0x0000fe0000047ab9 */ /* 0x000fe20000000a00 */
[----:B------:R-:W-:Y:S01]  /*9d60*/  SHF.R.S32.HI R0, RZ, 0x1f, R92 ;  /* 0x0000001fff007819 */ /* 0x000fe2000001145c */
[----:B------:R-:W-:Y:S01]  /*9d70*/  ULDC.64 UR6, c[0x0][0x408] ;  /* 0x0001020000067ab9 */ /* 0x000fe20000000a00 */
[----:B------:R-:W-:Y:S01]  /*9d80*/  IMAD.WIDE.U32 R24, R92, UR4, RZ ;  /* 0x000000045c187c25 */ /* 0x000fe2000f8e00ff */
[----:B------:R-:W-:Y:S03]  /*9d90*/  BSSY B6, `(.L_x_1658) ;  /* 0x0000019000067945 */ /* 0x000fe60003800000 */
[C---:B------:R-:W-:Y:S02]  /*9da0*/  IMAD R3, R0.reuse, UR4, RZ ;  /* 0x0000000400037c24 */ /* 0x040fe4000f8e02ff */
[----:B------:R-:W-:-:S02]  /*9db0*/  IMAD R5, R0, UR6, RZ ;  /* 0x0000000600057c24 */ /* 0x000fc4000f8e02ff */
[C---:B------:R-:W-:Y:S02]  /*9dc0*/  IMAD R3, R92.reuse, UR5, R3 ;  /* 0x000000055c037c24 */ /* 0x040fe4000f8e0203 */
[C---:B------:R-:W-:Y:S02]  /*9dd0*/  IMAD R5, R92.reuse, UR7, R5 ;  /* 0x000000075c057c24 */ /* 0x040fe4000f8e0205 */
[----:B------:R-:W-:-:S04]  /*9de0*/  IMAD.WIDE.U32 R26, R92, UR6, RZ ;  /* 0x000000065c1a7c25 */ /* 0x000fc8000f8e00ff */
[----:B------:R-:W-:Y:S02]  /*9df0*/  IMAD.IADD R33, R3, 0x1, R25 ;  /* 0x0000000103217824 */ /* 0x000fe400078e0219 */
[----:B------:R-:W-:Y:S01]  /*9e00*/  IMAD.IADD R29, R5, 0x1, R27 ;  /* 0x00000001051d7824 */ /* 0x000fe200078e021b */
[----:B------:R-:W-:Y:S06]  /*9e10*/  @!P0 BRA `(.L_x_1659) ;  /* 0x0000000000408947 */ /* 0x000fec0003800000 */
        /* <DEDUP_REMOVED lines=8> */
[----:B------:R-:W-:Y:S01]  /*9ea0*/  MOV R8, 0x70 ;  /* 0x0000007000087802 */ /* 0x000fe20000000f00 */
[----:B------:R-:W-:Y:S02]  /*9eb0*/  IMAD.U32 R7, RZ, RZ, UR7 ;  /* 0x00000007ff077e24 */ /* 0x000fe4000f8e00ff */
[----:B------:R-:W-:-:S02]  /*9ec0*/  IMAD.U32 R10, RZ, RZ, UR4 ;  /* 0x00000004ff0a7e24 */ /* 0x000fc4000f8e00ff */
[----:B------:R-:W-:Y:S02]  /*9ed0*/  IMAD.U32 R11, RZ, RZ, UR5 ;  /* 0x00000005ff0b7e24 */ /* 0x000fe4000f8e00ff */
[----:B------:R-:W-:Y:S02]  /*9ee0*/  IMAD.MOV.U32 R12, RZ, RZ, 0x1 ;  /* 0x00000001ff0c7424 */ /* 0x000fe400078e00ff */
[----:B------:R-:W-:-:S07]  /*9ef0*/  IMAD.MOV.U32 R13, RZ, RZ, RZ ;  /* 0x000000ffff0d7224 */ /* 0x000fce00078e00ff */
[----:B------:R-:W-:-:S07]  /*9f00*/  LEPC R20, `(.L_x_1659) ;  /* 0x000000001014794e */ /* 0x000fce0000000000 */
[----:B0-----:R-:W-:Y:S05]  /*9f10*/  CALL.ABS.NOINC R14 ;  /* 0x000000000e007343 */ /* 0x001fea0003c00000 */
.L_x_1659:
[----:B------:R-:W-:Y:S05]  /*9f20*/  BSYNC B6 ;  /* 0x0000000000067941 */ /* 0x000fea0003800000 */
.L_x_1658:
[----:B------:R-:W2:Y:S01]  /*9f30*/  LDL R28, [R1+0x5c] ;  /* 0x00005c00011c7983 */ /* 0x000ea20000100800 */
[----:B------:R-:W-:-:S03]  /*9f40*/  ULDC.U8 UR4, c[0x0][0x410] ;  /* 0x0001040000047ab9 */ /* 0x000fc60000000000 */
[----:B------:R-:W2:Y:S04]  /*9f50*/  LDL R21, [R1+0x10] ;  /* 0x0000100001157983 */ /* 0x000ea80000100800 */
[----:B------:R-:W3:Y:S01]  /*9f60*/  LDL R20, [R1+0x84] ;  /* 0x0000840001147983 */ /* 0x000ee20000100800 */
[----:B------:R-:W-:Y:S01]  /*9f70*/  ISETP.NE.AND P0, PT, RZ, UR4, PT ;  /* 0x00000004ff007c0c */ /* 0x000fe2000bf05270 */
[----:B------:R-:W-:Y:S01]  /*9f80*/  BSSY B0, `(.L_x_1660) ;  /* 0x0000935000007945 */ /* 0x000fe20003800000 */
[----:B--2---:R-:W-:-:S04]  /*9f90*/  IMAD.IADD R0, R21, 0x1, R28 ;  /* 0x0000000115007824 */ /* 0x004fc800078e021c */
[----:B---3--:R-:W-:-:S07]  /*9fa0*/  IMAD R3, R20, 0x20, R0 ;  /* 0x0000002014037824 */ /* 0x008fce00078e0200 */
[----:B------:R-:W-:Y:S05]  /*9fb0*/  @!P0 BRA `(.L_x_1661) ;  /* 0x00000048007c8947 */ /* 0x000fea0003800000 */
[----:B------:R-:W0:Y:S01]  /*9fc0*/  LDC R10, c[0x0][0x448] ;  /* 0x00011200ff0a7b82 */ /* 0x000e220000000800 */
[----:B------:R-:W-:Y:S01]  /*9fd0*/  ULDC.64 UR4, c[0x0][0x3f8] ;  /* 0x0000fe0000047ab9 */ /* 0x000fe20000000a00 */
[----:B------:R-:W-:Y:S01]  /*9fe0*/  MOV R32, R24 ;  /* 0x0000001800207202 */ /* 0x000fe20000000f00 */
[----:B------:R-:W-:Y:S01]  /*9ff0*/  ULDC.64 UR6, c[0x0][0x408] ;  /* 0x0001020000067ab9 */ /* 0x000fe20000000a00 */
[----:B0-----:R-:W-:-:S13]  /*a000*/  ISETP.NE.AND P0, PT, R10, 0x1, PT ;  /* 0x000000010a00780c */ /* 0x001fda0003f05270 */
[----:B------:R-:W0:Y:S08]  /*a010*/  @P0 LDC R4, c[0x0][0x44c] ;  /* 0x00011300ff040b82 */ /* 0x000e300000000800 */
[----:B------:R-:W1:Y:S01]  /*a020*/  @P0 LDC R5, c[0x0][0x450] ;  /* 0x00011400ff050b82 */ /* 0x000e620000000800 */
[----:B0-----:R-:W-:-:S05]  /*a030*/  @P0 IMAD.HI.U32 R4, R3, R4, RZ ;  /* 0x0000000403040227 */ /* 0x001fca00078e00ff */
[----:B-1----:R-:W-:Y:S01]  /*a040*/  @P0 SHF.R.U32.HI R3, RZ, R5, R4 ;  /* 0x00000005ff030219 */ /* 0x002fe20000011604 */
[----:B------:R-:W-:Y:S02]  /*a050*/  IMAD.MOV.U32 R4, RZ, RZ, R26 ;  /* 0x000000ffff047224 */ /* 0x000fe400078e001a */
[----:B------:R-:W-:Y:S01]  /*a060*/  IMAD.MOV.U32 R5, RZ, RZ, R29 ;  /* 0x000000ffff057224 */ /* 0x000fe200078e001d */
[----:B------:R-:W-:Y:S01]  /*a070*/  SHF.R.S32.HI R6, RZ, 0x1f, R3 ;  /* 0x0000001fff067819 */ /* 0x000fe20000011403 */
[----:B------:R-:W-:-:S04]  /*a080*/  IMAD.WIDE.U32 R32, R3, UR4, R32 ;  /* 0x0000000403207c25 */ /* 0x000fc8000f8e0020 */
[C---:B------:R-:W-:Y:S02]  /*a090*/  IMAD R8, R6.reuse, UR4, RZ ;  /* 0x0000000406087c24 */ /* 0x040fe4000f8e02ff */
[----:B------:R-:W-:Y:S02]  /*a0a0*/  IMAD R6, R6, UR6, RZ ;  /* 0x0000000606067c24 */ /* 0x000fe4000f8e02ff */
[C---:B------:R-:W-:Y:S01]  /*a0b0*/  IMAD R7, R3.reuse, UR5, R8 ;  /* 0x0000000503077c24 */ /* 0x040fe2000f8e0208 */
[----:B------:R-:W-:Y:S01]  /*a0c0*/  ULDC.64 UR4, c[0x0][0x3e8] ;  /* 0x0000fa0000047ab9 */ /* 0x000fe20000000a00 */
[C---:B------:R-:W-:Y:S01]  /*a0d0*/  IMAD.WIDE.U32 R4, R3.reuse, UR6, R4 ;  /* 0x0000000603047c25 */ /* 0x040fe2000f8e0004 */
[----:B------:R-:W-:Y:S01]  /*a0e0*/  LEA R30, P0, R32, UR4, 0x1 ;  /* 0x00000004201e7c11 */ /* 0x000fe2000f8008ff */
[----:B------:R-:W-:Y:S02]  /*a0f0*/  UMOV UR4, 0xffffffff ;  /* 0xffffffff00047882 */ /* 0x000fe40000000000 */
[----:B------:R-:W-:Y:S01]  /*a100*/  IMAD R9, R3, UR7, R6 ;  /* 0x0000000703097c24 */ /* 0x000fe2000f8e0206 */
[----:B------:R-:W-:Y:S01]  /*a110*/  ULDC.64 UR6, c[0x0][0x400] ;  /* 0x0001000000067ab9 */ /* 0x000fe20000000a00 */
[----:B------:R-:W-:Y:S01]  /*a120*/  IMAD.IADD R3, R33, 0x1, R7 ;  /* 0x0000000121037824 */ /* 0x000fe200078e0207 */
[----:B------:R-:W-:Y:S01]  /*a130*/  LEA R31, P1, R4, UR6, 0x1 ;  /* 0x00000006041f7c11 */ /* 0x000fe2000f8208ff */
[----:B------:R-:W-:-:S03]  /*a140*/  IMAD.IADD R33, R5, 0x1, R9 ;  /* 0x0000000105217824 */ /* 0x000fc600078e0209 */
[----:B------:R-:W-:Y:S02]  /*a150*/  LEA.HI.X R32, R32, UR5, R3, 0x1, P0 ;  /* 0x0000000520207c11 */ /* 0x000fe400080f0c03 */
[----:B------:R-:W-:Y:S01]  /*a160*/  LEA.HI.X R33, R4, UR7, R33, 0x1, P1 ;  /* 0x0000000704217c11 */ /* 0x000fe200088f0c21 */
[----:B------:R-:W-:Y:S06]  /*a170*/  BRA.DIV UR4, `(.L_x_1662) ;  /* 0x0000023a046c7947 */ /* 0x000fec000b800000 */
[----:B------:R0:W1:Y:S04]  /*a180*/  SHFL.IDX PT, R9, R32, RZ, 0x181f ;  /* 0x00181fff20097589 */ /* 0x00006800000e0000 */
[----:B------:R0:W2:Y:S04]  /*a190*/  SHFL.IDX PT, R8, R30, RZ, 0x181f ;  /* 0x00181fff1e087589 */ /* 0x0000a800000e0000 */
[----:B------:R0:W3:Y:S04]  /*a1a0*/  SHFL.IDX PT, R26, R33, RZ, 0x181f ;  /* 0x00181fff211a7589 */ /* 0x0000e800000e0000 */
[----:B------:R0:W4:Y:S02]  /*a1b0*/  SHFL.IDX PT, R5, R31, RZ, 0x181f ;  /* 0x00181fff1f057589 */ /* 0x00012400000e0000 */
.L_x_2029:
[----:B------:R-:W-:Y:S01]  /*a1c0*/  IMAD R3, R219, R10, RZ ;  /* 0x0000000adb037224 */ /* 0x000fe200078e02ff */
[----:B------:R-:W-:Y:S01]  /*a1d0*/  BSSY B1, `(.L_x_1663) ;  /* 0x000003c000017945 */ /* 0x000fe20003800000 */
[----:B------:R-:W-:Y:S02]  /*a1e0*/  CS2R R62, SRZ ;  /* 0x00000000003e7805 */ /* 0x000fe4000001ff00 */
[----:B------:R-:W-:Y:S02]  /*a1f0*/  CS2R R66, SRZ ;  /* 0x0000000000427805 */ /* 0x000fe4000001ff00 */
[----:B------:R-:W-:Y:S02]  /*a200*/  CS2R R70, SRZ ;  /* 0x0000000000467805 */ /* 0x000fe4000001ff00 */
[----:B------:R-:W-:Y:S02]  /*a210*/  ISETP.GE.AND P0, PT, R0, R3, PT ;  /* 0x000000030000720c */ /* 0x000fe40003f06270 */
[----:B------:R-:W-:-:S02]  /*a220*/  CS2R R74, SRZ ;  /* 0x00000000004a7805 */ /* 0x000fc4000001ff00 */
[----:B------:R-:W-:Y:S02]  /*a230*/  CS2R R64, SRZ ;  /* 0x0000000000407805 */ /* 0x000fe4000001ff00 */
[----:B------:R-:W-:Y:S02]  /*a240*/  CS2R R68, SRZ ;  /* 0x0000000000447805 */ /* 0x000fe4000001ff00 */
[----:B------:R-:W-:Y:S02]  /*a250*/  CS2R R72, SRZ ;  /* 0x0000000000487805 */ /* 0x000fe4000001ff00 */
[----:B------:R-:W-:-:S03]  /*a260*/  CS2R R76, SRZ ;  /* 0x00000000004c7805 */ /* 0x000fc6000001ff00 */
[----:B------:R-:W-:Y:S05]  /*a270*/  @P0 BRA `(.L_x_1664) ;  /* 0x0000000000c40947 */ /* 0x000fea0003800000 */
[----:B------:R-:W3:Y:S01]  /*a280*/  LDL R7, [R1+0x18] ;  /* 0x0000180001077983 */ /* 0x000ee20000100800 */
[----:B------:R-:W-:-:S03]  /*a290*/  ULDC UR4, c[0x0][0x3f4] ;  /* 0x0000fd0000047ab9 */ /* 0x000fc60000000800 */
[----:B------:R-:W4:Y:S04]  /*a2a0*/  LDL R4, [R1+0x48] ;  /* 0x0000480001047983 */ /* 0x000f280000100800 */
[----:B------:R-:W4:Y:S04]  /*a2b0*/  LDL R29, [R1+0x4c] ;  /* 0x00004c00011d7983 */ /* 0x000f280000100800 */
[----:B------:R-:W4:Y:S04]  /*a2c0*/  LDL R6, [R1+0x9c] ;  /* 0x00009c0001067983 */ /* 0x000f280000100800 */
[----:B------:R-:W4:Y:S04]  /*a2d0*/  LDL R11, [R1+0xa0] ;  /* 0x0000a000010b7983 */ /* 0x000f280000100800 */
[----:B------:R-:W4:Y:S01]  /*a2e0*/  LDL R34, [R1+0x98] ;  /* 0x0000980001227983 */ /* 0x000f220000100800 */
[----:B------:R-:W-:-:S02]  /*a2f0*/  ISETP.GE.AND P3, PT, R204, UR4, PT ;  /* 0x00000004cc007c0c */ /* 0x000fc4000bf66270 */
[----:B------:R-:W-:Y:S02]  /*a300*/  CS2R R74, SRZ ;  /* 0x00000000004a7805 */ /* 0x000fe4000001ff00 */
[----:B------:R-:W-:Y:S02]  /*a310*/  CS2R R76, SRZ ;  /* 0x00000000004c7805 */ /* 0x000fe4000001ff00 */
[----:B------:R-:W-:Y:S02]  /*a320*/  CS2R R70, SRZ ;  /* 0x0000000000467805 */ /* 0x000fe4000001ff00 */
[----:B------:R-:W-:Y:S02]  /*a330*/  CS2R R72, SRZ ;  /* 0x0000000000487805 */ /* 0x000fe4000001ff00 */
[----:B------:R-:W-:Y:S02]  /*a340*/  CS2R R66, SRZ ;  /* 0x0000000000427805 */ /* 0x000fe4000001ff00 */
[----:B------:R-:W-:Y:S01]  /*a350*/  CS2R R68, SRZ ;  /* 0x0000000000447805 */ /* 0x000fe2000001ff00 */
[----:B-12---:R-:W-:Y:S01]  /*a360*/  @!P3 IMAD.WIDE R20, R204, 0x2, R8 ;  /* 0x00000002cc14b825 */ /* 0x006fe200078e0208 */
[----:B------:R-:W-:-:S02]  /*a370*/  CS2R R62, SRZ ;  /* 0x00000000003e7805 */ /* 0x000fc4000001ff00 */
[----:B------:R-:W-:Y:S02]  /*a380*/  CS2R R64, SRZ ;  /* 0x0000000000407805 */ /* 0x000fe4000001ff00 */
[----:B------:R1:W5:Y:S01]  /*a390*/  @!P3 LD.E.64 R74, desc[UR60][R20.64] ;  /* 0x0000003c144ab980 */ /* 0x000362000c101b00 */
[----:B---3--:R-:W-:Y:S02]  /*a3a0*/  ISETP.GE.AND P2, PT, R7, UR4, PT ;  /* 0x0000000407007c0c */ /* 0x008fe4000bf46270 */
[----:B----4-:R-:W-:Y:S02]  /*a3b0*/  ISETP.GE.AND P1, PT, R4, UR4, PT ;  /* 0x0000000404007c0c */ /* 0x010fe4000bf26270 */
[----:B------:R-:W-:-:S09]  /*a3c0*/  ISETP.GE.AND P0, PT, R29, UR4, PT ;  /* 0x000000041d007c0c */ /* 0x000fd2000bf06270 */
[C---:B------:R-:W-:Y:S02]  /*a3d0*/  @!P2 SHF.L.U32 R12, R7.reuse, 0x1, RZ ;  /* 0x00000001070ca819 */ /* 0x040fe400000006ff */
[C---:B------:R-:W-:Y:S01]  /*a3e0*/  @!P1 SHF.L.U64.HI R28, R4.reuse, 0x1, R6 ;  /* 0x00000001041c9819 */ /* 0x040fe20000010206 */
[----:B------:R-:W-:Y:S01]  /*a3f0*/  @!P1 IMAD.SHL.U32 R4, R4, 0x2, RZ ;  /* 0x0000000204049824 */ /* 0x000fe200078e00ff */
[CC--:B------:R-:W-:Y:S01]  /*a400*/  @!P2 IADD3 R14, P4, R8.reuse, R12.reuse, RZ ;  /* 0x0000000c080ea210 */ /* 0x0c0fe20007f9e0ff */
[----:B------:R-:W-:Y:S01]  /*a410*/  @!P3 IMAD.MOV.U32 R6, RZ, RZ, R5 ;  /* 0x000000ffff06b224 */ /* 0x000fe200078e0005 */
[----:B------:R-:W-:Y:S01]  /*a420*/  @!P2 SHF.L.U64.HI R11, R7, 0x1, R11 ;  /* 0x00000001070ba819 */ /* 0x000fe2000001020b */
[----:B------:R-:W-:Y:S01]  /*a430*/  @!P0 IMAD.SHL.U32 R27, R29, 0x2, RZ ;  /* 0x000000021d1b8824 */ /* 0x000fe200078e00ff */
[----:B------:R-:W-:Y:S01]  /*a440*/  @!P2 IADD3 R12, P6, R5, R12, RZ ;  /* 0x0000000c050ca210 */ /* 0x000fe20007fde0ff */
[----:B------:R-:W-:Y:S01]  /*a450*/  @!P3 IMAD.MOV.U32 R7, RZ, RZ, R26 ;  /* 0x000000ffff07b224 */ /* 0x000fe200078e001a */
[----:B------:R-:W-:-:S02]  /*a460*/  @!P1 IADD3 R10, P5, R8, R4, RZ ;  /* 0x00000004080a9210 */ /* 0x000fc40007fbe0ff */
[----:B------:R-:W-:Y:S01]  /*a470*/  @!P2 IADD3.X R15, R9, R11, RZ, P4, !PT ;  /* 0x0000000b090fa210 */ /* 0x000fe200027fe4ff */
[----:B------:R-:W-:-:S04]  /*a480*/  @!P3 IMAD.WIDE R24, R204, 0x2, R6 ;  /* 0x00000002cc18b825 */ /* 0x000fc800078e0206 */
[----:B------:R-:W-:Y:S01]  /*a490*/  @!P2 IMAD.X R13, R26, 0x1, R11, P6 ;  /* 0x000000011a0da824 */ /* 0x000fe200030e060b */
[-C--:B------:R-:W-:Y:S01]  /*a4a0*/  @!P0 IADD3 R6, P6, R8, R27.reuse, RZ ;  /* 0x0000001b08068210 */ /* 0x080fe20007fde0ff */
[----:B------:R-:W-:Y:S01]  /*a4b0*/  @!P1 IMAD.X R11, R9, 0x1, R28, P5 ;  /* 0x00000001090b9824 */ /* 0x000fe200028e061c */
[----:B------:R-:W-:Y:S01]  /*a4c0*/  @!P0 IADD3 R8, P5, R5, R27, RZ ;  /* 0x0000001b05088210 */ /* 0x000fe20007fbe0ff */
[----:B------:R1:W5:Y:S01]  /*a4d0*/  @!P3 LD.E.64 R76, desc[UR60][R24.64] ;  /* 0x0000003c184cb980 */ /* 0x000362000c101b00 */
[----:B------:R-:W-:Y:S02]  /*a4e0*/  @!P0 SHF.L.U64.HI R27, R29, 0x1, R34 ;  /* 0x000000011d1b8819 */ /* 0x000fe40000010222 */
[----:B------:R-:W-:Y:S01]  /*a4f0*/  @!P1 IADD3 R4, P4, R5, R4, RZ ;  /* 0x0000000405049210 */ /* 0x000fe20007f9e0ff */
[----:B------:R1:W5:Y:S02]  /*a500*/  @!P2 LD.E.64 R70, desc[UR60][R14.64] ;  /* 0x0000003c0e46a980 */ /* 0x000364000c101b00 */
[----:B------:R-:W-:Y:S01]  /*a510*/  @!P0 IMAD.X R7, R9, 0x1, R27, P6 ;  /* 0x0000000109078824 */ /* 0x000fe200030e061b */
[C---:B------:R-:W-:Y:S01]  /*a520*/  @!P0 IADD3.X R9, R26.reuse, R27, RZ, P5, !PT ;  /* 0x0000001b1a098210 */ /* 0x040fe20002ffe4ff */
[----:B------:R-:W-:Y:S01]  /*a530*/  @!P1 IMAD.X R5, R26, 0x1, R28, P4 ;  /* 0x000000011a059824 */ /* 0x000fe200020e061c */
[----:B------:R1:W5:Y:S04]  /*a540*/  @!P2 LD.E.64 R72, desc[UR60][R12.64] ;  /* 0x0000003c0c48a980 */ /* 0x000368000c101b00 */
[----:B------:R1:W5:Y:S04]  /*a550*/  @!P1 LD.E.64 R66, desc[UR60][R10.64] ;  /* 0x0000003c0a429980 */ /* 0x000368000c101b00 */
[----:B------:R1:W5:Y:S04]  /*a560*/  @!P1 LD.E.64 R68, desc[UR60][R4.64] ;  /* 0x0000003c04449980 */ /* 0x000368000c101b00 */
[----:B------:R1:W5:Y:S04]  /*a570*/  @!P0 LD.E.64 R62, desc[UR60][R6.64] ;  /* 0x0000003c063e8980 */ /* 0x000368000c101b00 */
[----:B------:R1:W5:Y:S02]  /*a580*/  @!P0 LD.E.64 R64, desc[UR60][R8.64] ;  /* 0x0000003c08408980 */ /* 0x000364000c101b00 */
.L_x_1664:
[----:B------:R-:W-:Y:S05]  /*a590*/  BSYNC B1 ;  /* 0x0000000000017941 */ /* 0x000fea0003800000 */
.L_x_1663:
[----:B-1---5:R-:W-:Y:S01]  /*a5a0*/  IMAD.MOV.U32 R7, RZ, RZ, R67 ;  /* 0x000000ffff077224 */ /* 0x022fe200078e0043 */
[----:B------:R-:W-:Y:S01]  /*a5b0*/  UMOV UR4, 0xffffffff ;  /* 0xffffffff00047882 */ /* 0x000fe20000000000 */
[----:B------:R-:W-:Y:S01]  /*a5c0*/  IMAD.MOV.U32 R4, RZ, RZ, R62 ;  /* 0x000000ffff047224 */ /* 0x000fe200078e003e */
[----:B------:R-:W-:Y:S01]  /*a5d0*/  CS2R R46, SRZ ;  /* 0x00000000002e7805 */ /* 0x000fe2000001ff00 */
[----:B----4-:R-:W-:Y:S01]  /*a5e0*/  IMAD.MOV.U32 R5, RZ, RZ, R63 ;  /* 0x000000ffff057224 */ /* 0x010fe200078e003f */
[----:B------:R-:W-:Y:S01]  /*a5f0*/  PRMT R109, R7, 0x7610, R109 ;  /* 0x00007610076d7816 */ /* 0x000fe2000000006d */
        /* <DEDUP_REMOVED lines=8> */
[----:B------:R-:W-:Y:S01]  /*a680*/  PRMT R92, R7, 0x7610, R92 ;  /* 0x00007610075c7816 */ /* 0x000fe2000000005c */
[----:B------:R-:W-:Y:S01]  /*a690*/  IMAD.MOV.U32 R7, RZ, RZ, R69 ;  /* 0x000000ffff077224 */ /* 0x000fe200078e0045 */
[----:B------:R-:W-:Y:S01]  /*a6a0*/  PRMT R112, R112, 0x5410, R4 ;  /* 0x0000541070707816 */ /* 0x000fe20000000004 */
[----:B------:R-:W-:Y:S01]  /*a6b0*/  IMAD.MOV.U32 R4, RZ, RZ, R64 ;  /* 0x000000ffff047224 */ /* 0x000fe200078e0040 */
[----:B------:R-:W-:Y:S02]  /*a6c0*/  PRMT R111, R111, 0x5410, R5 ;  /* 0x000054106f6f7816 */ /* 0x000fe40000000005 */
[----:B------:R-:W-:Y:S01]  /*a6d0*/  PRMT R91, R6, 0x7610, R91 ;  /* 0x00007610065b7816 */ /* 0x000fe2000000005b */
[----:B------:R-:W-:Y:S01]  /*a6e0*/  IMAD.MOV.U32 R6, RZ, RZ, R68 ;  /* 0x000000ffff067224 */ /* 0x000fe200078e0044 */
[----:B------:R-:W-:Y:S02]  /*a6f0*/  MOV R5, R65 ;  /* 0x0000004100057202 */ /* 0x000fe40000000f00 */
[----:B------:R-:W-:Y:S01]  /*a700*/  PRMT R104, R104, 0x5410, R4 ;  /* 0x0000541068687816 */ /* 0x000fe20000000004 */
[----:B------:R-:W-:Y:S01]  /*a710*/  IMAD.MOV.U32 R4, RZ, RZ, R72 ;  /* 0x000000ffff047224 */ /* 0x000fe200078e0048 */
[----:B------:R-:W-:Y:S01]  /*a720*/  PRMT R98, R98, 0x5410, R5 ;  /* 0x0000541062627816 */ /* 0x000fe20000000005 */
[----:B------:R-:W-:Y:S01]  /*a730*/  IMAD.MOV.U32 R5, RZ, RZ, R73 ;  /* 0x000000ffff057224 */ /* 0x000fe200078e0049 */
[----:B------:R-:W-:Y:S01]  /*a740*/  PRMT R109, R109, 0x5410, R7 ;  /* 0x000054106d6d7816 */ /* 0x000fe20000000007 */
[----:B------:R-:W-:Y:S01]  /*a750*/  IMAD.MOV.U32 R7, RZ, RZ, R77 ;  /* 0x000000ffff077224 */ /* 0x000fe200078e004d */
[----:B------:R-:W-:-:S02]  /*a760*/  PRMT R110, R6, 0x7610, R110 ;  /* 0x00007610066e7816 */ /* 0x000fc4000000006e */
[----:B------:R-:W-:Y:S02]  /*a770*/  MOV R6, R76 ;  /* 0x0000004c00067202 */ /* 0x000fe40000000f00 */
[----:B------:R-:W-:Y:S02]  /*a780*/  PRMT R112, R4, 0x7610, R112 ;  /* 0x0000761004707816 */ /* 0x000fe40000000070 */
[----:B------:R-:W-:Y:S02]  /*a790*/  PRMT R111, R5, 0x7610, R111 ;  /* 0x00007610056f7816 */ /* 0x000fe4000000006f */
[----:B------:R-:W-:Y:S02]  /*a7a0*/  PRMT R91, R91, 0x5410, R6 ;  /* 0x000054105b5b7816 */ /* 0x000fe40000000006 */
[----:B------:R-:W-:Y:S01]  /*a7b0*/  PRMT R92, R92, 0x5410, R7 ;  /* 0x000054105c5c7816 */ /* 0x000fe20000000007 */
[----:B------:R-:W-:Y:S06]  /*a7c0*/  BRA.DIV UR4, `(.L_x_1665) ;  /* 0x00000236044c7947 */ /* 0x000fec000b800000 */
[----:B------:R1:W4:Y:S04]  /*a7d0*/  SHFL.IDX PT, R9, R32, 0x1, 0x181f ;  /* 0x00381f0020097f89 */ /* 0x00032800000e0000 */
[----:B--2---:R1:W2:Y:S04]  /*a7e0*/  SHFL.IDX PT, R8, R30, 0x1, 0x181f ;  /* 0x00381f001e087f89 */ /* 0x0042a800000e0000 */
[----:B---3--:R1:W3:Y:S04]  /*a7f0*/  SHFL.IDX PT, R26, R33, 0x1, 0x181f ;  /* 0x00381f00211a7f89 */ /* 0x0082e800000e0000 */
[----:B------:R1:W0:Y:S02]  /*a800*/  SHFL.IDX PT, R5, R31, 0x1, 0x181f ;  /* 0x00381f001f057f89 */ /* 0x00022400000e0000 */
.L_x_2035:
[----:B------:R-:W-:Y:S01]  /*a810*/  VIADD R4, R0, 0x20 ;  /* 0x0000002000047836 */ /* 0x000fe20000000000 */
        /* <DEDUP_REMOVED lines=8> */
[----:B------:R-:W-:-:S05]  /*a8a0*/  CS2R R60, SRZ ;  /* 0x00000000003c7805 */ /* 0x000fca000001ff00 */
[----:B------:R-:W-:Y:S05]  /*a8b0*/  @P0 BRA `(.L_x_1667) ;  /* 0x0000000000c40947 */ /* 0x000fea0003800000 */
[----:B------:R-:W3:Y:S01]  /*a8c0*/  LDL R10, [R1+0x18] ;  /* 0x00001800010a7983 */ /* 0x000ee20000100800 */
[----:B------:R-:W-:-:S03]  /*a8d0*/  ULDC UR4, c[0x0][0x3f4] ;  /* 0x0000fd0000047ab9 */ /* 0x000fc60000000800 */
[----:B------:R-:W3:Y:S04]  /*a8e0*/  LDL R6, [R1+0x48] ;  /* 0x0000480001067983 */ /* 0x000ee80000100800 */
[----:B------:R-:W3:Y:S04]  /*a8f0*/  LDL R29, [R1+0x4c] ;  /* 0x00004c00011d7983 */ /* 0x000ee80000100800 */
[----:B------:R-:W3:Y:S04]  /*a900*/  LDL R11, [R1+0xa0] ;  /* 0x0000a000010b7983 */ /* 0x000ee80000100800 */
[----:B------:R-:W3:Y:S04]  /*a910*/  LDL R7, [R1+0x9c] ;  /* 0x00009c0001077983 */ /* 0x000ee80000100800 */
[----:B------:R-:W3:Y:S01]  /*a920*/  LDL R34, [R1+0x98] ;  /* 0x0000980001227983 */ /* 0x000ee20000100800 */
[----:B------:R-:W-:-:S02]  /*a930*/  ISETP.GE.AND P3, PT, R204, UR4, PT ;  /* 0x00000004cc007c0c */ /* 0x000fc4000bf66270 */
[----:B------:R-:W-:Y:S02]  /*a940*/  CS2R R58, SRZ ;  /* 0x00000000003a7805 */ /* 0x000fe4000001ff00 */
[----:B------:R-:W-:Y:S02]  /*a950*/  CS2R R60, SRZ ;  /* 0x00000000003c7805 */ /* 0x000fe4000001ff00 */
[----:B------:R-:W-:Y:S02]  /*a960*/  CS2R R54, SRZ ;  /* 0x0000000000367805 */ /* 0x000fe4000001ff00 */
[----:B------:R-:W-:Y:S02]  /*a970*/  CS2R R56, SRZ ;  /* 0x0000000000387805 */ /* 0x000fe4000001ff00 */
[----:B------:R-:W-:Y:S02]  /*a980*/  CS2R R50, SRZ ;  /* 0x0000000000327805 */ /* 0x000fe4000001ff00 */
[----:B------:R-:W-:Y:S01]  /*a990*/  CS2R R52, SRZ ;  /* 0x0000000000347805 */ /* 0x000fe2000001ff00 */
[----:B--2-4-:R-:W-:Y:S01]  /*a9a0*/  @!P3 IMAD.WIDE R20, R204, 0x2, R8 ;  /* 0x00000002cc14b825 */ /* 0x014fe200078e0208 */
[----:B------:R-:W-:-:S02]  /*a9b0*/  CS2R R46, SRZ ;  /* 0x00000000002e7805 */ /* 0x000fc4000001ff00 */
[----:B------:R-:W-:Y:S02]  /*a9c0*/  CS2R R48, SRZ ;  /* 0x0000000000307805 */ /* 0x000fe4000001ff00 */
[----:B------:R2:W5:Y:S01]  /*a9d0*/  @!P3 LD.E.64 R58, desc[UR60][R20.64] ;  /* 0x0000003c143ab980 */ /* 0x000562000c101b00 */
[----:B---3--:R-:W-:Y:S02]  /*a9e0*/  ISETP.GE.AND P2, PT, R10, UR4, PT ;  /* 0x000000040a007c0c */ /* 0x008fe4000bf46270 */
[----:B------:R-:W-:Y:S02]  /*a9f0*/  ISETP.GE.AND P1, PT, R6, UR4, PT ;  /* 0x0000000406007c0c */ /* 0x000fe4000bf26270 */
[----:B------:R-:W-:-:S09]  /*aa00*/  ISETP.GE.AND P0, PT, R29, UR4, PT ;  /* 0x000000041d007c0c */ /* 0x000fd2000bf06270 */
[C---:B------:R-:W-:Y:S01]  /*aa10*/  @!P2 IMAD.SHL.U32 R12, R10.reuse, 0x2, RZ ;  /* 0x000000020a0ca824 */ /* 0x040fe200078e00ff */
[----:B------:R-:W-:Y:S01]  /*aa20*/  @!P2 SHF.L.U64.HI R11, R10, 0x1, R11 ;  /* 0x000000010a0ba819 */ /* 0x000fe2000001020b */
[----:B------:R-:W-:-:S03]  /*aa30*/  @!P1 IMAD.SHL.U32 R4, R6, 0x2, RZ ;  /* 0x0000000206049824 */ /* 0x000fc600078e00ff */
[-C--:B------:R-:W-:Y:S02]  /*aa40*/  @!P2 IADD3 R14, P4, R8, R12.reuse, RZ ;  /* 0x0000000c080ea210 */ /* 0x080fe40007f9e0ff */
[----:B------:R-:W-:Y:S01]  /*aa50*/  @!P1 SHF.L.U64.HI R27, R6, 0x1, R7 ;  /* 0x00000001061b9819 */ /* 0x000fe20000010207 */
[----:B0-----:R-:W-:Y:S01]  /*aa60*/  @!P3 IMAD.MOV.U32 R6, RZ, RZ, R5 ;  /* 0x000000ffff06b224 */ /* 0x001fe200078e0005 */
[----:B------:R-:W-:Y:S01]  /*aa70*/  @!P2 IADD3 R12, P6, R5, R12, RZ ;  /* 0x0000000c050ca210 */ /* 0x000fe20007fde0ff */
[----:B------:R-:W-:Y:S01]  /*aa80*/  @!P3 IMAD.MOV.U32 R7, RZ, RZ, R26 ;  /* 0x000000ffff07b224 */ /* 0x000fe200078e001a */
[----:B------:R-:W-:Y:S02]  /*aa90*/  @!P0 SHF.L.U32 R28, R29, 0x1, RZ ;  /* 0x000000011d1c8819 */ /* 0x000fe400000006ff */
[----:B------:R-:W-:Y:S01]  /*aaa0*/  @!P1 IADD3 R10, P5, R8, R4, RZ ;  /* 0x00000004080a9210 */ /* 0x000fe20007fbe0ff */
[----:B------:R-:W-:Y:S02]  /*aab0*/  @!P2 IMAD.X R15, R9, 0x1, R11, P4 ;  /* 0x00000001090fa824 */ /* 0x000fe400020e060b */
[----:B------:R-:W-:-:S04]  /*aac0*/  @!P3 IMAD.WIDE R24, R204, 0x2, R6 ;  /* 0x00000002cc18b825 */ /* 0x000fc800078e0206 */
[----:B------:R-:W-:Y:S01]  /*aad0*/  @!P2 IMAD.X R13, R26, 0x1, R11, P6 ;  /* 0x000000011a0da824 */ /* 0x000fe200030e060b */
[-C--:B------:R-:W-:Y:S01]  /*aae0*/  @!P0 IADD3 R6, P6, R8, R28.reuse, RZ ;  /* 0x0000001c08068210 */ /* 0x080fe20007fde0ff */
[----:B------:R2:W5:Y:S01]  /*aaf0*/  @!P3 LD.E.64 R60, desc[UR60][R24.64] ;  /* 0x0000003c183cb980 */ /* 0x000562000c101b00 */
[----:B------:R-:W-:Y:S02]  /*ab00*/  @!P1 IADD3.X R11, R9, R27, RZ, P5, !PT ;  /* 0x0000001b090b9210 */ /* 0x000fe40002ffe4ff */
[----:B------:R-:W-:Y:S01]  /*ab10*/  @!P0 IADD3 R8, P5, R5, R28, RZ ;  /* 0x0000001c05088210 */ /* 0x000fe20007fbe0ff */
[----:B------:R2:W5:Y:S01]  /*ab20*/  @!P2 LD.E.64 R54, desc[UR60][R14.64] ;  /* 0x0000003c0e36a980 */ /* 0x000562000c101b00 */
[----:B------:R-:W-:Y:S02]  /*ab30*/  @!P0 SHF.L.U64.HI R28, R29, 0x1, R34 ;  /* 0x000000011d1c8819 */ /* 0x000fe40000010222 */
[----:B------:R-:W-:Y:S01]  /*ab40*/  @!P1 IADD3 R4, P4, R5, R4, RZ ;  /* 0x0000000405049210 */ /* 0x000fe20007f9e0ff */
[----:B------:R2:W5:Y:S02]  /*ab50*/  @!P2 LD.E.64 R56, desc[UR60][R12.64] ;  /* 0x0000003c0c38a980 */ /* 0x000564000c101b00 */
[----:B------:R-:W-:-:S02]  /*ab60*/  @!P0 IMAD.X R7, R9, 0x1, R28, P6 ;  /* 0x0000000109078824 */ /* 0x000fc400030e061c */
[C---:B------:R-:W-:Y:S01]  /*ab70*/  @!P1 IMAD.X R5, R26.reuse, 0x1, R27, P4 ;  /* 0x000000011a059824 */ /* 0x040fe200020e061b */
[----:B------:R2:W5:Y:S01]  /*ab80*/  @!P1 LD.E.64 R50, desc[UR60][R10.64] ;  /* 0x0000003c0a329980 */ /* 0x000562000c101b00 */
[----:B------:R-:W-:-:S03]  /*ab90*/  @!P0 IMAD.X R9, R26, 0x1, R28, P5 ;  /* 0x000000011a098824 */ /* 0x000fc600028e061c */
[----:B------:R2:W5:Y:S04]  /*aba0*/  @!P1 LD.E.64 R52, desc[UR60][R4.64] ;  /* 0x0000003c04349980 */ /* 0x000568000c101b00 */
[----:B------:R2:W5:Y:S04]  /*abb0*/  @!P0 LD.E.64 R46, desc[UR60][R6.64] ;  /* 0x0000003c062e8980 */ /* 0x000568000c101b00 */
[----:B------:R2:W5:Y:S02]  /*abc0*/  @!P0 LD.E.64 R48, desc[UR60][R8.64] ;  /* 0x0000003c08308980 */ /* 0x000564000c101b00 */
.L_x_1667:
[----:B------:R-:W-:Y:S05]  /*abd0*/  BSYNC B1 ;  /* 0x0000000000017941 */ /* 0x000fea0003800000 */
.L_x_1666:
[----:B--2--5:R-:W-:Y:S01]  /*abe0*/  IMAD.MOV.U32 R4, RZ, RZ, R46 ;  /* 0x000000ffff047224 */ /* 0x024fe200078e002e */
[----:B0-----:R-:W-:Y:S01]  /*abf0*/  MOV R5, R47 ;  /* 0x0000002f00057202 */ /* 0x001fe20000000f00 */
[----:B------:R-:W-:Y:S01]  /*ac00*/  IMAD.MOV.U32 R6, RZ, RZ, R50 ;  /* 0x000000ffff067224 */ /* 0x000fe200078e0032 */
[----:B------:R-:W-:Y:S01]  /*ac10*/  UMOV UR4, 0xffffffff ;  /* 0xffffffff00047882 */ /* 0x000fe20000000000 */
[----:B------:R-:W-:Y:S01]  /*ac20*/  IMAD.MOV.U32 R7, RZ, RZ, R51 ;  /* 0x000000ffff077224 */ /* 0x000fe200078e0033 */
[----:B------:R-:W-:Y:S01]  /*ac30*/  PRMT R87, R5, 0x5410, R4 ;  /* 0x0000541005577816 */ /* 0x000fe20000000004 */
[----:B------:R-:W-:Y:S02]  /*ac40*/  IMAD.MOV.U32 R4, RZ, RZ, R54 ;  /* 0x000000ffff047224 */ /* 0x000fe400078e0036 */
        /* <DEDUP_REMOVED lines=8> */
[----:B------:R-:W-:Y:S01]  /*acd0*/  MOV R7, R53 ;  /* 0x0000003500077202 */ /* 0x000fe20000000f00 */
[----:B------:R-:W-:-:S03]  /*ace0*/  IMAD.MOV.U32 R6, RZ, RZ, R52 ;  /* 0x000000ffff067224 */ /* 0x000fc600078e0034 */
[----:B------:R-:W-:Y:S01]  /*acf0*/  PRMT R86, R5, 0x5410, R4 ;  /* 0x0000541005567816 */ /* 0x000fe20000000004 */
[----:B------:R-:W-:Y:S01]  /*ad00*/  IMAD.MOV.U32 R4, RZ, RZ, R56 ;  /* 0x000000ffff047224 */ /* 0x000fe200078e0038 */
[----:B------:R-:W-:Y:S01]  /*ad10*/  PRMT R97, R6, 0x5410, R7 ;  /* 0x0000541006617816 */ /* 0x000fe20000000007 */
[----:B------:R-:W-:Y:S02]  /*ad20*/  IMAD.MOV.U32 R5, RZ, RZ, R57 ;  /* 0x000000ffff057224 */ /* 0x000fe400078e0039 */
[----:B------:R-:W-:Y:S02]  /*ad30*/  IMAD.MOV.U32 R6, RZ, RZ, R60 ;  /* 0x000000ffff067224 */ /* 0x000fe400078e003c */
[----:B------:R-:W-:Y:S01]  /*ad40*/  IMAD.MOV.U32 R7, RZ, RZ, R61 ;  /* 0x000000ffff077224 */ /* 0x000fe200078e003d */
[----:B------:R-:W-:-:S04]  /*ad50*/  PRMT R103, R4, 0x5410, R5 ;  /* 0x0000541004677816 */ /* 0x000fc80000000005 */
[----:B------:R-:W-:Y:S01]  /*ad60*/  PRMT R107, R6, 0x5410, R7 ;  /* 0x00005410066b7816 */ /* 0x000fe20000000007 */
[----:B------:R-:W-:Y:S06]  /*ad70*/  BRA.DIV UR4, `(.L_x_1668) ;  /* 0x0000023204547947 */ /* 0x000fec000b800000 */
[----:B----4-:R0:W2:Y:S04]  /*ad80*/  SHFL.IDX PT, R9, R32, 0x2, 0x181f ;  /* 0x00581f0020097f89 */ /* 0x0100a800000e0000 */
[----:B------:R0:W4:Y:S04]  /*ad90*/  SHFL.IDX PT, R8, R30, 0x2, 0x181f ;  /* 0x00581f001e087f89 */ /* 0x00012800000e0000 */
[----:B------:R0:W0:Y:S04]  /*ada0*/  SHFL.IDX PT, R78, R33, 0x2, 0x181f ;  /* 0x00581f00214e7f89 */ /* 0x00002800000e0000 */
[----:B------:R0:W0:Y:S02]  /*adb0*/  SHFL.IDX PT, R5, R31, 0x2, 0x181f ;  /* 0x00581f001f057f89 */ /* 0x00002400000e0000 */
.L_x_2041:
[----:B------:R-:W-:Y:S01]  /*adc0*/  IADD3 R4, R0, 0x40, RZ ;  /* 0x0000004000047810 */ /* 0x000fe20007ffe0ff */
[----:B------:R-:W-:Y:S01]  /*add0*/  BSSY B1, `(.L_x_1669) ;  /* 0x000003c000017945 */ /* 0x000fe20003800000 */
[----:B------:R-:W-:Y:S02]  /*ade0*/  CS2R R28, SRZ ;  /* 0x00000000001c7805 */ /* 0x000fe4000001ff00 */
[----:B------:R-:W-:Y:S02]  /*adf0*/  CS2R R34, SRZ ;  /* 0x0000000000227805 */ /* 0x000fe4000001ff00 */
[----:B------:R-:W-:Y:S02]  /*ae00*/  ISETP.GE.AND P0, PT, R4, R3, PT ;  /* 0x000000030400720c */ /* 0x000fe40003f06270 */
[----:B------:R-:W-:Y:S02]  /*ae10*/  CS2R R38, SRZ ;  /* 0x0000000000267805 */ /* 0x000fe4000001ff00 */
[----:B------:R-:W-:-:S02]  /*ae20*/  CS2R R42, SRZ ;  /* 0x00000000002a7805 */ /* 0x000fc4000001ff00 */
[----:B---3--:R-:W-:Y:S02]  /*ae30*/  CS2R R26, SRZ ;  /* 0x00000000001a7805 */ /* 0x008fe4000001ff00 */
[----:B------:R-:W-:Y:S02]  /*ae40*/  CS2R R36, SRZ ;  /* 0x0000000000247805 */ /* 0x000fe4000001ff00 */
[----:B------:R-:W-:Y:S02]  /*ae50*/  CS2R R40, SRZ ;  /* 0x0000000000287805 */ /* 0x000fe4000001ff00 */
[----:B------:R-:W-:Y:S01]  /*ae60*/  CS2R R44, SRZ ;  /* 0x00000000002c7805 */ /* 0x000fe2000001ff00 */
[----:B------:R-:W-:Y:S06]  /*ae70*/  @P0 BRA `(.L_x_1670) ;  /* 0x0000000000c40947 */ /* 0x000fec0003800000 */
        /* <DEDUP_REMOVED lines=12> */
[----:B------:R-:W-:-:S03]  /*af40*/  CS2R R34, SRZ ;  /* 0x0000000000227805 */ /* 0x000fc6000001ff00 */
[----:B--2-4-:R-:W-:Y:S01]  /*af50*/  @!P3 IMAD.WIDE R20, R204, 0x2, R8 ;  /* 0x00000002cc14b825 */ /* 0x014fe200078e0208 */
[----:B------:R-:W-:Y:S02]  /*af60*/  CS2R R36, SRZ ;  /* 0x0000000000247805 */ /* 0x000fe4000001ff00 */
[----:B------:R-:W-:Y:S02]  /*af70*/  CS2R R28, SRZ ;  /* 0x00000000001c7805 */ /* 0x000fe4000001ff00 */
[----:B------:R2:W5:Y:S01]  /*af80*/  @!P3 LD.E.64 R42, desc[UR60][R20.64] ;  /* 0x0000003c142ab980 */ /* 0x000562000c101b00 */
[----:B---3--:R-:W-:Y:S02]  /*af90*/  ISETP.GE.AND P2, PT, R10, UR4, PT ;  /* 0x000000040a007c0c */ /* 0x008fe4000bf46270 */
[----:B------:R-:W-:Y:S02]  /*afa0*/  ISETP.GE.AND P1, PT, R6, UR4, PT ;  /* 0x0000000406007c0c */ /* 0x000fe4000bf26270 */
[----:B------:R-:W-:-:S09]  /*afb0*/  ISETP.GE.AND P0, PT, R79, UR4, PT ;  /* 0x000000044f007c0c */ /* 0x000fd2000bf06270 */
[----:B------:R-:W-:Y:S02]  /*afc0*/  @!P2 IMAD.SHL.U32 R12, R10, 0x2, RZ ;  /* 0x000000020a0ca824 */ /* 0x000fe400078e00ff */
[C---:B------:R-:W-:Y:S01]  /*afd0*/  @!P1 IMAD.SHL.U32 R4, R6.reuse, 0x2, RZ ;  /* 0x0000000206049824 */ /* 0x040fe200078e00ff */
[----:B------:R-:W-:Y:S02]  /*afe0*/  @!P1 SHF.L.U64.HI R26, R6, 0x1, R7 ;  /* 0x00000001061a9819 */ /* 0x000fe40000010207 */
[----:B------:R-:W-:Y:S01]  /*aff0*/  @!P2 IADD3 R14, P4, R8, R12, RZ ;  /* 0x0000000c080ea210 */ /* 0x000fe20007f9e0ff */
[----:B------:R-:W-:Y:S01]  /*b000*/  @!P0 IMAD.SHL.U32 R27, R79, 0x2, RZ ;  /* 0x000000024f1b8824 */ /* 0x000fe200078e00ff */
[----:B------:R-:W-:Y:S01]  /*b010*/  @!P2 SHF.L.U64.HI R11, R10, 0x1, R11 ;  /* 0x000000010a0ba819 */ /* 0x000fe2000001020b */
[----:B0-----:R-:W-:Y:S01]  /*b020*/  @!P3 IMAD.MOV.U32 R6, RZ, RZ, R5 ;  /* 0x000000ffff06b224 */ /* 0x001fe200078e0005 */
[----:B------:R-:W-:Y:S02]  /*b030*/  @!P3 MOV R7, R78 ;  /* 0x0000004e0007b202 */ /* 0x000fe40000000f00 */
[----:B------:R-:W-:-:S02]  /*b040*/  @!P2 IADD3 R12, P6, R5, R12, RZ ;  /* 0x0000000c050ca210 */ /* 0x000fc40007fde0ff */
[-C--:B------:R-:W-:Y:S01]  /*b050*/  @!P1 IADD3 R10, P5, R8, R4.reuse, RZ ;  /* 0x00000004080a9210 */ /* 0x080fe20007fbe0ff */
[----:B------:R-:W-:Y:S02]  /*b060*/  @!P2 IMAD.X R15, R9, 0x1, R11, P4 ;  /* 0x00000001090fa824 */ /* 0x000fe400020e060b */
[----:B------:R-:W-:Y:S01]  /*b070*/  @!P3 IMAD.WIDE R24, R204, 0x2, R6 ;  /* 0x00000002cc18b825 */ /* 0x000fe200078e0206 */
[----:B------:R-:W-:Y:S02]  /*b080*/  @!P1 IADD3 R4, P4, R5, R4, RZ ;  /* 0x0000000405049210 */ /* 0x000fe40007f9e0ff */
[----:B------:R2:W5:Y:S01]  /*b090*/  @!P2 LD.E.64 R38, desc[UR60][R14.64] ;  /* 0x0000003c0e26a980 */ /* 0x000562000c101b00 */
[----:B------:R-:W-:Y:S01]  /*b0a0*/  @!P2 IMAD.X R13, R78, 0x1, R11, P6 ;  /* 0x000000014e0da824 */ /* 0x000fe200030e060b */
[-C--:B------:R-:W-:Y:S01]  /*b0b0*/  @!P0 IADD3 R6, P6, R8, R27.reuse, RZ ;  /* 0x0000001b08068210 */ /* 0x080fe20007fde0ff */
[----:B------:R-:W-:Y:S01]  /*b0c0*/  @!P1 IMAD.X R11, R9, 0x1, R26, P5 ;  /* 0x00000001090b9824 */ /* 0x000fe200028e061a */
[----:B------:R-:W-:Y:S01]  /*b0d0*/  @!P0 IADD3 R8, P5, R5, R27, RZ ;  /* 0x0000001b05088210 */ /* 0x000fe20007fbe0ff */
[----:B------:R2:W5:Y:S01]  /*b0e0*/  @!P3 LD.E.64 R44, desc[UR60][R24.64] ;  /* 0x0000003c182cb980 */ /* 0x000562000c101b00 */
[----:B------:R-:W-:Y:S01]  /*b0f0*/  @!P0 SHF.L.U64.HI R27, R79, 0x1, R80 ;  /* 0x000000014f1b8819 */ /* 0x000fe20000010250 */
[----:B------:R-:W-:-:S02]  /*b100*/  @!P1 IMAD.X R5, R78, 0x1, R26, P4 ;  /* 0x000000014e059824 */ /* 0x000fc400020e061a */
[----:B------:R2:W5:Y:S01]  /*b110*/  @!P2 LD.E.64 R40, desc[UR60][R12.64] ;  /* 0x0000003c0c28a980 */ /* 0x000562000c101b00 */
[----:B------:R-:W-:Y:S01]  /*b120*/  @!P0 IADD3.X R7, R9, R27, RZ, P6, !PT ;  /* 0x0000001b09078210 */ /* 0x000fe200037fe4ff */
[----:B------:R-:W-:Y:S01]  /*b130*/  @!P0 IMAD.X R9, R78, 0x1, R27, P5 ;  /* 0x000000014e098824 */ /* 0x000fe200028e061b */
[----:B------:R-:W-:Y:S01]  /*b140*/  CS2R R26, SRZ ;  /* 0x00000000001a7805 */ /* 0x000fe2000001ff00 */
[----:B------:R2:W5:Y:S04]  /*b150*/  @!P1 LD.E.64 R34, desc[UR60][R10.64] ;  /* 0x0000003c0a229980 */ /* 0x000568000c101b00 */
[----:B------:R2:W5:Y:S04]  /*b160*/  @!P1 LD.E.64 R36, desc[UR60][R4.64] ;  /* 0x0000003c04249980 */ /* 0x000568000c101b00 */
[----:B------:R2:W5:Y:S04]  /*b170*/  @!P0 LD.E.64 R28, desc[UR60][R6.64] ;  /* 0x0000003c061c8980 */ /* 0x000568000c101b00 */
[----:B------:R2:W5:Y:S02]  /*b180*/  @!P0 LD.E.64 R26, desc[UR60][R8.64] ;  /* 0x0000003c081a8980 */ /* 0x000564000c101b00 */
.L_x_1670:
[----:B------:R-:W-:Y:S05]  /*b190*/  BSYNC B1 ;  /* 0x0000000000017941 */ /* 0x000fea0003800000 */
.L_x_1669:
[----:B0-2--5:R-:W-:Y:S01]  /*b1a0*/  IMAD.MOV.U32 R5, RZ, RZ, R34 ;  /* 0x000000ffff057224 */ /* 0x025fe200078e0022 */
[----:B------:R-:W-:Y:S01]  /*b1b0*/  MOV R4, R35 ;  /* 0x0000002300047202 */ /* 0x000fe20000000f00 */
[----:B------:R-:W-:Y:S01]  /*b1c0*/  IMAD.MOV.U32 R6, RZ, RZ, R28 ;  /* 0x000000ffff067224 */ /* 0x000fe200078e001c */
[----:B------:R-:W-:Y:S01]  /*b1d0*/  UMOV UR4, 0xffffffff ;  /* 0xffffffff00047882 */ /* 0x000fe20000000000 */
[----:B------:R-:W-:Y:S01]  /*b1e0*/  IMAD.MOV.U32 R7, RZ, RZ, R29 ;  /* 0x000000ffff077224 */ /* 0x000fe200078e001d */
[----:B------:R-:W-:Y:S01]  /*b1f0*/  PRMT R83, R5, 0x5410, R4 ;  /* 0x0000541005537816 */ /* 0x000fe20000000004 */
[----:B------:R-:W-:Y:S02]  /*b200*/  IMAD.MOV.U32 R5, RZ, RZ, R42 ;  /* 0x000000ffff057224 */ /* 0x000fe400078e002a */
[----:B------:R-:W-:Y:S01]  /*b210*/  IMAD.MOV.U32 R4, RZ, RZ, R43 ;  /* 0x000000ffff047224 */ /* 0x000fe200078e002b */
[----:B------:R-:W-:Y:S01]  /*b220*/  PRMT R82, R7, 0x5410, R6 ;  /* 0x0000541007527816 */ /* 0x000fe20000000006 */
[----:B------:R-:W-:-:S02]  /*b230*/  IMAD.MOV.U32 R7, RZ, RZ, R38 ;  /* 0x000000ffff077224 */ /* 0x000fc400078e0026 */
[----:B------:R-:W-:Y:S01]  /*b240*/  IMAD.MOV.U32 R6, RZ, RZ, R39 ;  /* 0x000000ffff067224 */ /* 0x000fe200078e0027 */
[----:B------:R-:W-:Y:S01]  /*b250*/  PRMT R99, R5, 0x5410, R4 ;  /* 0x0000541005637816 */ /* 0x000fe20000000004 */
[----:B------:R-:W-:Y:S02]  /*b260*/  IMAD.MOV.U32 R5, RZ, RZ, R36 ;  /* 0x000000ffff057224 */ /* 0x000fe400078e0024 */
[----:B------:R-:W-:Y:S01]  /*b270*/  IMAD.MOV.U32 R4, RZ, RZ, R37 ;  /* 0x000000ffff047224 */ /* 0x000fe200078e0025 */
[----:B------:R-:W-:Y:S01]  /*b280*/  PRMT R89, R6, 0x5410, R7 ;  /* 0x0000541006597816 */ /* 0x000fe20000000007 */
[----:B------:R-:W-:Y:S01]  /*b290*/  IMAD.MOV.U32 R6, RZ, RZ, R27 ;  /* 0x000000ffff067224 */ /* 0x000fe200078e001b */
[----:B------:R-:W-:Y:S02]  /*b2a0*/  MOV R7, R26 ;  /* 0x0000001a00077202 */ /* 0x000fe40000000f00 */
        /* <DEDUP_REMOVED lines=8> */
[----:B------:R-:W-:Y:S01]  /*b330*/  PRMT R88, R6, 0x5410, R7 ;  /* 0x0000541006587816 */ /* 0x000fe20000000007 */
[----:B------:R-:W-:Y:S06]  /*b340*/  BRA.DIV UR4, `(.L_x_1671) ;  /* 0x0000022e04547947 */ /* 0x000fec000b800000 */
[----:B------:R0:W2:Y:S04]  /*b350*/  SHFL.IDX PT, R78, R32, 0x3, 0x181f ;  /* 0x00781f00204e7f89 */ /* 0x0000a800000e0000 */
[----:B------:R0:W3:Y:S04]  /*b360*/  SHFL.IDX PT, R80, R30, 0x3, 0x181f ;  /* 0x00781f001e507f89 */ /* 0x0000e800000e0000 */
[----:B------:R0:W0:Y:S04]  /*b370*/  SHFL.IDX PT, R79, R33, 0x3, 0x181f ;  /* 0x00781f00214f7f89 */ /* 0x00002800000e0000 */
[----:B------:R0:W0:Y:S02]  /*b380*/  SHFL.IDX PT, R12, R31, 0x3, 0x181f ;  /* 0x00781f001f0c7f89 */ /* 0x00002400000e0000 */
.L_x_2047:
[----:B------:R-:W-:Y:S01]  /*b390*/  VIADD R0, R0, 0x60 ;  /* 0x0000006000007836 */ /* 0x000fe20000000000 */
[----:B------:R-:W-:Y:S01]  /*b3a0*/  BSSY B1, `(.L_x_1672) ;  /* 0x000003d000017945 */ /* 0x000fe20003800000 */
[----:B------:R-:W-:Y:S02]  /*b3b0*/  CS2R R6, SRZ ;  /* 0x0000000000067805 */ /* 0x000fe4000001ff00 */
[----:B------:R-:W-:Y:S02]  /*b3c0*/  CS2R R20, SRZ ;  /* 0x0000000000147805 */ /* 0x000fe4000001ff00 */
[----:B01----:R-:W-:Y:S02]  /*b3d0*/  CS2R R30, SRZ ;  /* 0x00000000001e7805 */ /* 0x003fe4000001ff00 */
[----:B------:R-:W-:Y:S02]  /*b3e0*/  ISETP.GE.AND P0, PT, R0, R3, PT ;  /* 0x000000030000720c */ /* 0x000fe40003f06270 */
[----:B----4-:R-:W-:-:S02]  /*b3f0*/  CS2R R8, SRZ ;  /* 0x0000000000087805 */ /* 0x010fc4000001ff00 */
[----:B------:R-:W-:Y:S02]  /*b400*/  CS2R R10, SRZ ;  /* 0x00000000000a7805 */ /* 0x000fe4000001ff00 */
[----:B------:R-:W-:Y:S02]  /*b410*/  CS2R R24, SRZ ;  /* 0x0000000000187805 */ /* 0x000fe4000001ff00 */
[----:B------:R-:W-:-:S05]  /*b420*/  CS2R R32, SRZ ;  /* 0x0000000000207805 */ /* 0x000fca000001ff00 */
[----:B------:R-:W-:Y:S05]  /*b430*/  @P0 BRA `(.L_x_1673) ;  /* 0x0000000000cc0947 */ /* 0x000fea0003800000 */
[----:B------:R-:W4:Y:S01]  /*b440*/  LDL R90, [R1+0x18] ;  /* 0x00001800015a7983 */ /* 0x000f220000100800 */
        /* <DEDUP_REMOVED lines=8> */
[----:B------:R-:W-:-:S09]  /*b4d0*/  CS2R R30, SRZ ;  /* 0x00000000001e7805 */ /* 0x000fd2000001ff00 */
[----:B---3--:R-:W-:Y:S01]  /*b4e0*/  @!P2 MOV R4, R80 ;  /* 0x000000500004a202 */ /* 0x008fe20000000f00 */
[----:B--2---:R-:W-:Y:S02]  /*b4f0*/  @!P2 IMAD.MOV.U32 R5, RZ, RZ, R78 ;  /* 0x000000ffff05a224 */ /* 0x004fe400078e004e */
[----:B------:R-:W-:Y:S02]  /*b500*/  @!P2 IMAD.MOV.U32 R6, RZ, RZ, R12 ;  /* 0x000000ffff06a224 */ /* 0x000fe400078e000c */
[----:B------:R-:W-:Y:S02]  /*b510*/  @!P2 IMAD.MOV.U32 R7, RZ, RZ, R79 ;  /* 0x000000ffff07a224 */ /* 0x000fe400078e004f */
[----:B------:R-:W-:-:S04]  /*b520*/  @!P2 IMAD.WIDE R8, R204, 0x2, R4 ;  /* 0x00000002cc08a825 */ /* 0x000fc800078e0204 */
[----:B------:R-:W-:Y:S01]  /*b530*/  @!P2 IMAD.WIDE R6, R204, 0x2, R6 ;  /* 0x00000002cc06a825 */ /* 0x000fe200078e0206 */
[----:B------:R-:W-:Y:S01]  /*b540*/  CS2R R20, SRZ ;  /* 0x0000000000147805 */ /* 0x000fe2000001ff00 */
[----:B------:R-:W5:Y:S04]  /*b550*/  @!P2 LD.E.64 R30, desc[UR60][R8.64] ;  /* 0x0000003c081ea980 */ /* 0x000f68000c101b00 */
[----:B------:R0:W5:Y:S01]  /*b560*/  @!P2 LD.E.64 R32, desc[UR60][R6.64] ;  /* 0x0000003c0620a980 */ /* 0x000162000c101b00 */
[----:B------:R-:W-:Y:S02]  /*b570*/  CS2R R24, SRZ ;  /* 0x0000000000187805 */ /* 0x000fe4000001ff00 */
[----:B----4-:R-:W-:Y:S02]  /*b580*/  ISETP.GE.AND P3, PT, R90, UR4, PT ;  /* 0x000000045a007c0c */ /* 0x010fe4000bf66270 */
[----:B------:R-:W-:-:S11]  /*b590*/  ISETP.GE.AND P0, PT, R13, UR4, PT ;  /* 0x000000040d007c0c */ /* 0x000fd6000bf06270 */
[C---:B------:R-:W-:Y:S01]  /*b5a0*/  @!P3 IMAD.SHL.U32 R0, R90.reuse, 0x2, RZ ;  /* 0x000000025a00b824 */ /* 0x040fe200078e00ff */
[----:B------:R-:W-:-:S04]  /*b5b0*/  @!P3 SHF.L.U64.HI R10, R90, 0x1, R94 ;  /* 0x000000015a0ab819 */ /* 0x000fc8000001025e */
[----:B------:R-:W-:-:S05]  /*b5c0*/  @!P3 IADD3 R4, P1, R80, R0, RZ ;  /* 0x000000005004b210 */ /* 0x000fca0007f3e0ff */
[--C-:B------:R-:W-:Y:S01]  /*b5d0*/  @!P3 IMAD.X R5, R78, 0x1, R10.reuse, P1 ;  /* 0x000000014e05b824 */ /* 0x100fe200008e060a */
[----:B0-----:R-:W-:Y:S02]  /*b5e0*/  @!P3 IADD3 R6, P1, R12, R0, RZ ;  /* 0x000000000c06b210 */ /* 0x001fe40007f3e0ff */
[----:B------:R-:W-:Y:S02]  /*b5f0*/  @!P0 SHF.L.U32 R8, R13, 0x1, RZ ;  /* 0x000000010d088819 */ /* 0x000fe400000006ff */
[----:B------:R0:W5:Y:S01]  /*b600*/  @!P3 LD.E.64 R20, desc[UR60][R4.64] ;  /* 0x0000003c0414b980 */ /* 0x000162000c101b00 */
[----:B------:R-:W-:Y:S01]  /*b610*/  @!P3 IMAD.X R7, R79, 0x1, R10, P1 ;  /* 0x000000014f07b824 */ /* 0x000fe200008e060a */
[----:B------:R-:W-:Y:S02]  /*b620*/  @!P0 SHF.L.U64.HI R0, R13, 0x1, R85 ;  /* 0x000000010d008819 */ /* 0x000fe40000010255 */
[----:B------:R-:W-:Y:S02]  /*b630*/  ISETP.GE.AND P2, PT, R14, UR4, PT ;  /* 0x000000040e007c0c */ /* 0x000fe4000bf46270 */
[----:B------:R1:W5:Y:S01]  /*b640*/  @!P3 LD.E.64 R24, desc[UR60][R6.64] ;  /* 0x0000003c0618b980 */ /* 0x000362000c101b00 */
[----:B0-----:R-:W-:-:S05]  /*b650*/  @!P0 IADD3 R4, P1, R80, R8, RZ ;  /* 0x0000000850048210 */ /* 0x001fca0007f3e0ff */
[----:B------:R-:W-:Y:S01]  /*b660*/  @!P0 IMAD.X R5, R78, 0x1, R0, P1 ;  /* 0x000000014e058824 */ /* 0x000fe200008e0600 */
[----:B-1----:R-:W-:Y:S02]  /*b670*/  CS2R R6, SRZ ;  /* 0x0000000000067805 */ /* 0x002fe4000001ff00 */
[----:B------:R-:W-:-:S04]  /*b680*/  CS2R R10, SRZ ;  /* 0x00000000000a7805 */ /* 0x000fc8000001ff00 */
[----:B------:R0:W5:Y:S01]  /*b690*/  @!P0 LD.E.64 R6, desc[UR60][R4.64] ;  /* 0x0000003c04068980 */ /* 0x000162000c101b00 */
[----:B------:R-:W-:Y:S01]  /*b6a0*/  @!P2 IMAD.SHL.U32 R13, R14, 0x2, RZ ;  /* 0x000000020e0da824 */ /* 0x000fe200078e00ff */
[----:B0-----:R-:W-:-:S05]  /*b6b0*/  @!P0 IADD3 R4, P1, R12, R8, RZ ;  /* 0x000000080c048210 */ /* 0x001fca0007f3e0ff */
[----:B------:R-:W-:Y:S01]  /*b6c0*/  @!P0 IMAD.X R5, R79, 0x1, R0, P1 ;  /* 0x000000014f058824 */ /* 0x000fe200008e0600 */
[----:B------:R-:W-:-:S04]  /*b6d0*/  @!P2 SHF.L.U64.HI R0, R14, 0x1, R15 ;  /* 0x000000010e00a819 */ /* 0x000fc8000001020f */
[----:B------:R0:W5:Y:S01]  /*b6e0*/  @!P0 LD.E.64 R10, desc[UR60][R4.64] ;  /* 0x0000003c040a8980 */ /* 0x000162000c101b00 */
[-C--:B------:R-:W-:Y:S02]  /*b6f0*/  @!P2 IADD3 R8, P0, R80, R13.reuse, RZ ;  /* 0x0000000d5008a210 */ /* 0x080fe40007f1e0ff */
[----:B------:R-:W-:Y:S02]  /*b700*/  @!P2 IADD3 R12, P1, R12, R13, RZ ;  /* 0x0000000d0c0ca210 */ /* 0x000fe40007f3e0ff */
[----:B------:R-:W-:Y:S02]  /*b710*/  @!P2 IADD3.X R9, R78, R0, RZ, P0, !PT ;  /* 0x000000004e09a210 */ /* 0x000fe400007fe4ff */
[----:B0-----:R-:W-:Y:S01]  /*b720*/  CS2R R4, SRZ ;  /* 0x0000000000047805 */ /* 0x001fe2000001ff00 */
[----:B------:R-:W-:-:S05]  /*b730*/  @!P2 IMAD.X R13, R79, 0x1, R0, P1 ;  /* 0x000000014f0da824 */ /* 0x000fca00008e0600 */
[----:B------:R0:W5:Y:S02]  /*b740*/  @!P2 LD.E.64 R4, desc[UR60][R8.64] ;  /* 0x0000003c0804a980 */ /* 0x000164000c101b00 */
[----:B0-----:R-:W-:-:S06]  /*b750*/  CS2R R8, SRZ ;  /* 0x0000000000087805 */ /* 0x001fcc000001ff00 */
[----:B------:R0:W5:Y:S02]  /*b760*/  @!P2 LD.E.64 R8, desc[UR60][R12.64] ;  /* 0x0000003c0c08a980 */ /* 0x000164000c101b00 */
.L_x_1673:
[----:B------:R-:W-:Y:S05]  /*b770*/  BSYNC B1 ;  /* 0x0000000000017941 */ /* 0x000fea0003800000 */
.L_x_1672:
[----:B0-----:R-:W4:Y:S01]  /*b780*/  LDL R12, [R1+0x90] ;  /* 0x00009000010c7983 */ /* 0x001f220000100800 */
[----:B------:R-:W-:Y:S01]  /*b790*/  BSSY B1, `(.L_x_1674) ;  /* 0x0000007000017945 */ /* 0x000fe20003800000 */
[----:B----4-:R-:W-:-:S04]  /*b7a0*/  LEA.HI R0, R12, R12, RZ, 0x1 ;  /* 0x0000000c0c007211 */ /* 0x010fc800078f08ff */
[----:B------:R-:W-:-:S05]  /*b7b0*/  LOP3.LUT R0, R0, 0xfffffffe, RZ, 0xc0, !PT ;  /* 0xfffffffe00007812 */ /* 0x000fca00078ec0ff */
[----:B------:R-:W-:-:S05]  /*b7c0*/  IMAD.IADD R0, R12, 0x1, -R0 ;  /* 0x000000010c007824 */ /* 0x000fca00078e0a00 */
[----:B------:R-:W-:-:S04]  /*b7d0*/  SHF.L.U32 R0, R0, 0x1f, RZ ;  /* 0x0000001f00007819 */ /* 0x000fc800000006ff */
[----:B------:R-:W0:Y:S02]  /*b7e0*/  SYNCS.PHASECHK.TRANS64.TRYWAIT P0, [R17+URZ+0x30800], R0 ;  /* 0x03080000110075a7 */ /* 0x000e24000800017f */
[----:B0-----:R-:W-:Y:S05]  /*b7f0*/  @!P0 BRA `(.L_x_1675) ;  /* 0x00000228009c8947 */ /* 0x001fea0003800000 */
.L_x_2048:
[----:B------:R-:W-:Y:S05]  /*b800*/  BSYNC B1 ;  /* 0x0000000000017941 */ /* 0x000fea0003800000 */
.L_x_1674:
[----:B------:R-:W4:Y:S04]  /*b810*/  LDL R13, [R1+0x5c] ;  /* 0x00005c00010d7983 */ /* 0x000f280000100800 */
[----:B------:R-:W4:Y:S01]  /*b820*/  LDL R113, [R1+0x10] ;  /* 0x0000100001717983 */ /* 0x000f220000100800 */
[----:B-----5:R-:W-:Y:S01]  /*b830*/  IMAD.MOV.U32 R12, RZ, RZ, R4 ;  /* 0x000000ffff0c7224 */ /* 0x020fe200078e0004 */
[----:B------:R-:W-:Y:S01]  /*b840*/  BSSY B1, `(.L_x_1676) ;  /* 0x00000d7000017945 */ /* 0x000fe20003800000 */
[----:B0-----:R-:W-:-:S05]  /*b850*/  IMAD.MOV.U32 R0, RZ, RZ, R5 ;  /* 0x000000ffff007224 */ /* 0x001fca00078e0005 */
[----:B--2---:R-:W-:Y:S01]  /*b860*/  PRMT R78, R12, 0x5410, R0 ;  /* 0x000054100c4e7816 */ /* 0x004fe20000000000 */
[----:B------:R-:W-:Y:S01]  /*b870*/  IMAD.MOV.U32 R0, RZ, RZ, R7 ;  /* 0x000000ffff007224 */ /* 0x000fe200078e0007 */
[----:B------:R-:W-:-:S04]  /*b880*/  MOV R12, R6 ;  /* 0x00000006000c7202 */ /* 0x000fc80000000f00 */
[----:B---3--:R-:W-:Y:S01]  /*b890*/  PRMT R80, R12, 0x5410, R0 ;  /* 0x000054100c507816 */ /* 0x008fe20000000000 */
        /* <DEDUP_REMOVED lines=11> */
[----:B------:R-:W-:Y:S02]  /*b950*/  PRMT R85, R12, 0x5410, R0 ;  /* 0x000054100c557816 */ /* 0x000fe40000000000 */
[----:B------:R-:W-:Y:S02]  /*b960*/  MOV R12, R24 ;  /* 0x00000018000c7202 */ /* 0x000fe40000000f00 */
[----:B----4-:R-:W-:Y:S01]  /*b970*/  VIADDMNMX R0, R3, -R13, 0x80, PT ;  /* 0x0000008003007446 */ /* 0x010fe2000380090d */
[----:B------:R-:W-:-:S03]  /*b980*/  IMAD.MOV.U32 R3, RZ, RZ, R25 ;  /* 0x000000ffff037224 */ /* 0x000fc600078e0019 */
[----:B------:R-:W-:Y:S02]  /*b990*/  ISETP.GE.AND P0, PT, R113, R0, PT ;  /* 0x000000007100720c */ /* 0x000fe40003f06270 */
[----:B------:R-:W-:Y:S01]  /*b9a0*/  PRMT R95, R12, 0x5410, R3 ;  /* 0x000054100c5f7816 */ /* 0x000fe20000000003 */
[----:B------:R-:W-:Y:S02]  /*b9b0*/  IMAD.MOV.U32 R12, RZ, RZ, R32 ;  /* 0x000000ffff0c7224 */ /* 0x000fe400078e0020 */
[----:B------:R-:W-:-:S03]  /*b9c0*/  IMAD.MOV.U32 R3, RZ, RZ, R33 ;  /* 0x000000ffff037224 */ /* 0x000fc600078e0021 */
[----:B------:R-:W-:Y:S02]  /*b9d0*/  PRMT R104, R12, 0x7610, R104 ;  /* 0x000076100c687816 */ /* 0x000fe40000000068 */
[----:B------:R-:W-:-:S03]  /*b9e0*/  PRMT R105, R3, 0x7610, R105 ;  /* 0x0000761003697816 */ /* 0x000fc60000000069 */
[----:B------:R-:W-:Y:S05]  /*b9f0*/  @P0 BRA `(.L_x_1677) ;  /* 0x0000000800ec0947 */ /* 0x000fea0003800000 */
[----:B------:R0:W5:Y:S01]  /*ba00*/  LDL R114, [R1+0x74] ;  /* 0x0000740001727983 */ /* 0x0001620000100800 */
[----:B------:R-:W1:Y:S01]  /*ba10*/  LDC R108, c[0x0][0x3f4] ;  /* 0x0000fd00ff6c7b82 */ /* 0x000e620000000800 */
[----:B------:R-:W-:Y:S01]  /*ba20*/  BSSY B2, `(.L_x_1678) ;  /* 0x000002d000027945 */ /* 0x000fe20003800000 */
[----:B-1----:R-:W-:-:S13]  /*ba30*/  ISETP.GE.AND P0, PT, R204, R108, PT ;  /* 0x0000006ccc00720c */ /* 0x002fda0003f06270 */
[----:B0-----:R-:W-:Y:S05]  /*ba40*/  @P0 BRA `(.L_x_1679) ;  /* 0x0000000000a80947 */ /* 0x001fea0003800000 */
[----:B-----5:R-:W0:Y:S01]  /*ba50*/  LDS.128 R12, [R114] ;  /* 0x00000000720c7984 */ /* 0x020e220000000c00 */
[----:B------:R-:W-:Y:S02]  /*ba60*/  SHF.R.U64 R3, R74, 0x10, R75 ;  /* 0x000000104a037819 */ /* 0x000fe4000000124b */
[----:B------:R-:W-:Y:S02]  /*ba70*/  SHF.R.U32.HI R74, RZ, 0x10, R77 ;  /* 0x00000010ff4a7819 */ /* 0x000fe4000001164d */
[----:B------:R-:W-:Y:S01]  /*ba80*/  SHF.R.U32.HI R75, RZ, 0x10, R75 ;  /* 0x00000010ff4b7819 */ /* 0x000fe2000001164b */
[----:B------:R-:W-:Y:S01]  /*ba90*/  HADD2.F32 R3, -RZ, R3.H0_H0 ;  /* 0x20000003ff037230 */ /* 0x000fe20000004100 */
[----:B------:R-:W-:Y:S01]  /*baa0*/  SHF.R.U64 R76, R76, 0x10, R77 ;  /* 0x000000104c4c7819 */ /* 0x000fe2000000124d */
[----:B------:R-:W-:Y:S02]  /*bab0*/  HADD2.F32 R74, -RZ, R74.H0_H0 ;  /* 0x2000004aff4a7230 */ /* 0x000fe40000004100 */
[----:B------:R-:W-:-:S02]  /*bac0*/  HADD2.F32 R77, -RZ, R75.H0_H0 ;  /* 0x2000004bff4d7230 */ /* 0x000fc40000004100 */
[----:B------:R-:W-:Y:S02]  /*bad0*/  HADD2.F32 R76, -RZ, R76.H0_H0 ;  /* 0x2000004cff4c7230 */ /* 0x000fe40000004100 */
[--C-:B0-----:R-:W-:Y:S02]  /*bae0*/  HADD2.F32 R90, -RZ, R15.reuse.H1_H1 ;  /* 0x3000000fff5a7230 */ /* 0x101fe40000004100 */
[----:B------:R-:W-:-:S03]  /*baf0*/  HADD2.F32 R75, -RZ, R15.H0_H0 ;  /* 0x2000000fff4b7230 */ /* 0x000fc60000004100 */
[C---:B------:R-:W-:Y:S01]  /*bb00*/  FMUL.FTZ R15, R90.reuse, R74 ;  /* 0x0000004a5a0f7220 */ /* 0x040fe20000410000 */
[----:B------:R-:W-:-:S03]  /*bb10*/  FMUL.FTZ R90, R90, R77 ;  /* 0x0000004d5a5a7220 */ /* 0x000fc60000410000 */
[C---:B------:R-:W-:Y:S01]  /*bb20*/  FFMA.FTZ R15, R75.reuse, R77, -R15 ;  /* 0x0000004d4b0f7223 */ /* 0x040fe2000001080f */
[----:B------:R-:W-:Y:S01]  /*bb30*/  FFMA.FTZ R74, R75, R74, R90 ;  /* 0x0000004a4b4a7223 */ /* 0x000fe2000001005a */
[--C-:B------:R-:W-:Y:S02]  /*bb40*/  HADD2.F32 R90, -RZ, R91.reuse.H0_H0 ;  /* 0x2000005bff5a7230 */ /* 0x100fe40000004100 */
[----:B------:R-:W-:Y:S02]  /*bb50*/  HADD2.F32 R75, -RZ, R91.H1_H1 ;  /* 0x3000005bff4b7230 */ /* 0x000fe40000004100 */
[--C-:B------:R-:W-:Y:S01]  /*bb60*/  HADD2.F32 R91, -RZ, R12.reuse.H1_H1 ;  /* 0x3000000cff5b7230 */ /* 0x100fe20000004100 */
[----:B------:R-:W-:Y:S01]  /*bb70*/  F2FP.F16.F32.PACK_AB R15, R74, R15 ;  /* 0x0000000f4a0f723e */ /* 0x000fe200000000ff */
[----:B------:R-:W-:-:S03]  /*bb80*/  HADD2.F32 R77, -RZ, R12.H0_H0 ;  /* 0x2000000cff4d7230 */ /* 0x000fc60000004100 */
[C---:B------:R-:W-:Y:S01]  /*bb90*/  FMUL.FTZ R12, R91.reuse, R75 ;  /* 0x0000004b5b0c7220 */ /* 0x040fe20000410000 */
[----:B------:R-:W-:-:S03]  /*bba0*/  FMUL.FTZ R91, R91, R90 ;  /* 0x0000005a5b5b7220 */ /* 0x000fc60000410000 */
[C---:B------:R-:W-:Y:S01]  /*bbb0*/  FFMA.FTZ R12, R77.reuse, R90, -R12 ;  /* 0x0000005a4d0c7223 */ /* 0x040fe2000001080c */
[----:B------:R-:W-:Y:S01]  /*bbc0*/  FFMA.FTZ R75, R77, R75, R91 ;  /* 0x0000004b4d4b7223 */ /* 0x000fe2000001005b */
[----:B------:R-:W-:Y:S02]  /*bbd0*/  HADD2.F32 R77, -RZ, R92.H1_H1 ;  /* 0x3000005cff4d7230 */ /* 0x000fe40000004100 */
[----:B------:R-:W-:Y:S02]  /*bbe0*/  HADD2.F32 R91, -RZ, R14.H1_H1 ;  /* 0x3000000eff5b7230 */ /* 0x000fe40000004100 */
[----:B------:R-:W-:Y:S01]  /*bbf0*/  HADD2.F32 R90, -RZ, R92.H0_H0 ;  /* 0x2000005cff5a7230 */ /* 0x000fe20000004100 */
[----:B------:R-:W-:Y:S01]  /*bc00*/  F2FP.F16.F32.PACK_AB R12, R75, R12 ;  /* 0x0000000c4b0c723e */ /* 0x000fe200000000ff */
[----:B------:R-:W-:Y:S02]  /*bc10*/  HADD2.F32 R14, -RZ, R14.H0_H0 ;  /* 0x2000000eff0e7230 */ /* 0x000fe40000004100 */
[C---:B------:R-:W-:Y:S01]  /*bc20*/  FMUL.FTZ R92, R91.reuse, R77 ;  /* 0x0000004d5b5c7220 */ /* 0x040fe20000410000 */
[----:B------:R-:W-:-:S03]  /*bc30*/  FMUL.FTZ R91, R91, R90 ;  /* 0x0000005a5b5b7220 */ /* 0x000fc60000410000 */
[C---:B------:R-:W-:Y:S01]  /*bc40*/  FFMA.FTZ R92, R14.reuse, R90, -R92 ;  /* 0x0000005a0e5c7223 */ /* 0x040fe2000001085c */
[----:B------:R-:W-:Y:S01]  /*bc50*/  FFMA.FTZ R14, R14, R77, R91 ;  /* 0x0000004d0e0e7223 */ /* 0x000fe2000001005b */
[--C-:B------:R-:W-:Y:S02]  /*bc60*/  HADD2.F32 R77, -RZ, R13.reuse.H1_H1 ;  /* 0x3000000dff4d7230 */ /* 0x100fe40000004100 */
[----:B------:R-:W-:Y:S02]  /*bc70*/  HADD2.F32 R13, -RZ, R13.H0_H0 ;  /* 0x2000000dff0d7230 */ /* 0x000fe40000004100 */
[----:B------:R-:W-:Y:S01]  /*bc80*/  F2FP.F16.F32.PACK_AB R14, R14, R92 ;  /* 0x0000005c0e0e723e */ /* 0x000fe200000000ff */
[C---:B------:R-:W-:Y:S01]  /*bc90*/  FMUL.FTZ R90, R77.reuse, R76 ;  /* 0x0000004c4d5a7220 */ /* 0x040fe20000410000 */
[----:B------:R-:W-:-:S03]  /*bca0*/  FMUL.FTZ R77, R77, R3 ;  /* 0x000000034d4d7220 */ /* 0x000fc60000410000 */
[C---:B------:R-:W-:Y:S01]  /*bcb0*/  FFMA.FTZ R3, R13.reuse, R3, -R90 ;  /* 0x000000030d037223 */ /* 0x040fe2000001085a */
[----:B------:R-:W-:-:S05]  /*bcc0*/  FFMA.FTZ R13, R13, R76, R77 ;  /* 0x0000004c0d0d7223 */ /* 0x000fca000001004d */
[----:B------:R-:W-:-:S05]  /*bcd0*/  F2FP.F16.F32.PACK_AB R13, R13, R3 ;  /* 0x000000030d0d723e */ /* 0x000fca00000000ff */
[----:B------:R0:W-:Y:S02]  /*bce0*/  STS.128 [R114], R12 ;  /* 0x0000000c72007388 */ /* 0x0001e40000000c00 */
.L_x_1679:
[----:B------:R-:W-:Y:S05]  /*bcf0*/  BSYNC B2 ;  /* 0x0000000000027941 */ /* 0x000fea0003800000 */
.L_x_1678:
[----:B0-----:R-:W2:Y:S04]  /*bd00*/  LDL R13, [R1+0x18] ;  /* 0x00001800010d7983 */ /* 0x001ea80000100800 */
[----:B------:R-:W3:Y:S04]  /*bd10*/  LDL R12, [R1+0x48] ;  /* 0x00004800010c7983 */ /* 0x000ee80000100800 */
[----:B------:R-:W4:Y:S01]  /*bd20*/  LDL R3, [R1+0x4c] ;  /* 0x00004c0001037983 */ /* 0x000f220000100800 */
[----:B------:R-:W-:Y:S01]  /*bd30*/  BSSY B2, `(.L_x_1680) ;  /* 0x000002f000027945 */ /* 0x000fe20003800000 */
[----:B--2---:R-:W-:-:S02]  /*bd40*/  ISETP.GE.AND P0, PT, R13, R108, PT ;  /* 0x0000006c0d00720c */ /* 0x004fc40003f06270 */
[-C--:B---3--:R-:W-:Y:S02]  /*bd50*/  ISETP.GE.AND P1, PT, R12, R108.reuse, PT ;  /* 0x0000006c0c00720c */ /* 0x088fe40003f26270 */
[----:B----4-:R-:W-:-:S09]  /*bd60*/  ISETP.GE.AND P2, PT, R3, R108, PT ;  /* 0x0000006c0300720c */ /* 0x010fd20003f46270 */
[----:B------:R-:W-:Y:S05]  /*bd70*/  @P0 BRA `(.L_x_1681) ;  /* 0x0000000000a80947 */ /* 0x000fea0003800000 */
[----:B-----5:R-:W0:Y:S01]  /*bd80*/  LDS.128 R12, [R114+0x4000] ;  /* 0x00400000720c7984 */ /* 0x020e220000000c00 */
[----:B------:R-:W-:Y:S02]  /*bd90*/  SHF.R.U32.HI R74, RZ, 0x10, R73 ;  /* 0x00000010ff4a7819 */ /* 0x000fe40000011649 */
[--C-:B------:R-:W-:Y:S02]  /*bda0*/  SHF.R.U32.HI R3, RZ, 0x10, R71.reuse ;  /* 0x00000010ff037819 */ /* 0x100fe40000011647 */
[----:B------:R-:W-:Y:S01]  /*bdb0*/  SHF.R.U64 R70, R70, 0x10, R71 ;  /* 0x0000001046467819 */ /* 0x000fe20000001247 */
[----:B------:R-:W-:Y:S01]  /*bdc0*/  HADD2.F32 R74, -RZ, R74.H0_H0 ;  /* 0x2000004aff4a7230 */ /* 0x000fe20000004100 */
[----:B------:R-:W-:Y:S01]  /*bdd0*/  SHF.R.U64 R72, R72, 0x10, R73 ;  /* 0x0000001048487819 */ /* 0x000fe20000001249 */
[----:B------:R-:W-:Y:S02]  /*bde0*/  HADD2.F32 R3, -RZ, R3.H0_H0 ;  /* 0x20000003ff037230 */ /* 0x000fe40000004100 */
[----:B------:R-:W-:-:S02]  /*bdf0*/  HADD2.F32 R71, -RZ, R111.H0_H0 ;  /* 0x2000006fff477230 */ /* 0x000fc40000004100 */
[----:B------:R-:W-:Y:S02]  /*be00*/  HADD2.F32 R73, -RZ, R111.H1_H1 ;  /* 0x3000006fff497230 */ /* 0x000fe40000004100 */
[----:B------:R-:W-:Y:S02]  /*be10*/  HADD2.F32 R72, -RZ, R72.H0_H0 ;  /* 0x20000048ff487230 */ /* 0x000fe40000004100 */
[----:B------:R-:W-:Y:S02]  /*be20*/  HADD2.F32 R70, -RZ, R70.H0_H0 ;  /* 0x20000046ff467230 */ /* 0x000fe40000004100 */
[--C-:B0-----:R-:W-:Y:S02]  /*be30*/  HADD2.F32 R75, -RZ, R15.reuse.H1_H1 ;  /* 0x3000000fff4b7230 */ /* 0x101fe40000004100 */
[----:B------:R-:W-:-:S03]  /*be40*/  HADD2.F32 R15, -RZ, R15.H0_H0 ;  /* 0x2000000fff0f7230 */ /* 0x000fc60000004100 */
[C---:B------:R-:W-:Y:S01]  /*be50*/  FMUL.FTZ R76, R75.reuse, R74 ;  /* 0x0000004a4b4c7220 */ /* 0x040fe20000410000 */
[----:B------:R-:W-:-:S03]  /*be60*/  FMUL.FTZ R75, R75, R3 ;  /* 0x000000034b4b7220 */ /* 0x000fc60000410000 */
[C---:B------:R-:W-:Y:S01]  /*be70*/  FFMA.FTZ R3, R15.reuse, R3, -R76 ;  /* 0x000000030f037223 */ /* 0x040fe2000001084c */
[----:B------:R-:W-:Y:S01]  /*be80*/  FFMA.FTZ R15, R15, R74, R75 ;  /* 0x0000004a0f0f7223 */ /* 0x000fe2000001004b */
[----:B------:R-:W-:Y:S02]  /*be90*/  HADD2.F32 R74, -RZ, R112.H0_H0 ;  /* 0x20000070ff4a7230 */ /* 0x000fe40000004100 */
[----:B------:R-:W-:Y:S02]  /*bea0*/  HADD2.F32 R76, -RZ, R12.H1_H1 ;  /* 0x3000000cff4c7230 */ /* 0x000fe40000004100 */
[----:B------:R-:W-:Y:S01]  /*beb0*/  HADD2.F32 R75, -RZ, R112.H1_H1 ;  /* 0x30000070ff4b7230 */ /* 0x000fe20000004100 */
        /* <DEDUP_REMOVED lines=21> */
[----:B------:R0:W-:Y:S02]  /*c010*/  STS.128 [R114+0x4000], R12 ;  /* 0x0040000c72007388 */ /* 0x0001e40000000c00 */
.L_x_1681:
[----:B------:R-:W-:Y:S05]  /*c020*/  BSYNC B2 ;  /* 0x0000000000027941 */ /* 0x000fea0003800000 */
.L_x_1680:
[----:B------:R-:W-:Y:S04]  /*c030*/  BSSY B2, `(.L_x_1682) ;  /* 0x000002c000027945 */ /* 0x000fe80003800000 */
[----:B------:R-:W-:Y:S05]  /*c040*/  @P1 BRA `(.L_x_1683) ;  /* 0x0000000000a81947 */ /* 0x000fea0003800000 */
[----:B0----5:R-:W0:Y:S01]  /*c050*/  LDS.128 R12, [R114+0x8000] ;  /* 0x00800000720c7984 */ /* 0x021e220000000c00 */
[----:B------:R-:W-:Y:S02]  /*c060*/  SHF.R.U32.HI R70, RZ, 0x10, R69 ;  /* 0x00000010ff467819 */ /* 0x000fe40000011645 */
[--C-:B------:R-:W-:Y:S02]  /*c070*/  SHF.R.U32.HI R3, RZ, 0x10, R67.reuse ;  /* 0x00000010ff037819 */ /* 0x100fe40000011643 */
[----:B------:R-:W-:Y:S01]  /*c080*/  SHF.R.U64 R66, R66, 0x10, R67 ;  /* 0x0000001042427819 */ /* 0x000fe20000001243 */
[----:B------:R-:W-:Y:S01]  /*c090*/  HADD2.F32 R70, -RZ, R70.H0_H0 ;  /* 0x20000046ff467230 */ /* 0x000fe20000004100 */
[----:B------:R-:W-:Y:S01]  /*c0a0*/  SHF.R.U64 R68, R68, 0x10, R69 ;  /* 0x0000001044447819 */ /* 0x000fe20000001245 */
[----:B------:R-:W-:Y:S02]  /*c0b0*/  HADD2.F32 R3, -RZ, R3.H0_H0 ;  /* 0x20000003ff037230 */ /* 0x000fe40000004100 */
[----:B------:R-:W-:-:S02]  /*c0c0*/  HADD2.F32 R67, -RZ, R109.H1_H1 ;  /* 0x3000006dff437230 */ /* 0x000fc40000004100 */
[----:B------:R-:W-:Y:S02]  /*c0d0*/  HADD2.F32 R69, -RZ, R109.H0_H0 ;  /* 0x2000006dff457230 */ /* 0x000fe40000004100 */
        /* <DEDUP_REMOVED lines=33> */
.L_x_1683:
[----:B------:R-:W-:Y:S05]  /*c2f0*/  BSYNC B2 ;  /* 0x0000000000027941 */ /* 0x000fea0003800000 */
.L_x_1682:
[----:B------:R-:W-:Y:S05]  /*c300*/  @P2 BRA `(.L_x_1677) ;  /* 0x0000000000a82947 */ /* 0x000fea0003800000 */
[----:B01---5:R-:W0:Y:S01]  /*c310*/  LDS.128 R12, [R114+0xc000] ;  /* 0x00c00000720c7984 */ /* 0x023e220000000c00 */
[----:B------:R-:W-:Y:S02]  /*c320*/  SHF.R.U32.HI R66, RZ, 0x10, R65 ;  /* 0x00000010ff427819 */ /* 0x000fe40000011641 */
[----:B------:R-:W-:Y:S02]  /*c330*/  SHF.R.U32.HI R67, RZ, 0x10, R63 ;  /* 0x00000010ff437819 */ /* 0x000fe4000001163f */
[----:B------:R-:W-:Y:S01]  /*c340*/  SHF.R.U64 R64, R64, 0x10, R65 ;  /* 0x0000001040407819 */ /* 0x000fe20000001241 */
[----:B------:R-:W-:Y:S01]  /*c350*/  HADD2.F32 R66, -RZ, R66.H0_H0 ;  /* 0x20000042ff427230 */ /* 0x000fe20000004100 */
[----:B------:R-:W-:Y:S01]  /*c360*/  SHF.R.U64 R62, R62, 0x10, R63 ;  /* 0x000000103e3e7819 */ /* 0x000fe2000000123f */
[----:B------:R-:W-:Y:S02]  /*c370*/  HADD2.F32 R67, -RZ, R67.H0_H0 ;  /* 0x20000043ff437230 */ /* 0x000fe40000004100 */
[----:B------:R-:W-:-:S02]  /*c380*/  HADD2.F32 R63, -RZ, R105.H1_H1 ;  /* 0x30000069ff3f7230 */ /* 0x000fc40000004100 */
[----:B------:R-:W-:Y:S02]  /*c390*/  HADD2.F32 R64, -RZ, R64.H0_H0 ;  /* 0x20000040ff407230 */ /* 0x000fe40000004100 */
[----:B------:R-:W-:Y:S02]  /*c3a0*/  HADD2.F32 R62, -RZ, R62.H0_H0 ;  /* 0x2000003eff3e7230 */ /* 0x000fe40000004100 */
[--C-:B0-----:R-:W-:Y:S02]  /*c3b0*/  HADD2.F32 R3, -RZ, R15.reuse.H1_H1 ;  /* 0x3000000fff037230 */ /* 0x101fe40000004100 */
[----:B------:R-:W-:Y:S02]  /*c3c0*/  HADD2.F32 R68, -RZ, R15.H0_H0 ;  /* 0x2000000fff447230 */ /* 0x000fe40000004100 */
[--C-:B------:R-:W-:Y:S02]  /*c3d0*/  HADD2.F32 R65, -RZ, R12.reuse.H1_H1 ;  /* 0x3000000cff417230 */ /* 0x100fe40000004100 */
[C---:B------:R-:W-:Y:S01]  /*c3e0*/  FMUL.FTZ R15, R3.reuse, R66 ;  /* 0x00000042030f7220 */ /* 0x040fe20000410000 */
[----:B------:R-:W-:Y:S01]  /*c3f0*/  FMUL.FTZ R3, R3, R67 ;  /* 0x0000004303037220 */ /* 0x000fe20000410000 */
[----:B------:R-:W-:-:S02]  /*c400*/  HADD2.F32 R69, -RZ, R12.H0_H0 ;  /* 0x2000000cff457230 */ /* 0x000fc40000004100 */
[C---:B------:R-:W-:Y:S01]  /*c410*/  FFMA.FTZ R15, R68.reuse, R67, -R15 ;  /* 0x00000043440f7223 */ /* 0x040fe2000001080f */
[----:B------:R-:W-:Y:S02]  /*c420*/  HADD2.F32 R67, -RZ, R104.H1_H1 ;  /* 0x30000068ff437230 */ /* 0x000fe40000004100 */
[----:B------:R-:W-:Y:S01]  /*c430*/  FFMA.FTZ R3, R68, R66, R3 ;  /* 0x0000004244037223 */ /* 0x000fe20000010003 */
[--C-:B------:R-:W-:Y:S02]  /*c440*/  HADD2.F32 R12, -RZ, R14.reuse.H0_H0 ;  /* 0x2000000eff0c7230 */ /* 0x100fe40000004100 */
[----:B------:R-:W-:Y:S02]  /*c450*/  HADD2.F32 R14, -RZ, R14.H1_H1 ;  /* 0x3000000eff0e7230 */ /* 0x000fe40000004100 */
[C---:B------:R-:W-:Y:S01]  /*c460*/  FMUL.FTZ R71, R65.reuse, R67 ;  /* 0x0000004341477220 */ /* 0x040fe20000410000 */
[----:B------:R-:W-:Y:S01]  /*c470*/  FMUL.FTZ R65, R65, R63 ;  /* 0x0000003f41417220 */ /* 0x000fe20000410000 */
[----:B------:R-:W-:Y:S01]  /*c480*/  HADD2.F32 R70, -RZ, R13.H0_H0 ;  /* 0x2000000dff467230 */ /* 0x000fe20000004100 */
[----:B------:R-:W-:Y:S01]  /*c490*/  F2FP.F16.F32.PACK_AB R15, R3, R15 ;  /* 0x0000000f030f723e */ /* 0x000fe200000000ff */
[----:B------:R-:W-:Y:S01]  /*c4a0*/  FFMA.FTZ R71, R69, R63, -R71 ;  /* 0x0000003f45477223 */ /* 0x000fe20000010847 */
[----:B------:R-:W-:-:S02]  /*c4b0*/  HADD2.F32 R63, -RZ, R98.H1_H1 ;  /* 0x30000062ff3f7230 */ /* 0x000fc40000004100 */
[----:B------:R-:W-:Y:S01]  /*c4c0*/  FFMA.FTZ R65, R69, R67, R65 ;  /* 0x0000004345417223 */ /* 0x000fe20000010041 */
[----:B------:R-:W-:Y:S02]  /*c4d0*/  HADD2.F32 R98, -RZ, R98.H0_H0 ;  /* 0x20000062ff627230 */ /* 0x000fe40000004100 */
[----:B------:R-:W-:Y:S02]  /*c4e0*/  HADD2.F32 R13, -RZ, R13.H1_H1 ;  /* 0x3000000dff0d7230 */ /* 0x000fe40000004100 */
[CC--:B------:R-:W-:Y:S01]  /*c4f0*/  FMUL.FTZ R66, R14.reuse, R63.reuse ;  /* 0x0000003f0e427220 */ /* 0x0c0fe20000410000 */
[----:B------:R-:W-:Y:S02]  /*c500*/  FMUL.FTZ R67, R14, R98 ;  /* 0x000000620e437220 */ /* 0x000fe40000410000 */
[C---:B------:R-:W-:Y:S01]  /*c510*/  FMUL.FTZ R14, R13.reuse, R64 ;  /* 0x000000400d0e7220 */ /* 0x040fe20000410000 */
[----:B------:R-:W-:Y:S01]  /*c520*/  FMUL.FTZ R13, R13, R62 ;  /* 0x0000003e0d0d7220 */ /* 0x000fe20000410000 */
[C---:B------:R-:W-:Y:S01]  /*c530*/  FFMA.FTZ R66, R12.reuse, R98, -R66 ;  /* 0x000000620c427223 */ /* 0x040fe20000010842 */
[----:B------:R-:W-:Y:S01]  /*c540*/  FFMA.FTZ R67, R12, R63, R67 ;  /* 0x0000003f0c437223 */ /* 0x000fe20000010043 */
[C---:B------:R-:W-:Y:S01]  /*c550*/  FFMA.FTZ R62, R70.reuse, R62, -R14 ;  /* 0x0000003e463e7223 */ /* 0x040fe2000001080e */
[----:B------:R-:W-:Y:S01]  /*c560*/  FFMA.FTZ R13, R70, R64, R13 ;  /* 0x00000040460d7223 */ /* 0x000fe2000001000d */
[----:B------:R-:W-:-:S02]  /*c570*/  F2FP.F16.F32.PACK_AB R12, R65, R71 ;  /* 0x00000047410c723e */ /* 0x000fc400000000ff */
[----:B------:R-:W-:Y:S02]  /*c580*/  F2FP.F16.F32.PACK_AB R14, R67, R66 ;  /* 0x00000042430e723e */ /* 0x000fe400000000ff */
[----:B------:R-:W-:-:S05]  /*c590*/  F2FP.F16.F32.PACK_AB R13, R13, R62 ;  /* 0x0000003e0d0d723e */ /* 0x000fca00000000ff */
[----:B------:R2:W-:Y:S02]  /*c5a0*/  STS.128 [R114+0xc000], R12 ;  /* 0x00c0000c72007388 */ /* 0x0005e40000000c00 */
.L_x_1677:
[----:B------:R-:W-:Y:S05]  /*c5b0*/  BSYNC B1 ;  /* 0x0000000000017941 */ /* 0x000fea0003800000 */
.L_x_1676:
[----:B------:R-:W3:Y:S01]  /*c5c0*/  LDL R3, [R1+0xc8] ;  /* 0x0000c80001037983 */ /* 0x000ee20000100800 */
[----:B------:R-:W-:Y:S01]  /*c5d0*/  BSSY B1, `(.L_x_1684) ;  /* 0x00000be000017945 */ /* 0x000fe20003800000 */
[----:B---3--:R-:W-:-:S13]  /*c5e0*/  ISETP.GE.AND P0, PT, R3, R0, PT ;  /* 0x000000000300720c */ /* 0x008fda0003f06270 */
[----:B------:R-:W-:Y:S05]  /*c5f0*/  @P0 BRA `(.L_x_1685) ;  /* 0x0000000800ec0947 */ /* 0x000fea0003800000 */
[----:B012---:R-:W2:Y:S01]  /*c600*/  LDL R14, [R1+0x18] ;  /* 0x00001800010e7983 */ /* 0x007ea20000100800 */
[----:B------:R-:W0:Y:S03]  /*c610*/  LDC R3, c[0x0][0x3f4] ;  /* 0x0000fd00ff037b82 */ /* 0x000e260000000800 */
[----:B------:R-:W3:Y:S04]  /*c620*/  LDL R13, [R1+0x48] ;  /* 0x00004800010d7983 */ /* 0x000ee80000100800 */
[----:B------:R-:W4:Y:S04]  /*c630*/  LDL R12, [R1+0x4c] ;  /* 0x00004c00010c7983 */ /* 0x000f280000100800 */
[----:B------:R1:W5:Y:S01]  /*c640*/  LDL R69, [R1+0x74] ;  /* 0x0000740001457983 */ /* 0x0003620000100800 */
[----:B------:R-:W-:Y:S01]  /*c650*/  BSSY B2, `(.L_x_1686) ;  /* 0x0000030000027945 */ /* 0x000fe20003800000 */
[----:B0-----:R-:W-:-:S02]  /*c660*/  ISETP.GE.AND P0, PT, R204, R3, PT ;  /* 0x00000003cc00720c */ /* 0x001fc40003f06270 */
[-C--:B--2---:R-:W-:Y:S02]  /*c670*/  ISETP.GE.AND P1, PT, R14, R3.reuse, PT ;  /* 0x000000030e00720c */ /* 0x084fe40003f26270 */
[-C--:B---3--:R-:W-:Y:S02]  /*c680*/  ISETP.GE.AND P2, PT, R13, R3.reuse, PT ;  /* 0x000000030d00720c */ /* 0x088fe40003f46270 */
[----:B----4-:R-:W-:-:S07]  /*c690*/  ISETP.GE.AND P3, PT, R12, R3, PT ;  /* 0x000000030c00720c */ /* 0x010fce0003f66270 */
[----:B-1----:R-:W-:Y:S06]  /*c6a0*/  @P0 BRA `(.L_x_1687) ;  /* 0x0000000000a80947 */ /* 0x002fec0003800000 */
[----:B-----5:R-:W0:Y:S01]  /*c6b0*/  LDS.128 R12, [R69+0x1000] ;  /* 0x00100000450c7984 */ /* 0x020e220000000c00 */
[----:B------:R-:W-:Y:S01]  /*c6c0*/  SHF.R.U64 R3, R58, 0x10, R59 ;  /* 0x000000103a037819 */ /* 0x000fe2000000123b */
[--C-:B------:R-:W-:Y:S01]  /*c6d0*/  HADD2.F32 R63, -RZ, R107.reuse.H0_H0 ;  /* 0x2000006bff3f7230 */ /* 0x100fe20000004100 */
[--C-:B------:R-:W-:Y:S01]  /*c6e0*/  SHF.R.U64 R58, R60, 0x10, R61.reuse ;  /* 0x000000103c3a7819 */ /* 0x100fe2000000123d */
[----:B------:R-:W-:Y:S01]  /*c6f0*/  HADD2.F32 R107, -RZ, R107.H1_H1 ;  /* 0x3000006bff6b7230 */ /* 0x000fe20000004100 */
[----:B------:R-:W-:Y:S01]  /*c700*/  SHF.R.U32.HI R60, RZ, 0x10, R61 ;  /* 0x00000010ff3c7819 */ /* 0x000fe2000001163d */
[--C-:B------:R-:W-:Y:S01]  /*c710*/  HADD2.F32 R61, -RZ, R106.reuse.H0_H0 ;  /* 0x2000006aff3d7230 */ /* 0x100fe20000004100 */
[----:B------:R-:W-:Y:S01]  /*c720*/  SHF.R.U32.HI R59, RZ, 0x10, R59 ;  /* 0x00000010ff3b7819 */ /* 0x000fe2000001163b */
[----:B------:R-:W-:Y:S02]  /*c730*/  HADD2.F32 R106, -RZ, R106.H1_H1 ;  /* 0x3000006aff6a7230 */ /* 0x000fe40000004100 */
[----:B------:R-:W-:-:S02]  /*c740*/  HADD2.F32 R60, -RZ, R60.H0_H0 ;  /* 0x2000003cff3c7230 */ /* 0x000fc40000004100 */
[----:B------:R-:W-:Y:S02]  /*c750*/  HADD2.F32 R59, -RZ, R59.H0_H0 ;  /* 0x2000003bff3b7230 */ /* 0x000fe40000004100 */
[----:B------:R-:W-:Y:S02]  /*c760*/  HADD2.F32 R58, -RZ, R58.H0_H0 ;  /* 0x2000003aff3a7230 */ /* 0x000fe40000004100 */
[----:B------:R-:W-:Y:S02]  /*c770*/  HADD2.F32 R3, -RZ, R3.H0_H0 ;  /* 0x20000003ff037230 */ /* 0x000fe40000004100 */
[--C-:B0-----:R-:W-:Y:S02]  /*c780*/  HADD2.F32 R62, -RZ, R15.reuse.H0_H0 ;  /* 0x2000000fff3e7230 */ /* 0x101fe40000004100 */
[----:B------:R-:W-:Y:S02]  /*c790*/  HADD2.F32 R15, -RZ, R15.H1_H1 ;  /* 0x3000000fff0f7230 */ /* 0x000fe40000004100 */
[----:B------:R-:W-:-:S02]  /*c7a0*/  HADD2.F32 R65, -RZ, R14.H0_H0 ;  /* 0x2000000eff417230 */ /* 0x000fc40000004100 */
[----:B------:R-:W-:Y:S02]  /*c7b0*/  HADD2.F32 R64, -RZ, R12.H0_H0 ;  /* 0x2000000cff407230 */ /* 0x000fe40000004100 */
[CC--:B------:R-:W-:Y:S01]  /*c7c0*/  FMUL.FTZ R67, R15.reuse, R60.reuse ;  /* 0x0000003c0f437220 */ /* 0x0c0fe20000410000 */
[----:B------:R-:W-:Y:S02]  /*c7d0*/  HADD2.F32 R14, -RZ, R14.H1_H1 ;  /* 0x3000000eff0e7230 */ /* 0x000fe40000004100 */
[-C--:B------:R-:W-:Y:S01]  /*c7e0*/  FMUL.FTZ R15, R15, R59.reuse ;  /* 0x0000003b0f0f7220 */ /* 0x080fe20000410000 */
[--C-:B------:R-:W-:Y:S02]  /*c7f0*/  HADD2.F32 R66, -RZ, R13.reuse.H0_H0 ;  /* 0x2000000dff427230 */ /* 0x100fe40000004100 */
[C---:B------:R-:W-:Y:S01]  /*c800*/  FFMA.FTZ R67, R62.reuse, R59, -R67 ;  /* 0x0000003b3e437223 */ /* 0x040fe20000010843 */
[----:B------:R-:W-:Y:S02]  /*c810*/  HADD2.F32 R12, -RZ, R12.H1_H1 ;  /* 0x3000000cff0c7230 */ /* 0x000fe40000004100 */
[----:B------:R-:W-:Y:S01]  /*c820*/  FFMA.FTZ R15, R62, R60, R15 ;  /* 0x0000003c3e0f7223 */ /* 0x000fe2000001000f */
[----:B------:R-:W-:-:S02]  /*c830*/  HADD2.F32 R13, -RZ, R13.H1_H1 ;  /* 0x3000000dff0d7230 */ /* 0x000fc40000004100 */
[C---:B------:R-:W-:Y:S01]  /*c840*/  FMUL.FTZ R59, R14.reuse, R107 ;  /* 0x0000006b0e3b7220 */ /* 0x040fe20000410000 */
[----:B------:R-:W-:Y:S01]  /*c850*/  FMUL.FTZ R60, R14, R106 ;  /* 0x0000006a0e3c7220 */ /* 0x000fe20000410000 */
[C---:B------:R-:W-:Y:S01]  /*c860*/  FMUL.FTZ R68, R12.reuse, R63 ;  /* 0x0000003f0c447220 */ /* 0x040fe20000410000 */
[----:B------:R-:W-:Y:S01]  /*c870*/  FMUL.FTZ R12, R12, R61 ;  /* 0x0000003d0c0c7220 */ /* 0x000fe20000410000 */
[C---:B------:R-:W-:Y:S01]  /*c880*/  FMUL.FTZ R14, R13.reuse, R58 ;  /* 0x0000003a0d0e7220 */ /* 0x040fe20000410000 */
[----:B------:R-:W-:Y:S01]  /*c890*/  FMUL.FTZ R13, R13, R3 ;  /* 0x000000030d0d7220 */ /* 0x000fe20000410000 */
[C---:B------:R-:W-:Y:S01]  /*c8a0*/  FFMA.FTZ R68, R64.reuse, R61, -R68 ;  /* 0x0000003d40447223 */ /* 0x040fe20000010844 */
[----:B------:R-:W-:Y:S01]  /*c8b0*/  FFMA.FTZ R12, R64, R63, R12 ;  /* 0x0000003f400c7223 */ /* 0x000fe2000001000c */
[C---:B------:R-:W-:Y:S01]  /*c8c0*/  FFMA.FTZ R59, R65.reuse, R106, -R59 ;  /* 0x0000006a413b7223 */ /* 0x040fe2000001083b */
[----:B------:R-:W-:Y:S01]  /*c8d0*/  FFMA.FTZ R60, R65, R107, R60 ;  /* 0x0000006b413c7223 */ /* 0x000fe2000001003c */
[C---:B------:R-:W-:Y:S01]  /*c8e0*/  FFMA.FTZ R3, R66.reuse, R3, -R14 ;  /* 0x0000000342037223 */ /* 0x040fe2000001080e */
[----:B------:R-:W-:Y:S01]  /*c8f0*/  FFMA.FTZ R58, R66, R58, R13 ;  /* 0x0000003a423a7223 */ /* 0x000fe2000001000d */
[----:B------:R-:W-:-:S02]  /*c900*/  F2FP.F16.F32.PACK_AB R15, R15, R67 ;  /* 0x000000430f0f723e */ /* 0x000fc400000000ff */
[----:B------:R-:W-:Y:S02]  /*c910*/  F2FP.F16.F32.PACK_AB R14, R60, R59 ;  /* 0x0000003b3c0e723e */ /* 0x000fe400000000ff */
[----:B------:R-:W-:Y:S02]  /*c920*/  F2FP.F16.F32.PACK_AB R12, R12, R68 ;  /* 0x000000440c0c723e */ /* 0x000fe400000000ff */
[----:B------:R-:W-:-:S05]  /*c930*/  F2FP.F16.F32.PACK_AB R13, R58, R3 ;  /* 0x000000033a0d723e */ /* 0x000fca00000000ff */
[----:B------:R0:W-:Y:S02]  /*c940*/  STS.128 [R69+0x1000], R12 ;  /* 0x0010000c45007388 */ /* 0x0001e40000000c00 */
.L_x_1687:
[----:B------:R-:W-:Y:S05]  /*c950*/  BSYNC B2 ;  /* 0x0000000000027941 */ /* 0x000fea0003800000 */
.L_x_1686:
        /* <DEDUP_REMOVED lines=9> */
[----:B------:R-:W-:-:S02]  /*c9f0*/  HADD2.F32 R55, -RZ, R103.H0_H0 ;  /* 0x20000067ff377230 */ /* 0x000fc40000004100 */
[----:B------:R-:W-:Y:S02]  /*ca00*/  HADD2.F32 R57, -RZ, R102.H0_H0 ;  /* 0x20000066ff397230 */ /* 0x000fe40000004100 */
[----:B------:R-:W-:Y:S02]  /*ca10*/  HADD2.F32 R103, -RZ, R103.H1_H1 ;  /* 0x30000067ff677230 */ /* 0x000fe40000004100 */
[----:B------:R-:W-:Y:S02]  /*ca20*/  HADD2.F32 R54, -RZ, R54.H0_H0 ;  /* 0x20000036ff367230 */ /* 0x000fe40000004100 */
[--C-:B0-----:R-:W-:Y:S02]  /*ca30*/  HADD2.F32 R61, -RZ, R15.reuse.H1_H1 ;  /* 0x3000000fff3d7230 */ /* 0x101fe40000004100 */
[----:B------:R-:W-:Y:S02]  /*ca40*/  HADD2.F32 R60, -RZ, R12.H1_H1 ;  /* 0x3000000cff3c7230 */ /* 0x000fe40000004100 */
[----:B------:R-:W-:-:S02]  /*ca50*/  HADD2.F32 R59, -RZ, R15.H0_H0 ;  /* 0x2000000fff3b7230 */ /* 0x000fc40000004100 */
[C---:B------:R-:W-:Y:S01]  /*ca60*/  FMUL.FTZ R64, R61.reuse, R62 ;  /* 0x0000003e3d407220 */ /* 0x040fe20000410000 */
[-C--:B------:R-:W-:Y:S01]  /*ca70*/  FMUL.FTZ R63, R61, R58.reuse ;  /* 0x0000003a3d3f7220 */ /* 0x080fe20000410000 */
[----:B------:R-:W-:Y:S02]  /*ca80*/  HADD2.F32 R56, -RZ, R12.H0_H0 ;  /* 0x2000000cff387230 */ /* 0x000fe40000004100 */
[C---:B------:R-:W-:Y:S01]  /*ca90*/  FMUL.FTZ R61, R60.reuse, R55 ;  /* 0x000000373c3d7220 */ /* 0x040fe20000410000 */
[C---:B------:R-:W-:Y:S01]  /*caa0*/  FFMA.FTZ R58, R59.reuse, R58, -R64 ;  /* 0x0000003a3b3a7223 */ /* 0x040fe20000010840 */
[----:B------:R-:W-:Y:S01]  /*cab0*/  FFMA.FTZ R59, R59, R62, R63 ;  /* 0x0000003e3b3b7223 */ /* 0x000fe2000001003f */
[-C--:B------:R-:W-:Y:S01]  /*cac0*/  FMUL.FTZ R63, R60, R57.reuse ;  /* 0x000000393c3f7220 */ /* 0x080fe20000410000 */
[--C-:B------:R-:W-:Y:S02]  /*cad0*/  HADD2.F32 R12, -RZ, R14.reuse.H0_H0 ;  /* 0x2000000eff0c7230 */ /* 0x100fe40000004100 */
[----:B------:R-:W-:Y:S01]  /*cae0*/  FFMA.FTZ R57, R56, R57, -R61 ;  /* 0x0000003938397223 */ /* 0x000fe2000001083d */
[----:B------:R-:W-:-:S02]  /*caf0*/  HADD2.F32 R14, -RZ, R14.H1_H1 ;  /* 0x3000000eff0e7230 */ /* 0x000fc40000004100 */
[----:B------:R-:W-:Y:S01]  /*cb00*/  FFMA.FTZ R56, R56, R55, R63 ;  /* 0x0000003738387223 */ /* 0x000fe2000001003f */
[--C-:B------:R-:W-:Y:S02]  /*cb10*/  HADD2.F32 R15, -RZ, R13.reuse.H0_H0 ;  /* 0x2000000dff0f7230 */ /* 0x100fe40000004100 */
[----:B------:R-:W-:Y:S02]  /*cb20*/  HADD2.F32 R61, -RZ, R102.H1_H1 ;  /* 0x30000066ff3d7230 */ /* 0x000fe40000004100 */
[C---:B------:R-:W-:Y:S01]  /*cb30*/  FMUL.FTZ R55, R14.reuse, R103 ;  /* 0x000000670e377220 */ /* 0x040fe20000410000 */
[----:B------:R-:W-:Y:S02]  /*cb40*/  HADD2.F32 R13, -RZ, R13.H1_H1 ;  /* 0x3000000dff0d7230 */ /* 0x000fe40000004100 */
[----:B------:R-:W-:Y:S02]  /*cb50*/  HADD2.F32 R60, -RZ, R3.H0_H0 ;  /* 0x20000003ff3c7230 */ /* 0x000fe40000004100 */
[-C--:B------:R-:W-:Y:S01]  /*cb60*/  FMUL.FTZ R62, R14, R61.reuse ;  /* 0x0000003d0e3e7220 */ /* 0x080fe20000410000 */
[C---:B------:R-:W-:Y:S01]  /*cb70*/  FFMA.FTZ R55, R12.reuse, R61, -R55 ;  /* 0x0000003d0c377223 */ /* 0x040fe20000010837 */
[C---:B------:R-:W-:Y:S01]  /*cb80*/  FMUL.FTZ R14, R13.reuse, R54 ;  /* 0x000000360d0e7220 */ /* 0x040fe20000410000 */
[----:B------:R-:W-:Y:S01]  /*cb90*/  FMUL.FTZ R3, R13, R60 ;  /* 0x0000003c0d037220 */ /* 0x000fe20000410000 */
[----:B------:R-:W-:-:S02]  /*cba0*/  FFMA.FTZ R62, R12, R103, R62 ;  /* 0x000000670c3e7223 */ /* 0x000fc4000001003e */
[C---:B------:R-:W-:Y:S01]  /*cbb0*/  FFMA.FTZ R13, R15.reuse, R60, -R14 ;  /* 0x0000003c0f0d7223 */ /* 0x040fe2000001080e */
[----:B------:R-:W-:Y:S01]  /*cbc0*/  F2FP.F16.F32.PACK_AB R12, R56, R57 ;  /* 0x00000039380c723e */ /* 0x000fe200000000ff */
[----:B------:R-:W-:Y:S01]  /*cbd0*/  FFMA.FTZ R54, R15, R54, R3 ;  /* 0x000000360f367223 */ /* 0x000fe20000010003 */
[----:B------:R-:W-:Y:S02]  /*cbe0*/  F2FP.F16.F32.PACK_AB R15, R59, R58 ;  /* 0x0000003a3b0f723e */ /* 0x000fe400000000ff */
[----:B------:R-:W-:Y:S02]  /*cbf0*/  F2FP.F16.F32.PACK_AB R14, R62, R55 ;  /* 0x000000373e0e723e */ /* 0x000fe400000000ff */
[----:B------:R-:W-:-:S05]  /*cc00*/  F2FP.F16.F32.PACK_AB R13, R54, R13 ;  /* 0x0000000d360d723e */ /* 0x000fca00000000ff */
[----:B------:R1:W-:Y:S02]  /*cc10*/  STS.128 [R69+0x5000], R12 ;  /* 0x0050000c45007388 */ /* 0x0003e40000000c00 */
.L_x_1689:
[----:B------:R-:W-:Y:S05]  /*cc20*/  BSYNC B2 ;  /* 0x0000000000027941 */ /* 0x000fea0003800000 */
.L_x_1688:
[----:B------:R-:W-:Y:S04]  /*cc30*/  BSSY B2, `(.L_x_1690) ;  /* 0x000002c000027945 */ /* 0x000fe80003800000 */
[----:B------:R-:W-:Y:S05]  /*cc40*/  @P2 BRA `(.L_x_1691) ;  /* 0x0000000000a82947 */ /* 0x000fea0003800000 */
[----:B01---5:R-:W0:Y:S01]  /*cc50*/  LDS.128 R12, [R69+0x9000] ;  /* 0x00900000450c7984 */ /* 0x023e220000000c00 */
[----:B------:R-:W-:Y:S01]  /*cc60*/  SHF.R.U32.HI R60, RZ, 0x10, R53 ;  /* 0x00000010ff3c7819 */ /* 0x000fe20000011635 */
[--C-:B------:R-:W-:Y:S01]  /*cc70*/  HADD2.F32 R57, -RZ, R96.reuse.H0_H0 ;  /* 0x20000060ff397230 */ /* 0x100fe20000004100 */
[--C-:B------:R-:W-:Y:S01]  /*cc80*/  SHF.R.U32.HI R58, RZ, 0x10, R51.reuse ;  /* 0x00000010ff3a7819 */ /* 0x100fe20000011633 */
[----:B------:R-:W-:Y:S01]  /*cc90*/  HADD2.F32 R96, -RZ, R96.H1_H1 ;  /* 0x30000060ff607230 */ /* 0x000fe20000004100 */
        /* <DEDUP_REMOVED lines=9> */
[----:B------:R-:W-:Y:S02]  /*cd30*/  HADD2.F32 R55, -RZ, R15.H0_H0 ;  /* 0x2000000fff377230 */ /* 0x000fe40000004100 */
[----:B------:R-:W-:-:S02]  /*cd40*/  HADD2.F32 R15, -RZ, R14.H0_H0 ;  /* 0x2000000eff0f7230 */ /* 0x000fc40000004100 */
[C---:B------:R-:W-:Y:S01]  /*cd50*/  FMUL.FTZ R61, R53.reuse, R58 ;  /* 0x0000003a353d7220 */ /* 0x040fe20000410000 */
[----:B------:R-:W-:Y:S02]  /*cd60*/  HADD2.F32 R52, -RZ, R14.H1_H1 ;  /* 0x3000000eff347230 */ /* 0x000fe40000004100 */
[----:B------:R-:W-:Y:S01]  /*cd70*/  FMUL.FTZ R14, R53, R60 ;  /* 0x0000003c350e7220 */ /* 0x000fe20000410000 */
[--C-:B------:R-:W-:Y:S02]  /*cd80*/  HADD2.F32 R56, -RZ, R12.reuse.H1_H1 ;  /* 0x3000000cff387230 */ /* 0x100fe40000004100 */
[----:B------:R-:W-:Y:S02]  /*cd90*/  HADD2.F32 R54, -RZ, R12.H0_H0 ;  /* 0x2000000cff367230 */ /* 0x000fe40000004100 */
[--C-:B------:R-:W-:Y:S02]  /*cda0*/  HADD2.F32 R12, -RZ, R13.reuse.H0_H0 ;  /* 0x2000000dff0c7230 */ /* 0x100fe40000004100 */
[----:B------:R-:W-:Y:S01]  /*cdb0*/  FMUL.FTZ R59, R56, R51 ;  /* 0x00000033383b7220 */ /* 0x000fe20000410000 */
[----:B------:R-:W-:-:S02]  /*cdc0*/  HADD2.F32 R53, -RZ, R13.H1_H1 ;  /* 0x3000000dff357230 */ /* 0x000fc40000004100 */
[C---:B------:R-:W-:Y:S01]  /*cdd0*/  FFMA.FTZ R13, R55.reuse, R58, -R14 ;  /* 0x0000003a370d7223 */ /* 0x040fe2000001080e */
[----:B------:R-:W-:Y:S01]  /*cde0*/  FFMA.FTZ R14, R55, R60, R61 ;  /* 0x0000003c370e7223 */ /* 0x000fe2000001003d */
[-C--:B------:R-:W-:Y:S01]  /*cdf0*/  FMUL.FTZ R55, R56, R57.reuse ;  /* 0x0000003938377220 */ /* 0x080fe20000410000 */
[----:B------:R-:W-:Y:S01]  /*ce00*/  FFMA.FTZ R59, R54, R57, -R59 ;  /* 0x00000039363b7223 */ /* 0x000fe2000001083b */
[C---:B------:R-:W-:Y:S01]  /*ce10*/  FMUL.FTZ R56, R52.reuse, R97 ;  /* 0x0000006134387220 */ /* 0x040fe20000410000 */
[----:B------:R-:W-:Y:S01]  /*ce20*/  FMUL.FTZ R52, R52, R96 ;  /* 0x0000006034347220 */ /* 0x000fe20000410000 */
[----:B------:R-:W-:Y:S01]  /*ce30*/  FFMA.FTZ R54, R54, R51, R55 ;  /* 0x0000003336367223 */ /* 0x000fe20000010037 */
        /* <DEDUP_REMOVED lines=11> */
.L_x_1691:
[----:B------:R-:W-:Y:S05]  /*cef0*/  BSYNC B2 ;  /* 0x0000000000027941 */ /* 0x000fea0003800000 */
.L_x_1690:
[----:B------:R-:W-:Y:S05]  /*cf00*/  @P3 BRA `(.L_x_1685) ;  /* 0x0000000000a83947 */ /* 0x000fea0003800000 */
[----:B012--5:R-:W0:Y:S01]  /*cf10*/  LDS.128 R12, [R69+0xd000] ;  /* 0x00d00000450c7984 */ /* 0x027e220000000c00 */
[----:B------:R-:W-:Y:S01]  /*cf20*/  SHF.R.U32.HI R51, RZ, 0x10, R47 ;  /* 0x00000010ff337819 */ /* 0x000fe2000001162f */
[----:B------:R-:W-:Y:S01]  /*cf30*/  HADD2.F32 R50, -RZ, R87.H1_H1 ;  /* 0x30000057ff327230 */ /* 0x000fe20000004100 */
[--C-:B------:R-:W-:Y:S01]  /*cf40*/  SHF.R.U32.HI R53, RZ, 0x10, R49.reuse ;  /* 0x00000010ff357819 */ /* 0x100fe20000011631 */
[--C-:B------:R-:W-:Y:S01]  /*cf50*/  HADD2.F32 R52, -RZ, R86.reuse.H1_H1 ;  /* 0x30000056ff347230 */ /* 0x100fe20000004100 */
[----:B------:R-:W-:Y:S01]  /*cf60*/  SHF.R.U64 R57, R48, 0x10, R49 ;  /* 0x0000001030397819 */ /* 0x000fe20000001231 */
[----:B------:R-:W-:Y:S01]  /*cf70*/  HADD2.F32 R51, -RZ, R51.H0_H0 ;  /* 0x20000033ff337230 */ /* 0x000fe20000004100 */
[----:B------:R-:W-:Y:S01]  /*cf80*/  SHF.R.U64 R3, R46, 0x10, R47 ;  /* 0x000000102e037819 */ /* 0x000fe2000000122f */
[----:B------:R-:W-:Y:S02]  /*cf90*/  HADD2.F32 R53, -RZ, R53.H0_H0 ;  /* 0x20000035ff357230 */ /* 0x000fe40000004100 */
[----:B------:R-:W-:-:S02]  /*cfa0*/  HADD2.F32 R86, -RZ, R86.H0_H0 ;  /* 0x20000056ff567230 */ /* 0x000fc40000004100 */
[----:B------:R-:W-:Y:S02]  /*cfb0*/  HADD2.F32 R87, -RZ, R87.H0_H0 ;  /* 0x20000057ff577230 */ /* 0x000fe40000004100 */
[----:B------:R-:W-:Y:S02]  /*cfc0*/  HADD2.F32 R3, -RZ, R3.H0_H0 ;  /* 0x20000003ff037230 */ /* 0x000fe40000004100 */
[--C-:B0-----:R-:W-:Y:S02]  /*cfd0*/  HADD2.F32 R49, -RZ, R15.reuse.H1_H1 ;  /* 0x3000000fff317230 */ /* 0x101fe40000004100 */
[----:B------:R-:W-:Y:S02]  /*cfe0*/  HADD2.F32 R48, -RZ, R15.H0_H0 ;  /* 0x2000000fff307230 */ /* 0x000fe40000004100 */
[--C-:B------:R-:W-:Y:S02]  /*cff0*/  HADD2.F32 R15, -RZ, R12.reuse.H0_H0 ;  /* 0x2000000cff0f7230 */ /* 0x100fe40000004100 */
[----:B------:R-:W-:Y:S01]  /*d000*/  FMUL.FTZ R55, R49, R53 ;  /* 0x0000003531377220 */ /* 0x000fe20000410000 */
[----:B------:R-:W-:-:S02]  /*d010*/  HADD2.F32 R12, -RZ, R12.H1_H1 ;  /* 0x3000000cff0c7230 */ /* 0x000fc40000004100 */
[-C--:B------:R-:W-:Y:S01]  /*d020*/  FMUL.FTZ R56, R49, R51.reuse ;  /* 0x0000003331387220 */ /* 0x080fe20000410000 */
[--C-:B------:R-:W-:Y:S02]  /*d030*/  HADD2.F32 R46, -RZ, R14.reuse.H0_H0 ;  /* 0x2000000eff2e7230 */ /* 0x100fe40000004100 */
[C---:B------:R-:W-:Y:S01]  /*d040*/  FFMA.FTZ R55, R48.reuse, R51, -R55 ;  /* 0x0000003330377223 */ /* 0x040fe20000010837 */
[----:B------:R-:W-:Y:S02]  /*d050*/  HADD2.F32 R47, -RZ, R14.H1_H1 ;  /* 0x3000000eff2f7230 */ /* 0x000fe40000004100 */
[----:B------:R-:W-:Y:S01]  /*d060*/  FFMA.FTZ R56, R48, R53, R56 ;  /* 0x0000003530387223 */ /* 0x000fe20000010038 */
[--C-:B------:R-:W-:Y:S02]  /*d070*/  HADD2.F32 R14, -RZ, R13.reuse.H0_H0 ;  /* 0x2000000dff0e7230 */ /* 0x100fe40000004100 */
[C---:B------:R-:W-:Y:S01]  /*d080*/  FMUL.FTZ R54, R12.reuse, R52 ;  /* 0x000000340c367220 */ /* 0x040fe20000410000 */
[----:B------:R-:W-:Y:S01]  /*d090*/  FMUL.FTZ R48, R12, R50 ;  /* 0x000000320c307220 */ /* 0x000fe20000410000 */
[----:B------:R-:W-:-:S02]  /*d0a0*/  HADD2.F32 R13, -RZ, R13.H1_H1 ;  /* 0x3000000dff0d7230 */ /* 0x000fc40000004100 */
[----:B------:R-:W-:Y:S01]  /*d0b0*/  FMUL.FTZ R51, R47, R86 ;  /* 0x000000562f337220 */ /* 0x000fe20000410000 */
[----:B------:R-:W-:Y:S02]  /*d0c0*/  HADD2.F32 R12, -RZ, R57.H0_H0 ;  /* 0x20000039ff0c7230 */ /* 0x000fe40000004100 */
[C---:B------:R-:W-:Y:S01]  /*d0d0*/  FFMA.FTZ R54, R15.reuse, R50, -R54 ;  /* 0x000000320f367223 */ /* 0x040fe20000010836 */
[----:B------:R-:W-:Y:S01]  /*d0e0*/  FFMA.FTZ R49, R15, R52, R48 ;  /* 0x000000340f317223 */ /* 0x000fe20000010030 */
[----:B------:R-:W-:Y:S01]  /*d0f0*/  FMUL.FTZ R53, R47, R87 ;  /* 0x000000572f357220 */ /* 0x000fe20000410000 */
[C---:B------:R-:W-:Y:S01]  /*d100*/  FMUL.FTZ R47, R13.reuse, R3 ;  /* 0x000000030d2f7220 */ /* 0x040fe20000410000 */
[----:B------:R-:W-:Y:S01]  /*d110*/  FMUL.FTZ R15, R13, R12 ;  /* 0x0000000c0d0f7220 */ /* 0x000fe20000410000 */
[C---:B------:R-:W-:Y:S01]  /*d120*/  FFMA.FTZ R51, R46.reuse, R87, -R51 ;  /* 0x000000572e337223 */ /* 0x040fe20000010833 */
[----:B------:R-:W-:Y:S01]  /*d130*/  FFMA.FTZ R86, R46, R86, R53 ;  /* 0x000000562e567223 */ /* 0x000fe20000010035 */
[C---:B------:R-:W-:Y:S01]  /*d140*/  FFMA.FTZ R46, R14.reuse, R12, R47 ;  /* 0x0000000c0e2e7223 */ /* 0x040fe2000001002f */
[----:B------:R-:W-:Y:S01]  /*d150*/  FFMA.FTZ R13, R14, R3, -R15 ;  /* 0x000000030e0d7223 */ /* 0x000fe2000001080f */
[----:B------:R-:W-:-:S02]  /*d160*/  F2FP.F16.F32.PACK_AB R15, R56, R55 ;  /* 0x00000037380f723e */ /* 0x000fc400000000ff */
[----:B------:R-:W-:Y:S02]  /*d170*/  F2FP.F16.F32.PACK_AB R14, R86, R51 ;  /* 0x00000033560e723e */ /* 0x000fe400000000ff */
[----:B------:R-:W-:Y:S02]  /*d180*/  F2FP.F16.F32.PACK_AB R12, R49, R54 ;  /* 0x00000036310c723e */ /* 0x000fe400000000ff */
[----:B------:R-:W-:-:S05]  /*d190*/  F2FP.F16.F32.PACK_AB R13, R46, R13 ;  /* 0x0000000d2e0d723e */ /* 0x000fca00000000ff */
[----:B------:R3:W-:Y:S02]  /*d1a0*/  STS.128 [R69+0xd000], R12 ;  /* 0x00d0000c45007388 */ /* 0x0007e40000000c00 */
.L_x_1685:
[----:B------:R-:W-:Y:S05]  /*d1b0*/  BSYNC B1 ;  /* 0x0000000000017941 */ /* 0x000fea0003800000 */
.L_x_1684:
[----:B------:R-:W-:Y:S01]  /*d1c0*/  VIADD R3, R113, 0x40 ;  /* 0x0000004071037836 */ /* 0x000fe20000000000 */
[----:B------:R-:W-:Y:S04]  /*d1d0*/  BSSY B1, `(.L_x_1692) ;  /* 0x00000be000017945 */ /* 0x000fe80003800000 */
[----:B------:R-:W-:-:S13]  /*d1e0*/  ISETP.GE.AND P0, PT, R3, R0, PT ;  /* 0x000000000300720c */ /* 0x000fda0003f06270 */
[----:B------:R-:W-:Y:S05]  /*d1f0*/  @P0 BRA `(.L_x_1693) ;  /* 0x0000000800ec0947 */ /* 0x000fea0003800000 */
[----:B0123--:R-:W2:Y:S01]  /*d200*/  LDL R14, [R1+0x18] ;  /* 0x00001800010e7983 */ /* 0x00fea20000100800 */
        /* <DEDUP_REMOVED lines=11> */
[----:B------:R-:W-:Y:S01]  /*d2c0*/  SHF.R.U32.HI R48, RZ, 0x10, R45 ;  /* 0x00000010ff307819 */ /* 0x000fe2000001162d */
[--C-:B------:R-:W-:Y:S01]  /*d2d0*/  HADD2.F32 R47, -RZ, R100.reuse.H0_H0 ;  /* 0x20000064ff2f7230 */ /* 0x100fe20000004100 */
[----:B------:R-:W-:Y:S01]  /*d2e0*/  SHF.R.U32.HI R46, RZ, 0x10, R43 ;  /* 0x00000010ff2e7819 */ /* 0x000fe2000001162b */
[----:B------:R-:W-:Y:S01]  /*d2f0*/  HADD2.F32 R100, -RZ, R100.H1_H1 ;  /* 0x30000064ff647230 */ /* 0x000fe20000004100 */
[----:B------:R-:W-:Y:S01]  /*d300*/  SHF.R.U64 R51, R44, 0x10, R45 ;  /* 0x000000102c337819 */ /* 0x000fe2000000122d */
[----:B------:R-:W-:Y:S01]  /*d310*/  HADD2.F32 R48, -RZ, R48.H0_H0 ;  /* 0x20000030ff307230 */ /* 0x000fe20000004100 */
[----:B------:R-:W-:Y:S01]  /*d320*/  SHF.R.U64 R52, R42, 0x10, R43 ;  /* 0x000000102a347819 */ /* 0x000fe2000000122b */
[----:B------:R-:W-:Y:S02]  /*d330*/  HADD2.F32 R46, -RZ, R46.H0_H0 ;  /* 0x2000002eff2e7230 */ /* 0x000fe40000004100 */
[----:B------:R-:W-:-:S02]  /*d340*/  HADD2.F32 R45, -RZ, R99.H0_H0 ;  /* 0x20000063ff2d7230 */ /* 0x000fc40000004100 */
[----:B------:R-:W-:Y:S02]  /*d350*/  HADD2.F32 R99, -RZ, R99.H1_H1 ;  /* 0x30000063ff637230 */ /* 0x000fe40000004100 */
[--C-:B0-----:R-:W-:Y:S02]  /*d360*/  HADD2.F32 R44, -RZ, R15.reuse.H1_H1 ;  /* 0x3000000fff2c7230 */ /* 0x101fe40000004100 */
[--C-:B------:R-:W-:Y:S02]  /*d370*/  HADD2.F32 R3, -RZ, R12.reuse.H0_H0 ;  /* 0x2000000cff037230 */ /* 0x100fe40000004100 */
[----:B------:R-:W-:Y:S02]  /*d380*/  HADD2.F32 R43, -RZ, R15.H0_H0 ;  /* 0x2000000fff2b7230 */ /* 0x000fe40000004100 */
[C---:B------:R-:W-:Y:S01]  /*d390*/  FMUL.FTZ R50, R44.reuse, R48 ;  /* 0x000000302c327220 */ /* 0x040fe20000410000 */
[----:B------:R-:W-:Y:S02]  /*d3a0*/  HADD2.F32 R12, -RZ, R12.H1_H1 ;  /* 0x3000000cff0c7230 */ /* 0x000fe40000004100 */
[----:B------:R-:W-:Y:S01]  /*d3b0*/  FMUL.FTZ R49, R44, R46 ;  /* 0x0000002e2c317220 */ /* 0x000fe20000410000 */
[----:B------:R-:W-:-:S02]  /*d3c0*/  HADD2.F32 R15, -RZ, R14.H0_H0 ;  /* 0x2000000eff0f7230 */ /* 0x000fc40000004100 */
[C---:B------:R-:W-:Y:S01]  /*d3d0*/  FFMA.FTZ R50, R43.reuse, R46, -R50 ;  /* 0x0000002e2b327223 */ /* 0x040fe20000010832 */
[----:B------:R-:W-:Y:S02]  /*d3e0*/  HADD2.F32 R42, -RZ, R14.H1_H1 ;  /* 0x3000000eff2a7230 */ /* 0x000fe40000004100 */
[C---:B------:R-:W-:Y:S01]  /*d3f0*/  FMUL.FTZ R44, R12.reuse, R47 ;  /* 0x0000002f0c2c7220 */ /* 0x040fe20000410000 */
[--C-:B------:R-:W-:Y:S02]  /*d400*/  HADD2.F32 R14, -RZ, R13.reuse.H0_H0 ;  /* 0x2000000dff0e7230 */ /* 0x100fe40000004100 */
[----:B------:R-:W-:Y:S01]  /*d410*/  FFMA.FTZ R49, R43, R48, R49 ;  /* 0x000000302b317223 */ /* 0x000fe20000010031 */
[-C--:B------:R-:W-:Y:S01]  /*d420*/  FMUL.FTZ R46, R12, R45.reuse ;  /* 0x0000002d0c2e7220 */ /* 0x080fe20000410000 */
[----:B------:R-:W-:Y:S02]  /*d430*/  HADD2.F32 R13, -RZ, R13.H1_H1 ;  /* 0x3000000dff0d7230 */ /* 0x000fe40000004100 */
[----:B------:R-:W-:Y:S01]  /*d440*/  FFMA.FTZ R44, R3, R45, -R44 ;  /* 0x0000002d032c7223 */ /* 0x000fe2000001082c */
[----:B------:R-:W-:-:S02]  /*d450*/  HADD2.F32 R43, -RZ, R51.H0_H0 ;  /* 0x20000033ff2b7230 */ /* 0x000fc40000004100 */
[----:B------:R-:W-:Y:S01]  /*d460*/  FFMA.FTZ R3, R3, R47, R46 ;  /* 0x0000002f03037223 */ /* 0x000fe2000001002e */
[----:B------:R-:W-:Y:S02]  /*d470*/  HADD2.F32 R12, -RZ, R52.H0_H0 ;  /* 0x20000034ff0c7230 */ /* 0x000fe40000004100 */
        /* <DEDUP_REMOVED lines=13> */
.L_x_1695:
[----:B------:R-:W-:Y:S05]  /*d550*/  BSYNC B2 ;  /* 0x0000000000027941 */ /* 0x000fea0003800000 */
.L_x_1694:
[----:B------:R-:W-:Y:S04]  /*d560*/  BSSY B2, `(.L_x_1696) ;  /* 0x000002c000027945 */ /* 0x000fe80003800000 */
[----:B------:R-:W-:Y:S05]  /*d570*/  @P1 BRA `(.L_x_1697) ;  /* 0x0000000000a81947 */ /* 0x000fea0003800000 */
[----:B0----5:R-:W0:Y:S01]  /*d580*/  LDS.128 R12, [R53+0x6000] ;  /* 0x00600000350c7984 */ /* 0x021e220000000c00 */
[----:B------:R-:W-:Y:S01]  /*d590*/  SHF.R.U32.HI R44, RZ, 0x10, R41 ;  /* 0x00000010ff2c7819 */ /* 0x000fe20000011629 */
[--C-:B------:R-:W-:Y:S01]  /*d5a0*/  HADD2.F32 R43, -RZ, R88.reuse.H1_H1 ;  /* 0x30000058ff2b7230 */ /* 0x100fe20000004100 */
[----:B------:R-:W-:Y:S01]  /*d5b0*/  SHF.R.U32.HI R42, RZ, 0x10, R39 ;  /* 0x00000010ff2a7819 */ /* 0x000fe20000011627 */
[----:B------:R-:W-:Y:S01]  /*d5c0*/  HADD2.F32 R88, -RZ, R88.H0_H0 ;  /* 0x20000058ff587230 */ /* 0x000fe20000004100 */
[----:B------:R-:W-:Y:S01]  /*d5d0*/  SHF.R.U64 R47, R40, 0x10, R41 ;  /* 0x00000010282f7819 */ /* 0x000fe20000001229 */
[----:B------:R-:W-:Y:S01]  /*d5e0*/  HADD2.F32 R44, -RZ, R44.H0_H0 ;  /* 0x2000002cff2c7230 */ /* 0x000fe20000004100 */
[----:B------:R-:W-:Y:S01]  /*d5f0*/  SHF.R.U64 R48, R38, 0x10, R39 ;  /* 0x0000001026307819 */ /* 0x000fe20000001227 */
[----:B------:R-:W-:Y:S02]  /*d600*/  HADD2.F32 R42, -RZ, R42.H0_H0 ;  /* 0x2000002aff2a7230 */ /* 0x000fe40000004100 */
[----:B------:R-:W-:-:S02]  /*d610*/  HADD2.F32 R41, -RZ, R89.H1_H1 ;  /* 0x30000059ff297230 */ /* 0x000fc40000004100 */
[----:B------:R-:W-:Y:S02]  /*d620*/  HADD2.F32 R89, -RZ, R89.H0_H0 ;  /* 0x20000059ff597230 */ /* 0x000fe40000004100 */
        /* <DEDUP_REMOVED lines=31> */
.L_x_1697:
[----:B------:R-:W-:Y:S05]  /*d820*/  BSYNC B2 ;  /* 0x0000000000027941 */ /* 0x000fea0003800000 */
.L_x_1696:
[----:B------:R-:W-:Y:S04]  /*d830*/  BSSY B2, `(.L_x_1698) ;  /* 0x000002c000027945 */ /* 0x000fe80003800000 */
[----:B------:R-:W-:Y:S05]  /*d840*/  @P2 BRA `(.L_x_1699) ;  /* 0x0000000000a82947 */ /* 0x000fea0003800000 */
[----:B01---5:R-:W0:Y:S01]  /*d850*/  LDS.128 R12, [R53+0xa000] ;  /* 0x00a00000350c7984 */ /* 0x023e220000000c00 */
        /* <DEDUP_REMOVED lines=41> */
.L_x_1699:
[----:B------:R-:W-:Y:S05]  /*daf0*/  BSYNC B2 ;  /* 0x0000000000027941 */ /* 0x000fea0003800000 */
.L_x_1698:
[----:B------:R-:W-:Y:S05]  /*db00*/  @P3 BRA `(.L_x_1693) ;  /* 0x0000000000a83947 */ /* 0x000fea0003800000 */
[----:B012--5:R-:W0:Y:S01]  /*db10*/  LDS.128 R12, [R53+0xe000] ;  /* 0x00e00000350c7984 */ /* 0x027e220000000c00 */
[----:B------:R-:W-:Y:S01]  /*db20*/  SHF.R.U32.HI R36, RZ, 0x10, R27 ;  /* 0x00000010ff247819 */ /* 0x000fe2000001161b */
[--C-:B------:R-:W-:Y:S01]  /*db30*/  HADD2.F32 R35, -RZ, R81.reuse.H1_H1 ;  /* 0x30000051ff237230 */ /* 0x100fe20000004100 */
[--C-:B------:R-:W-:Y:S01]  /*db40*/  SHF.R.U32.HI R34, RZ, 0x10, R29.reuse ;  /* 0x00000010ff227819 */ /* 0x100fe2000001161d */
        /* <DEDUP_REMOVED lines=38> */
.L_x_1693:
[----:B------:R-:W-:Y:S05]  /*ddb0*/  BSYNC B1 ;  /* 0x0000000000017941 */ /* 0x000fea0003800000 */
.L_x_1692:
[----:B------:R-:W-:-:S04]  /*ddc0*/  IADD3 R3, R113, 0x60, RZ ;  /* 0x0000006071037810 */ /* 0x000fc80007ffe0ff */
[----:B------:R-:W-:-:S13]  /*ddd0*/  ISETP.GE.AND P0, PT, R3, R0, PT ;  /* 0x000000000300720c */ /* 0x000fda0003f06270 */
[----:B------:R-:W-:Y:S05]  /*dde0*/  @P0 BRA `(.L_x_1700) ;  /* 0x0000005400380947 */ /* 0x000fea0003800000 */
[----:B01234-:R-:W2:Y:S01]  /*ddf0*/  LDL R14, [R1+0x18] ;  /* 0x00001800010e7983 */ /* 0x01fea20000100800 */
        /* <DEDUP_REMOVED lines=12> */
[----:B------:R-:W-:Y:S01]  /*dec0*/  HADD2.F32 R29, -RZ, R101.H0_H0 ;  /* 0x20000065ff1d7230 */ /* 0x000fe20000004100 */
[----:B------:R-:W-:Y:S01]  /*ded0*/  SHF.R.U32.HI R30, RZ, 0x10, R33 ;  /* 0x00000010ff1e7819 */ /* 0x000fe20000011621 */
[----:B------:R-:W-:Y:S01]  /*dee0*/  HADD2.F32 R105, -RZ, R105.H0_H0 ;  /* 0x20000069ff697230 */ /* 0x000fe20000004100 */
[----:B------:R-:W-:Y:S01]  /*def0*/  SHF.R.U32.HI R28, RZ, 0x10, R31 ;  /* 0x00000010ff1c7819 */ /* 0x000fe2000001161f */
[----:B------:R-:W-:Y:S01]  /*df00*/  HADD2.F32 R31, -RZ, R104.H0_H0 ;  /* 0x20000068ff1f7230 */ /* 0x000fe20000004100 */
[----:B------:R-:W-:Y:S01]  /*df10*/  SHF.R.U64 R34, R32, 0x10, R33 ;  /* 0x0000001020227819 */ /* 0x000fe20000001221 */
[----:B------:R-:W-:Y:S02]  /*df20*/  HADD2.F32 R30, -RZ, R30.H0_H0 ;  /* 0x2000001eff1e7230 */ /* 0x000fe40000004100 */
[----:B------:R-:W-:-:S02]  /*df30*/  HADD2.F32 R28, -RZ, R28.H0_H0 ;  /* 0x2000001cff1c7230 */ /* 0x000fc40000004100 */
[----:B------:R-:W-:Y:S02]  /*df40*/  HADD2.F32 R101, -RZ, R101.H1_H1 ;  /* 0x30000065ff657230 */ /* 0x000fe40000004100 */
[--C-:B0-----:R-:W-:Y:S02]  /*df50*/  HADD2.F32 R27, -RZ, R15.reuse.H1_H1 ;  /* 0x3000000fff1b7230 */ /* 0x101fe40000004100 */
[----:B------:R-:W-:Y:S02]  /*df60*/  HADD2.F32 R26, -RZ, R15.H0_H0 ;  /* 0x2000000fff1a7230 */ /* 0x000fe40000004100 */
[--C-:B------:R-:W-:Y:S02]  /*df70*/  HADD2.F32 R0, -RZ, R12.reuse.H0_H0 ;  /* 0x2000000cff007230 */ /* 0x100fe40000004100 */
[C---:B------:R-:W-:Y:S01]  /*df80*/  FMUL.FTZ R33, R27.reuse, R30 ;  /* 0x0000001e1b217220 */ /* 0x040fe20000410000 */
[----:B------:R-:W-:Y:S02]  /*df90*/  HADD2.F32 R12, -RZ, R12.H1_H1 ;  /* 0x3000000cff0c7230 */ /* 0x000fe40000004100 */
[----:B------:R-:W-:Y:S01]  /*dfa0*/  FMUL.FTZ R35, R27, R28 ;  /* 0x0000001c1b237220 */ /* 0x000fe20000410000 */
[----:B------:R-:W-:-:S02]  /*dfb0*/  HADD2.F32 R15, -RZ, R14.H0_H0 ;  /* 0x2000000eff0f7230 */ /* 0x000fc40000004100 */
[----:B------:R-:W-:Y:S01]  /*dfc0*/  FFMA.FTZ R32, R26, R28, -R33 ;  /* 0x0000001c1a207223 */ /* 0x000fe20000010821 */
[----:B------:R-:W-:Y:S02]  /*dfd0*/  HADD2.F32 R14, -RZ, R14.H1_H1 ;  /* 0x3000000eff0e7230 */ /* 0x000fe40000004100 */
[----:B------:R-:W-:Y:S01]  /*dfe0*/  FMUL.FTZ R27, R12, R31 ;  /* 0x0000001f0c1b7220 */ /* 0x000fe20000410000 */
[--C-:B------:R-:W-:Y:S02]  /*dff0*/  HADD2.F32 R3, -RZ, R13.reuse.H0_H0 ;  /* 0x2000000dff037230 */ /* 0x100fe40000004100 */
[----:B------:R-:W-:Y:S01]  /*e000*/  FFMA.FTZ R35, R26, R30, R35 ;  /* 0x0000001e1a237223 */ /* 0x000fe20000010023 */
[-C--:B------:R-:W-:Y:S01]  /*e010*/  FMUL.FTZ R33, R12, R29.reuse ;  /* 0x0000001d0c217220 */ /* 0x080fe20000410000 */
[----:B------:R-:W-:Y:S02]  /*e020*/  HADD2.F32 R13, -RZ, R13.H1_H1 ;  /* 0x3000000dff0d7230 */ /* 0x000fe40000004100 */
[----:B------:R-:W-:Y:S01]  /*e030*/  FFMA.FTZ R27, R0, R29, -R27 ;  /* 0x0000001d001b7223 */ /* 0x000fe2000001081b */
[----:B------:R-:W-:-:S02]  /*e040*/  HADD2.F32 R26, -RZ, R34.H0_H0 ;  /* 0x20000022ff1a7230 */ /* 0x000fc40000004100 */
[C---:B------:R-:W-:Y:S01]  /*e050*/  FMUL.FTZ R28, R14.reuse, R105 ;  /* 0x000000690e1c7220 */ /* 0x040fe20000410000 */
[----:B------:R-:W-:Y:S02]  /*e060*/  HADD2.F32 R12, -RZ, R36.H0_H0 ;  /* 0x20000024ff0c7230 */ /* 0x000fe40000004100 */
[----:B------:R-:W-:Y:S01]  /*e070*/  FMUL.FTZ R30, R14, R101 ;  /* 0x000000650e1e7220 */ /* 0x000fe20000410000 */
[----:B------:R-:W-:Y:S01]  /*e080*/  FFMA.FTZ R0, R0, R31, R33 ;  /* 0x0000001f00007223 */ /* 0x000fe20000010021 */
[----:B------:R-:W-:Y:S01]  /*e090*/  FMUL.FTZ R14, R13, R26 ;  /* 0x0000001a0d0e7220 */ /* 0x000fe20000410000 */
[----:B------:R-:W-:Y:S01]  /*e0a0*/  FFMA.FTZ R28, R15, R101, -R28 ;  /* 0x000000650f1c7223 */ /* 0x000fe2000001081c */
[-C--:B------:R-:W-:Y:S01]  /*e0b0*/  FMUL.FTZ R29, R13, R12.reuse ;  /* 0x0000000c0d1d7220 */ /* 0x080fe20000410000 */
[----:B------:R-:W-:Y:S01]  /*e0c0*/  FFMA.FTZ R105, R15, R105, R30 ;  /* 0x000000690f697223 */ /* 0x000fe2000001001e */
[----:B------:R-:W-:Y:S01]  /*e0d0*/  FFMA.FTZ R13, R3, R12, -R14 ;  /* 0x0000000c030d7223 */ /* 0x000fe2000001080e */
[----:B------:R-:W-:Y:S01]  /*e0e0*/  F2FP.F16.F32.PACK_AB R15, R35, R32 ;  /* 0x00000020230f723e */ /* 0x000fe200000000ff */
[----:B------:R-:W-:Y:S01]  /*e0f0*/  FFMA.FTZ R26, R3, R26, R29 ;  /* 0x0000001a031a7223 */ /* 0x000fe2000001001d */
[----:B------:R-:W-:-:S02]  /*e100*/  F2FP.F16.F32.PACK_AB R12, R0, R27 ;  /* 0x0000001b000c723e */ /* 0x000fc400000000ff */
[----:B------:R-:W-:Y:S02]  /*e110*/  F2FP.F16.F32.PACK_AB R14, R105, R28 ;  /* 0x0000001c690e723e */ /* 0x000fe400000000ff */
[----:B------:R-:W-:-:S05]  /*e120*/  F2FP.F16.F32.PACK_AB R13, R26, R13 ;  /* 0x0000000d1a0d723e */ /* 0x000fca00000000ff */
[----:B------:R0:W-:Y:S02]  /*e130*/  STS.128 [R37+0x3000], R12 ;  /* 0x0030000c25007388 */ /* 0x0001e40000000c00 */
.L_x_1702:
[----:B------:R-:W-:Y:S05]  /*e140*/  BSYNC B1 ;  /* 0x0000000000017941 */ /* 0x000fea0003800000 */
.L_x_1701:
[----:B------:R-:W-:Y:S04]  /*e150*/  BSSY B1, `(.L_x_1703) ;  /* 0x000002c000017945 */ /* 0x000fe80003800000 */
[----:B------:R-:W-:Y:S05]  /*e160*/  @P1 BRA `(.L_x_1704) ;  /* 0x0000000000a81947 */ /* 0x000fea0003800000 */
[----:B0----5:R-:W0:Y:S01]  /*e170*/  LDS.128 R12, [R37+0x7000] ;  /* 0x00700000250c7984 */ /* 0x021e220000000c00 */
        /* <DEDUP_REMOVED lines=41> */
.L_x_1704:
[----:B------:R-:W-:Y:S05]  /*e410*/  BSYNC B1 ;  /* 0x0000000000017941 */ /* 0x000fea0003800000 */
.L_x_1703:
[----:B------:R-:W-:Y:S04]  /*e420*/  BSSY B1, `(.L_x_1705) ;  /* 0x000002c000017945 */ /* 0x000fe80003800000 */
[----:B------:R-:W-:Y:S05]  /*e430*/  @P2 BRA `(.L_x_1706) ;  /* 0x0000000000a82947 */ /* 0x000fea0003800000 */
[----:B01---5:R-:W0:Y:S01]  /*e440*/  LDS.128 R12, [R37+0xb000] ;  /* 0x00b00000250c7984 */ /* 0x023e220000000c00 */
[--C-:B------:R-:W-:Y:S01]  /*e450*/  SHF.R.U64 R28, R6, 0x10, R7.reuse ;  /* 0x00000010061c7819 */ /* 0x100fe20000001207 */
[--C-:B------:R-:W-:Y:S01]  /*e460*/  HADD2.F32 R21, -RZ, R85.reuse.H0_H0 ;  /* 0x20000055ff157230 */ /* 0x100fe20000004100 */
[----:B------:R-:W-:Y:S01]  /*e470*/  SHF.R.U32.HI R6, RZ, 0x10, R7 ;  /* 0x00000010ff067819 */ /* 0x000fe20000011607 */
[----:B------:R-:W-:Y:S01]  /*e480*/  HADD2.F32 R85, -RZ, R85.H1_H1 ;  /* 0x30000055ff557230 */ /* 0x000fe20000004100 */
[--C-:B------:R-:W-:Y:S02]  /*e490*/  SHF.R.U32.HI R20, RZ, 0x10, R11.reuse ;  /* 0x00000010ff147819 */ /* 0x100fe4000001160b */
[----:B------:R-:W-:Y:S01]  /*e4a0*/  SHF.R.U64 R26, R10, 0x10, R11 ;  /* 0x000000100a1a7819 */ /* 0x000fe2000000120b */
[----:B------:R-:W-:Y:S02]  /*e4b0*/  HADD2.F32 R10, -RZ, R6.H0_H0 ;  /* 0x20000006ff0a7230 */ /* 0x000fe40000004100 */
[----:B------:R-:W-:-:S02]  /*e4c0*/  HADD2.F32 R20, -RZ, R20.H0_H0 ;  /* 0x20000014ff147230 */ /* 0x000fc40000004100 */
[----:B------:R-:W-:Y:S02]  /*e4d0*/  HADD2.F32 R11, -RZ, R80.H0_H0 ;  /* 0x20000050ff0b7230 */ /* 0x000fe40000004100 */
[--C-:B0-----:R-:W-:Y:S02]  /*e4e0*/  HADD2.F32 R7, -RZ, R15.reuse.H0_H0 ;  /* 0x2000000fff077230 */ /* 0x101fe40000004100 */
[----:B------:R-:W-:Y:S02]  /*e4f0*/  HADD2.F32 R15, -RZ, R15.H1_H1 ;  /* 0x3000000fff0f7230 */ /* 0x000fe40000004100 */
[--C-:B------:R-:W-:Y:S02]  /*e500*/  HADD2.F32 R0, -RZ, R12.reuse.H0_H0 ;  /* 0x2000000cff007230 */ /* 0x100fe40000004100 */
[----:B------:R-:W-:Y:S02]  /*e510*/  HADD2.F32 R12, -RZ, R12.H1_H1 ;  /* 0x3000000cff0c7230 */ /* 0x000fe40000004100 */
[C---:B------:R-:W-:Y:S01]  /*e520*/  FMUL.FTZ R24, R15.reuse, R20 ;  /* 0x000000140f187220 */ /* 0x040fe20000410000 */
[----:B------:R-:W-:Y:S01]  /*e530*/  FMUL.FTZ R25, R15, R10 ;  /* 0x0000000a0f197220 */ /* 0x000fe20000410000 */
[----:B------:R-:W-:-:S02]  /*e540*/  HADD2.F32 R6, -RZ, R14.H0_H0 ;  /* 0x2000000eff067230 */ /* 0x000fc40000004100 */
[C---:B------:R-:W-:Y:S01]  /*e550*/  FMUL.FTZ R15, R12.reuse, R21 ;  /* 0x000000150c0f7220 */ /* 0x040fe20000410000 */
[C---:B------:R-:W-:Y:S01]  /*e560*/  FFMA.FTZ R24, R7.reuse, R10, -R24 ;  /* 0x0000000a07187223 */ /* 0x040fe20000010818 */
[----:B------:R-:W-:Y:S01]  /*e570*/  FFMA.FTZ R27, R7, R20, R25 ;  /* 0x00000014071b7223 */ /* 0x000fe20000010019 */
        /* <DEDUP_REMOVED lines=8> */
[----:B------:R-:W-:Y:S02]  /*e600*/  HADD2.F32 R12, -RZ, R26.H0_H0 ;  /* 0x2000001aff0c7230 */ /* 0x000fe40000004100 */
[-C--:B------:R-:W-:Y:S01]  /*e610*/  FMUL.FTZ R20, R14, R7.reuse ;  /* 0x000000070e147220 */ /* 0x080fe20000410000 */
[----:B------:R-:W-:Y:S02]  /*e620*/  HADD2.F32 R10, -RZ, R28.H0_H0 ;  /* 0x2000001cff0a7230 */ /* 0x000fe40000004100 */
[C---:B------:R-:W-:Y:S01]  /*e630*/  FFMA.FTZ R21, R6.reuse, R7, -R21 ;  /* 0x0000000706157223 */ /* 0x040fe20000010815 */
[C---:B------:R-:W-:Y:S01]  /*e640*/  FMUL.FTZ R14, R13.reuse, R12 ;  /* 0x0000000c0d0e7220 */ /* 0x040fe20000410000 */
[----:B------:R-:W-:Y:S01]  /*e650*/  FFMA.FTZ R20, R6, R85, R20 ;  /* 0x0000005506147223 */ /* 0x000fe20000010014 */
[-C--:B------:R-:W-:Y:S02]  /*e660*/  FMUL.FTZ R15, R13, R10.reuse ;  /* 0x0000000a0d0f7220 */ /* 0x080fe40000410000 */
[----:B------:R-:W-:-:S02]  /*e670*/  FFMA.FTZ R13, R3, R10, -R14 ;  /* 0x0000000a030d7223 */ /* 0x000fc4000001080e */
[----:B------:R-:W-:Y:S01]  /*e680*/  FFMA.FTZ R6, R3, R12, R15 ;  /* 0x0000000c03067223 */ /* 0x000fe2000001000f */
[----:B------:R-:W-:Y:S02]  /*e690*/  F2FP.F16.F32.PACK_AB R15, R27, R24 ;  /* 0x000000181b0f723e */ /* 0x000fe400000000ff */
[----:B------:R-:W-:Y:S02]  /*e6a0*/  F2FP.F16.F32.PACK_AB R14, R20, R21 ;  /* 0x00000015140e723e */ /* 0x000fe400000000ff */
[----:B------:R-:W-:Y:S02]  /*e6b0*/  F2FP.F16.F32.PACK_AB R12, R0, R11 ;  /* 0x0000000b000c723e */ /* 0x000fe400000000ff */
[----:B------:R-:W-:-:S05]  /*e6c0*/  F2FP.F16.F32.PACK_AB R13, R6, R13 ;  /* 0x0000000d060d723e */ /* 0x000fca00000000ff */
[----:B------:R2:W-:Y:S02]  /*e6d0*/  STS.128 [R37+0xb000], R12 ;  /* 0x00b0000c25007388 */ /* 0x0005e40000000c00 */
.L_x_1706:
[----:B------:R-:W-:Y:S05]  /*e6e0*/  BSYNC B1 ;  /* 0x0000000000017941 */ /* 0x000fea0003800000 */
.L_x_1705:
[----:B------:R-:W-:Y:S05]  /*e6f0*/  @P3 BRA `(.L_x_1700) ;  /* 0x0000004800f43947 */ /* 0x000fea0003800000 */
[----:B012--5:R-:W0:Y:S01]  /*e700*/  LDS.128 R12, [R37+0xf000] ;  /* 0x00f00000250c7984 */ /* 0x027e220000000c00 */
[--C-:B------:R-:W-:Y:S01]  /*e710*/  SHF.R.U64 R24, R8, 0x10, R9.reuse ;  /* 0x0000001008187819 */ /* 0x100fe20000001209 */
[----:B------:R-:W-:Y:S01]  /*e720*/  HADD2.F32 R7, -RZ, R78.H0_H0 ;  /* 0x2000004eff077230 */ /* 0x000fe20000004100 */
[----:B------:R-:W-:Y:S01]  /*e730*/  SHF.R.U32.HI R8, RZ, 0x10, R9 ;  /* 0x00000010ff087819 */ /* 0x000fe20000011609 */
[--C-:B------:R-:W-:Y:S01]  /*e740*/  HADD2.F32 R9, -RZ, R79.reuse.H0_H0 ;  /* 0x2000004fff097230 */ /* 0x100fe20000004100 */
[--C-:B------:R-:W-:Y:S01]  /*e750*/  SHF.R.U32.HI R6, RZ, 0x10, R5.reuse ;  /* 0x00000010ff067819 */ /* 0x100fe20000011605 */
[----:B------:R-:W-:Y:S01]  /*e760*/  HADD2.F32 R79, -RZ, R79.H1_H1 ;  /* 0x3000004fff4f7230 */ /* 0x000fe20000004100 */
[----:B------:R-:W-:Y:S01]  /*e770*/  SHF.R.U64 R25, R4, 0x10, R5 ;  /* 0x0000001004197819 */ /* 0x000fe20000001205 */
[----:B------:R-:W-:Y:S02]  /*e780*/  HADD2.F32 R8, -RZ, R8.H0_H0 ;  /* 0x20000008ff087230 */ /* 0x000fe40000004100 */
[----:B------:R-:W-:-:S02]  /*e790*/  HADD2.F32 R6, -RZ, R6.H0_H0 ;  /* 0x20000006ff067230 */ /* 0x000fc40000004100 */
[--C-:B0-----:R-:W-:Y:S02]  /*e7a0*/  HADD2.F32 R5, -RZ, R15.reuse.H0_H0 ;  /* 0x2000000fff057230 */ /* 0x101fe40000004100 */
[----:B------:R-:W-:Y:S02]  /*e7b0*/  HADD2.F32 R15, -RZ, R15.H1_H1 ;  /* 0x3000000fff0f7230 */ /* 0x000fe40000004100 */
[--C-:B------:R-:W-:Y:S02]  /*e7c0*/  HADD2.F32 R0, -RZ, R12.reuse.H0_H0 ;  /* 0x2000000cff007230 */ /* 0x100fe40000004100 */
[----:B------:R-:W-:Y:S02]  /*e7d0*/  HADD2.F32 R12, -RZ, R12.H1_H1 ;  /* 0x3000000cff0c7230 */ /* 0x000fe40000004100 */
[C---:B------:R-:W-:Y:S01]  /*e7e0*/  FMUL.FTZ R10, R15.reuse, R8 ;  /* 0x000000080f0a7220 */ /* 0x040fe20000410000 */
[----:B------:R-:W-:Y:S01]  /*e7f0*/  FMUL.FTZ R15, R15, R6 ;  /* 0x000000060f0f7220 */ /* 0x000fe20000410000 */
[----:B------:R-:W-:-:S02]  /*e800*/  HADD2.F32 R4, -RZ, R14.H0_H0 ;  /* 0x2000000eff047230 */ /* 0x000fc40000004100 */
[--C-:B------:R-:W-:Y:S02]  /*e810*/  HADD2.F32 R3, -RZ, R13.reuse.H0_H0 ;  /* 0x2000000dff037230 */ /* 0x100fe40000004100 */
[C---:B------:R-:W-:Y:S01]  /*e820*/  FFMA.FTZ R21, R5.reuse, R8, R15 ;  /* 0x0000000805157223 */ /* 0x040fe2000001000f */
[----:B------:R-:W-:Y:S02]  /*e830*/  HADD2.F32 R14, -RZ, R14.H1_H1 ;  /* 0x3000000eff0e7230 */ /* 0x000fe40000004100 */
[C---:B------:R-:W-:Y:S01]  /*e840*/  FMUL.FTZ R11, R12.reuse, R9 ;  /* 0x000000090c0b7220 */ /* 0x040fe20000410000 */
[----:B------:R-:W-:Y:S02]  /*e850*/  HADD2.F32 R13, -RZ, R13.H1_H1 ;  /* 0x3000000dff0d7230 */ /* 0x000fe40000004100 */
[----:B------:R-:W-:Y:S01]  /*e860*/  FFMA.FTZ R20, R5, R6, -R10 ;  /* 0x0000000605147223 */ /* 0x000fe2000001080a */
[----:B------:R-:W-:Y:S02]  /*e870*/  HADD2.F32 R8, -RZ, R24.H0_H0 ;  /* 0x20000018ff087230 */ /* 0x000fe40000004100 */
[----:B------:R-:W-:Y:S01]  /*e880*/  FMUL.FTZ R15, R12, R7 ;  /* 0x000000070c0f7220 */ /* 0x000fe20000410000 */
[----:B------:R-:W-:-:S02]  /*e890*/  HADD2.F32 R5, -RZ, R78.H1_H1 ;  /* 0x3000004eff057230 */ /* 0x000fc40000004100 */
[----:B------:R-:W-:Y:S01]  /*e8a0*/  FFMA.FTZ R11, R0, R7, -R11 ;  /* 0x00000007000b7223 */ /* 0x000fe2000001080b */
[----:B------:R-:W-:Y:S02]  /*e8b0*/  HADD2.F32 R6, -RZ, R25.H0_H0 ;  /* 0x20000019ff067230 */ /* 0x000fe40000004100 */
[C---:B------:R-:W-:Y:S01]  /*e8c0*/  FMUL.FTZ R7, R14.reuse, R79 ;  /* 0x0000004f0e077220 */ /* 0x040fe20000410000 */
[C---:B------:R-:W-:Y:S01]  /*e8d0*/  FMUL.FTZ R10, R13.reuse, R8 ;  /* 0x000000080d0a7220 */ /* 0x040fe20000410000 */
[----:B------:R-:W-:Y:S01]  /*e8e0*/  FMUL.FTZ R14, R14, R5 ;  /* 0x000000050e0e7220 */ /* 0x000fe20000410000 */
[----:B------:R-:W-:Y:S01]  /*e8f0*/  FFMA.FTZ R0, R0, R9, R15 ;  /* 0x0000000900007223 */ /* 0x000fe2000001000f */
        /* <DEDUP_REMOVED lines=9> */
[----:B------:R0:W-:Y:S01]  /*e990*/  STS.128 [R37+0xf000], R4 ;  /* 0x00f0000425007388 */ /* 0x0001e20000000c00 */
[----:B------:R-:W-:Y:S05]  /*e9a0*/  BRA `(.L_x_1700) ;  /* 0x0000004800487947 */ /* 0x000fea0003800000 */
.L_x_1661:
[----:B------:R-:W0:Y:S01]  /*e9b0*/  LDC R76, c[0x0][0x448] ;  /* 0x00011200ff4c7b82 */ /* 0x000e220000000800 */
[----:B------:R-:W-:Y:S01]  /*e9c0*/  ULDC.64 UR4, c[0x0][0x3f8] ;  /* 0x0000fe0000047ab9 */ /* 0x000fe20000000a00 */
[----:B------:R-:W-:Y:S01]  /*e9d0*/  ULDC.64 UR6, c[0x0][0x408] ;  /* 0x0001020000067ab9 */ /* 0x000fe20000000a00 */
[----:B------:R-:W-:Y:S02]  /*e9e0*/  IMAD.MOV.U32 R25, RZ, RZ, R33 ;  /* 0x000000ffff197224 */ /* 0x000fe400078e0021 */
[----:B------:R-:W-:Y:S01]  /*e9f0*/  IMAD.MOV.U32 R27, RZ, RZ, R29 ;  /* 0x000000ffff1b7224 */ /* 0x000fe200078e001d */
[----:B0-----:R-:W-:-:S13]  /*ea00*/  ISETP.NE.AND P0, PT, R76, 0x1, PT ;  /* 0x000000014c00780c */ /* 0x001fda0003f05270 */
[----:B------:R-:W0:Y:S08]  /*ea10*/  @P0 LDC R4, c[0x0][0x44c] ;  /* 0x00011300ff040b82 */ /* 0x000e300000000800 */
[----:B------:R-:W1:Y:S01]  /*ea20*/  @P0 LDC R5, c[0x0][0x450] ;  /* 0x00011400ff050b82 */ /* 0x000e620000000800 */
[----:B0-----:R-:W-:-:S05]  /*ea30*/  @P0 IMAD.HI.U32 R4, R3, R4, RZ ;  /* 0x0000000403040227 */ /* 0x001fca00078e00ff */
[----:B-1----:R-:W-:-:S04]  /*ea40*/  @P0 SHF.R.U32.HI R3, RZ, R5, R4 ;  /* 0x00000005ff030219 */ /* 0x002fc80000011604 */
        /* <DEDUP_REMOVED lines=21> */
.L_x_2054:
        /* <DEDUP_REMOVED lines=12> */
[----:B------:R-:W-:Y:S01]  /*ec60*/  ULDC UR4, c[0x0][0x3f4] ;  /* 0x0000fd0000047ab9 */ /* 0x000fe20000000800 */
[----:B------:R-:W-:Y:S02]  /*ec70*/  CS2R R60, SRZ ;  /* 0x00000000003c7805 */ /* 0x000fe4000001ff00 */
[----:B------:R-:W-:Y:S02]  /*ec80*/  ISETP.GE.AND P4, PT, R18, UR4, PT ;  /* 0x0000000412007c0c */ /* 0x000fe4000bf86270 */
[----:B------:R-:W-:Y:S02]  /*ec90*/  CS2R R62, SRZ ;  /* 0x00000000003e7805 */ /* 0x000fe4000001ff00 */
[----:B------:R-:W-:Y:S02]  /*eca0*/  ISETP.GE.AND P5, PT, R203, UR4, PT ;  /* 0x00000004cb007c0c */ /* 0x000fe4000bfa6270 */
[----:B------:R-:W-:Y:S02]  /*ecb0*/  CS2R R68, SRZ ;  /* 0x0000000000447805 */ /* 0x000fe4000001ff00 */
[----:B------:R-:W-:-:S05]  /*ecc0*/  CS2R R70, SRZ ;  /* 0x0000000000467805 */ /* 0x000fca000001ff00 */
[----:B------:R-:W-:-:S04]  /*ecd0*/  @!P4 SHF.L.U32 R11, R18, 0x1, RZ ;  /* 0x00000001120bc819 */ /* 0x000fc800000006ff */
[----:B------:R-:W-:Y:S01]  /*ece0*/  @!P5 IMAD.SHL.U32 R5, R201, 0x2, RZ ;  /* 0x00000002c905d824 */ /* 0x000fe200078e00ff */
[----:B------:R-:W-:Y:S02]  /*ecf0*/  @!P4 SHF.L.U64.HI R24, R18, 0x1, R19 ;  /* 0x000000011218c819 */ /* 0x000fe40000010213 */
[-C--:B--2---:R-:W-:Y:S02]  /*ed00*/  @!P4 IADD3 R10, P0, R6, R11.reuse, RZ ;  /* 0x0000000b060ac210 */ /* 0x084fe40007f1e0ff */
[----:B----4-:R-:W-:Y:S02]  /*ed10*/  @!P4 IADD3 R4, P1, R14, R11, RZ ;  /* 0x0000000b0e04c210 */ /* 0x010fe40007f3e0ff */
[-C--:B------:R-:W-:Y:S01]  /*ed20*/  @!P5 IADD3 R6, P2, R6, R5.reuse, RZ ;  /* 0x000000050606d210 */ /* 0x080fe20007f5e0ff */
[----:B-1----:R-:W-:Y:S01]  /*ed30*/  @!P4 IMAD.X R11, R7, 0x1, R24, P0 ;  /* 0x00000001070bc824 */ /* 0x002fe200000e0618 */
[----:B------:R-:W-:Y:S02]  /*ed40*/  @!P5 SHF.L.U64.HI R12, R201, 0x1, R224 ;  /* 0x00000001c90cd819 */ /* 0x000fe400000102e0 */
[----:B------:R-:W-:Y:S01]  /*ed50*/  @!P5 IADD3 R8, P3, R14, R5, RZ ;  /* 0x000000050e08d210 */ /* 0x000fe20007f7e0ff */
[----:B---3--:R-:W-:Y:S01]  /*ed60*/  @!P4 IMAD.X R5, R9, 0x1, R24, P1 ;  /* 0x000000010905c824 */ /* 0x008fe200008e0618 */
[----:B------:R-:W-:-:S02]  /*ed70*/  CS2R R56, SRZ ;  /* 0x0000000000387805 */ /* 0x000fc4000001ff00 */
[----:B------:R-:W-:Y:S02]  /*ed80*/  CS2R R58, SRZ ;  /* 0x00000000003a7805 */ /* 0x000fe4000001ff00 */
[----:B------:R-:W-:Y:S02]  /*ed90*/  CS2R R64, SRZ ;  /* 0x0000000000407805 */ /* 0x000fe4000001ff00 */
[----:B------:R-:W-:Y:S01]  /*eda0*/  CS2R R66, SRZ ;  /* 0x0000000000427805 */ /* 0x000fe2000001ff00 */
[----:B------:R-:W-:Y:S01]  /*edb0*/  @!P5 IMAD.X R7, R7, 0x1, R12, P2 ;  /* 0x000000010707d824 */ /* 0x000fe200010e060c */
[----:B------:R-:W-:Y:S01]  /*edc0*/  @!P5 IADD3.X R9, R9, R12, RZ, P3, !PT ;  /* 0x0000000c0909d210 */ /* 0x000fe20001ffe4ff */
[----:B------:R1:W5:Y:S04]  /*edd0*/  @!P4 LD.E.128 R60, desc[UR60][R10.64] ;  /* 0x0000003c0a3cc980 */ /* 0x000368000c101d00 */
[----:B------:R1:W5:Y:S04]  /*ede0*/  @!P4 LD.E.128 R68, desc[UR60][R4.64] ;  /* 0x0000003c0444c980 */ /* 0x000368000c101d00 */
[----:B------:R1:W5:Y:S04]  /*edf0*/  @!P5 LD.E.128 R56, desc[UR60][R6.64] ;  /* 0x0000003c0638d980 */ /* 0x000368000c101d00 */
[----:B------:R1:W5:Y:S02]  /*ee00*/  @!P5 LD.E.128 R64, desc[UR60][R8.64] ;  /* 0x0000003c0840d980 */ /* 0x000364000c101d00 */
.L_x_1709:
[----:B------:R-:W-:Y:S05]  /*ee10*/  BSYNC B1 ;  /* 0x0000000000017941 */ /* 0x000fea0003800000 */
.L_x_1708:
[----:B-1---5:R-:W-:Y:S01]  /*ee20*/  IMAD.MOV.U32 R4, RZ, RZ, R68 ;  /* 0x000000ffff047224 */ /* 0x022fe200078e0044 */
[----:B------:R-:W-:Y:S01]  /*ee30*/  UMOV UR4, 0xffffffff ;  /* 0xffffffff00047882 */ /* 0x000fe20000000000 */
[----:B--2---:R-:W-:Y:S01]  /*ee40*/  IMAD.MOV.U32 R6, RZ, RZ, R70 ;  /* 0x000000ffff067224 */ /* 0x004fe200078e0046 */
[----:B------:R-:W-:Y:S01]  /*ee50*/  CS2R R52, SRZ ;  /* 0x0000000000347805 */ /* 0x000fe2000001ff00 */
[----:B------:R-:W-:Y:S02]  /*ee60*/  IMAD.MOV.U32 R7, RZ, RZ, R71 ;  /* 0x000000ffff077224 */ /* 0x000fe400078e0047 */
        /* <DEDUP_REMOVED lines=12> */
[----:B------:R-:W-:Y:S01]  /*ef30*/  PRMT R117, R7, 0x7610, R117 ;  /* 0x0000761007757816 */ /* 0x000fe20000000075 */
[----:B------:R-:W-:Y:S01]  /*ef40*/  IMAD.MOV.U32 R7, RZ, RZ, R63 ;  /* 0x000000ffff077224 */ /* 0x000fe200078e003f */
[----:B------:R-:W-:Y:S02]  /*ef50*/  PRMT R120, R5, 0x7610, R120 ;  /* 0x0000761005787816 */ /* 0x000fe40000000078 */
[----:B------:R-:W-:Y:S02]  /*ef60*/  MOV R5, R61 ;  /* 0x0000003d00057202 */ /* 0x000fe40000000f00 */
[----:B------:R-:W-:Y:S01]  /*ef70*/  PRMT R102, R4, 0x5410, R6 ;  /* 0x0000541004667816 */ /* 0x000fe20000000006 */
[----:B------:R-:W-:Y:S01]  /*ef80*/  IMAD.MOV.U32 R4, RZ, RZ, R56 ;  /* 0x000000ffff047224 */ /* 0x000fe200078e0038 */
[----:B------:R-:W-:Y:S01]  /*ef90*/  PRMT R84, R5, 0x7610, R84 ;  /* 0x0000761005547816 */ /* 0x000fe20000000054 */
[----:B------:R-:W-:Y:S01]  /*efa0*/  IMAD.MOV.U32 R5, RZ, RZ, R57 ;  /* 0x000000ffff057224 */ /* 0x000fe200078e0039 */
[----:B------:R-:W-:Y:S01]  /*efb0*/  PRMT R104, R7, 0x7610, R104 ;  /* 0x0000761007687816 */ /* 0x000fe20000000068 */
[----:B------:R-:W-:Y:S01]  /*efc0*/  IMAD.MOV.U32 R7, RZ, RZ, R59 ;  /* 0x000000ffff077224 */ /* 0x000fe200078e003b */
[----:B------:R-:W-:-:S02]  /*efd0*/  MOV R6, R58 ;  /* 0x0000003a00067202 */ /* 0x000fc40000000f00 */
[----:B------:R-:W-:Y:S02]  /*efe0*/  PRMT R119, R119, 0x5410, R4 ;  /* 0x0000541077777816 */ /* 0x000fe40000000004 */
[----:B------:R-:W-:Y:S02]  /*eff0*/  PRMT R120, R120, 0x5410, R5 ;  /* 0x0000541078787816 */ /* 0x000fe40000000005 */
[----:B------:R-:W-:Y:S02]  /*f000*/  PRMT R118, R118, 0x5410, R6 ;  /* 0x0000541076767816 */ /* 0x000fe40000000006 */
[----:B------:R-:W-:Y:S01]  /*f010*/  PRMT R117, R117, 0x5410, R7 ;  /* 0x0000541075757816 */ /* 0x000fe20000000007 */
[----:B------:R-:W-:Y:S06]  /*f020*/  BRA.DIV UR4, `(.L_x_1710) ;  /* 0x000001f604147947 */ /* 0x000fec000b800000 */
[----:B------:R1:W2:Y:S04]  /*f030*/  SHFL.IDX PT, R7, R21, 0x1, 0x181f ;  /* 0x00381f0015077f89 */ /* 0x0002a800000e0000 */
[----:B------:R1:W0:Y:S04]  /*f040*/  SHFL.IDX PT, R6, R20, 0x1, 0x181f ;  /* 0x00381f0014067f89 */ /* 0x00022800000e0000 */
[----:B---3--:R1:W3:Y:S04]  /*f050*/  SHFL.IDX PT, R9, R72, 0x1, 0x181f ;  /* 0x00381f0048097f89 */ /* 0x0082e800000e0000 */
[----:B----4-:R1:W4:Y:S02]  /*f060*/  SHFL.IDX PT, R14, R3, 0x1, 0x181f ;  /* 0x00381f00030e7f89 */ /* 0x01032400000e0000 */
.L_x_2060:
        /* <DEDUP_REMOVED lines=11> */
[----:B------:R-:W-:Y:S01]  /*f120*/  ULDC UR4, c[0x0][0x3f4] ;  /* 0x0000fd0000047ab9 */ /* 0x000fe20000000800 */
[----:B------:R-:W-:Y:S02]  /*f130*/  CS2R R44, SRZ ;  /* 0x00000000002c7805 */ /* 0x000fe4000001ff00 */
[----:B------:R-:W-:Y:S02]  /*f140*/  ISETP.GE.AND P4, PT, R18, UR4, PT ;  /* 0x0000000412007c0c */ /* 0x000fe4000bf86270 */
[----:B------:R-:W-:Y:S02]  /*f150*/  CS2R R46, SRZ ;  /* 0x00000000002e7805 */ /* 0x000fe4000001ff00 */
[----:B------:R-:W-:Y:S02]  /*f160*/  ISETP.GE.AND P5, PT, R203, UR4, PT ;  /* 0x00000004cb007c0c */ /* 0x000fe4000bfa6270 */
[----:B------:R-:W-:-:S07]  /*f170*/  CS2R R52, SRZ ;  /* 0x0000000000347805 */ /* 0x000fce000001ff00 */
[C---:B------:R-:W-:Y:S01]  /*f180*/  @!P4 IMAD.SHL.U32 R5, R18.reuse, 0x2, RZ ;  /* 0x000000021205c824 */ /* 0x040fe200078e00ff */
[----:B------:R-:W-:-:S03]  /*f190*/  @!P4 SHF.L.U64.HI R12, R18, 0x1, R19 ;  /* 0x00000001120cc819 */ /* 0x000fc60000010213 */
[----:B------:R-:W-:Y:S01]  /*f1a0*/  @!P5 IMAD.SHL.U32 R11, R201, 0x2, RZ ;  /* 0x00000002c90bd824 */ /* 0x000fe200078e00ff */
[-C--:B0-----:R-:W-:Y:S02]  /*f1b0*/  @!P4 IADD3 R10, P0, R6, R5.reuse, RZ ;  /* 0x00000005060ac210 */ /* 0x081fe40007f1e0ff */
[C---:B----4-:R-:W-:Y:S02]  /*f1c0*/  @!P4 IADD3 R4, P1, R14.reuse, R5, RZ ;  /* 0x000000050e04c210 */ /* 0x050fe40007f3e0ff */
[-C--:B------:R-:W-:Y:S02]  /*f1d0*/  @!P5 IADD3 R8, P3, R14, R11.reuse, RZ ;  /* 0x0000000b0e08d210 */ /* 0x080fe40007f7e0ff */
[----:B------:R-:W-:Y:S01]  /*f1e0*/  @!P5 IADD3 R6, P2, R6, R11, RZ ;  /* 0x0000000b0606d210 */ /* 0x000fe20007f5e0ff */
[----:B---3--:R-:W-:Y:S01]  /*f1f0*/  @!P4 IMAD.X R5, R9, 0x1, R12, P1 ;  /* 0x000000010905c824 */ /* 0x008fe200008e060c */
[----:B------:R-:W-:Y:S02]  /*f200*/  @!P5 SHF.L.U64.HI R14, R201, 0x1, R224 ;  /* 0x00000001c90ed819 */ /* 0x000fe400000102e0 */
[----:B------:R-:W-:-:S02]  /*f210*/  CS2R R54, SRZ ;  /* 0x0000000000367805 */ /* 0x000fc4000001ff00 */
[C---:B--2---:R-:W-:Y:S02]  /*f220*/  @!P4 IADD3.X R11, R7.reuse, R12, RZ, P0, !PT ;  /* 0x0000000c070bc210 */ /* 0x044fe400007fe4ff */
[----:B------:R-:W-:Y:S02]  /*f230*/  CS2R R40, SRZ ;  /* 0x0000000000287805 */ /* 0x000fe4000001ff00 */
[----:B------:R-:W-:Y:S02]  /*f240*/  CS2R R42, SRZ ;  /* 0x00000000002a7805 */ /* 0x000fe4000001ff00 */
[----:B------:R-:W-:Y:S02]  /*f250*/  CS2R R48, SRZ ;  /* 0x0000000000307805 */ /* 0x000fe4000001ff00 */
[----:B------:R-:W-:Y:S01]  /*f260*/  CS2R R50, SRZ ;  /* 0x0000000000327805 */ /* 0x000fe2000001ff00 */
[--C-:B------:R-:W-:Y:S01]  /*f270*/  @!P5 IMAD.X R7, R7, 0x1, R14.reuse, P2 ;  /* 0x000000010707d824 */ /* 0x100fe200010e060e */
[----:B------:R0:W5:Y:S01]  /*f280*/  @!P4 LD.E.128 R44, desc[UR60][R10.64] ;  /* 0x0000003c0a2cc980 */ /* 0x000162000c101d00 */
[----:B------:R-:W-:-:S03]  /*f290*/  @!P5 IMAD.X R9, R9, 0x1, R14, P3 ;  /* 0x000000010909d824 */ /* 0x000fc600018e060e */
[----:B------:R0:W5:Y:S04]  /*f2a0*/  @!P4 LD.E.128 R52, desc[UR60][R4.64] ;  /* 0x0000003c0434c980 */ /* 0x000168000c101d00 */
[----:B------:R0:W5:Y:S04]  /*f2b0*/  @!P5 LD.E.128 R40, desc[UR60][R6.64] ;  /* 0x0000003c0628d980 */ /* 0x000168000c101d00 */
[----:B------:R0:W5:Y:S02]  /*f2c0*/  @!P5 LD.E.128 R48, desc[UR60][R8.64] ;  /* 0x0000003c0830d980 */ /* 0x000164000c101d00 */
.L_x_1712:
[----:B------:R-:W-:Y:S05]  /*f2d0*/  BSYNC B1 ;  /* 0x0000000000017941 */ /* 0x000fea0003800000 */
.L_x_1711:
[----:B0----5:R-:W-:Y:S01]  /*f2e0*/  IMAD.MOV.U32 R4, RZ, RZ, R52 ;  /* 0x000000ffff047224 */ /* 0x021fe200078e0034 */
[----:B------:R-:W-:Y:S01]  /*f2f0*/  MOV R5, R53 ;  /* 0x0000003500057202 */ /* 0x000fe20000000f00 */
[----:B------:R-:W-:Y:S01]  /*f300*/  IMAD.MOV.U32 R6, RZ, RZ, R54 ;  /* 0x000000ffff067224 */ /* 0x000fe200078e0036 */
[----:B------:R-:W-:Y:S01]  /*f310*/  UMOV UR4, 0xffffffff ;  /* 0xffffffff00047882 */ /* 0x000fe20000000000 */
[----:B--2---:R-:W-:Y:S01]  /*f320*/  IMAD.MOV.U32 R7, RZ, RZ, R55 ;  /* 0x000000ffff077224 */ /* 0x004fe200078e0037 */
        /* <DEDUP_REMOVED lines=21> */
[----:B------:R0:W2:Y:S04]  /*f480*/  SHFL.IDX PT, R7, R21, 0x2, 0x181f ;  /* 0x00581f0015077f89 */ /* 0x0000a800000e0000 */
[----:B------:R0:W0:Y:S04]  /*f490*/  SHFL.IDX PT, R6, R20, 0x2, 0x181f ;  /* 0x00581f0014067f89 */ /* 0x00002800000e0000 */
[----:B---3--:R3:W0:Y:S04]  /*f4a0*/  SHFL.IDX PT, R9, R72, 0x2, 0x181f ;  /* 0x00581f0048097f89 */ /* 0x00862800000e0000 */
[----:B----4-:R3:W4:Y:S02]  /*f4b0*/  SHFL.IDX PT, R14, R3, 0x2, 0x181f ;  /* 0x00581f00030e7f89 */ /* 0x01072400000e0000 */
.L_x_2066:
[----:B------:R-:W-:Y:S01]  /*f4c0*/  IADD3 R5, R0, 0x40, RZ ;  /* 0x0000004000057810 */ /* 0x000fe20007ffe0ff */
[----:B------:R-:W-:Y:S01]  /*f4d0*/  BSSY B1, `(.L_x_1714) ;  /* 0x0000026000017945 */ /* 0x000fe20003800000 */
[----:B------:R-:W-:Y:S02]  /*f4e0*/  CS2R R36, SRZ ;  /* 0x0000000000247805 */ /* 0x000fe4000001ff00 */
[----:B------:R-:W-:Y:S02]  /*f4f0*/  CS2R R38, SRZ ;  /* 0x0000000000267805 */ /* 0x000fe4000001ff00 */
[----:B------:R-:W-:Y:S02]  /*f500*/  ISETP.GE.AND P0, PT, R5, R76, PT ;  /* 0x0000004c0500720c */ /* 0x000fe40003f06270 */
[----:B------:R-:W-:Y:S02]  /*f510*/  CS2R R32, SRZ ;  /* 0x0000000000207805 */ /* 0x000fe4000001ff00 */
[----:B------:R-:W-:-:S02]  /*f520*/  CS2R R34, SRZ ;  /* 0x0000000000227805 */ /* 0x000fc4000001ff00 */
[----:B------:R-:W-:Y:S02]  /*f530*/  CS2R R28, SRZ ;  /* 0x00000000001c7805 */ /* 0x000fe4000001ff00 */
[----:B------:R-:W-:Y:S02]  /*f540*/  CS2R R30, SRZ ;  /* 0x00000000001e7805 */ /* 0x000fe4000001ff00 */
[----:B------:R-:W-:Y:S02]  /*f550*/  CS2R R24, SRZ ;  /* 0x0000000000187805 */ /* 0x000fe4000001ff00 */
[----:B------:R-:W-:Y:S01]  /*f560*/  CS2R R26, SRZ ;  /* 0x00000000001a7805 */ /* 0x000fe2000001ff00 */
[----:B------:R-:W-:Y:S06]  /*f570*/  @P0 BRA `(.L_x_1715) ;  /* 0x00000000006c0947 */ /* 0x000fec0003800000 */
        /* <DEDUP_REMOVED lines=8> */
[C---:B------:R-:W-:Y:S01]  /*f600*/  @!P5 IMAD.SHL.U32 R11, R201.reuse, 0x2, RZ ;  /* 0x00000002c90bd824 */ /* 0x040fe200078e00ff */
[-C--:B0-----:R-:W-:Y:S02]  /*f610*/  @!P4 IADD3 R10, P0, R6, R5.reuse, RZ ;  /* 0x00000005060ac210 */ /* 0x081fe40007f1e0ff */
[C---:B----4-:R-:W-:Y:S02]  /*f620*/  @!P4 IADD3 R4, P1, R14.reuse, R5, RZ ;  /* 0x000000050e04c210 */ /* 0x050fe40007f3e0ff */
[-C--:B------:R-:W-:Y:S02]  /*f630*/  @!P5 IADD3 R8, P3, R14, R11.reuse, RZ ;  /* 0x0000000b0e08d210 */ /* 0x080fe40007f7e0ff */
[----:B------:R-:W-:Y:S01]  /*f640*/  @!P5 SHF.L.U64.HI R14, R201, 0x1, R224 ;  /* 0x00000001c90ed819 */ /* 0x000fe200000102e0 */
[--C-:B------:R-:W-:Y:S01]  /*f650*/  @!P4 IMAD.X R5, R9, 0x1, R12.reuse, P1 ;  /* 0x000000010905c824 */ /* 0x100fe200008e060c */
[----:B------:R-:W-:Y:S01]  /*f660*/  @!P5 IADD3 R6, P2, R6, R11, RZ ;  /* 0x0000000b0606d210 */ /* 0x000fe20007f5e0ff */
[----:B--2---:R-:W-:Y:S01]  /*f670*/  @!P4 IMAD.X R11, R7, 0x1, R12, P0 ;  /* 0x00000001070bc824 */ /* 0x004fe200000e060c */
[----:B------:R-:W-:-:S02]  /*f680*/  CS2R R38, SRZ ;  /* 0x0000000000267805 */ /* 0x000fc4000001ff00 */
[----:B------:R-:W-:Y:S02]  /*f690*/  CS2R R24, SRZ ;  /* 0x0000000000187805 */ /* 0x000fe4000001ff00 */
[----:B------:R-:W-:Y:S02]  /*f6a0*/  CS2R R26, SRZ ;  /* 0x00000000001a7805 */ /* 0x000fe4000001ff00 */
[----:B------:R-:W-:Y:S02]  /*f6b0*/  CS2R R32, SRZ ;  /* 0x0000000000207805 */ /* 0x000fe4000001ff00 */
[----:B------:R-:W-:Y:S02]  /*f6c0*/  CS2R R34, SRZ ;  /* 0x0000000000227805 */ /* 0x000fe4000001ff00 */
[----:B------:R-:W-:Y:S01]  /*f6d0*/  @!P5 IADD3.X R7, R7, R14, RZ, P2, !PT ;  /* 0x0000000e0707d210 */ /* 0x000fe200017fe4ff */
[----:B------:R-:W-:Y:S01]  /*f6e0*/  @!P5 IMAD.X R9, R9, 0x1, R14, P3 ;  /* 0x000000010909d824 */ /* 0x000fe200018e060e */
[----:B------:R0:W5:Y:S04]  /*f6f0*/  @!P4 LD.E.128 R28, desc[UR60][R10.64] ;  /* 0x0000003c0a1cc980 */ /* 0x000168000c101d00 */
[----:B------:R0:W5:Y:S04]  /*f700*/  @!P4 LD.E.128 R36, desc[UR60][R4.64] ;  /* 0x0000003c0424c980 */ /* 0x000168000c101d00 */
[----:B------:R0:W5:Y:S04]  /*f710*/  @!P5 LD.E.128 R24, desc[UR60][R6.64] ;  /* 0x0000003c0618d980 */ /* 0x000168000c101d00 */
[----:B------:R0:W5:Y:S02]  /*f720*/  @!P5 LD.E.128 R32, desc[UR60][R8.64] ;  /* 0x0000003c0820d980 */ /* 0x000164000c101d00 */
.L_x_1715:
[----:B------:R-:W-:Y:S05]  /*f730*/  BSYNC B1 ;  /* 0x0000000000017941 */ /* 0x000fea0003800000 */
.L_x_1714:
        /* <DEDUP_REMOVED lines=27> */
[----:B-1----:R-:W0:Y:S04]  /*f8f0*/  SHFL.IDX PT, R21, R21, 0x3, 0x181f ;  /* 0x00781f0015157f89 */ /* 0x002e2800000e0000 */
[----:B------:R-:W1:Y:S04]  /*f900*/  SHFL.IDX PT, R20, R20, 0x3, 0x181f ;  /* 0x00781f0014147f89 */ /* 0x000e6800000e0000 */
[----:B------:R2:W0:Y:S04]  /*f910*/  SHFL.IDX PT, R77, R72, 0x3, 0x181f ;  /* 0x00781f00484d7f89 */ /* 0x00042800000e0000 */
[----:B---3--:R-:W3:Y:S02]  /*f920*/  SHFL.IDX PT, R3, R3, 0x3, 0x181f ;  /* 0x00781f0003037f89 */ /* 0x008ee400000e0000 */
.L_x_2072:
[----:B------:R-:W-:Y:S01]  /*f930*/  VIADD R7, R0, 0x60 ;  /* 0x0000006000077836 */ /* 0x000fe20000000000 */
[----:B------:R-:W-:Y:S01]  /*f940*/  BSSY B1, `(.L_x_1717) ;  /* 0x0000025000017945 */ /* 0x000fe20003800000 */
[----:B------:R-:W-:Y:S02]  /*f950*/  CS2R R8, SRZ ;  /* 0x0000000000087805 */ /* 0x000fe4000001ff00 */
[----:B------:R-:W-:Y:S02]  /*f960*/  CS2R R10, SRZ ;  /* 0x00000000000a7805 */ /* 0x000fe4000001ff00 */
[----:B------:R-:W-:Y:S02]  /*f970*/  CS2R R12, SRZ ;  /* 0x00000000000c7805 */ /* 0x000fe4000001ff00 */
[----:B------:R-:W-:Y:S02]  /*f980*/  ISETP.GE.AND P0, PT, R7, R76, PT ;  /* 0x0000004c0700720c */ /* 0x000fe40003f06270 */
[----:B------:R-:W-:-:S02]  /*f990*/  CS2R R6, SRZ ;  /* 0x0000000000067805 */ /* 0x000fc4000001ff00 */
[----:B----4-:R-:W-:Y:S02]  /*f9a0*/  CS2R R14, SRZ ;  /* 0x00000000000e7805 */ /* 0x010fe4000001ff00 */
[----:B--2---:R-:W-:Y:S02]  /*f9b0*/  CS2R R72, SRZ ;  /* 0x0000000000487805 */ /* 0x004fe4000001ff00 */
        /* <DEDUP_REMOVED lines=10> */
[----:B------:R-:W-:Y:S02]  /*fa60*/  @!P5 SHF.L.U32 R4, R201, 0x1, RZ ;  /* 0x00000001c904d819 */ /* 0x000fe400000006ff */
[CC--:B-1----:R-:W-:Y:S02]  /*fa70*/  @!P4 IADD3 R10, P0, R20.reuse, R72.reuse, RZ ;  /* 0x00000048140ac210 */ /* 0x0c2fe40007f1e0ff */
[----:B---3--:R-:W-:Y:S02]  /*fa80*/  @!P4 IADD3 R72, P1, R3, R72, RZ ;  /* 0x000000480348c210 */ /* 0x008fe40007f3e0ff */
[-C--:B------:R-:W-:Y:S01]  /*fa90*/  @!P5 IADD3 R8, P2, R20, R4.reuse, RZ ;  /* 0x000000041408d210 */ /* 0x080fe20007f5e0ff */
[--C-:B0-----:R-:W-:Y:S01]  /*faa0*/  @!P4 IMAD.X R11, R21, 0x1, R0.reuse, P0 ;  /* 0x00000001150bc824 */ /* 0x101fe200000e0600 */
[----:B------:R-:W-:Y:S02]  /*fab0*/  @!P5 IADD3 R20, P3, R3, R4, RZ ;  /* 0x000000040314d210 */ /* 0x000fe40007f7e0ff */
[----:B------:R-:W-:Y:S01]  /*fac0*/  CS2R R4, SRZ ;  /* 0x0000000000047805 */ /* 0x000fe2000001ff00 */
[----:B------:R-:W-:Y:S01]  /*fad0*/  @!P4 IMAD.X R73, R77, 0x1, R0, P1 ;  /* 0x000000014d49c824 */ /* 0x000fe200008e0600 */
[----:B------:R-:W-:-:S02]  /*fae0*/  @!P5 SHF.L.U64.HI R0, R201, 0x1, R224 ;  /* 0x00000001c900d819 */ /* 0x000fc400000102e0 */
[----:B------:R-:W-:Y:S01]  /*faf0*/  CS2R R74, SRZ ;  /* 0x00000000004a7805 */ /* 0x000fe2000001ff00 */
[----:B------:R-:W5:Y:S04]  /*fb00*/  @!P4 LD.E.128 R12, desc[UR60][R10.64] ;  /* 0x0000003c0a0cc980 */ /* 0x000f68000c101d00 */
[----:B------:R0:W5:Y:S01]  /*fb10*/  @!P4 LD.E.128 R4, desc[UR60][R72.64] ;  /* 0x0000003c4804c980 */ /* 0x000162000c101d00 */
[--C-:B------:R-:W-:Y:S02]  /*fb20*/  @!P5 IMAD.X R9, R21, 0x1, R0.reuse, P2 ;  /* 0x000000011509d824 */ /* 0x100fe400010e0600 */
[----:B------:R-:W-:Y:S01]  /*fb30*/  @!P5 IMAD.X R21, R77, 0x1, R0, P3 ;  /* 0x000000014d15d824 */ /* 0x000fe200018e0600 */
[----:B0-----:R-:W-:Y:S02]  /*fb40*/  CS2R R72, SRZ ;  /* 0x0000000000487805 */ /* 0x001fe4000001ff00 */
[----:B------:R-:W-:-:S04]  /*fb50*/  CS2R R10, SRZ ;  /* 0x00000000000a7805 */ /* 0x000fc8000001ff00 */
[----:B------:R0:W5:Y:S02]  /*fb60*/  @!P5 LD.E.128 R72, desc[UR60][R8.64] ;  /* 0x0000003c0848d980 */ /* 0x000164000c101d00 */
[----:B0-----:R-:W-:-:S06]  /*fb70*/  CS2R R8, SRZ ;  /* 0x0000000000087805 */ /* 0x001fcc000001ff00 */
[----:B------:R2:W5:Y:S02]  /*fb80*/  @!P5 LD.E.128 R8, desc[UR60][R20.64] ;  /* 0x0000003c1408d980 */ /* 0x000564000c101d00 */
.L_x_1718:
[----:B------:R-:W-:Y:S05]  /*fb90*/  BSYNC B1 ;  /* 0x0000000000017941 */ /* 0x000fea0003800000 */
.L_x_1717:
[----:B---3--:R-:W3:Y:S01]  /*fba0*/  LDL R3, [R1+0x90] ;  /* 0x0000900001037983 */ /* 0x008ee20000100800 */
[----:B------:R-:W-:Y:S01]  /*fbb0*/  BSSY B1, `(.L_x_1719) ;  /* 0x0000007000017945 */ /* 0x000fe20003800000 */
[----:B---3--:R-:W-:-:S04]  /*fbc0*/  LEA.HI R0, R3, R3, RZ, 0x1 ;  /* 0x0000000303007211 */ /* 0x008fc800078f08ff */
[----:B------:R-:W-:-:S04]  /*fbd0*/  LOP3.LUT R0, R0, 0xfffffffe, RZ, 0xc0, !PT ;  /* 0xfffffffe00007812 */ /* 0x000fc800078ec0ff */
[----:B------:R-:W-:-:S04]  /*fbe0*/  IADD3 R0, R3, -R0, RZ ;  /* 0x8000000003007210 */ /* 0x000fc80007ffe0ff */
[----:B------:R-:W-:-:S04]  /*fbf0*/  SHF.L.U32 R0, R0, 0x1f, RZ ;  /* 0x0000001f00007819 */ /* 0x000fc800000006ff */
[----:B------:R-:W3:Y:S02]  /*fc00*/  SYNCS.PHASECHK.TRANS64.TRYWAIT P0, [R17+URZ+0x30800], R0 ;  /* 0x03080000110075a7 */ /* 0x000ee4000800017f */
[----:B---3--:R-:W-:Y:S05]  /*fc10*/  @!P0 BRA `(.L_x_1720) ;  /* 0x000001ec006c8947 */ /* 0x008fea0003800000 */
.L_x_2073:
[----:B------:R-:W-:Y:S05]  /*fc20*/  BSYNC B1 ;  /* 0x0000000000017941 */ /* 0x000fea0003800000 */
.L_x_1719:
[----:B-12---:R-:W2:Y:S04]  /*fc30*/  LDL R20, [R1+0x5c] ;  /* 0x00005c0001147983 */ /* 0x006ea80000100800 */
[----:B------:R-:W4:Y:S01]  /*fc40*/  LDL R121, [R1+0x10] ;  /* 0x0000100001797983 */ /* 0x000f220000100800 */
[----:B-----5:R-:W-:Y:S01]  /*fc50*/  IMAD.MOV.U32 R3, RZ, RZ, R4 ;  /* 0x000000ffff037224 */ /* 0x020fe200078e0004 */
[----:B------:R-:W-:Y:S01]  /*fc60*/  BSSY B1, `(.L_x_1721) ;  /* 0x00000e5000017945 */ /* 0x000fe20003800000 */
[----:B---3--:R-:W-:-:S05]  /*fc70*/  IMAD.MOV.U32 R0, RZ, RZ, R5 ;  /* 0x000000ffff007224 */ /* 0x008fca00078e0005 */
        /* <DEDUP_REMOVED lines=17> */
[----:B--2---:R-:W-:Y:S01]  /*fd90*/  VIADDMNMX R0, R76, -R20, 0x80, PT ;  /* 0x000000804c007446 */ /* 0x004fe20003800914 */
[----:B------:R-:W-:-:S03]  /*fda0*/  IMAD.MOV.U32 R20, RZ, RZ, R72 ;  /* 0x000000ffff147224 */ /* 0x000fc600078e0048 */
[----:B----4-:R-:W-:Y:S02]  /*fdb0*/  ISETP.GE.AND P0, PT, R121, R0, PT ;  /* 0x000000007900720c */ /* 0x010fe40003f06270 */
[----:B------:R-:W-:Y:S01]  /*fdc0*/  PRMT R89, R20, 0x5410, R3 ;  /* 0x0000541014597816 */ /* 0x000fe20000000003 */
[----:B------:R-:W-:Y:S01]  /*fdd0*/  IMAD.MOV.U32 R3, RZ, RZ, R75 ;  /* 0x000000ffff037224 */ /* 0x000fe200078e004b */
[----:B------:R-:W-:-:S04]  /*fde0*/  MOV R20, R74 ;  /* 0x0000004a00147202 */ /* 0x000fc80000000f00 */
[----:B------:R-:W-:-:S05]  /*fdf0*/  PRMT R90, R20, 0x5410, R3 ;  /* 0x00005410145a7816 */ /* 0x000fca0000000003 */
[----:B------:R-:W-:Y:S05]  /*fe00*/  @P0 BRA `(.L_x_1722) ;  /* 0x0000000c00280947 */ /* 0x000fea0003800000 */
[----:B------:R1:W5:Y:S01]  /*fe10*/  LDL R124, [R1+0x64] ;  /* 0x00006400017c7983 */ /* 0x0003620000100800 */
[----:B------:R-:W2:Y:S03]  /*fe20*/  LDC R3, c[0x0][0x3f4] ;  /* 0x0000fd00ff037b82 */ /* 0x000ea60000000800 */
[----:B------:R1:W5:Y:S04]  /*fe30*/  LDL R123, [R1+0xd0] ;  /* 0x0000d000017b7983 */ /* 0x0003680000100800 */
[----:B------:R1:W5:Y:S01]  /*fe40*/  LDL R122, [R1+0x70] ;  /* 0x00007000017a7983 */ /* 0x0003620000100800 */
[----:B------:R-:W-:Y:S01]  /*fe50*/  BSSY B2, `(.L_x_1723) ;  /* 0x0000063000027945 */ /* 0x000fe20003800000 */
[----:B--2---:R-:W-:-:S13]  /*fe60*/  ISETP.GE.AND P0, PT, R18, R3, PT ;  /* 0x000000031200720c */ /* 0x004fda0003f06270 */
[----:B-1----:R-:W-:Y:S05]  /*fe70*/  @P0 BRA `(.L_x_1724) ;  /* 0x0000000400800947 */ /* 0x002fea0003800000 */
[----:B0-----:R-:W2:Y:S04]  /*fe80*/  LDL R21, [R1+0x84] ;  /* 0x0000840001157983 */ /* 0x001ea80000100800 */
[----:B------:R-:W3:Y:S01]  /*fe90*/  LDL R125, [R1+0x74] ;  /* 0x00007400017d7983 */ /* 0x000ee20000100800 */
[----:B------:R-:W-:Y:S01]  /*fea0*/  HADD2.F32 R88, -RZ, R88.H0_H0 ;  /* 0x20000058ff587230 */ /* 0x000fe20000004100 */
[----:B------:R-:W-:Y:S01]  /*feb0*/  SHF.R.U64 R60, R60, 0x10, R61 ;  /* 0x000000103c3c7819 */ /* 0x000fe2000000123d */
[----:B------:R-:W-:Y:S01]  /*fec0*/  HADD2.F32 R104, -RZ, R104.H0_H0 ;  /* 0x20000068ff687230 */ /* 0x000fe20000004100 */
[----:B------:R-:W-:-:S03]  /*fed0*/  SHF.R.U64 R62, R62, 0x10, R63 ;  /* 0x000000103e3e7819 */ /* 0x000fc6000000123f */
[----:B------:R-:W-:Y:S02]  /*fee0*/  HADD2.F32 R60, -RZ, R60.H0_H0 ;  /* 0x2000003cff3c7230 */ /* 0x000fe40000004100 */
[----:B------:R-:W-:Y:S01]  /*fef0*/  HADD2.F32 R62, -RZ, R62.H0_H0 ;  /* 0x2000003eff3e7230 */ /* 0x000fe20000004100 */
[----:B--2---:R-:W-:-:S04]  /*ff00*/  LEA.HI R20, R3, R21, RZ, 0x1d ;  /* 0x0000001503147211 */ /* 0x004fc800078fe8ff */
[----:B------:R-:W-:Y:S01]  /*ff10*/  SHF.R.S32.HI R21, RZ, 0x1f, R20 ;  /* 0x0000001fff157819 */ /* 0x000fe20000011414 */
[----:B---3--:R-:W0:Y:S03]  /*ff20*/  LDS.128 R80, [R125] ;  /* 0x000000007d507984 */ /* 0x008e260000000c00 */
[----:B------:R-:W-:Y:S01]  /*ff30*/  LEA.HI R21, R21, R20, RZ, 0x3 ;  /* 0x0000001415157211 */ /* 0x000fe200078f18ff */
[----:B------:R-:W-:-:S04]  /*ff40*/  IMAD.SHL.U32 R20, R20, 0x8, RZ ;  /* 0x0000000814147824 */ /* 0x000fc800078e00ff */
[----:B------:R-:W-:Y:S01]  /*ff50*/  IMAD.SHL.U32 R21, R21, 0x400, RZ ;  /* 0x0000040015157824 */ /* 0x000fe200078e00ff */
[----:B-----5:R-:W-:-:S04]  /*ff60*/  LOP3.LUT R20, R124, 0x38, R20, 0xf8, !PT ;  /* 0x000000387c147812 */ /* 0x020fc800078ef814 */
[----:B------:R-:W-:Y:S02]  /*ff70*/  LOP3.LUT R20, R20, R123, RZ, 0x3c, !PT ;  /* 0x0000007b14147212 */ /* 0x000fe400078e3cff */
[----:B------:R-:W-:-:S04]  /*ff80*/  LOP3.LUT R21, R21, 0x7fffe000, RZ, 0xc0, !PT ;  /* 0x7fffe00015157812 */ /* 0x000fc800078ec0ff */
[----:B------:R-:W-:Y:S01]  /*ff90*/  IADD3 R20, R20, R21, R122 ;  /* 0x0000001514147210 */ /* 0x000fe20007ffe07a */
[----:B------:R-:W-:-:S04]  /*ffa0*/  HADD2.F32 R21, -RZ, R84.H0_H0 ;  /* 0x20000054ff157230 */ /* 0x000fc80000004100 */
[----:B------:R-:W-:-:S05]  /*ffb0*/  IMAD R20, R20, 0x2, R17 ;  /* 0x0000000214147824 */ /* 0x000fca00078e0211 */
[----:B------:R-:W1:Y:S01]  /*ffc0*/  LDS.128 R76, [R20+0x10400] ;  /* 0x01040000144c7984 */ /* 0x000e620000000c00 */
[--C-:B0-----:R-:W-:Y:S02]  /*ffd0*/  HADD2.F32 R85, -RZ, R81.reuse.H0_H0 ;  /* 0x20000051ff557230 */ /* 0x101fe40000004100 */
[----:B------:R-:W-:Y:S02]  /*ffe0*/  HADD2.F32 R81, -RZ, R81.H1_H1 ;  /* 0x30000051ff517230 */ /* 0x000fe40000004100 */
[--C-:B-1----:R-:W-:Y:S02]  /*fff0*/  HADD2.F32 R91, -RZ, R77.reuse.H0_H0 ;  /* 0x2000004dff5b7230 */ /* 0x102fe40000004100 */
[----:B------:R-:W-:-:S03]  /*10000*/  HADD2.F32 R77, -RZ, R77.H1_H1 ;  /* 0x3000004dff4d7230 */ /* 0x000fc60000004100 */
[----:B------:R-:W-:-:S04]  /*10010*/  FMUL.FTZ R84, R91, R88 ;  /* 0x000000585b547220 */ /* 0x000fc80000410000 */
[-C--:B------:R-:W-:Y:S01]  /*10020*/  FFMA.FTZ R84, R85, R21.reuse, -R84 ;  /* 0x0000001555547223 */ /* 0x080fe20000010854 */
[----:B------:R-:W-:Y:S01]  /*10030*/  FMUL.FTZ R21, R91, R21 ;  /* 0x000000155b157220 */ /* 0x000fe20000410000 */
[--C-:B------:R-:W-:Y:S02]  /*10040*/  HADD2.F32 R91, -RZ, R76.reuse.H0_H0 ;  /* 0x2000004cff5b7230 */ /* 0x100fe40000004100 */
[----:B------:R-:W-:Y:S02]  /*10050*/  HADD2.F32 R76, -RZ, R76.H1_H1 ;  /* 0x3000004cff4c7230 */ /* 0x000fe40000004100 */
[----:B------:R-:W-:Y:S01]  /*10060*/  FFMA.FTZ R21, R85, R88, R21 ;  /* 0x0000005855157223 */ /* 0x000fe20000010015 */
[----:B------:R-:W-:Y:S02]  /*10070*/  SHF.R.U32.HI R88, RZ, 0x10, R69 ;  /* 0x00000010ff587819 */ /* 0x000fe40000011645 */
[----:B------:R-:W-:Y:S02]  /*10080*/  SHF.R.U32.HI R85, RZ, 0x10, R61 ;  /* 0x00000010ff557819 */ /* 0x000fe4000001163d */
[----:B------:R-:W-:Y:S01]  /*10090*/  SHF.R.U64 R61, R68, 0x10, R69 ;  /* 0x00000010443d7819 */ /* 0x000fe20000001245 */
[----:B------:R-:W-:-:S02]  /*100a0*/  HADD2.F32 R69, -RZ, R88.H0_H0 ;  /* 0x20000058ff457230 */ /* 0x000fc40000004100 */
[----:B------:R-:W-:Y:S02]  /*100b0*/  HADD2.F32 R85, -RZ, R85.H0_H0 ;  /* 0x20000055ff557230 */ /* 0x000fe40000004100 */
[----:B------:R-:W-:Y:S02]  /*100c0*/  HADD2.F32 R68, -RZ, R102.H0_H0 ;  /* 0x20000066ff447230 */ /* 0x000fe40000004100 */
[C---:B------:R-:W-:Y:S01]  /*100d0*/  FMUL.FTZ R88, R77.reuse, R69 ;  /* 0x000000454d587220 */ /* 0x040fe20000410000 */
[----:B------:R-:W-:Y:S02]  /*100e0*/  HADD2.F32 R61, -RZ, R61.H0_H0 ;  /* 0x2000003dff3d7230 */ /* 0x000fe40000004100 */
[-C--:B------:R-:W-:Y:S01]  /*100f0*/  FMUL.FTZ R77, R77, R85.reuse ;  /* 0x000000554d4d7220 */ /* 0x080fe20000410000 */
[----:B------:R-:W-:-:S03]  /*10100*/  FFMA.FTZ R88, R81, R85, -R88 ;  /* 0x0000005551587223 */ /* 0x000fc60000010858 */
[----:B------:R-:W-:Y:S01]  /*10110*/  FFMA.FTZ R69, R81, R69, R77 ;  /* 0x0000004551457223 */ /* 0x000fe2000001004d */
[----:B------:R-:W-:Y:S02]  /*10120*/  HADD2.F32 R81, -RZ, R92.H0_H0 ;  /* 0x2000005cff517230 */ /* 0x000fe40000004100 */
[--C-:B------:R-:W-:Y:S02]  /*10130*/  HADD2.F32 R77, -RZ, R80.reuse.H0_H0 ;  /* 0x20000050ff4d7230 */ /* 0x100fe40000004100 */
[----:B------:R-:W-:Y:S02]  /*10140*/  HADD2.F32 R80, -RZ, R80.H1_H1 ;  /* 0x30000050ff507230 */ /* 0x000fe40000004100 */
[----:B------:R-:W-:Y:S01]  /*10150*/  FMUL.FTZ R85, R91, R81 ;  /* 0x000000515b557220 */ /* 0x000fe20000410000 */
[----:B------:R-:W-:-:S03]  /*10160*/  F2FP.F16.F32.PACK_AB R69, R69, R21 ;  /* 0x000000154545723e */ /* 0x000fc600000000ff */
[-C--:B------:R-:W-:Y:S01]  /*10170*/  FFMA.FTZ R85, R77, R68.reuse, -R85 ;  /* 0x000000444d557223 */ /* 0x080fe20000010855 */
[----:B------:R-:W-:Y:S01]  /*10180*/  FMUL.FTZ R68, R91, R68 ;  /* 0x000000445b447220 */ /* 0x000fe20000410000 */
[--C-:B------:R-:W-:Y:S02]  /*10190*/  HADD2.F32 R91, -RZ, R78.reuse.H0_H0 ;  /* 0x2000004eff5b7230 */ /* 0x100fe40000004100 */
[----:B------:R-:W-:Y:S02]  /*101a0*/  HADD2.F32 R78, -RZ, R78.H1_H1 ;  /* 0x3000004eff4e7230 */ /* 0x000fe40000004100 */
[----:B------:R-:W-:Y:S01]  /*101b0*/  FFMA.FTZ R68, R77, R81, R68 ;  /* 0x000000514d447223 */ /* 0x000fe20000010044 */
[----:B------:R-:W-:Y:S02]  /*101c0*/  HADD2.F32 R77, -RZ, R92.H1_H1 ;  /* 0x3000005cff4d7230 */ /* 0x000fe40000004100 */
[----:B------:R-:W-:Y:S02]  /*101d0*/  HADD2.F32 R92, -RZ, R102.H1_H1 ;  /* 0x30000066ff5c7230 */ /* 0x000fe40000004100 */
[----:B------:R-:W-:-:S02]  /*101e0*/  HADD2.F32 R102, -RZ, R82.H0_H0 ;  /* 0x20000052ff667230 */ /* 0x000fc40000004100 */
[CC--:B------:R-:W-:Y:S01]  /*101f0*/  FMUL.FTZ R81, R91.reuse, R77.reuse ;  /* 0x0000004d5b517220 */ /* 0x0c0fe20000410000 */
[----:B------:R-:W-:Y:S02]  /*10200*/  HADD2.F32 R82, -RZ, R82.H1_H1 ;  /* 0x30000052ff527230 */ /* 0x000fe40000004100 */
[-C--:B------:R-:W-:Y:S01]  /*10210*/  FMUL.FTZ R91, R91, R92.reuse ;  /* 0x0000005c5b5b7220 */ /* 0x080fe20000410000 */
[C---:B------:R-:W-:Y:S01]  /*10220*/  FFMA.FTZ R81, R102.reuse, R92, -R81 ;  /* 0x0000005c66517223 */ /* 0x040fe20000010851 */
[----:B------:R-:W-:Y:S02]  /*10230*/  HADD2.F32 R92, -RZ, R103.H0_H0 ;  /* 0x20000067ff5c7230 */ /* 0x000fe40000004100 */
[----:B------:R-:W-:Y:S01]  /*10240*/  FFMA.FTZ R77, R102, R77, R91 ;  /* 0x0000004d664d7223 */ /* 0x000fe2000001005b */
[----:B------:R-:W-:Y:S02]  /*10250*/  HADD2.F32 R103, -RZ, R79.H0_H0 ;  /* 0x2000004fff677230 */ /* 0x000fe40000004100 */
[----:B------:R-:W-:-:S02]  /*10260*/  HADD2.F32 R102, -RZ, R83.H0_H0 ;  /* 0x20000053ff667230 */ /* 0x000fc40000004100 */
[----:B------:R-:W-:Y:S02]  /*10270*/  HADD2.F32 R79, -RZ, R79.H1_H1 ;  /* 0x3000004fff4f7230 */ /* 0x000fe40000004100 */
[C---:B------:R-:W-:Y:S01]  /*10280*/  FMUL.FTZ R91, R103.reuse, R92 ;  /* 0x0000005c675b7220 */ /* 0x040fe20000410000 */
[-C--:B------:R-:W-:Y:S01]  /*10290*/  FMUL.FTZ R103, R103, R104.reuse ;  /* 0x0000006867677220 */ /* 0x080fe20000410000 */
[----:B------:R-:W-:Y:S02]  /*102a0*/  HADD2.F32 R83, -RZ, R83.H1_H1 ;  /* 0x30000053ff537230 */ /* 0x000fe40000004100 */
[C---:B------:R-:W-:Y:S01]  /*102b0*/  FFMA.FTZ R91, R102.reuse, R104, -R91 ;  /* 0x00000068665b7223 */ /* 0x040fe2000001085b */
[----:B------:R-:W-:Y:S01]  /*102c0*/  FFMA.FTZ R92, R102, R92, R103 ;  /* 0x0000005c665c7223 */ /* 0x000fe20000010067 */
[----:B------:R-:W-:Y:S02]  /*102d0*/  SHF.R.U32.HI R102, RZ, 0x10, R63 ;  /* 0x00000010ff667819 */ /* 0x000fe4000001163f */
[----:B------:R-:W-:-:S02]  /*102e0*/  SHF.R.U64 R63, R70, 0x10, R71 ;  /* 0x00000010463f7819 */ /* 0x000fc40000001247 */
[----:B------:R-:W-:Y:S01]  /*102f0*/  SHF.R.U32.HI R70, RZ, 0x10, R71 ;  /* 0x00000010ff467819 */ /* 0x000fe20000011647 */
[----:B------:R-:W-:Y:S02]  /*10300*/  HADD2.F32 R102, -RZ, R102.H0_H0 ;  /* 0x20000066ff667230 */ /* 0x000fe40000004100 */
[----:B------:R-:W-:Y:S02]  /*10310*/  HADD2.F32 R63, -RZ, R63.H0_H0 ;  /* 0x2000003fff3f7230 */ /* 0x000fe40000004100 */
[----:B------:R-:W-:-:S05]  /*10320*/  HADD2.F32 R70, -RZ, R70.H0_H0 ;  /* 0x20000046ff467230 */ /* 0x000fca0000004100 */
[C---:B------:R-:W-:Y:S01]  /*10330*/  FMUL.FTZ R71, R79.reuse, R70 ;  /* 0x000000464f477220 */ /* 0x040fe20000410000 */
[----:B------:R-:W-:-:S03]  /*10340*/  FMUL.FTZ R79, R79, R102 ;  /* 0x000000664f4f7220 */ /* 0x000fc60000410000 */
[C---:B------:R-:W-:Y:S01]  /*10350*/  FFMA.FTZ R71, R83.reuse, R102, -R71 ;  /* 0x0000006653477223 */ /* 0x040fe20000010847 */
[----:B------:R-:W-:Y:S01]  /*10360*/  FFMA.FTZ R70, R83, R70, R79 ;  /* 0x0000004653467223 */ /* 0x000fe2000001004f */
[C---:B------:R-:W-:Y:S01]  /*10370*/  FMUL.FTZ R79, R76.reuse, R61 ;  /* 0x0000003d4c4f7220 */ /* 0x040fe20000410000 */
[----:B------:R-:W-:-:S03]  /*10380*/  FMUL.FTZ R76, R76, R60 ;  /* 0x0000003c4c4c7220 */ /* 0x000fc60000410000 */
[C---:B------:R-:W-:Y:S01]  /*10390*/  FFMA.FTZ R60, R80.reuse, R60, -R79 ;  /* 0x0000003c503c7223 */ /* 0x040fe2000001084f */
[----:B------:R-:W-:Y:S01]  /*103a0*/  FFMA.FTZ R76, R80, R61, R76 ;  /* 0x0000003d504c7223 */ /* 0x000fe2000001004c */
[C---:B------:R-:W-:Y:S01]  /*103b0*/  FMUL.FTZ R61, R78.reuse, R63 ;  /* 0x0000003f4e3d7220 */ /* 0x040fe20000410000 */
[-C--:B------:R-:W-:Y:S02]  /*103c0*/  FMUL.FTZ R78, R78, R62.reuse ;  /* 0x0000003e4e4e7220 */ /* 0x080fe40000410000 */
[----:B------:R-:W-:Y:S01]  /*103d0*/  F2FP.F16.F32.PACK_AB R60, R60, R85 ;  /* 0x000000553c3c723e */ /* 0x000fe200000000ff */
        /* <DEDUP_REMOVED lines=8> */
[----:B------:R1:W-:Y:S04]  /*10460*/  STS.128 [R125], R60 ;  /* 0x0000003c7d007388 */ /* 0x0003e80000000c00 */
[----:B------:R1:W-:Y:S02]  /*10470*/  STS.128 [R20+0x10400], R68 ;  /* 0x0104004414007388 */ /* 0x0003e40000000c00 */
.L_x_1724:
[----:B------:R-:W-:Y:S05]  /*10480*/  BSYNC B2 ;  /* 0x0000000000027941 */ /* 0x000fea0003800000 */
.L_x_1723:
[----:B------:R-:W-:-:S13]  /*10490*/  ISETP.GE.AND P0, PT, R203, R3, PT ;  /* 0x00000003cb00720c */ /* 0x000fda0003f06270 */
[----:B------:R-:W-:Y:S05]  /*104a0*/  @P0 BRA `(.L_x_1722) ;  /* 0x0000000400800947 */ /* 0x000fea0003800000 */
[----:B-1----:R-:W2:Y:S04]  /*104b0*/  LDL R20, [R1+0xa4] ;  /* 0x0000a40001147983 */ /* 0x002ea80000100800 */
[----:B------:R-:W3:Y:S01]  /*104c0*/  LDL R85, [R1+0xc4] ;  /* 0x0000c40001557983 */ /* 0x000ee20000100800 */
[----:B------:R-:W-:Y:S01]  /*104d0*/  HADD2.F32 R78, -RZ, R120.H1_H1 ;  /* 0x30000078ff4e7230 */ /* 0x000fe20000004100 */
[----:B------:R-:W-:Y:S02]  /*104e0*/  SHF.R.U32.HI R79, RZ, 0x10, R57 ;  /* 0x00000010ff4f7819 */ /* 0x000fe40000011639 */
[----:B------:R-:W-:Y:S02]  /*104f0*/  SHF.R.U64 R64, R64, 0x10, R65 ;  /* 0x0000001040407819 */ /* 0x000fe40000001241 */
[----:B------:R-:W-:Y:S01]  /*10500*/  SHF.R.U64 R56, R56, 0x10, R57 ;  /* 0x0000001038387819 */ /* 0x000fe20000001239 */
[----:B------:R-:W-:Y:S01]  /*10510*/  HADD2.F32 R79, -RZ, R79.H0_H0 ;  /* 0x2000004fff4f7230 */ /* 0x000fe20000004100 */
[----:B------:R-:W-:Y:S01]  /*10520*/  SHF.R.U64 R66, R66, 0x10, R67 ;  /* 0x0000001042427819 */ /* 0x000fe20000001243 */
[----:B------:R-:W-:Y:S01]  /*10530*/  HADD2.F32 R64, -RZ, R64.H0_H0 ;  /* 0x20000040ff407230 */ /* 0x000fe20000004100 */
[----:B------:R-:W-:Y:S01]  /*10540*/  SHF.R.U64 R58, R58, 0x10, R59 ;  /* 0x000000103a3a7819 */ /* 0x000fe2000000123b */
[----:B------:R-:W-:-:S02]  /*10550*/  HADD2.F32 R56, -RZ, R56.H0_H0 ;  /* 0x20000038ff387230 */ /* 0x000fc40000004100 */
[----:B------:R-:W-:Y:S02]  /*10560*/  HADD2.F32 R66, -RZ, R66.H0_H0 ;  /* 0x20000042ff427230 */ /* 0x000fe40000004100 */
[----:B------:R-:W-:Y:S01]  /*10570*/  HADD2.F32 R58, -RZ, R58.H0_H0 ;  /* 0x2000003aff3a7230 */ /* 0x000fe20000004100 */
[----:B--2---:R-:W-:-:S04]  /*10580*/  LEA.HI R3, R3, R20, RZ, 0x1d ;  /* 0x0000001403037211 */ /* 0x004fc800078fe8ff */
[----:B------:R-:W-:Y:S01]  /*10590*/  SHF.R.S32.HI R20, RZ, 0x1f, R3 ;  /* 0x0000001fff147819 */ /* 0x000fe20000011403 */
[----:B---3--:R-:W1:Y:S01]  /*105a0*/  LDS.128 R68, [R85] ;  /* 0x0000000055447984 */ /* 0x008e620000000c00 */
[----:B0-----:R-:W-:Y:S02]  /*105b0*/  SHF.L.U32 R21, R3, 0x3, RZ ;  /* 0x0000000303157819 */ /* 0x001fe400000006ff */
[----:B------:R-:W-:Y:S02]  /*105c0*/  LEA.HI R20, R20, R3, RZ, 0x3 ;  /* 0x0000000314147211 */ /* 0x000fe400078f18ff */
[----:B-----5:R-:W-:-:S03]  /*105d0*/  LOP3.LUT R21, R124, 0x38, R21, 0xf8, !PT ;  /* 0x000000387c157812 */ /* 0x020fc600078ef815 */
[----:B------:R-:W-:Y:S01]  /*105e0*/  IMAD.SHL.U32 R20, R20, 0x400, RZ ;  /* 0x0000040014147824 */ /* 0x000fe200078e00ff */
[----:B------:R-:W-:-:S04]  /*105f0*/  LOP3.LUT R21, R21, R123, RZ, 0x3c, !PT ;  /* 0x0000007b15157212 */ /* 0x000fc800078e3cff */
[----:B------:R-:W-:-:S04]  /*10600*/  LOP3.LUT R20, R20, 0x7fffe000, RZ, 0xc0, !PT ;  /* 0x7fffe00014147812 */ /* 0x000fc800078ec0ff */
[----:B------:R-:W-:Y:S01]  /*10610*/  IADD3 R3, R21, R20, R122 ;  /* 0x0000001415037210 */ /* 0x000fe20007ffe07a */
[----:B------:R-:W-:-:S04]  /*10620*/  HADD2.F32 R20, -RZ, R120.H0_H0 ;  /* 0x20000078ff147230 */ /* 0x000fc80000004100 */
[----:B------:R-:W-:-:S05]  /*10630*/  IMAD R3, R3, 0x2, R17 ;  /* 0x0000000203037824 */ /* 0x000fca00078e0211 */
[----:B------:R-:W0:Y:S01]  /*10640*/  LDS.128 R60, [R3+0x10400] ;  /* 0x01040000033c7984 */ /* 0x000e220000000c00 */
[----:B-1----:R-:W-:Y:S02]  /*10650*/  HADD2.F32 R76, -RZ, R69.H0_H0 ;  /* 0x20000045ff4c7230 */ /* 0x002fe40000004100 */
[----:B0-----:R-:W-:Y:S02]  /*10660*/  HADD2.F32 R21, -RZ, R61.H0_H0 ;  /* 0x2000003dff157230 */ /* 0x001fe40000004100 */
[--C-:B------:R-:W-:Y:S02]  /*10670*/  HADD2.F32 R81, -RZ, R62.reuse.H0_H0 ;  /* 0x2000003eff517230 */ /* 0x100fe40000004100 */
[----:B------:R-:W-:Y:S02]  /*10680*/  HADD2.F32 R83, -RZ, R63.H0_H0 ;  /* 0x2000003fff537230 */ /* 0x000fe40000004100 */
[C---:B------:R-:W-:Y:S01]  /*10690*/  FMUL.FTZ R77, R21.reuse, R20 ;  /* 0x00000014154d7220 */ /* 0x040fe20000410000 */
[----:B------:R-:W-:Y:S01]  /*106a0*/  FMUL.FTZ R21, R21, R78 ;  /* 0x0000004e15157220 */ /* 0x000fe20000410000 */
[----:B------:R-:W-:-:S02]  /*106b0*/  HADD2.F32 R62, -RZ, R62.H1_H1 ;  /* 0x3000003eff3e7230 */ /* 0x000fc40000004100 */
[C---:B------:R-:W-:Y:S01]  /*106c0*/  FFMA.FTZ R78, R76.reuse, R78, -R77 ;  /* 0x0000004e4c4e7223 */ /* 0x040fe2000001084d */
[----:B------:R-:W-:Y:S01]  /*106d0*/  FFMA.FTZ R76, R76, R20, R21 ;  /* 0x000000144c4c7223 */ /* 0x000fe20000010015 */
[----:B------:R-:W-:Y:S01]  /*106e0*/  SHF.R.U32.HI R20, RZ, 0x10, R65 ;  /* 0x00000010ff147819 */ /* 0x000fe20000011641 */
[----:B------:R-:W-:Y:S02]  /*106f0*/  HADD2.F32 R21, -RZ, R61.H1_H1 ;  /* 0x3000003dff157230 */ /* 0x000fe40000004100 */
[----:B------:R-:W-:Y:S02]  /*10700*/  HADD2.F32 R61, -RZ, R69.H1_H1 ;  /* 0x30000045ff3d7230 */ /* 0x000fe40000004100 */
[----:B------:R-:W-:Y:S02]  /*10710*/  HADD2.F32 R20, -RZ, R20.H0_H0 ;  /* 0x20000014ff147230 */ /* 0x000fe40000004100 */
[----:B------:R-:W-:-:S03]  /*10720*/  HADD2.F32 R77, -RZ, R119.H1_H1 ;  /* 0x30000077ff4d7230 */ /* 0x000fc60000004100 */
[C---:B------:R-:W-:Y:S01]  /*10730*/  FMUL.FTZ R69, R21.reuse, R20 ;  /* 0x0000001415457220 */ /* 0x040fe20000410000 */
[----:B------:R-:W-:-:S03]  /*10740*/  FMUL.FTZ R21, R21, R79 ;  /* 0x0000004f15157220 */ /* 0x000fc60000410000 */
[C---:B------:R-:W-:Y:S01]  /*10750*/  FFMA.FTZ R79, R61.reuse, R79, -R69 ;  /* 0x0000004f3d4f7223 */ /* 0x040fe20000010845 */
[----:B------:R-:W-:Y:S01]  /*10760*/  FFMA.FTZ R61, R61, R20, R21 ;  /* 0x000000143d3d7223 */ /* 0x000fe20000010015 */
[----:B------:R-:W-:Y:S02]  /*10770*/  HADD2.F32 R20, -RZ, R119.H0_H0 ;  /* 0x20000077ff147230 */ /* 0x000fe40000004100 */
[----:B------:R-:W-:Y:S02]  /*10780*/  HADD2.F32 R21, -RZ, R60.H0_H0 ;  /* 0x2000003cff157230 */ /* 0x000fe40000004100 */
[----:B------:R-:W-:Y:S01]  /*10790*/  HADD2.F32 R69, -RZ, R68.H0_H0 ;  /* 0x20000044ff457230 */ /* 0x000fe20000004100 */
[----:B------:R-:W-:Y:S01]  /*107a0*/  F2FP.F16.F32.PACK_AB R61, R61, R76 ;  /* 0x0000004c3d3d723e */ /* 0x000fe200000000ff */
[----:B------:R-:W-:Y:S02]  /*107b0*/  HADD2.F32 R60, -RZ, R60.H1_H1 ;  /* 0x3000003cff3c7230 */ /* 0x000fe40000004100 */
[C---:B------:R-:W-:Y:S01]  /*107c0*/  FMUL.FTZ R80, R21.reuse, R20 ;  /* 0x0000001415507220 */ /* 0x040fe20000410000 */
[----:B------:R-:W-:Y:S01]  /*107d0*/  FMUL.FTZ R21, R21, R77 ;  /* 0x0000004d15157220 */ /* 0x000fe20000410000 */
[----:B------:R-:W-:-:S02]  /*107e0*/  HADD2.F32 R68, -RZ, R68.H1_H1 ;  /* 0x30000044ff447230 */ /* 0x000fc40000004100 */
[C---:B------:R-:W-:Y:S01]  /*107f0*/  FFMA.FTZ R77, R69.reuse, R77, -R80 ;  /* 0x0000004d454d7223 */ /* 0x040fe20000010850 */
[----:B------:R-:W-:Y:S01]  /*10800*/  FFMA.FTZ R69, R69, R20, R21 ;  /* 0x0000001445457223 */ /* 0x000fe20000010015 */
[--C-:B------:R-:W-:Y:S02]  /*10810*/  HADD2.F32 R80, -RZ, R118.reuse.H0_H0 ;  /* 0x20000076ff507230 */ /* 0x100fe40000004100 */
[C---:B------:R-:W-:Y:S01]  /*10820*/  FMUL.FTZ R57, R60.reuse, R64 ;  /* 0x000000403c397220 */ /* 0x040fe20000410000 */
[----:B------:R-:W-:Y:S02]  /*10830*/  HADD2.F32 R21, -RZ, R118.H1_H1 ;  /* 0x30000076ff157230 */ /* 0x000fe40000004100 */
[----:B------:R-:W-:Y:S01]  /*10840*/  FMUL.FTZ R60, R60, R56 ;  /* 0x000000383c3c7220 */ /* 0x000fe20000410000 */
[--C-:B------:R-:W-:Y:S02]  /*10850*/  HADD2.F32 R20, -RZ, R70.reuse.H0_H0 ;  /* 0x20000046ff147230 */ /* 0x100fe40000004100 */
[C---:B------:R-:W-:Y:S01]  /*10860*/  FMUL.FTZ R82, R81.reuse, R80 ;  /* 0x0000005051527220 */ /* 0x040fe20000410000 */
[----:B------:R-:W-:Y:S01]  /*10870*/  FFMA.FTZ R56, R68, R56, -R57 ;  /* 0x0000003844387223 */ /* 0x000fe20000010839 */
[----:B------:R-:W-:Y:S01]  /*10880*/  FMUL.FTZ R81, R81, R21 ;  /* 0x0000001551517220 */ /* 0x000fe20000410000 */
[----:B------:R-:W-:-:S02]  /*10890*/  HADD2.F32 R70, -RZ, R70.H1_H1 ;  /* 0x30000046ff467230 */ /* 0x000fc40000004100 */
[C---:B------:R-:W-:Y:S01]  /*108a0*/  FFMA.FTZ R21, R20.reuse, R21, -R82 ;  /* 0x0000001514157223 */ /* 0x040fe20000010852 */
[--C-:B------:R-:W-:Y:S02]  /*108b0*/  HADD2.F32 R82, -RZ, R117.reuse.H0_H0 ;  /* 0x20000075ff527230 */ /* 0x100fe40000004100 */
[----:B------:R-:W-:Y:S01]  /*108c0*/  FFMA.FTZ R20, R20, R80, R81 ;  /* 0x0000005014147223 */ /* 0x000fe20000010051 */
[----:B------:R-:W-:Y:S02]  /*108d0*/  HADD2.F32 R80, -RZ, R117.H1_H1 ;  /* 0x30000075ff507230 */ /* 0x000fe40000004100 */
[----:B------:R-:W-:Y:S01]  /*108e0*/  FMUL.FTZ R57, R62, R66 ;  /* 0x000000423e397220 */ /* 0x000fe20000410000 */
[--C-:B------:R-:W-:Y:S02]  /*108f0*/  HADD2.F32 R81, -RZ, R71.reuse.H0_H0 ;  /* 0x20000047ff517230 */ /* 0x100fe40000004100 */
[----:B------:R-:W-:Y:S01]  /*10900*/  FMUL.FTZ R84, R83, R82 ;  /* 0x0000005253547220 */ /* 0x000fe20000410000 */
[----:B------:R-:W-:-:S02]  /*10910*/  HADD2.F32 R71, -RZ, R71.H1_H1 ;  /* 0x30000047ff477230 */ /* 0x000fc40000004100 */
[----:B------:R-:W-:Y:S01]  /*10920*/  FMUL.FTZ R83, R83, R80 ;  /* 0x0000005053537220 */ /* 0x000fe20000410000 */
[----:B------:R-:W-:Y:S01]  /*10930*/  FMUL.FTZ R62, R62, R58 ;  /* 0x0000003a3e3e7220 */ /* 0x000fe20000410000 */
[C---:B------:R-:W-:Y:S01]  /*10940*/  FFMA.FTZ R80, R81.reuse, R80, -R84 ;  /* 0x0000005051507223 */ /* 0x040fe20000010854 */
[----:B------:R-:W-:Y:S01]  /*10950*/  SHF.R.U32.HI R84, RZ, 0x10, R59 ;  /* 0x00000010ff547819 */ /* 0x000fe2000001163b */
[----:B------:R-:W-:Y:S01]  /*10960*/  FFMA.FTZ R81, R81, R82, R83 ;  /* 0x0000005251517223 */ /* 0x000fe20000010053 */
[----:B------:R-:W-:Y:S01]  /*10970*/  SHF.R.U32.HI R82, RZ, 0x10, R67 ;  /* 0x00000010ff527819 */ /* 0x000fe20000011643 */
[----:B------:R-:W-:Y:S02]  /*10980*/  HADD2.F32 R83, -RZ, R63.H1_H1 ;  /* 0x3000003fff537230 */ /* 0x000fe40000004100 */
[----:B------:R-:W-:Y:S01]  /*10990*/  FFMA.FTZ R58, R70, R58, -R57 ;  /* 0x0000003a463a7223 */ /* 0x000fe20000010839 */
[----:B------:R-:W-:Y:S02]  /*109a0*/  HADD2.F32 R63, -RZ, R84.H0_H0 ;  /* 0x20000054ff3f7230 */ /* 0x000fe40000004100 */
[----:B------:R-:W-:Y:S01]  /*109b0*/  FFMA.FTZ R60, R68, R64, R60 ;  /* 0x00000040443c7223 */ /* 0x000fe2000001003c */
[----:B------:R-:W-:-:S02]  /*109c0*/  HADD2.F32 R82, -RZ, R82.H0_H0 ;  /* 0x20000052ff527230 */ /* 0x000fc40000004100 */
[----:B------:R-:W-:Y:S01]  /*109d0*/  FFMA.FTZ R62, R70, R66, R62 ;  /* 0x00000042463e7223 */ /* 0x000fe2000001003e */
[----:B------:R-:W-:Y:S02]  /*109e0*/  F2FP.F16.F32.PACK_AB R57, R79, R78 ;  /* 0x0000004e4f39723e */ /* 0x000fe400000000ff */
[----:B------:R-:W-:Y:S01]  /*109f0*/  F2FP.F16.F32.PACK_AB R56, R56, R77 ;  /* 0x0000004d3838723e */ /* 0x000fe200000000ff */
[CC--:B------:R-:W-:Y:S01]  /*10a00*/  FMUL.FTZ R84, R83.reuse, R82.reuse ;  /* 0x0000005253547220 */ /* 0x0c0fe20000410000 */
[----:B------:R-:W-:Y:S01]  /*10a10*/  FMUL.FTZ R83, R83, R63 ;  /* 0x0000003f53537220 */ /* 0x000fe20000410000 */
[----:B------:R-:W-:Y:S02]  /*10a20*/  F2FP.F16.F32.PACK_AB R58, R58, R21 ;  /* 0x000000153a3a723e */ /* 0x000fe400000000ff */
[C---:B------:R-:W-:Y:S01]  /*10a30*/  FFMA.FTZ R84, R71.reuse, R63, -R84 ;  /* 0x0000003f47547223 */ /* 0x040fe20000010854 */
[----:B------:R-:W-:Y:S01]  /*10a40*/  FFMA.FTZ R63, R71, R82, R83 ;  /* 0x00000052473f7223 */ /* 0x000fe20000010053 */
[----:B------:R-:W-:-:S02]  /*10a50*/  F2FP.F16.F32.PACK_AB R60, R60, R69 ;  /* 0x000000453c3c723e */ /* 0x000fc400000000ff */
[----:B------:R-:W-:Y:S02]  /*10a60*/  F2FP.F16.F32.PACK_AB R62, R62, R20 ;  /* 0x000000143e3e723e */ /* 0x000fe400000000ff */
[----:B------:R-:W-:Y:S02]  /*10a70*/  F2FP.F16.F32.PACK_AB R59, R84, R80 ;  /* 0x00000050543b723e */ /* 0x000fe400000000ff */
[----:B------:R-:W-:-:S03]  /*10a80*/  F2FP.F16.F32.PACK_AB R63, R63, R81 ;  /* 0x000000513f3f723e */ /* 0x000fc600000000ff */
[----:B------:R2:W-:Y:S04]  /*10a90*/  STS.128 [R85], R56 ;  /* 0x0000003855007388 */ /* 0x0005e80000000c00 */
[----:B------:R2:W-:Y:S02]  /*10aa0*/  STS.128 [R3+0x10400], R60 ;  /* 0x0104003c03007388 */ /* 0x0005e40000000c00 */
.L_x_1722:
[----:B------:R-:W-:Y:S05]  /*10ab0*/  BSYNC B1 ;  /* 0x0000000000017941 */ /* 0x000fea0003800000 */
.L_x_1721:
[----:B--2---:R-:W2:Y:S01]  /*10ac0*/  LDL R3, [R1+0xc8] ;  /* 0x0000c80001037983 */ /* 0x004ea20000100800 */
[----:B------:R-:W-:Y:S01]  /*10ad0*/  BSSY B1, `(.L_x_1725) ;  /* 0x00000cd000017945 */ /* 0x000fe20003800000 */
[----:B--2---:R-:W-:-:S13]  /*10ae0*/  ISETP.GE.AND P0, PT, R3, R0, PT ;  /* 0x000000000300720c */ /* 0x004fda0003f06270 */
[----:B------:R-:W-:Y:S05]  /*10af0*/  @P0 BRA `(.L_x_1726) ;  /* 0x0000000c00280947 */ /* 0x000fea0003800000 */
[----:B------:R2:W5:Y:S01]  /*10b00*/  LDL R78, [R1+0x60] ;  /* 0x00006000014e7983 */ /* 0x0005620000100800 */
[----:B------:R-:W3:Y:S03]  /*10b10*/  LDC R3, c[0x0][0x3f4] ;  /* 0x0000fd00ff037b82 */ /* 0x000ee60000000800 */
[----:B0-----:R2:W5:Y:S04]  /*10b20*/  LDL R77, [R1+0xcc] ;  /* 0x0000cc00014d7983 */ /* 0x0015680000100800 */
[----:B------:R2:W5:Y:S01]  /*10b30*/  LDL R76, [R1+0x6c] ;  /* 0x00006c00014c7983 */ /* 0x0005620000100800 */
[----:B------:R-:W-:Y:S01]  /*10b40*/  BSSY B2, `(.L_x_1727) ;  /* 0x0000064000027945 */ /* 0x000fe20003800000 */
[----:B---3--:R-:W-:-:S02]  /*10b50*/  ISETP.GE.AND P0, PT, R18, R3, PT ;  /* 0x000000031200720c */ /* 0x008fc40003f06270 */
[----:B------:R-:W-:-:S11]  /*10b60*/  ISETP.GE.AND P1, PT, R203, R3, PT ;  /* 0x00000003cb00720c */ /* 0x000fd60003f26270 */
[----:B--2---:R-:W-:Y:S05]  /*10b70*/  @P0 BRA `(.L_x_1728) ;  /* 0x0000000400800947 */ /* 0x004fea0003800000 */
[----:B-1----:R-:W2:Y:S04]  /*10b80*/  LDL R20, [R1+0x84] ;  /* 0x0000840001147983 */ /* 0x002ea80000100800 */
[----:B------:R-:W3:Y:S01]  /*10b90*/  LDL R79, [R1+0xc0] ;  /* 0x0000c000014f7983 */ /* 0x000ee20000100800 */
[----:B------:R-:W-:Y:S01]  /*10ba0*/  HADD2.F32 R64, -RZ, R116.H0_H0 ;  /* 0x20000074ff407230 */ /* 0x000fe20000004100 */
[--C-:B------:R-:W-:Y:S01]  /*10bb0*/  SHF.R.U64 R46, R46, 0x10, R47.reuse ;  /* 0x000000102e2e7819 */ /* 0x100fe2000000122f */
[----:B------:R-:W-:Y:S01]  /*10bc0*/  HADD2.F32 R65, -RZ, R114.H0_H0 ;  /* 0x20000072ff417230 */ /* 0x000fe20000004100 */
[----:B------:R-:W-:Y:S01]  /*10bd0*/  SHF.R.U32.HI R66, RZ, 0x10, R47 ;  /* 0x00000010ff427819 */ /* 0x000fe2000001162f */
[----:B------:R-:W-:Y:S02]  /*10be0*/  HADD2.F32 R116, -RZ, R116.H1_H1 ;  /* 0x30000074ff747230 */ /* 0x000fe40000004100 */
[----:B------:R-:W-:-:S02]  /*10bf0*/  HADD2.F32 R114, -RZ, R114.H1_H1 ;  /* 0x30000072ff727230 */ /* 0x000fc40000004100 */
[----:B------:R-:W-:Y:S02]  /*10c00*/  HADD2.F32 R66, -RZ, R66.H0_H0 ;  /* 0x20000042ff427230 */ /* 0x000fe40000004100 */
[----:B------:R-:W-:Y:S01]  /*10c10*/  HADD2.F32 R46, -RZ, R46.H0_H0 ;  /* 0x2000002eff2e7230 */ /* 0x000fe20000004100 */
[----:B--2---:R-:W-:-:S04]  /*10c20*/  LEA.HI R20, R3, R20, RZ, 0x1d ;  /* 0x0000001403147211 */ /* 0x004fc800078fe8ff */
[----:B------:R-:W-:Y:S01]  /*10c30*/  SHF.R.S32.HI R57, RZ, 0x1f, R20 ;  /* 0x0000001fff397819 */ /* 0x000fe20000011414 */
[----:B------:R-:W-:Y:S01]  /*10c40*/  IMAD.SHL.U32 R21, R20, 0x8, RZ ;  /* 0x0000000814157824 */ /* 0x000fe200078e00ff */
[----:B---3--:R-:W0:Y:S02]  /*10c50*/  LDS.128 R60, [R79] ;  /* 0x000000004f3c7984 */ /* 0x008e240000000c00 */
[----:B------:R-:W-:Y:S02]  /*10c60*/  LEA.HI R57, R57, R20, RZ, 0x3 ;  /* 0x0000001439397211 */ /* 0x000fe400078f18ff */
[----:B-----5:R-:W-:Y:S02]  /*10c70*/  LOP3.LUT R20, R78, 0x38, R21, 0xf8, !PT ;  /* 0x000000384e147812 */ /* 0x020fe400078ef815 */
[----:B------:R-:W-:Y:S01]  /*10c80*/  SHF.R.U64 R21, R44, 0x10, R45 ;  /* 0x000000102c157819 */ /* 0x000fe2000000122d */
[----:B------:R-:W-:Y:S01]  /*10c90*/  IMAD.SHL.U32 R57, R57, 0x400, RZ ;  /* 0x0000040039397824 */ /* 0x000fe200078e00ff */
[----:B------:R-:W-:-:S02]  /*10ca0*/  LOP3.LUT R20, R20, R77, RZ, 0x3c, !PT ;  /* 0x0000004d14147212 */ /* 0x000fc400078e3cff */
[--C-:B------:R-:W-:Y:S01]  /*10cb0*/  SHF.R.U64 R44, R52, 0x10, R53.reuse ;  /* 0x00000010342c7819 */ /* 0x100fe20000001235 */
[----:B------:R-:W-:Y:S01]  /*10cc0*/  HADD2.F32 R21, -RZ, R21.H0_H0 ;  /* 0x20000015ff157230 */ /* 0x000fe20000004100 */
[----:B------:R-:W-:Y:S02]  /*10cd0*/  LOP3.LUT R57, R57, 0x7fffe000, RZ, 0xc0, !PT ;  /* 0x7fffe00039397812 */ /* 0x000fe400078ec0ff */
[----:B------:R-:W-:Y:S01]  /*10ce0*/  SHF.R.U32.HI R52, RZ, 0x10, R53 ;  /* 0x00000010ff347819 */ /* 0x000fe20000011635 */
[----:B------:R-:W-:Y:S01]  /*10cf0*/  HADD2.F32 R44, -RZ, R44.H0_H0 ;  /* 0x2000002cff2c7230 */ /* 0x000fe20000004100 */
[----:B------:R-:W-:Y:S02]  /*10d00*/  IADD3 R20, R20, R57, R76 ;  /* 0x0000003914147210 */ /* 0x000fe40007ffe04c */
[----:B------:R-:W-:Y:S01]  /*10d10*/  SHF.R.U32.HI R45, RZ, 0x10, R45 ;  /* 0x00000010ff2d7819 */ /* 0x000fe2000001162d */
[----:B------:R-:W-:Y:S01]  /*10d20*/  HADD2.F32 R52, -RZ, R52.H0_H0 ;  /* 0x20000034ff347230 */ /* 0x000fe20000004100 */
[----:B------:R-:W-:-:S05]  /*10d30*/  LEA R20, R20, R17, 0x1 ;  /* 0x0000001114147211 */ /* 0x000fca00078e08ff */
[----:B------:R-:W1:Y:S01]  /*10d40*/  LDS.128 R56, [R20+0x10400] ;  /* 0x0104000014387984 */ /* 0x000e620000000c00 */
[----:B0-----:R-:W-:Y:S02]  /*10d50*/  HADD2.F32 R67, -RZ, R61.H0_H0 ;  /* 0x2000003dff437230 */ /* 0x001fe40000004100 */
[--C-:B------:R-:W-:Y:S02]  /*10d60*/  HADD2.F32 R69, -RZ, R63.reuse.H0_H0 ;  /* 0x2000003fff457230 */ /* 0x100fe40000004100 */
[----:B------:R-:W-:Y:S02]  /*10d70*/  HADD2.F32 R63, -RZ, R63.H1_H1 ;  /* 0x3000003fff3f7230 */ /* 0x000fe40000004100 */
[--C-:B-1----:R-:W-:Y:S02]  /*10d80*/  HADD2.F32 R53, -RZ, R57.reuse.H0_H0 ;  /* 0x20000039ff357230 */ /* 0x102fe40000004100 */
[----:B------:R-:W-:-:S03]  /*10d90*/  HADD2.F32 R57, -RZ, R57.H1_H1 ;  /* 0x30000039ff397230 */ /* 0x000fc60000004100 */
[CC--:B------:R-:W-:Y:S01]  /*10da0*/  FMUL.FTZ R47, R53.reuse, R64.reuse ;  /* 0x00000040352f7220 */ /* 0x0c0fe20000410000 */
[-C--:B------:R-:W-:Y:S01]  /*10db0*/  FMUL.FTZ R68, R53, R65.reuse ;  /* 0x0000004135447220 */ /* 0x080fe20000410000 */
[----:B------:R-:W-:Y:S02]  /*10dc0*/  SHF.R.U64 R53, R54, 0x10, R55 ;  /* 0x0000001036357819 */ /* 0x000fe40000001237 */
[C---:B------:R-:W-:Y:S01]  /*10dd0*/  FFMA.FTZ R65, R67.reuse, R65, -R47 ;  /* 0x0000004143417223 */ /* 0x040fe2000001082f */
[----:B------:R-:W-:Y:S01]  /*10de0*/  HADD2.F32 R47, -RZ, R45.H0_H0 ;  /* 0x2000002dff2f7230 */ /* 0x000fe20000004100 */
[----:B------:R-:W-:Y:S01]  /*10df0*/  SHF.R.U32.HI R54, RZ, 0x10, R55 ;  /* 0x00000010ff367819 */ /* 0x000fe20000011637 */
[----:B------:R-:W-:Y:S02]  /*10e00*/  HADD2.F32 R45, -RZ, R56.H0_H0 ;  /* 0x20000038ff2d7230 */ /* 0x000fe40000004100 */
[----:B------:R-:W-:Y:S01]  /*10e10*/  FFMA.FTZ R68, R67, R64, R68 ;  /* 0x0000004043447223 */ /* 0x000fe20000010044 */
[----:B------:R-:W-:-:S02]  /*10e20*/  HADD2.F32 R64, -RZ, R61.H1_H1 ;  /* 0x3000003dff407230 */ /* 0x000fc40000004100 */
[C---:B------:R-:W-:Y:S01]  /*10e30*/  FMUL.FTZ R55, R57.reuse, R52 ;  /* 0x0000003439377220 */ /* 0x040fe20000410000 */
[----:B------:R-:W-:Y:S02]  /*10e40*/  HADD2.F32 R61, -RZ, R60.H0_H0 ;  /* 0x2000003cff3d7230 */ /* 0x000fe40000004100 */
[-C--:B------:R-:W-:Y:S01]  /*10e50*/  FMUL.FTZ R57, R57, R47.reuse ;  /* 0x0000002f39397220 */ /* 0x080fe20000410000 */
[C---:B------:R-:W-:Y:S01]  /*10e60*/  FMUL.FTZ R67, R45.reuse, R116 ;  /* 0x000000742d437220 */ /* 0x040fe20000410000 */
[----:B------:R-:W-:Y:S01]  /*10e70*/  FMUL.FTZ R45, R45, R114 ;  /* 0x000000722d2d7220 */ /* 0x000fe20000410000 */
[C---:B------:R-:W-:Y:S01]  /*10e80*/  FFMA.FTZ R55, R64.reuse, R47, -R55 ;  /* 0x0000002f40377223 */ /* 0x040fe20000010837 */
[----:B------:R-:W-:Y:S01]  /*10e90*/  FFMA.FTZ R57, R64, R52, R57 ;  /* 0x0000003440397223 */ /* 0x000fe20000010039 */
[C---:B------:R-:W-:Y:S01]  /*10ea0*/  FFMA.FTZ R67, R61.reuse, R114, -R67 ;  /* 0x000000723d437223 */ /* 0x040fe20000010843 */
[----:B------:R-:W-:Y:S01]  /*10eb0*/  FFMA.FTZ R52, R61, R116, R45 ;  /* 0x000000743d347223 */ /* 0x000fe2000001002d */
[----:B------:R-:W-:-:S02]  /*10ec0*/  HADD2.F32 R45, -RZ, R115.H1_H1 ;  /* 0x30000073ff2d7230 */ /* 0x000fc40000004100 */
[----:B------:R-:W-:Y:S02]  /*10ed0*/  HADD2.F32 R61, -RZ, R58.H0_H0 ;  /* 0x2000003aff3d7230 */ /* 0x000fe40000004100 */
[----:B------:R-:W-:Y:S02]  /*10ee0*/  HADD2.F32 R64, -RZ, R113.H1_H1 ;  /* 0x30000071ff407230 */ /* 0x000fe40000004100 */
[----:B------:R-:W-:Y:S02]  /*10ef0*/  HADD2.F32 R47, -RZ, R60.H1_H1 ;  /* 0x3000003cff2f7230 */ /* 0x000fe40000004100 */
[C---:B------:R-:W-:Y:S01]  /*10f00*/  FMUL.FTZ R70, R61.reuse, R45 ;  /* 0x0000002d3d467220 */ /* 0x040fe20000410000 */
[----:B------:R-:W-:Y:S02]  /*10f10*/  HADD2.F32 R60, -RZ, R62.H0_H0 ;  /* 0x2000003eff3c7230 */ /* 0x000fe40000004100 */
[----:B------:R-:W-:Y:S01]  /*10f20*/  FMUL.FTZ R71, R61, R64 ;  /* 0x000000403d477220 */ /* 0x000fe20000410000 */
[----:B------:R-:W-:-:S02]  /*10f30*/  HADD2.F32 R54, -RZ, R54.H0_H0 ;  /* 0x20000036ff367230 */ /* 0x000fc40000004100 */
[----:B------:R-:W-:Y:S02]  /*10f40*/  HADD2.F32 R115, -RZ, R115.H0_H0 ;  /* 0x20000073ff737230 */ /* 0x000fe40000004100 */
[C---:B------:R-:W-:Y:S01]  /*10f50*/  FFMA.FTZ R61, R60.reuse, R64, -R70 ;  /* 0x000000403c3d7223 */ /* 0x040fe20000010846 */
[----:B------:R-:W-:Y:S01]  /*10f60*/  FFMA.FTZ R60, R60, R45, R71 ;  /* 0x0000002d3c3c7223 */ /* 0x000fe20000010047 */
[--C-:B------:R-:W-:Y:S02]  /*10f70*/  HADD2.F32 R45, -RZ, R59.reuse.H0_H0 ;  /* 0x2000003bff2d7230 */ /* 0x100fe40000004100 */
[----:B------:R-:W-:Y:S02]  /*10f80*/  HADD2.F32 R59, -RZ, R59.H1_H1 ;  /* 0x3000003bff3b7230 */ /* 0x000fe40000004100 */
[----:B------:R-:W-:Y:S02]  /*10f90*/  HADD2.F32 R113, -RZ, R113.H0_H0 ;  /* 0x20000071ff717230 */ /* 0x000fe40000004100 */
[----:B------:R-:W-:Y:S01]  /*10fa0*/  FMUL.FTZ R64, R45, R115 ;  /* 0x000000732d407220 */ /* 0x000fe20000410000 */
[----:B------:R-:W-:-:S02]  /*10fb0*/  HADD2.F32 R56, -RZ, R56.H1_H1 ;  /* 0x30000038ff387230 */ /* 0x000fc40000004100 */
[C---:B------:R-:W-:Y:S01]  /*10fc0*/  FMUL.FTZ R70, R59.reuse, R54 ;  /* 0x000000363b467220 */ /* 0x040fe20000410000 */
[----:B------:R-:W-:Y:S01]  /*10fd0*/  FMUL.FTZ R59, R59, R66 ;  /* 0x000000423b3b7220 */ /* 0x000fe20000410000 */
[-C--:B------:R-:W-:Y:S01]  /*10fe0*/  FMUL.FTZ R45, R45, R113.reuse ;  /* 0x000000712d2d7220 */ /* 0x080fe20000410000 */
[----:B------:R-:W-:Y:S02]  /*10ff0*/  HADD2.F32 R58, -RZ, R58.H1_H1 ;  /* 0x3000003aff3a7230 */ /* 0x000fe40000004100 */
[----:B------:R-:W-:Y:S01]  /*11000*/  FFMA.FTZ R64, R69, R113, -R64 ;  /* 0x0000007145407223 */ /* 0x000fe20000010840 */
[----:B------:R-:W-:Y:S02]  /*11010*/  HADD2.F32 R53, -RZ, R53.H0_H0 ;  /* 0x20000035ff357230 */ /* 0x000fe40000004100 */
[----:B------:R-:W-:Y:S01]  /*11020*/  FFMA.FTZ R59, R63, R54, R59 ;  /* 0x000000363f3b7223 */ /* 0x000fe2000001003b */
[----:B------:R-:W-:Y:S02]  /*11030*/  HADD2.F32 R62, -RZ, R62.H1_H1 ;  /* 0x3000003eff3e7230 */ /* 0x000fe40000004100 */
[----:B------:R-:W-:Y:S01]  /*11040*/  FFMA.FTZ R69, R69, R115, R45 ;  /* 0x0000007345457223 */ /* 0x000fe2000001002d */
[C---:B------:R-:W-:Y:S01]  /*11050*/  FMUL.FTZ R54, R56.reuse, R44 ;  /* 0x0000002c38367220 */ /* 0x040fe20000410000 */
[----:B------:R-:W-:Y:S01]  /*11060*/  FMUL.FTZ R56, R56, R21 ;  /* 0x0000001538387220 */ /* 0x000fe20000410000 */
[C---:B------:R-:W-:Y:S01]  /*11070*/  FMUL.FTZ R45, R58.reuse, R53 ;  /* 0x000000353a2d7220 */ /* 0x040fe20000410000 */
[----:B------:R-:W-:Y:S01]  /*11080*/  FMUL.FTZ R58, R58, R46 ;  /* 0x0000002e3a3a7220 */ /* 0x000fe20000410000 */
[----:B------:R-:W-:Y:S01]  /*11090*/  FFMA.FTZ R21, R47, R21, -R54 ;  /* 0x000000152f157223 */ /* 0x000fe20000010836 */
[----:B------:R-:W-:Y:S01]  /*110a0*/  FFMA.FTZ R70, R63, R66, -R70 ;  /* 0x000000423f467223 */ /* 0x000fe20000010846 */
        /* <DEDUP_REMOVED lines=13> */
.L_x_1728:
[----:B------:R-:W-:Y:S05]  /*11180*/  BSYNC B2 ;  /* 0x0000000000027941 */ /* 0x000fea0003800000 */
.L_x_1727:
[----:B------:R-:W-:Y:S05]  /*11190*/  @P1 BRA `(.L_x_1726) ;  /* 0x0000000400801947 */ /* 0x000fea0003800000 */
[----:B01----:R-:W2:Y:S04]  /*111a0*/  LDL R20, [R1+0xa4] ;  /* 0x0000a40001147983 */ /* 0x003ea80000100800 */
[----:B------:R-:W3:Y:S01]  /*111b0*/  LDL R65, [R1+0xbc] ;  /* 0x0000bc0001417983 */ /* 0x000ee20000100800 */
[----:B------:R-:W-:Y:S01]  /*111c0*/  HADD2.F32 R60, -RZ, R109.H1_H1 ;  /* 0x3000006dff3c7230 */ /* 0x000fe20000004100 */
[--C-:B------:R-:W-:Y:S01]  /*111d0*/  SHF.R.U64 R21, R48, 0x10, R49.reuse ;  /* 0x0000001030157819 */ /* 0x100fe20000001231 */
[----:B------:R-:W-:Y:S01]  /*111e0*/  HADD2.F32 R58, -RZ, R111.H1_H1 ;  /* 0x3000006fff3a7230 */ /* 0x000fe20000004100 */
[----:B------:R-:W-:-:S05]  /*111f0*/  SHF.R.U32.HI R48, RZ, 0x10, R49 ;  /* 0x00000010ff307819 */ /* 0x000fca0000011631 */
[----:B------:R-:W-:Y:S01]  /*11200*/  HADD2.F32 R48, -RZ, R48.H0_H0 ;  /* 0x20000030ff307230 */ /* 0x000fe20000004100 */
[----:B--2---:R-:W-:-:S04]  /*11210*/  LEA.HI R3, R3, R20, RZ, 0x1d ;  /* 0x0000001403037211 */ /* 0x004fc800078fe8ff */
[----:B------:R-:W-:Y:S01]  /*11220*/  SHF.R.S32.HI R44, RZ, 0x1f, R3 ;  /* 0x0000001fff2c7819 */ /* 0x000fe20000011403 */
[----:B------:R-:W-:-:S03]  /*11230*/  IMAD.SHL.U32 R20, R3, 0x8, RZ ;  /* 0x0000000803147824 */ /* 0x000fc600078e00ff */
[----:B------:R-:W-:Y:S02]  /*11240*/  LEA.HI R44, R44, R3, RZ, 0x3 ;  /* 0x000000032c2c7211 */ /* 0x000fe400078f18ff */
[----:B-----5:R-:W-:-:S03]  /*11250*/  LOP3.LUT R3, R78, 0x38, R20, 0xf8, !PT ;  /* 0x000000384e037812 */ /* 0x020fc600078ef814 */
[----:B------:R-:W-:Y:S01]  /*11260*/  IMAD.SHL.U32 R44, R44, 0x400, RZ ;  /* 0x000004002c2c7824 */ /* 0x000fe200078e00ff */
[----:B------:R-:W-:-:S04]  /*11270*/  LOP3.LUT R3, R3, R77, RZ, 0x3c, !PT ;  /* 0x0000004d03037212 */ /* 0x000fc800078e3cff */
[----:B------:R-:W-:Y:S02]  /*11280*/  LOP3.LUT R20, R44, 0x7fffe000, RZ, 0xc0, !PT ;  /* 0x7fffe0002c147812 */ /* 0x000fe400078ec0ff */
[----:B---3--:R-:W0:Y:S02]  /*11290*/  LDS.128 R44, [R65] ;  /* 0x00000000412c7984 */ /* 0x008e240000000c00 */
[----:B------:R-:W-:-:S05]  /*112a0*/  IADD3 R20, R3, R20, R76 ;  /* 0x0000001403147210 */ /* 0x000fca0007ffe04c */
[----:B------:R-:W-:Y:S01]  /*112b0*/  IMAD R3, R20, 0x2, R17 ;  /* 0x0000000214037824 */ /* 0x000fe200078e0211 */
[--C-:B------:R-:W-:Y:S02]  /*112c0*/  SHF.R.U64 R20, R40, 0x10, R41.reuse ;  /* 0x0000001028147819 */ /* 0x100fe40000001229 */
[----:B------:R-:W-:Y:S02]  /*112d0*/  SHF.R.U32.HI R40, RZ, 0x10, R41 ;  /* 0x00000010ff287819 */ /* 0x000fe40000011629 */
[----:B------:R-:W1:Y:S01]  /*112e0*/  LDS.128 R52, [R3+0x10400] ;  /* 0x0104000003347984 */ /* 0x000e620000000c00 */
[----:B------:R-:W-:Y:S02]  /*112f0*/  SHF.R.U64 R41, R42, 0x10, R43 ;  /* 0x000000102a297819 */ /* 0x000fe4000000122b */
[--C-:B------:R-:W-:Y:S02]  /*11300*/  SHF.R.U64 R42, R50, 0x10, R51.reuse ;  /* 0x00000010322a7819 */ /* 0x100fe40000001233 */
[----:B------:R-:W-:Y:S01]  /*11310*/  SHF.R.U32.HI R50, RZ, 0x10, R51 ;  /* 0x00000010ff327819 */ /* 0x000fe20000011633 */
[----:B------:R-:W-:Y:S01]  /*11320*/  HADD2.F32 R41, -RZ, R41.H0_H0 ;  /* 0x20000029ff297230 */ /* 0x000fe20000004100 */
[----:B------:R-:W-:-:S03]  /*11330*/  SHF.R.U32.HI R43, RZ, 0x10, R43 ;  /* 0x00000010ff2b7819 */ /* 0x000fc6000001162b */
[----:B------:R-:W-:Y:S02]  /*11340*/  HADD2.F32 R50, -RZ, R50.H0_H0 ;  /* 0x20000032ff327230 */ /* 0x000fe40000004100 */
[--C-:B0-----:R-:W-:Y:S02]  /*11350*/  HADD2.F32 R49, -RZ, R45.reuse.H0_H0 ;  /* 0x2000002dff317230 */ /* 0x101fe40000004100 */
[----:B------:R-:W-:Y:S02]  /*11360*/  HADD2.F32 R51, -RZ, R45.H1_H1 ;  /* 0x3000002dff337230 */ /* 0x000fe40000004100 */
[----:B------:R-:W-:Y:S02]  /*11370*/  HADD2.F32 R45, -RZ, R44.H0_H0 ;  /* 0x2000002cff2d7230 */ /* 0x000fe40000004100 */
[----:B------:R-:W-:Y:S02]  /*11380*/  HADD2.F32 R56, -RZ, R46.H0_H0 ;  /* 0x2000002eff387230 */ /* 0x000fe40000004100 */
[----:B------:R-:W-:-:S02]  /*11390*/  HADD2.F32 R57, -RZ, R47.H0_H0 ;  /* 0x2000002fff397230 */ /* 0x000fc40000004100 */
[----:B------:R-:W-:Y:S02]  /*113a0*/  HADD2.F32 R47, -RZ, R47.H1_H1 ;  /* 0x3000002fff2f7230 */ /* 0x000fe40000004100 */
[--C-:B-1----:R-:W-:Y:S02]  /*113b0*/  HADD2.F32 R63, -RZ, R53.reuse.H0_H0 ;  /* 0x20000035ff3f7230 */ /* 0x102fe40000004100 */
[----:B------:R-:W-:Y:S02]  /*113c0*/  HADD2.F32 R59, -RZ, R53.H1_H1 ;  /* 0x30000035ff3b7230 */ /* 0x000fe40000004100 */
[----:B------:R-:W-:Y:S02]  /*113d0*/  HADD2.F32 R53, -RZ, R52.H0_H0 ;  /* 0x20000034ff357230 */ /* 0x000fe40000004100 */
[C---:B------:R-:W-:Y:S01]  /*113e0*/  FMUL.FTZ R66, R63.reuse, R60 ;  /* 0x0000003c3f427220 */ /* 0x040fe20000410000 */
[----:B------:R-:W-:Y:S01]  /*113f0*/  FMUL.FTZ R64, R63, R58 ;  /* 0x0000003a3f407220 */ /* 0x000fe20000410000 */
[----:B------:R-:W-:Y:S01]  /*11400*/  FMUL.FTZ R68, R59, R48 ;  /* 0x000000303b447220 */ /* 0x000fe20000410000 */
[----:B------:R-:W-:-:S02]  /*11410*/  HADD2.F32 R61, -RZ, R54.H0_H0 ;  /* 0x20000036ff3d7230 */ /* 0x000fc40000004100 */
[C---:B------:R-:W-:Y:S01]  /*11420*/  FFMA.FTZ R58, R49.reuse, R58, -R66 ;  /* 0x0000003a313a7223 */ /* 0x040fe20000010842 */
[----:B------:R-:W-:Y:S02]  /*11430*/  HADD2.F32 R66, -RZ, R40.H0_H0 ;  /* 0x20000028ff427230 */ /* 0x000fe40000004100 */
[----:B------:R-:W-:Y:S01]  /*11440*/  FFMA.FTZ R49, R49, R60, R64 ;  /* 0x0000003c31317223 */ /* 0x000fe20000010040 */
[----:B------:R-:W-:Y:S02]  /*11450*/  HADD2.F32 R40, -RZ, R109.H0_H0 ;  /* 0x2000006dff287230 */ /* 0x000fe40000004100 */
[----:B------:R-:W-:Y:S02]  /*11460*/  HADD2.F32 R60, -RZ, R111.H0_H0 ;  /* 0x2000006fff3c7230 */ /* 0x000fe40000004100 */
[----:B------:R-:W-:Y:S01]  /*11470*/  FMUL.FTZ R70, R59, R66 ;  /* 0x000000423b467220 */ /* 0x000fe20000410000 */
[----:B------:R-:W-:Y:S02]  /*11480*/  HADD2.F32 R63, -RZ, R110.H0_H0 ;  /* 0x2000006eff3f7230 */ /* 0x000fe40000004100 */
[----:B------:R-:W-:Y:S01]  /*11490*/  FMUL.FTZ R64, R53, R40 ;  /* 0x0000002835407220 */ /* 0x000fe20000410000 */
[----:B------:R-:W-:Y:S01]  /*114a0*/  FFMA.FTZ R59, R51, R66, -R68 ;  /* 0x00000042333b7223 */ /* 0x000fe20000010844 */
[----:B------:R-:W-:Y:S01]  /*114b0*/  FMUL.FTZ R53, R53, R60 ;  /* 0x0000003c35357220 */ /* 0x000fe20000410000 */
[----:B------:R-:W-:Y:S01]  /*114c0*/  FFMA.FTZ R48, R51, R48, R70 ;  /* 0x0000003033307223 */ /* 0x000fe20000010046 */
[----:B------:R-:W-:Y:S01]  /*114d0*/  FFMA.FTZ R51, R45, R60, -R64 ;  /* 0x0000003c2d337223 */ /* 0x000fe20000010840 */
[----:B------:R-:W-:-:S02]  /*114e0*/  HADD2.F32 R60, -RZ, R112.H0_H0 ;  /* 0x20000070ff3c7230 */ /* 0x000fc40000004100 */
[----:B------:R-:W-:Y:S01]  /*114f0*/  FFMA.FTZ R53, R45, R40, R53 ;  /* 0x000000282d357223 */ /* 0x000fe20000010035 */
[--C-:B------:R-:W-:Y:S02]  /*11500*/  HADD2.F32 R62, -RZ, R55.reuse.H0_H0 ;  /* 0x20000037ff3e7230 */ /* 0x100fe40000004100 */
[C---:B------:R-:W-:Y:S01]  /*11510*/  FMUL.FTZ R45, R61.reuse, R63 ;  /* 0x0000003f3d2d7220 */ /* 0x040fe20000410000 */
[----:B------:R-:W-:Y:S02]  /*11520*/  HADD2.F32 R110, -RZ, R110.H1_H1 ;  /* 0x3000006eff6e7230 */ /* 0x000fe40000004100 */
[-C--:B------:R-:W-:Y:S01]  /*11530*/  FMUL.FTZ R61, R61, R60.reuse ;  /* 0x0000003c3d3d7220 */ /* 0x080fe20000410000 */
[----:B------:R-:W-:Y:S02]  /*11540*/  HADD2.F32 R112, -RZ, R112.H1_H1 ;  /* 0x30000070ff707230 */ /* 0x000fe40000004100 */
[----:B------:R-:W-:Y:S01]  /*11550*/  FFMA.FTZ R60, R56, R60, -R45 ;  /* 0x0000003c383c7223 */ /* 0x000fe2000001082d */
[----:B------:R-:W-:-:S02]  /*11560*/  HADD2.F32 R55, -RZ, R55.H1_H1 ;  /* 0x30000037ff377230 */ /* 0x000fc40000004100 */
[C---:B------:R-:W-:Y:S01]  /*11570*/  FMUL.FTZ R64, R62.reuse, R110 ;  /* 0x0000006e3e407220 */ /* 0x040fe20000410000 */
[----:B------:R-:W-:Y:S02]  /*11580*/  HADD2.F32 R40, -RZ, R43.H0_H0 ;  /* 0x2000002bff287230 */ /* 0x000fe40000004100 */
[-C--:B------:R-:W-:Y:S01]  /*11590*/  FMUL.FTZ R45, R62, R112.reuse ;  /* 0x000000703e2d7220 */ /* 0x080fe20000410000 */
[----:B------:R-:W-:Y:S02]  /*115a0*/  HADD2.F32 R52, -RZ, R52.H1_H1 ;  /* 0x30000034ff347230 */ /* 0x000fe40000004100 */
[----:B------:R-:W-:Y:S01]  /*115b0*/  FFMA.FTZ R43, R57, R112, -R64 ;  /* 0x00000070392b7223 */ /* 0x000fe20000010840 */
[----:B------:R-:W-:Y:S01]  /*115c0*/  FMUL.FTZ R62, R55, R50 ;  /* 0x00000032373e7220 */ /* 0x000fe20000410000 */
[----:B------:R-:W-:Y:S01]  /*115d0*/  FFMA.FTZ R57, R57, R110, R45 ;  /* 0x0000006e39397223 */ /* 0x000fe2000001002d */
[----:B------:R-:W-:Y:S01]  /*115e0*/  FMUL.FTZ R64, R55, R40 ;  /* 0x0000002837407220 */ /* 0x000fe20000410000 */
[----:B------:R-:W-:-:S02]  /*115f0*/  HADD2.F32 R54, -RZ, R54.H1_H1 ;  /* 0x30000036ff367230 */ /* 0x000fc40000004100 */
[----:B------:R-:W-:Y:S01]  /*11600*/  FFMA.FTZ R56, R56, R63, R61 ;  /* 0x0000003f38387223 */ /* 0x000fe2000001003d */
[----:B------:R-:W-:Y:S02]  /*11610*/  HADD2.F32 R45, -RZ, R21.H0_H0 ;  /* 0x20000015ff2d7230 */ /* 0x000fe40000004100 */
[C---:B------:R-:W-:Y:S01]  /*11620*/  FFMA.FTZ R62, R47.reuse, R40, -R62 ;  /* 0x000000282f3e7223 */ /* 0x040fe2000001083e */
[----:B------:R-:W-:Y:S02]  /*11630*/  HADD2.F32 R55, -RZ, R42.H0_H0 ;  /* 0x2000002aff377230 */ /* 0x000fe40000004100 */
[----:B------:R-:W-:Y:S01]  /*11640*/  FFMA.FTZ R64, R47, R50, R64 ;  /* 0x000000322f407223 */ /* 0x000fe20000010040 */
[----:B------:R-:W-:Y:S02]  /*11650*/  HADD2.F32 R21, -RZ, R20.H0_H0 ;  /* 0x20000014ff157230 */ /* 0x000fe40000004100 */
[----:B------:R-:W-:Y:S01]  /*11660*/  FMUL.FTZ R47, R52, R45 ;  /* 0x0000002d342f7220 */ /* 0x000fe20000410000 */
[----:B------:R-:W-:-:S02]  /*11670*/  HADD2.F32 R44, -RZ, R44.H1_H1 ;  /* 0x3000002cff2c7230 */ /* 0x000fc40000004100 */
[----:B------:R-:W-:Y:S01]  /*11680*/  FMUL.FTZ R61, R54, R55 ;  /* 0x00000037363d7220 */ /* 0x000fe20000410000 */
[----:B------:R-:W-:Y:S02]  /*11690*/  HADD2.F32 R46, -RZ, R46.H1_H1 ;  /* 0x3000002eff2e7230 */ /* 0x000fe40000004100 */
[----:B------:R-:W-:Y:S01]  /*116a0*/  FMUL.FTZ R52, R52, R21 ;  /* 0x0000001534347220 */ /* 0x000fe20000410000 */
[----:B------:R-:W-:Y:S01]  /*116b0*/  FMUL.FTZ R54, R54, R41 ;  /* 0x0000002936367220 */ /* 0x000fe20000410000 */
[----:B------:R-:W-:Y:S01]  /*116c0*/  FFMA.FTZ R40, R44, R21, -R47 ;  /* 0x000000152c287223 */ /* 0x000fe2000001082f */
[----:B------:R-:W-:Y:S01]  /*116d0*/  F2FP.F16.F32.PACK_AB R43, R62, R43 ;  /* 0x0000002b3e2b723e */ /* 0x000fe200000000ff */
[----:B------:R-:W-:Y:S01]  /*116e0*/  FFMA.FTZ R61, R46, R41, -R61 ;  /* 0x000000292e3d7223 */ /* 0x000fe2000001083d */
[----:B------:R-:W-:Y:S01]  /*116f0*/  FFMA.FTZ R44, R44, R45, R52 ;  /* 0x0000002d2c2c7223 */ /* 0x000fe20000010034 */
[----:B------:R-:W-:Y:S01]  /*11700*/  FFMA.FTZ R55, R46, R55, R54 ;  /* 0x000000372e377223 */ /* 0x000fe20000010036 */
        /* <DEDUP_REMOVED lines=9> */
.L_x_1726:
[----:B------:R-:W-:Y:S05]  /*117a0*/  BSYNC B1 ;  /* 0x0000000000017941 */ /* 0x000fea0003800000 */
.L_x_1725:
[----:B--2---:R-:W-:Y:S01]  /*117b0*/  VIADD R3, R121, 0x40 ;  /* 0x0000004079037836 */ /* 0x004fe20000000000 */
[----:B------:R-:W-:Y:S04]  /*117c0*/  BSSY B1, `(.L_x_1729) ;  /* 0x00000d8000017945 */ /* 0x000fe80003800000 */
[----:B------:R-:W-:-:S13]  /*117d0*/  ISETP.GE.AND P0, PT, R3, R0, PT ;  /* 0x000000000300720c */ /* 0x000fda0003f06270 */
[----:B------:R-:W-:Y:S05]  /*117e0*/  @P0 BRA `(.L_x_1730) ;  /* 0x0000000c00540947 */ /* 0x000fea0003800000 */
[----:B01----:R-:W0:Y:S01]  /*117f0*/  LDC R20, c[0x0][0x3f4] ;  /* 0x0000fd00ff147b82 */ /* 0x003e220000000800 */
[----:B------:R-:W-:Y:S01]  /*11800*/  BSSY B2, `(.L_x_1731) ;  /* 0x000006b000027945 */ /* 0x000fe20003800000 */
[-C--:B0-----:R-:W-:Y:S02]  /*11810*/  ISETP.GE.AND P0, PT, R18, R20.reuse, PT ;  /* 0x000000141200720c */ /* 0x081fe40003f06270 */
[----:B------:R-:W-:-:S11]  /*11820*/  ISETP.GE.AND P1, PT, R203, R20, PT ;  /* 0x00000014cb00720c */ /* 0x000fd60003f26270 */
[----:B------:R-:W-:Y:S05]  /*11830*/  @P0 BRA `(.L_x_1732) ;  /* 0x00000004009c0947 */ /* 0x000fea0003800000 */
[----:B------:R-:W2:Y:S04]  /*11840*/  LDL R21, [R1+0x84] ;  /* 0x0000840001157983 */ /* 0x000ea80000100800 */
[----:B------:R-:W3:Y:S01]  /*11850*/  LDL R61, [R1+0xb8] ;  /* 0x0000b800013d7983 */ /* 0x000ee20000100800 */
[----:B------:R-:W-:Y:S01]  /*11860*/  SHF.L.U32 R40, R3, 0x6, RZ ;  /* 0x0000000603287819 */ /* 0x000fe200000006ff */
[----:B------:R-:W-:Y:S01]  /*11870*/  HADD2.F32 R58, -RZ, R105.H1_H1 ;  /* 0x30000069ff3a7230 */ /* 0x000fe20000004100 */
[----:B------:R-:W-:Y:S01]  /*11880*/  SHF.R.S32.HI R44, RZ, 0x1f, R3 ;  /* 0x0000001fff2c7819 */ /* 0x000fe20000011403 */
[----:B------:R-:W-:Y:S01]  /*11890*/  HADD2.F32 R57, -RZ, R107.H1_H1 ;  /* 0x3000006bff397230 */ /* 0x000fe20000004100 */
[----:B------:R-:W-:Y:S02]  /*118a0*/  LOP3.LUT R41, R40, 0x1c0, RZ, 0xc0, !PT ;  /* 0x000001c028297812 */ /* 0x000fe400078ec0ff */
[----:B------:R-:W-:-:S02]  /*118b0*/  LEA.HI R44, R44, R3, RZ, 0x3 ;  /* 0x000000032c2c7211 */ /* 0x000fc400078f18ff */
[----:B------:R-:W-:Y:S02]  /*118c0*/  SHF.R.U32.HI R59, RZ, 0x10, R37 ;  /* 0x00000010ff3b7819 */ /* 0x000fe40000011625 */
[--C-:B------:R-:W-:Y:S01]  /*118d0*/  SHF.R.U32.HI R51, RZ, 0x10, R29.reuse ;  /* 0x00000010ff337819 */ /* 0x100fe2000001161d */
[----:B------:R-:W-:Y:S01]  /*118e0*/  IMAD.SHL.U32 R44, R44, 0x40, RZ ;  /* 0x000000402c2c7824 */ /* 0x000fe200078e00ff */
[----:B------:R-:W-:Y:S01]  /*118f0*/  SHF.R.U64 R28, R28, 0x10, R29 ;  /* 0x000000101c1c7819 */ /* 0x000fe2000000121d */
[----:B------:R-:W-:Y:S01]  /*11900*/  HADD2.F32 R59, -RZ, R59.H0_H0 ;  /* 0x2000003bff3b7230 */ /* 0x000fe20000004100 */
[----:B------:R-:W-:Y:S01]  /*11910*/  SHF.R.U64 R29, R36, 0x10, R37 ;  /* 0x00000010241d7819 */ /* 0x000fe20000001225 */
[----:B------:R-:W-:Y:S01]  /*11920*/  HADD2.F32 R51, -RZ, R51.H0_H0 ;  /* 0x20000033ff337230 */ /* 0x000fe20000004100 */
[----:B------:R-:W-:Y:S02]  /*11930*/  LOP3.LUT R45, R44, 0xfffffe00, RZ, 0xc0, !PT ;  /* 0xfffffe002c2d7812 */ /* 0x000fe400078ec0ff */
[----:B------:R-:W-:-:S02]  /*11940*/  SHF.R.U64 R30, R30, 0x10, R31 ;  /* 0x000000101e1e7819 */ /* 0x000fc4000000121f */
[----:B------:R-:W-:Y:S02]  /*11950*/  SHF.R.U32.HI R36, RZ, 0x10, R31 ;  /* 0x00000010ff247819 */ /* 0x000fe4000001161f */
[--C-:B------:R-:W-:Y:S02]  /*11960*/  SHF.R.U64 R31, R38, 0x10, R39.reuse ;  /* 0x00000010261f7819 */ /* 0x100fe40000001227 */
[----:B------:R-:W-:Y:S01]  /*11970*/  SHF.R.U32.HI R38, RZ, 0x10, R39 ;  /* 0x00000010ff267819 */ /* 0x000fe20000011627 */
[----:B------:R-:W-:-:S04]  /*11980*/  HADD2.F32 R36, -RZ, R36.H0_H0 ;  /* 0x20000024ff247230 */ /* 0x000fc80000004100 */
[----:B------:R-:W-:Y:S01]  /*11990*/  HADD2.F32 R38, -RZ, R38.H0_H0 ;  /* 0x20000026ff267230 */ /* 0x000fe20000004100 */
[----:B--2---:R-:W-:-:S04]  /*119a0*/  LEA.HI R21, R20, R21, RZ, 0x1d ;  /* 0x0000001514157211 */ /* 0x004fc800078fe8ff */
[----:B------:R-:W-:Y:S01]  /*119b0*/  SHF.R.S32.HI R42, RZ, 0x1f, R21 ;  /* 0x0000001fff2a7819 */ /* 0x000fe20000011415 */
[----:B------:R-:W-:-:S03]  /*119c0*/  IMAD.SHL.U32 R40, R21, 0x8, RZ ;  /* 0x0000000815287824 */ /* 0x000fc600078e00ff */
[----:B------:R-:W-:Y:S02]  /*119d0*/  LEA.HI R42, R42, R21, RZ, 0x3 ;  /* 0x000000152a2a7211 */ /* 0x000fe400078f18ff */
[----:B------:R-:W-:Y:S02]  /*119e0*/  LOP3.LUT R21, R41, 0x38, R40, 0xf8, !PT ;  /* 0x0000003829157812 */ /* 0x000fe400078ef828 */
[----:B------:R-:W-:Y:S01]  /*119f0*/  SHF.R.U32.HI R40, RZ, 0x3, R41 ;  /* 0x00000003ff287819 */ /* 0x000fe20000011629 */
[----:B------:R-:W-:-:S03]  /*11a00*/  IMAD.SHL.U32 R42, R42, 0x400, RZ ;  /* 0x000004002a2a7824 */ /* 0x000fc600078e00ff */
[----:B------:R-:W-:Y:S02]  /*11a10*/  LOP3.LUT R21, R21, R40, RZ, 0x3c, !PT ;  /* 0x0000002815157212 */ /* 0x000fe400078e3cff */
[----:B------:R-:W-:Y:S02]  /*11a20*/  LOP3.LUT R44, R42, 0x7fffe000, RZ, 0xc0, !PT ;  /* 0x7fffe0002a2c7812 */ /* 0x000fe400078ec0ff */
[----:B---3--:R-:W0:Y:S02]  /*11a30*/  LDS.128 R40, [R61] ;  /* 0x000000003d287984 */ /* 0x008e240000000c00 */
[----:B------:R-:W-:-:S05]  /*11a40*/  IADD3 R44, R21, R44, R45 ;  /* 0x0000002c152c7210 */ /* 0x000fca0007ffe02d */
[----:B------:R-:W-:-:S05]  /*11a50*/  IMAD R21, R44, 0x2, R17 ;  /* 0x000000022c157824 */ /* 0x000fca00078e0211 */
[----:B------:R-:W1:Y:S01]  /*11a60*/  LDS.128 R44, [R21+0x10400] ;  /* 0x01040000152c7984 */ /* 0x000e620000000c00 */
[--C-:B0-----:R-:W-:Y:S02]  /*11a70*/  HADD2.F32 R53, -RZ, R41.reuse.H0_H0 ;  /* 0x20000029ff357230 */ /* 0x101fe40000004100 */
[----:B------:R-:W-:Y:S02]  /*11a80*/  HADD2.F32 R49, -RZ, R41.H1_H1 ;  /* 0x30000029ff317230 */ /* 0x000fe40000004100 */
[----:B------:R-:W-:Y:S02]  /*11a90*/  HADD2.F32 R41, -RZ, R40.H0_H0 ;  /* 0x20000028ff297230 */ /* 0x000fe40000004100 */
[----:B------:R-:W-:Y:S02]  /*11aa0*/  HADD2.F32 R37, -RZ, R42.H0_H0 ;  /* 0x2000002aff257230 */ /* 0x000fe40000004100 */
[--C-:B------:R-:W-:Y:S02]  /*11ab0*/  HADD2.F32 R39, -RZ, R43.reuse.H0_H0 ;  /* 0x2000002bff277230 */ /* 0x100fe40000004100 */
[----:B------:R-:W-:-:S02]  /*11ac0*/  HADD2.F32 R43, -RZ, R43.H1_H1 ;  /* 0x3000002bff2b7230 */ /* 0x000fc40000004100 */
[--C-:B-1----:R-:W-:Y:S02]  /*11ad0*/  HADD2.F32 R54, -RZ, R45.reuse.H0_H0 ;  /* 0x2000002dff367230 */ /* 0x102fe40000004100 */
[----:B------:R-:W-:Y:S02]  /*11ae0*/  HADD2.F32 R56, -RZ, R45.H1_H1 ;  /* 0x3000002dff387230 */ /* 0x000fe40000004100 */
[----:B------:R-:W-:Y:S02]  /*11af0*/  HADD2.F32 R55, -RZ, R44.H0_H0 ;  /* 0x2000002cff377230 */ /* 0x000fe40000004100 */
[C---:B------:R-:W-:Y:S01]  /*11b00*/  FMUL.FTZ R60, R54.reuse, R58 ;  /* 0x0000003a363c7220 */ /* 0x040fe20000410000 */
[----:B------:R-:W-:Y:S01]  /*11b10*/  FMUL.FTZ R54, R54, R57 ;  /* 0x0000003936367220 */ /* 0x000fe20000410000 */
[----:B------:R-:W-:Y:S01]  /*11b20*/  FMUL.FTZ R62, R56, R59 ;  /* 0x0000003b383e7220 */ /* 0x000fe20000410000 */
[----:B------:R-:W-:Y:S02]  /*11b30*/  HADD2.F32 R48, -RZ, R47.H0_H0 ;  /* 0x2000002fff307230 */ /* 0x000fe40000004100 */
[----:B------:R-:W-:Y:S01]  /*11b40*/  FFMA.FTZ R45, R53, R57, -R60 ;  /* 0x00000039352d7223 */ /* 0x000fe2000001083c */
[----:B------:R-:W-:-:S02]  /*11b50*/  HADD2.F32 R60, -RZ, R105.H0_H0 ;  /* 0x20000069ff3c7230 */ /* 0x000fc40000004100 */
[-C--:B------:R-:W-:Y:S01]  /*11b60*/  FMUL.FTZ R56, R56, R51.reuse ;  /* 0x0000003338387220 */ /* 0x080fe20000410000 */
[----:B------:R-:W-:Y:S02]  /*11b70*/  HADD2.F32 R50, -RZ, R47.H1_H1 ;  /* 0x3000002fff327230 */ /* 0x000fe40000004100 */
[----:B------:R-:W-:Y:S01]  /*11b80*/  FFMA.FTZ R47, R53, R58, R54 ;  /* 0x0000003a352f7223 */ /* 0x000fe20000010036 */
[----:B------:R-:W-:Y:S02]  /*11b90*/  HADD2.F32 R58, -RZ, R107.H0_H0 ;  /* 0x2000006bff3a7230 */ /* 0x000fe40000004100 */
[----:B------:R-:W-:Y:S01]  /*11ba0*/  FFMA.FTZ R54, R49, R51, -R62 ;  /* 0x0000003331367223 */ /* 0x000fe2000001083e */
[----:B------:R-:W-:Y:S02]  /*11bb0*/  HADD2.F32 R52, -RZ, R46.H0_H0 ;  /* 0x2000002eff347230 */ /* 0x000fe40000004100 */
[----:B------:R-:W-:Y:S01]  /*11bc0*/  FMUL.FTZ R62, R55, R60 ;  /* 0x0000003c373e7220 */ /* 0x000fe20000410000 */
[----:B------:R-:W-:-:S02]  /*11bd0*/  HADD2.F32 R53, -RZ, R106.H0_H0 ;  /* 0x2000006aff357230 */ /* 0x000fc40000004100 */
[----:B------:R-:W-:Y:S01]  /*11be0*/  FFMA.FTZ R56, R49, R59, R56 ;  /* 0x0000003b31387223 */ /* 0x000fe20000010038 */
[--C-:B------:R-:W-:Y:S02]  /*11bf0*/  HADD2.F32 R51, -RZ, R108.reuse.H0_H0 ;  /* 0x2000006cff337230 */ /* 0x100fe40000004100 */
[-C--:B------:R-:W-:Y:S01]  /*11c00*/  FMUL.FTZ R55, R55, R58.reuse ;  /* 0x0000003a37377220 */ /* 0x080fe20000410000 */
[C---:B------:R-:W-:Y:S01]  /*11c10*/  FFMA.FTZ R49, R41.reuse, R58, -R62 ;  /* 0x0000003a29317223 */ /* 0x040fe2000001083e */
[C---:B------:R-:W-:Y:S01]  /*11c20*/  FMUL.FTZ R58, R52.reuse, R53 ;  /* 0x00000035343a7220 */ /* 0x040fe20000410000 */
[----:B------:R-:W-:Y:S02]  /*11c30*/  HADD2.F32 R108, -RZ, R108.H1_H1 ;  /* 0x3000006cff6c7230 */ /* 0x000fe40000004100 */
[-C--:B------:R-:W-:Y:S01]  /*11c40*/  FMUL.FTZ R52, R52, R51.reuse ;  /* 0x0000003334347220 */ /* 0x080fe20000410000 */
[----:B------:R-:W-:Y:S02]  /*11c50*/  HADD2.F32 R106, -RZ, R106.H1_H1 ;  /* 0x3000006aff6a7230 */ /* 0x000fe40000004100 */
[----:B------:R-:W-:Y:S01]  /*11c60*/  FFMA.FTZ R41, R41, R60, R55 ;  /* 0x0000003c29297223 */ /* 0x000fe20000010037 */
[C---:B------:R-:W-:Y:S01]  /*11c70*/  FFMA.FTZ R51, R37.reuse, R51, -R58 ;  /* 0x0000003325337223 */ /* 0x040fe2000001083a */
[C---:B------:R-:W-:Y:S01]  /*11c80*/  FMUL.FTZ R55, R48.reuse, R108 ;  /* 0x0000006c30377220 */ /* 0x040fe20000410000 */
[----:B------:R-:W-:Y:S01]  /*11c90*/  FFMA.FTZ R52, R37, R53, R52 ;  /* 0x0000003525347223 */ /* 0x000fe20000010034 */
[----:B------:R-:W-:Y:S01]  /*11ca0*/  FMUL.FTZ R58, R48, R106 ;  /* 0x0000006a303a7220 */ /* 0x000fe20000410000 */
[----:B------:R-:W-:Y:S01]  /*11cb0*/  FMUL.FTZ R48, R50, R38 ;  /* 0x0000002632307220 */ /* 0x000fe20000410000 */
[----:B------:R-:W-:Y:S01]  /*11cc0*/  FFMA.FTZ R55, R39, R106, R55 ;  /* 0x0000006a27377223 */ /* 0x000fe20000010037 */
[----:B------:R-:W-:-:S02]  /*11cd0*/  HADD2.F32 R44, -RZ, R44.H1_H1 ;  /* 0x3000002cff2c7230 */ /* 0x000fc40000004100 */
[----:B------:R-:W-:Y:S01]  /*11ce0*/  FFMA.FTZ R58, R39, R108, -R58 ;  /* 0x0000006c273a7223 */ /* 0x000fe2000001083a */
[----:B------:R-:W-:Y:S02]  /*11cf0*/  HADD2.F32 R46, -RZ, R46.H1_H1 ;  /* 0x3000002eff2e7230 */ /* 0x000fe40000004100 */
[-C--:B------:R-:W-:Y:S01]  /*11d00*/  FMUL.FTZ R50, R50, R36.reuse ;  /* 0x0000002432327220 */ /* 0x080fe20000410000 */
[----:B------:R-:W-:Y:S02]  /*11d10*/  HADD2.F32 R37, -RZ, R29.H0_H0 ;  /* 0x2000001dff257230 */ /* 0x000fe40000004100 */
[C---:B------:R-:W-:Y:S01]  /*11d20*/  FFMA.FTZ R57, R43.reuse, R36, -R48 ;  /* 0x000000242b397223 */ /* 0x040fe20000010830 */
[----:B------:R-:W-:Y:S02]  /*11d30*/  HADD2.F32 R39, -RZ, R31.H0_H0 ;  /* 0x2000001fff277230 */ /* 0x000fe40000004100 */
[----:B------:R-:W-:Y:S01]  /*11d40*/  FFMA.FTZ R50, R43, R38, R50 ;  /* 0x000000262b327223 */ /* 0x000fe20000010032 */
[----:B------:R-:W-:-:S02]  /*11d50*/  HADD2.F32 R29, -RZ, R28.H0_H0 ;  /* 0x2000001cff1d7230 */ /* 0x000fc40000004100 */
[----:B------:R-:W-:Y:S01]  /*11d60*/  FMUL.FTZ R43, R44, R37 ;  /* 0x000000252c2b7220 */ /* 0x000fe20000410000 */
[----:B------:R-:W-:Y:S02]  /*11d70*/  HADD2.F32 R31, -RZ, R30.H0_H0 ;  /* 0x2000001eff1f7230 */ /* 0x000fe40000004100 */
[----:B------:R-:W-:Y:S01]  /*11d80*/  FMUL.FTZ R53, R46, R39 ;  /* 0x000000272e357220 */ /* 0x000fe20000410000 */
[----:B------:R-:W-:Y:S02]  /*11d90*/  HADD2.F32 R40, -RZ, R40.H1_H1 ;  /* 0x30000028ff287230 */ /* 0x000fe40000004100 */
[----:B------:R-:W-:Y:S01]  /*11da0*/  FMUL.FTZ R44, R44, R29 ;  /* 0x0000001d2c2c7220 */ /* 0x000fe20000410000 */
[----:B------:R-:W-:Y:S02]  /*11db0*/  HADD2.F32 R42, -RZ, R42.H1_H1 ;  /* 0x3000002aff2a7230 */ /* 0x000fe40000004100 */
        /* <DEDUP_REMOVED lines=15> */
.L_x_1732:
[----:B------:R-:W-:Y:S05]  /*11eb0*/  BSYNC B2 ;  /* 0x0000000000027941 */ /* 0x000fea0003800000 */
.L_x_1731:
[----:B------:R-:W-:Y:S05]  /*11ec0*/  @P1 BRA `(.L_x_1730) ;  /* 0x00000004009c1947 */ /* 0x000fea0003800000 */
[----:B0-----:R-:W2:Y:S04]  /*11ed0*/  LDL R28, [R1+0xa4] ;  /* 0x0000a400011c7983 */ /* 0x001ea80000100800 */
[----:B------:R-:W3:Y:S01]  /*11ee0*/  LDL R52, [R1+0xb4] ;  /* 0x0000b40001347983 */ /* 0x000ee20000100800 */
[----:B------:R-:W-:Y:S01]  /*11ef0*/  SHF.L.U32 R21, R3, 0x6, RZ ;  /* 0x0000000603157819 */ /* 0x000fe200000006ff */
[--C-:B------:R-:W-:Y:S01]  /*11f00*/  HADD2.F32 R44, -RZ, R94.reuse.H1_H1 ;  /* 0x3000005eff2c7230 */ /* 0x100fe20000004100 */
[----:B------:R-:W-:Y:S01]  /*11f10*/  SHF.R.S32.HI R30, RZ, 0x1f, R3 ;  /* 0x0000001fff1e7819 */ /* 0x000fe20000011403 */
[----:B------:R-:W-:Y:S01]  /*11f20*/  HADD2.F32 R94, -RZ, R94.H0_H0 ;  /* 0x2000005eff5e7230 */ /* 0x000fe20000004100 */
[----:B------:R-:W-:Y:S02]  /*11f30*/  SHF.R.U32.HI R43, RZ, 0x10, R25 ;  /* 0x00000010ff2b7819 */ /* 0x000fe40000011619 */
[----:B------:R-:W-:-:S02]  /*11f40*/  LEA.HI R30, R30, R3, RZ, 0x3 ;  /* 0x000000031e1e7211 */ /* 0x000fc400078f18ff */
[----:B------:R-:W-:Y:S01]  /*11f50*/  SHF.R.U32.HI R45, RZ, 0x10, R33 ;  /* 0x00000010ff2d7819 */ /* 0x000fe20000011621 */
[----:B------:R-:W-:Y:S01]  /*11f60*/  HADD2.F32 R43, -RZ, R43.H0_H0 ;  /* 0x2000002bff2b7230 */ /* 0x000fe20000004100 */
[----:B------:R-:W-:Y:S01]  /*11f70*/  SHF.R.U32.HI R50, RZ, 0x10, R35 ;  /* 0x00000010ff327819 */ /* 0x000fe20000011623 */
[----:B------:R-:W-:Y:S01]  /*11f80*/  IMAD.SHL.U32 R30, R30, 0x40, RZ ;  /* 0x000000401e1e7824 */ /* 0x000fe200078e00ff */
[----:B------:R-:W-:Y:S01]  /*11f90*/  SHF.R.U32.HI R51, RZ, 0x10, R27 ;  /* 0x00000010ff337819 */ /* 0x000fe2000001161b */
[----:B------:R-:W-:Y:S01]  /*11fa0*/  HADD2.F32 R45, -RZ, R45.H0_H0 ;  /* 0x2000002dff2d7230 */ /* 0x000fe20000004100 */
[----:B--2---:R-:W-:Y:S02]  /*11fb0*/  LEA.HI R20, R20, R28, RZ, 0x1d ;  /* 0x0000001c14147211 */ /* 0x004fe400078fe8ff */
[----:B------:R-:W-:Y:S02]  /*11fc0*/  LOP3.LUT R28, R21, 0x1c0, RZ, 0xc0, !PT ;  /* 0x000001c0151c7812 */ /* 0x000fe400078ec0ff */
[----:B------:R-:W-:Y:S01]  /*11fd0*/  SHF.R.S32.HI R29, RZ, 0x1f, R20 ;  /* 0x0000001fff1d7819 */ /* 0x000fe20000011414 */
[----:B------:R-:W-:-:S03]  /*11fe0*/  IMAD.SHL.U32 R21, R20, 0x8, RZ ;  /* 0x0000000814157824 */ /* 0x000fc600078e00ff */
[----:B------:R-:W-:Y:S02]  /*11ff0*/  LEA.HI R29, R29, R20, RZ, 0x3 ;  /* 0x000000141d1d7211 */ /* 0x000fe400078f18ff */
[----:B------:R-:W-:Y:S02]  /*12000*/  LOP3.LUT R3, R28, 0x38, R21, 0xf8, !PT ;  /* 0x000000381c037812 */ /* 0x000fe400078ef815 */
[----:B------:R-:W-:Y:S01]  /*12010*/  SHF.R.U32.HI R28, RZ, 0x3, R28 ;  /* 0x00000003ff1c7819 */ /* 0x000fe2000001161c */
[----:B------:R-:W-:Y:S01]  /*12020*/  IMAD.SHL.U32 R29, R29, 0x400, RZ ;  /* 0x000004001d1d7824 */ /* 0x000fe200078e00ff */
[----:B------:R-:W-:Y:S02]  /*12030*/  LOP3.LUT R21, R30, 0xfffffe00, RZ, 0xc0, !PT ;  /* 0xfffffe001e157812 */ /* 0x000fe400078ec0ff */
[----:B------:R-:W-:Y:S02]  /*12040*/  LOP3.LUT R3, R3, R28, RZ, 0x3c, !PT ;  /* 0x0000001c03037212 */ /* 0x000fe400078e3cff */
[----:B------:R-:W-:-:S02]  /*12050*/  LOP3.LUT R20, R29, 0x7fffe000, RZ, 0xc0, !PT ;  /* 0x7fffe0001d147812 */ /* 0x000fc400078ec0ff */
[----:B---3--:R-:W0:Y:S02]  /*12060*/  LDS.128 R28, [R52] ;  /* 0x00000000341c7984 */ /* 0x008e240000000c00 */
[----:B------:R-:W-:Y:S02]  /*12070*/  IADD3 R20, R3, R20, R21 ;  /* 0x0000001403147210 */ /* 0x000fe40007ffe015 */
[----:B------:R-:W-:-:S03]  /*12080*/  SHF.R.U64 R21, R26, 0x10, R27 ;  /* 0x000000101a157819 */ /* 0x000fc6000000121b */
[----:B------:R-:W-:Y:S01]  /*12090*/  IMAD R3, R20, 0x2, R17 ;  /* 0x0000000214037824 */ /* 0x000fe200078e0211 */
[----:B------:R-:W-:Y:S01]  /*120a0*/  SHF.R.U64 R20, R24, 0x10, R25 ;  /* 0x0000001018147819 */ /* 0x000fe20000001219 */
[----:B------:R-:W-:Y:S01]  /*120b0*/  HADD2.F32 R21, -RZ, R21.H0_H0 ;  /* 0x20000015ff157230 */ /* 0x000fe20000004100 */
[----:B------:R-:W-:Y:S02]  /*120c0*/  SHF.R.U64 R24, R32, 0x10, R33 ;  /* 0x0000001020187819 */ /* 0x000fe40000001221 */
[----:B------:R-:W1:Y:S01]  /*120d0*/  LDS.128 R36, [R3+0x10400] ;  /* 0x0104000003247984 */ /* 0x000e620000000c00 */
[----:B------:R-:W-:-:S05]  /*120e0*/  SHF.R.U64 R25, R34, 0x10, R35 ;  /* 0x0000001022197819 */ /* 0x000fca0000001223 */
[----:B------:R-:W-:Y:S02]  /*120f0*/  HADD2.F32 R25, -RZ, R25.H0_H0 ;  /* 0x20000019ff197230 */ /* 0x000fe40000004100 */
[--C-:B0-----:R-:W-:Y:S02]  /*12100*/  HADD2.F32 R33, -RZ, R29.reuse.H0_H0 ;  /* 0x2000001dff217230 */ /* 0x101fe40000004100 */
[----:B------:R-:W-:Y:S02]  /*12110*/  HADD2.F32 R34, -RZ, R29.H1_H1 ;  /* 0x3000001dff227230 */ /* 0x000fe40000004100 */
[--C-:B------:R-:W-:Y:S02]  /*12120*/  HADD2.F32 R29, -RZ, R96.reuse.H1_H1 ;  /* 0x30000060ff1d7230 */ /* 0x100fe40000004100 */
[----:B------:R-:W-:Y:S02]  /*12130*/  HADD2.F32 R96, -RZ, R96.H0_H0 ;  /* 0x20000060ff607230 */ /* 0x000fe40000004100 */
[----:B------:R-:W-:-:S02]  /*12140*/  HADD2.F32 R32, -RZ, R28.H0_H0 ;  /* 0x2000001cff207230 */ /* 0x000fc40000004100 */
[----:B------:R-:W-:Y:S02]  /*12150*/  HADD2.F32 R35, -RZ, R30.H0_H0 ;  /* 0x2000001eff237230 */ /* 0x000fe40000004100 */
[--C-:B-1----:R-:W-:Y:S02]  /*12160*/  HADD2.F32 R26, -RZ, R37.reuse.H0_H0 ;  /* 0x20000025ff1a7230 */ /* 0x102fe40000004100 */
[----:B------:R-:W-:Y:S02]  /*12170*/  HADD2.F32 R40, -RZ, R37.H1_H1 ;  /* 0x30000025ff287230 */ /* 0x000fe40000004100 */
[----:B------:R-:W-:Y:S02]  /*12180*/  HADD2.F32 R37, -RZ, R36.H0_H0 ;  /* 0x20000024ff257230 */ /* 0x000fe40000004100 */
[CC--:B------:R-:W-:Y:S01]  /*12190*/  FMUL.FTZ R46, R26.reuse, R44.reuse ;  /* 0x0000002c1a2e7220 */ /* 0x0c0fe20000410000 */
[----:B------:R-:W-:Y:S01]  /*121a0*/  FMUL.FTZ R48, R26, R29 ;  /* 0x0000001d1a307220 */ /* 0x000fe20000410000 */
[C---:B------:R-:W-:Y:S01]  /*121b0*/  FMUL.FTZ R47, R40.reuse, R45 ;  /* 0x0000002d282f7220 */ /* 0x040fe20000410000 */
[----:B------:R-:W-:Y:S01]  /*121c0*/  FMUL.FTZ R49, R40, R43 ;  /* 0x0000002b28317220 */ /* 0x000fe20000410000 */
[C---:B------:R-:W-:Y:S01]  /*121d0*/  FFMA.FTZ R26, R33.reuse, R29, -R46 ;  /* 0x0000001d211a7223 */ /* 0x040fe2000001082e */
[----:B------:R-:W-:Y:S01]  /*121e0*/  FFMA.FTZ R29, R33, R44, R48 ;  /* 0x0000002c211d7223 */ /* 0x000fe20000010030 */
[----:B------:R-:W-:Y:S01]  /*121f0*/  FMUL.FTZ R33, R37, R94 ;  /* 0x0000005e25217220 */ /* 0x000fe20000410000 */
[----:B------:R-:W-:-:S02]  /*12200*/  HADD2.F32 R41, -RZ, R38.H0_H0 ;  /* 0x20000026ff297230 */ /* 0x000fc40000004100 */
[-C--:B------:R-:W-:Y:S01]  /*12210*/  FMUL.FTZ R37, R37, R96.reuse ;  /* 0x0000006025257220 */ /* 0x080fe20000410000 */
[----:B------:R-:W-:Y:S02]  /*12220*/  HADD2.F32 R40, -RZ, R95.H0_H0 ;  /* 0x2000005fff287230 */ /* 0x000fe40000004100 */
[C---:B------:R-:W-:Y:S01]  /*12230*/  FFMA.FTZ R47, R34.reuse, R43, -R47 ;  /* 0x0000002b222f7223 */ /* 0x040fe2000001082f */
[----:B------:R-:W-:Y:S01]  /*12240*/  FFMA.FTZ R44, R34, R45, R49 ;  /* 0x0000002d222c7223 */ /* 0x000fe20000010031 */
[----:B------:R-:W-:Y:S02]  /*12250*/  HADD2.F32 R34, -RZ, R97.H0_H0 ;  /* 0x20000061ff227230 */ /* 0x000fe40000004100 */
[C---:B------:R-:W-:Y:S01]  /*12260*/  FFMA.FTZ R96, R32.reuse, R96, -R33 ;  /* 0x0000006020607223 */ /* 0x040fe20000010821 */
[----:B------:R-:W-:Y:S01]  /*12270*/  FFMA.FTZ R37, R32, R94, R37 ;  /* 0x0000005e20257223 */ /* 0x000fe20000010025 */
[----:B------:R-:W-:Y:S02]  /*12280*/  HADD2.F32 R42, -RZ, R39.H0_H0 ;  /* 0x20000027ff2a7230 */ /* 0x000fe40000004100 */
[----:B------:R-:W-:Y:S01]  /*12290*/  FMUL.FTZ R32, R41, R40 ;  /* 0x0000002829207220 */ /* 0x000fe20000410000 */
[----:B------:R-:W-:-:S02]  /*122a0*/  HADD2.F32 R95, -RZ, R95.H1_H1 ;  /* 0x3000005fff5f7230 */ /* 0x000fc40000004100 */
[-C--:B------:R-:W-:Y:S01]  /*122b0*/  FMUL.FTZ R46, R41, R34.reuse ;  /* 0x00000022292e7220 */ /* 0x080fe20000410000 */
[----:B------:R-:W-:Y:S02]  /*122c0*/  HADD2.F32 R97, -RZ, R97.H1_H1 ;  /* 0x30000061ff617230 */ /* 0x000fe40000004100 */
[----:B------:R-:W-:Y:S01]  /*122d0*/  FFMA.FTZ R41, R35, R34, -R32 ;  /* 0x0000002223297223 */ /* 0x000fe20000010820 */
[----:B------:R-:W-:Y:S02]  /*122e0*/  HADD2.F32 R27, -RZ, R31.H0_H0 ;  /* 0x2000001fff1b7230 */ /* 0x000fe40000004100 */
[C---:B------:R-:W-:Y:S01]  /*122f0*/  FMUL.FTZ R48, R42.reuse, R95 ;  /* 0x0000005f2a307220 */ /* 0x040fe20000410000 */
[----:B------:R-:W-:Y:S02]  /*12300*/  HADD2.F32 R39, -RZ, R39.H1_H1 ;  /* 0x30000027ff277230 */ /* 0x000fe40000004100 */
[----:B------:R-:W-:Y:S01]  /*12310*/  FMUL.FTZ R42, R42, R97 ;  /* 0x000000612a2a7220 */ /* 0x000fe20000410000 */
[----:B------:R-:W-:-:S02]  /*12320*/  HADD2.F32 R34, -RZ, R50.H0_H0 ;  /* 0x20000032ff227230 */ /* 0x000fc40000004100 */
[----:B------:R-:W-:Y:S01]  /*12330*/  FFMA.FTZ R46, R35, R40, R46 ;  /* 0x00000028232e7223 */ /* 0x000fe2000001002e */
[----:B------:R-:W-:Y:S02]  /*12340*/  HADD2.F32 R32, -RZ, R51.H0_H0 ;  /* 0x20000033ff207230 */ /* 0x000fe40000004100 */
[----:B------:R-:W-:Y:S01]  /*12350*/  FFMA.FTZ R48, R27, R97, -R48 ;  /* 0x000000611b307223 */ /* 0x000fe20000010830 */
[----:B------:R-:W-:Y:S02]  /*12360*/  HADD2.F32 R31, -RZ, R31.H1_H1 ;  /* 0x3000001fff1f7230 */ /* 0x000fe40000004100 */
[----:B------:R-:W-:Y:S01]  /*12370*/  FMUL.FTZ R40, R39, R34 ;  /* 0x0000002227287220 */ /* 0x000fe20000410000 */
[----:B------:R-:W-:Y:S02]  /*12380*/  HADD2.F32 R36, -RZ, R36.H1_H1 ;  /* 0x30000024ff247230 */ /* 0x000fe40000004100 */
[----:B------:R-:W-:Y:S01]  /*12390*/  FFMA.FTZ R42, R27, R95, R42 ;  /* 0x0000005f1b2a7223 */ /* 0x000fe2000001002a */
[----:B------:R-:W-:-:S02]  /*123a0*/  HADD2.F32 R38, -RZ, R38.H1_H1 ;  /* 0x30000026ff267230 */ /* 0x000fc40000004100 */
[-C--:B------:R-:W-:Y:S01]  /*123b0*/  FMUL.FTZ R50, R39, R32.reuse ;  /* 0x0000002027327220 */ /* 0x080fe20000410000 */
[----:B------:R-:W-:Y:S02]  /*123c0*/  HADD2.F32 R33, -RZ, R24.H0_H0 ;  /* 0x20000018ff217230 */ /* 0x000fe40000004100 */
[C---:B------:R-:W-:Y:S01]  /*123d0*/  FFMA.FTZ R43, R31.reuse, R32, -R40 ;  /* 0x000000201f2b7223 */ /* 0x040fe20000010828 */
[----:B------:R-:W-:Y:S02]  /*123e0*/  HADD2.F32 R27, -RZ, R20.H0_H0 ;  /* 0x20000014ff1b7230 */ /* 0x000fe40000004100 */
[----:B------:R-:W-:Y:S01]  /*123f0*/  FFMA.FTZ R45, R31, R34, R50 ;  /* 0x000000221f2d7223 */ /* 0x000fe20000010032 */
[----:B------:R-:W-:Y:S02]  /*12400*/  HADD2.F32 R28, -RZ, R28.H1_H1 ;  /* 0x3000001cff1c7230 */ /* 0x000fe40000004100 */
[----:B------:R-:W-:Y:S01]  /*12410*/  FMUL.FTZ R31, R36, R33 ;  /* 0x00000021241f7220 */ /* 0x000fe20000410000 */
[----:B------:R-:W-:-:S02]  /*12420*/  HADD2.F32 R30, -RZ, R30.H1_H1 ;  /* 0x3000001eff1e7230 */ /* 0x000fc40000004100 */
[----:B------:R-:W-:Y:S01]  /*12430*/  FMUL.FTZ R39, R38, R25 ;  /* 0x0000001926277220 */ /* 0x000fe20000410000 */
[----:B------:R-:W-:Y:S01]  /*12440*/  FMUL.FTZ R36, R36, R27 ;  /* 0x0000001b24247220 */ /* 0x000fe20000410000 */
[----:B------:R-:W-:Y:S01]  /*12450*/  FMUL.FTZ R38, R38, R21 ;  /* 0x0000001526267220 */ /* 0x000fe20000410000 */
[----:B------:R-:W-:Y:S01]  /*12460*/  FFMA.FTZ R35, R28, R27, -R31 ;  /* 0x0000001b1c237223 */ /* 0x000fe2000001081f */
[----:B------:R-:W-:Y:S01]  /*12470*/  FFMA.FTZ R20, R30, R21, -R39 ;  /* 0x000000151e147223 */ /* 0x000fe20000010827 */
[----:B------:R-:W-:Y:S01]  /*12480*/  FFMA.FTZ R28, R28, R33, R36 ;  /* 0x000000211c1c7223 */ /* 0x000fe20000010024 */
        /* <DEDUP_REMOVED lines=8> */
[----:B------:R-:W-:Y:S02]  /*12510*/  F2FP.F16.F32.PACK_AB R28, R28, R37 ;  /* 0x000000251c1c723e */ /* 0x000fe400000000ff */
[----:B------:R-:W-:-:S05]  /*12520*/  F2FP.F16.F32.PACK_AB R30, R21, R46 ;  /* 0x0000002e151e723e */ /* 0x000fca00000000ff */
[----:B------:R2:W-:Y:S02]  /*12530*/  STS.128 [R3+0x10400], R28 ;  /* 0x0104001c03007388 */ /* 0x0005e40000000c00 */
.L_x_1730:
[----:B------:R-:W-:Y:S05]  /*12540*/  BSYNC B1 ;  /* 0x0000000000017941 */ /* 0x000fea0003800000 */
.L_x_1729:
[----:B--2---:R-:W-:-:S04]  /*12550*/  IADD3 R3, R121, 0x60, RZ ;  /* 0x0000006079037810 */ /* 0x004fc80007ffe0ff */
[----:B------:R-:W-:-:S13]  /*12560*/  ISETP.GE.AND P0, PT, R3, R0, PT ;  /* 0x000000000300720c */ /* 0x000fda0003f06270 */
[----:B------:R-:W-:Y:S05]  /*12570*/  @P0 BRA `(.L_x_1700) ;  /* 0x0000000c00540947 */ /* 0x000fea0003800000 */
[----:B------:R-:W2:Y:S01]  /*12580*/  LDC R0, c[0x0][0x3f4] ;  /* 0x0000fd00ff007b82 */ /* 0x000ea20000000800 */
[----:B------:R-:W-:Y:S01]  /*12590*/  BSSY B1, `(.L_x_1733) ;  /* 0x000006b000017945 */ /* 0x000fe20003800000 */
[-C--:B--2---:R-:W-:Y:S02]  /*125a0*/  ISETP.GE.AND P0, PT, R18, R0.reuse, PT ;  /* 0x000000001200720c */ /* 0x084fe40003f06270 */
[----:B------:R-:W-:-:S11]  /*125b0*/  ISETP.GE.AND P1, PT, R203, R0, PT ;  /* 0x00000000cb00720c */ /* 0x000fd60003f26270 */
[----:B------:R-:W-:Y:S05]  /*125c0*/  @P0 BRA `(.L_x_1734) ;  /* 0x00000004009c0947 */ /* 0x000fea0003800000 */
[----:B01----:R-:W2:Y:S04]  /*125d0*/  LDL R20, [R1+0x84] ;  /* 0x0000840001147983 */ /* 0x003ea80000100800 */
[----:B------:R-:W3:Y:S01]  /*125e0*/  LDL R45, [R1+0xb0] ;  /* 0x0000b000012d7983 */ /* 0x000ee20000100800 */
[----:B------:R-:W-:Y:S01]  /*125f0*/  IMAD.SHL.U32 R21, R3, 0x40, RZ ;  /* 0x0000004003157824 */ /* 0x000fe200078e00ff */
[----:B------:R-:W-:Y:S01]  /*12600*/  SHF.R.S32.HI R26, RZ, 0x1f, R3 ;  /* 0x0000001fff1a7819 */ /* 0x000fe20000011403 */
[----:B------:R-:W-:Y:S01]  /*12610*/  HADD2.F32 R32, -RZ, R100.H1_H1 ;  /* 0x30000064ff207230 */ /* 0x000fe20000004100 */
[----:B------:R-:W-:Y:S01]  /*12620*/  SHF.R.U64 R44, R14, 0x10, R15 ;  /* 0x000000100e2c7819 */ /* 0x000fe2000000120f */
[--C-:B------:R-:W-:Y:S01]  /*12630*/  HADD2.F32 R33, -RZ, R98.reuse.H1_H1 ;  /* 0x30000062ff217230 */ /* 0x100fe20000004100 */
[----:B------:R-:W-:Y:S01]  /*12640*/  LOP3.LUT R24, R21, 0x1c0, RZ, 0xc0, !PT ;  /* 0x000001c015187812 */ /* 0x000fe200078ec0ff */
[----:B------:R-:W-:Y:S01]  /*12650*/  HADD2.F32 R98, -RZ, R98.H0_H0 ;  /* 0x20000062ff627230 */ /* 0x000fe20000004100 */
[----:B------:R-:W-:Y:S01]  /*12660*/  LEA.HI R26, R26, R3, RZ, 0x3 ;  /* 0x000000031a1a7211 */ /* 0x000fe200078f18ff */
[----:B------:R-:W-:Y:S01]  /*12670*/  HADD2.F32 R100, -RZ, R100.H0_H0 ;  /* 0x20000064ff647230 */ /* 0x000fe20000004100 */
[----:B------:R-:W-:-:S02]  /*12680*/  SHF.R.U32.HI R34, RZ, 0x10, R5 ;  /* 0x00000010ff227819 */ /* 0x000fc40000011605 */
[----:B------:R-:W-:Y:S01]  /*12690*/  SHF.R.U32.HI R35, RZ, 0x10, R13 ;  /* 0x00000010ff237819 */ /* 0x000fe2000001160d */
[----:B------:R-:W-:Y:S01]  /*126a0*/  IMAD.SHL.U32 R26, R26, 0x40, RZ ;  /* 0x000000401a1a7824 */ /* 0x000fe200078e00ff */
[----:B------:R-:W-:Y:S01]  /*126b0*/  SHF.R.U64 R42, R4, 0x10, R5 ;  /* 0x00000010042a7819 */ /* 0x000fe20000001205 */
[----:B------:R-:W-:Y:S01]  /*126c0*/  HADD2.F32 R34, -RZ, R34.H0_H0 ;  /* 0x20000022ff227230 */ /* 0x000fe20000004100 */
[----:B------:R-:W-:Y:S02]  /*126d0*/  SHF.R.U64 R12, R12, 0x10, R13 ;  /* 0x000000100c0c7819 */ /* 0x000fe4000000120d */
[----:B------:R-:W-:Y:S02]  /*126e0*/  LOP3.LUT R28, R26, 0xfffffe00, RZ, 0xc0, !PT ;  /* 0xfffffe001a1c7812 */ /* 0x000fe400078ec0ff */
[----:B------:R-:W-:Y:S02]  /*126f0*/  SHF.R.U32.HI R43, RZ, 0x10, R15 ;  /* 0x00000010ff2b7819 */ /* 0x000fe4000001160f */
[----:B------:R-:W-:-:S02]  /*12700*/  SHF.R.U32.HI R39, RZ, 0x10, R7 ;  /* 0x00000010ff277819 */ /* 0x000fc40000011607 */
[----:B------:R-:W-:Y:S02]  /*12710*/  SHF.R.U64 R41, R6, 0x10, R7 ;  /* 0x0000001006297819 */ /* 0x000fe40000001207 */
        /* <DEDUP_REMOVED lines=10> */
[----:B------:R-:W-:-:S04]  /*127c0*/  IADD3 R20, R20, R21, R28 ;  /* 0x0000001514147210 */ /* 0x000fc80007ffe01c */
[----:B------:R-:W-:-:S05]  /*127d0*/  LEA R20, R20, R17, 0x1 ;  /* 0x0000001114147211 */ /* 0x000fca00078e08ff */
        /* <DEDUP_REMOVED lines=10> */
[CC--:B------:R-:W-:Y:S01]  /*12880*/  FMUL.FTZ R36, R14.reuse, R33.reuse ;  /* 0x000000210e247220 */ /* 0x0c0fe20000410000 */
[-C--:B------:R-:W-:Y:S01]  /*12890*/  FMUL.FTZ R38, R14, R32.reuse ;  /* 0x000000200e267220 */ /* 0x080fe20000410000 */
[----:B------:R-:W-:Y:S02]  /*128a0*/  HADD2.F32 R14, -RZ, R35.H0_H0 ;  /* 0x20000023ff0e7230 */ /* 0x000fe40000004100 */
[C---:B------:R-:W-:Y:S01]  /*128b0*/  FFMA.FTZ R36, R5.reuse, R32, -R36 ;  /* 0x0000002005247223 */ /* 0x040fe20000010824 */
[----:B------:R-:W-:Y:S01]  /*128c0*/  FFMA.FTZ R38, R5, R33, R38 ;  /* 0x0000002105267223 */ /* 0x000fe20000010026 */
[----:B------:R-:W-:Y:S01]  /*128d0*/  FMUL.FTZ R32, R29, R34 ;  /* 0x000000221d207220 */ /* 0x000fe20000410000 */
[C---:B------:R-:W-:Y:S01]  /*128e0*/  FMUL.FTZ R5, R13.reuse, R98 ;  /* 0x000000620d057220 */ /* 0x040fe20000410000 */
[----:B------:R-:W-:Y:S01]  /*128f0*/  FMUL.FTZ R13, R13, R100 ;  /* 0x000000640d0d7220 */ /* 0x000fe20000410000 */
[----:B------:R-:W-:Y:S01]  /*12900*/  FMUL.FTZ R40, R29, R14 ;  /* 0x0000000e1d287220 */ /* 0x000fe20000410000 */
[----:B------:R-:W-:-:S02]  /*12910*/  HADD2.F32 R15, -RZ, R30.H0_H0 ;  /* 0x2000001eff0f7230 */ /* 0x000fc40000004100 */
[C---:B------:R-:W-:Y:S01]  /*12920*/  FFMA.FTZ R33, R25.reuse, R14, -R32 ;  /* 0x0000000e19217223 */ /* 0x040fe20000010820 */
[----:B------:R-:W-:Y:S02]  /*12930*/  HADD2.F32 R29, -RZ, R99.H0_H0 ;  /* 0x20000063ff1d7230 */ /* 0x000fe40000004100 */
[C---:B------:R-:W-:Y:S01]  /*12940*/  FFMA.FTZ R100, R4.reuse, R100, -R5 ;  /* 0x0000006404647223 */ /* 0x040fe20000010805 */
[----:B------:R-:W-:Y:S02]  /*12950*/  HADD2.F32 R21, -RZ, R31.H0_H0 ;  /* 0x2000001fff157230 */ /* 0x000fe40000004100 */
[----:B------:R-:W-:Y:S01]  /*12960*/  FFMA.FTZ R98, R4, R98, R13 ;  /* 0x0000006204627223 */ /* 0x000fe2000001000d */
[----:B------:R-:W-:Y:S02]  /*12970*/  HADD2.F32 R5, -RZ, R101.H0_H0 ;  /* 0x20000065ff057230 */ /* 0x000fe40000004100 */
[----:B------:R-:W-:Y:S01]  /*12980*/  FFMA.FTZ R35, R25, R34, R40 ;  /* 0x0000002219237223 */ /* 0x000fe20000010028 */
[----:B------:R-:W-:-:S02]  /*12990*/  HADD2.F32 R32, -RZ, R99.H1_H1 ;  /* 0x30000063ff207230 */ /* 0x000fc40000004100 */
[C---:B------:R-:W-:Y:S01]  /*129a0*/  FMUL.FTZ R13, R15.reuse, R29 ;  /* 0x0000001d0f0d7220 */ /* 0x040fe20000410000 */
[----:B------:R-:W-:Y:S02]  /*129b0*/  HADD2.F32 R4, -RZ, R101.H1_H1 ;  /* 0x30000065ff047230 */ /* 0x000fe40000004100 */
[----:B------:R-:W-:Y:S01]  /*129c0*/  FMUL.FTZ R15, R15, R5 ;  /* 0x000000050f0f7220 */ /* 0x000fe20000410000 */
[----:B------:R-:W-:Y:S02]  /*129d0*/  HADD2.F32 R31, -RZ, R31.H1_H1 ;  /* 0x3000001fff1f7230 */ /* 0x000fe40000004100 */
[C---:B------:R-:W-:Y:S01]  /*129e0*/  FMUL.FTZ R40, R21.reuse, R32 ;  /* 0x0000002015287220 */ /* 0x040fe20000410000 */
[----:B------:R-:W-:Y:S02]  /*129f0*/  HADD2.F32 R34, -RZ, R39.H0_H0 ;  /* 0x20000027ff227230 */ /* 0x000fe40000004100 */
[----:B------:R-:W-:Y:S01]  /*12a00*/  FMUL.FTZ R21, R21, R4 ;  /* 0x0000000415157220 */ /* 0x000fe20000410000 */
[----:B------:R-:W-:-:S02]  /*12a10*/  HADD2.F32 R14, -RZ, R43.H0_H0 ;  /* 0x2000002bff0e7230 */ /* 0x000fc40000004100 */
[C---:B------:R-:W-:Y:S01]  /*12a20*/  FFMA.FTZ R37, R6.reuse, R5, -R13 ;  /* 0x0000000506257223 */ /* 0x040fe2000001080d */
[----:B------:R-:W-:Y:S01]  /*12a30*/  FFMA.FTZ R29, R6, R29, R15 ;  /* 0x0000001d061d7223 */ /* 0x000fe2000001000f */
[----:B------:R-:W-:Y:S01]  /*12a40*/  FFMA.FTZ R40, R7, R4, -R40 ;  /* 0x0000000407287223 */ /* 0x000fe20000010828 */
[----:B------:R-:W-:Y:S02]  /*12a50*/  HADD2.F32 R28, -RZ, R28.H1_H1 ;  /* 0x3000001cff1c7230 */ /* 0x000fe40000004100 */
[----:B------:R-:W-:Y:S01]  /*12a60*/  FMUL.FTZ R6, R31, R34 ;  /* 0x000000221f067220 */ /* 0x000fe20000410000 */
[----:B------:R-:W-:Y:S02]  /*12a70*/  HADD2.F32 R30, -RZ, R30.H1_H1 ;  /* 0x3000001eff1e7230 */ /* 0x000fe40000004100 */
[----:B------:R-:W-:Y:S01]  /*12a80*/  FFMA.FTZ R32, R7, R32, R21 ;  /* 0x0000002007207223 */ /* 0x000fe20000010015 */
[----:B------:R-:W-:Y:S01]  /*12a90*/  FMUL.FTZ R4, R31, R14 ;  /* 0x0000000e1f047220 */ /* 0x000fe20000410000 */
[----:B------:R-:W-:-:S02]  /*12aa0*/  HADD2.F32 R13, -RZ, R42.H0_H0 ;  /* 0x2000002aff0d7230 */ /* 0x000fc40000004100 */
[C---:B------:R-:W-:Y:S01]  /*12ab0*/  FFMA.FTZ R31, R27.reuse, R14, -R6 ;  /* 0x0000000e1b1f7223 */ /* 0x040fe20000010806 */
[----:B------:R-:W-:Y:S02]  /*12ac0*/  HADD2.F32 R15, -RZ, R41.H0_H0 ;  /* 0x20000029ff0f7230 */ /* 0x000fe40000004100 */
[----:B------:R-:W-:Y:S01]  /*12ad0*/  FFMA.FTZ R39, R27, R34, R4 ;  /* 0x000000221b277223 */ /* 0x000fe20000010004 */
[----:B------:R-:W-:Y:S02]  /*12ae0*/  HADD2.F32 R5, -RZ, R12.H0_H0 ;  /* 0x2000000cff057230 */ /* 0x000fe40000004100 */
[----:B------:R-:W-:Y:S01]  /*12af0*/  FMUL.FTZ R21, R28, R13 ;  /* 0x0000000d1c157220 */ /* 0x000fe20000410000 */
[----:B------:R-:W-:Y:S02]  /*12b00*/  HADD2.F32 R7, -RZ, R44.H0_H0 ;  /* 0x2000002cff077230 */ /* 0x000fe40000004100 */
[----:B------:R-:W-:Y:S01]  /*12b10*/  FMUL.FTZ R27, R30, R15 ;  /* 0x0000000f1e1b7220 */ /* 0x000fe20000410000 */
[----:B------:R-:W-:-:S02]  /*12b20*/  HADD2.F32 R24, -RZ, R24.H1_H1 ;  /* 0x30000018ff187230 */ /* 0x000fc40000004100 */
[----:B------:R-:W-:Y:S01]  /*12b30*/  FMUL.FTZ R28, R28, R5 ;  /* 0x000000051c1c7220 */ /* 0x000fe20000410000 */
[----:B------:R-:W-:Y:S02]  /*12b40*/  HADD2.F32 R26, -RZ, R26.H1_H1 ;  /* 0x3000001aff1a7230 */ /* 0x000fe40000004100 */
[----:B------:R-:W-:Y:S01]  /*12b50*/  FMUL.FTZ R30, R30, R7 ;  /* 0x000000071e1e7220 */ /* 0x000fe20000410000 */
        /* <DEDUP_REMOVED lines=14> */
.L_x_1734:
[----:B------:R-:W-:Y:S05]  /*12c40*/  BSYNC B1 ;  /* 0x0000000000017941 */ /* 0x000fea0003800000 */
.L_x_1733:
[----:B------:R-:W-:Y:S05]  /*12c50*/  @P1 BRA `(.L_x_1700) ;  /* 0x00000004009c1947 */ /* 0x000fea0003800000 */
[----:B--2---:R-:W2:Y:S04]  /*12c60*/  LDL R5, [R1+0xa4] ;  /* 0x0000a40001057983 */ /* 0x004ea80000100800 */
[----:B------:R-:W3:Y:S01]  /*12c70*/  LDL R40, [R1+0xac] ;  /* 0x0000ac0001287983 */ /* 0x000ee20000100800 */
[----:B------:R-:W-:Y:S01]  /*12c80*/  IMAD.SHL.U32 R4, R3, 0x40, RZ ;  /* 0x0000004003047824 */ /* 0x000fe200078e00ff */
[----:B------:R-:W-:Y:S01]  /*12c90*/  SHF.R.S32.HI R6, RZ, 0x1f, R3 ;  /* 0x0000001fff067819 */ /* 0x000fe20000011403 */
[----:B------:R-:W-:Y:S01]  /*12ca0*/  HADD2.F32 R25, -RZ, R89.H1_H1 ;  /* 0x30000059ff197230 */ /* 0x000fe20000004100 */
[----:B------:R-:W-:Y:S01]  /*12cb0*/  SHF.R.U32.HI R26, RZ, 0x10, R9 ;  /* 0x00000010ff1a7819 */ /* 0x000fe20000011609 */
[--C-:B------:R-:W-:Y:S01]  /*12cc0*/  HADD2.F32 R27, -RZ, R86.reuse.H1_H1 ;  /* 0x30000056ff1b7230 */ /* 0x100fe20000004100 */
[----:B------:R-:W-:Y:S01]  /*12cd0*/  LOP3.LUT R7, R4, 0x1c0, RZ, 0xc0, !PT ;  /* 0x000001c004077812 */ /* 0x000fe200078ec0ff */
[----:B------:R-:W-:Y:S01]  /*12ce0*/  HADD2.F32 R86, -RZ, R86.H0_H0 ;  /* 0x20000056ff567230 */ /* 0x000fe20000004100 */
[----:B------:R-:W-:Y:S01]  /*12cf0*/  LEA.HI R6, R6, R3, RZ, 0x3 ;  /* 0x0000000306067211 */ /* 0x000fe200078f18ff */
[----:B------:R-:W-:Y:S01]  /*12d00*/  HADD2.F32 R26, -RZ, R26.H0_H0 ;  /* 0x2000001aff1a7230 */ /* 0x000fe20000004100 */
[----:B0-----:R-:W-:-:S02]  /*12d10*/  SHF.R.U64 R39, R72, 0x10, R73 ;  /* 0x0000001048277819 */ /* 0x001fc40000001249 */
[----:B------:R-:W-:Y:S01]  /*12d20*/  SHF.R.U32.HI R72, RZ, 0x10, R73 ;  /* 0x00000010ff487819 */ /* 0x000fe20000011649 */
[----:B------:R-:W-:Y:S01]  /*12d30*/  IMAD.SHL.U32 R6, R6, 0x40, RZ ;  /* 0x0000004006067824 */ /* 0x000fe200078e00ff */
[----:B------:R-:W-:Y:S02]  /*12d40*/  SHF.R.U64 R37, R8, 0x10, R9 ;  /* 0x0000001008257819 */ /* 0x000fe40000001209 */
[--C-:B------:R-:W-:Y:S02]  /*12d50*/  SHF.R.U64 R35, R10, 0x10, R11.reuse ;  /* 0x000000100a237819 */ /* 0x100fe4000000120b */
[----:B------:R-:W-:Y:S02]  /*12d60*/  LOP3.LUT R12, R6, 0xfffffe00, RZ, 0xc0, !PT ;  /* 0xfffffe00060c7812 */ /* 0x000fe400078ec0ff */
[----:B------:R-:W-:Y:S02]  /*12d70*/  SHF.R.U32.HI R33, RZ, 0x10, R11 ;  /* 0x00000010ff217819 */ /* 0x000fe4000001160b */
[----:B------:R-:W-:-:S02]  /*12d80*/  SHF.R.U64 R38, R74, 0x10, R75 ;  /* 0x000000104a267819 */ /* 0x000fc4000000124b */
[----:B------:R-:W-:Y:S02]  /*12d90*/  SHF.R.U32.HI R74, RZ, 0x10, R75 ;  /* 0x00000010ff4a7819 */ /* 0x000fe4000001164b */
        /* <DEDUP_REMOVED lines=23> */
[-C--:B------:R-:W-:Y:S01]  /*12f10*/  FMUL.FTZ R31, R20, R25.reuse ;  /* 0x00000019141f7220 */ /* 0x080fe20000410000 */
[----:B------:R-:W-:Y:S02]  /*12f20*/  HADD2.F32 R20, -RZ, R72.H0_H0 ;  /* 0x20000048ff147230 */ /* 0x000fe40000004100 */
[----:B------:R-:W-:Y:S01]  /*12f30*/  FMUL.FTZ R28, R13, R26 ;  /* 0x0000001a0d1c7220 */ /* 0x000fe20000410000 */
[C---:B------:R-:W-:Y:S01]  /*12f40*/  FFMA.FTZ R29, R8.reuse, R25, -R29 ;  /* 0x00000019081d7223 */ /* 0x040fe2000001081d */
[----:B------:R-:W-:Y:S01]  /*12f50*/  FFMA.FTZ R31, R8, R27, R31 ;  /* 0x0000001b081f7223 */ /* 0x000fe2000001001f */
[----:B------:R-:W-:-:S02]  /*12f60*/  HADD2.F32 R8, -RZ, R89.H0_H0 ;  /* 0x20000059ff087230 */ /* 0x000fc40000004100 */
[----:B------:R-:W-:Y:S01]  /*12f70*/  FFMA.FTZ R30, R5, R20, -R28 ;  /* 0x00000014051e7223 */ /* 0x000fe2000001081c */
[----:B------:R-:W-:Y:S01]  /*12f80*/  FMUL.FTZ R28, R11, R86 ;  /* 0x000000560b1c7220 */ /* 0x000fe20000410000 */
[----:B------:R-:W-:Y:S01]  /*12f90*/  FMUL.FTZ R32, R13, R20 ;  /* 0x000000140d207220 */ /* 0x000fe20000410000 */
[----:B------:R-:W-:Y:S02]  /*12fa0*/  HADD2.F32 R21, -RZ, R14.H0_H0 ;  /* 0x2000000eff157230 */ /* 0x000fe40000004100 */
[-C--:B------:R-:W-:Y:S01]  /*12fb0*/  FMUL.FTZ R11, R11, R8.reuse ;  /* 0x000000080b0b7220 */ /* 0x080fe20000410000 */
[----:B------:R-:W-:Y:S02]  /*12fc0*/  HADD2.F32 R20, -RZ, R87.H0_H0 ;  /* 0x20000057ff147230 */ /* 0x000fe40000004100 */
[----:B------:R-:W-:Y:S01]  /*12fd0*/  FFMA.FTZ R28, R3, R8, -R28 ;  /* 0x00000008031c7223 */ /* 0x000fe2000001081c */
[----:B------:R-:W-:Y:S02]  /*12fe0*/  HADD2.F32 R8, -RZ, R90.H0_H0 ;  /* 0x2000005aff087230 */ /* 0x000fe40000004100 */
[----:B------:R-:W-:Y:S01]  /*12ff0*/  FFMA.FTZ R32, R5, R26, R32 ;  /* 0x0000001a05207223 */ /* 0x000fe20000010020 */
[----:B------:R-:W-:-:S02]  /*13000*/  HADD2.F32 R24, -RZ, R15.H0_H0 ;  /* 0x2000000fff187230 */ /* 0x000fc40000004100 */
[----:B------:R-:W-:Y:S01]  /*13010*/  FFMA.FTZ R86, R3, R86, R11 ;  /* 0x0000005603567223 */ /* 0x000fe2000001000b */
[----:B------:R-:W-:Y:S02]  /*13020*/  HADD2.F32 R87, -RZ, R87.H1_H1 ;  /* 0x30000057ff577230 */ /* 0x000fe40000004100 */
[C---:B------:R-:W-:Y:S01]  /*13030*/  FMUL.FTZ R26, R21.reuse, R20 ;  /* 0x00000014151a7220 */ /* 0x040fe20000410000 */
[----:B------:R-:W-:Y:S02]  /*13040*/  HADD2.F32 R3, -RZ, R90.H1_H1 ;  /* 0x3000005aff037230 */ /* 0x000fe40000004100 */
[-C--:B------:R-:W-:Y:S01]  /*13050*/  FMUL.FTZ R34, R21, R8.reuse ;  /* 0x0000000815227220 */ /* 0x080fe20000410000 */
[----:B------:R-:W-:Y:S02]  /*13060*/  HADD2.F32 R15, -RZ, R15.H1_H1 ;  /* 0x3000000fff0f7230 */ /* 0x000fe40000004100 */
[----:B------:R-:W-:Y:S01]  /*13070*/  FFMA.FTZ R21, R9, R8, -R26 ;  /* 0x0000000809157223 */ /* 0x000fe2000001081a */
[----:B------:R-:W-:Y:S01]  /*13080*/  FMUL.FTZ R5, R24, R87 ;  /* 0x0000005718057220 */ /* 0x000fe20000410000 */
[----:B------:R-:W-:-:S02]  /*13090*/  HADD2.F32 R26, -RZ, R33.H0_H0 ;  /* 0x20000021ff1a7230 */ /* 0x000fc40000004100 */
[-C--:B------:R-:W-:Y:S01]  /*130a0*/  FMUL.FTZ R24, R24, R3.reuse ;  /* 0x0000000318187220 */ /* 0x080fe20000410000 */
[----:B------:R-:W-:Y:S02]  /*130b0*/  HADD2.F32 R8, -RZ, R74.H0_H0 ;  /* 0x2000004aff087230 */ /* 0x000fe40000004100 */
[----:B------:R-:W-:Y:S01]  /*130c0*/  FFMA.FTZ R34, R9, R20, R34 ;  /* 0x0000001409227223 */ /* 0x000fe20000010022 */
[C---:B------:R-:W-:Y:S01]  /*130d0*/  FFMA.FTZ R20, R10.reuse, R3, -R5 ;  /* 0x000000030a147223 */ /* 0x040fe20000010805 */
[----:B------:R-:W-:Y:S01]  /*130e0*/  FFMA.FTZ R24, R10, R87, R24 ;  /* 0x000000570a187223 */ /* 0x000fe20000010018 */
[----:B------:R-:W-:Y:S02]  /*130f0*/  HADD2.F32 R12, -RZ, R12.H1_H1 ;  /* 0x3000000cff0c7230 */ /* 0x000fe40000004100 */
[C---:B------:R-:W-:Y:S01]  /*13100*/  FMUL.FTZ R36, R15.reuse, R26 ;  /* 0x0000001a0f247220 */ /* 0x040fe20000410000 */
[----:B------:R-:W-:Y:S02]  /*13110*/  HADD2.F32 R14, -RZ, R14.H1_H1 ;  /* 0x3000000eff0e7230 */ /* 0x000fe40000004100 */
        /* <DEDUP_REMOVED lines=27> */
.L_x_1700:
[----:B------:R-:W-:Y:S05]  /*132d0*/  BSYNC B0 ;  /* 0x0000000000007941 */ /* 0x000fea0003800000 */
.L_x_1660:
[----:B------:R-:W-:Y:S01]  /*132e0*/  @!PT LDS RZ, [RZ] ;  /* 0x00000000fffff984 */ /* 0x000fe20000000800 */
[----:B------:R-:W-:Y:S01]  /*132f0*/  @!PT LDS RZ, [RZ] ;  /* 0x00000000fffff984 */ /* 0x000fe20000000800 */
[----:B------:R-:W-:Y:S01]  /*13300*/  @!PT LDS RZ, [RZ] ;  /* 0x00000000fffff984 */ /* 0x000fe20000000800 */
[----:B------:R-:W-:Y:S01]  /*13310*/  @!PT LDS RZ, [RZ] ;  /* 0x00000000fffff984 */ /* 0x000fe20000000800 */
[----:B------:R1:W-:Y:S06]  /*13320*/  MEMBAR.ALL.CTA ;  /* 0x0000000000007992 */ /* 0x0003ec0000008000 */
[----:B-1----:R-:W1:Y:S01]  /*13330*/  FENCE.VIEW.ASYNC.S ;  /* 0x00000000000073c6 */ /* 0x002e620000000000 */
[----:B------:R-:W-:Y:S05]  /*13340*/  WARPSYNC.ALL ;  /* 0x0000000000007948 */ /* 0x000fea0003800000 */
[----:B-1----:R-:W-:Y:S06]  /*13350*/  BAR.SYNC.DEFER_BLOCKING 0xd, 0x100 ;  /* 0x0344000000007b1d */ /* 0x002fec0000010000 */
.L_x_1657:
[----:B01-3--:R-:W3:Y:S02]  /*13360*/  LDL R0, [R1+0x68] ;  /* 0x0000680001007983 */ /* 0x00bee40000100800 */
[----:B---3--:R-:W-:-:S13]  /*13370*/  R2UR UR4, R0 ;  /* 0x00000000000472ca */ /* 0x008fda00000e0000 */
[----:B------:R-:W-:-:S05]  /*13380*/  IMAD.U32 R0, RZ, RZ, UR4 ;  /* 0x00000004ff007e24 */ /* 0x000fca000f8e00ff */
[----:B------:R-:W-:-:S13]  /*13390*/  ISETP.NE.AND P0, PT, R0, 0x3, PT ;  /* 0x000000030000780c */ /* 0x000fda0003f05270 */
[----:B------:R-:W-:Y:S05]  /*133a0*/  @!P0 BRA `(.L_x_1735) ;  /* 0x0000000000048947 */ /* 0x000fea0003800000 */
[----:B------:R-:W-:Y:S01]  /*133b0*/  BPT.TRAP 0x1 ;  /* 0x000000040000795c */ /* 0x000fe20000300000 */
.L_x_1735:
[----:B------:R-:W-:Y:S01]  /*133c0*/  IMAD R0, R202, 0x8, R17 ;  /* 0x00000008ca007824 */ /* 0x000fe200078e0211 */
[----:B--2---:R-:W-:-:S04]  /*133d0*/  SHF.L.U32 R5, R218, 0x1f, RZ ;  /* 0x0000001fda057819 */ /* 0x004fc800000006ff */
[----:B------:R0:W1:Y:S01]  /*133e0*/  SYNCS.PHASECHK.TRANS64.TRYWAIT P1, [R0+URZ+0x30830], R5 ;  /* 0x03083005000075a7 */ /* 0x000062000802017f */
[----:B------:R-:W-:Y:S05]  /*133f0*/  @!P0 BRA `(.L_x_1736) ;  /* 0x0000000000048947 */ /* 0x000fea0003800000 */
[----:B------:R-:W-:Y:S01]  /*13400*/  BPT.TRAP 0x1 ;  /* 0x000000040000795c */ /* 0x000fe20000300000 */
.L_x_1736:
[----:B------:R-:W-:Y:S01]  /*13410*/  VIADD R3, R17, 0x20400 ;  /* 0x0002040011037836 */ /* 0x000fe20000000000 */
[----:B------:R-:W-:Y:S01]  /*13420*/  LOP3.LUT R6, R2, 0x10000, RZ, 0xfc, !PT ;  /* 0x0001000002067812 */ /* 0x000fe200078efcff */
[----:B------:R-:W-:-:S03]  /*13430*/  IMAD.MOV.U32 R7, RZ, RZ, 0x40000040 ;  /* 0x40000040ff077424 */ /* 0x000fc600078e00ff */
[----:B------:R-:W-:-:S04]  /*13440*/  SHF.R.U32.HI R3, RZ, 0x4, R3 ;  /* 0x00000004ff037819 */ /* 0x000fc80000011603 */
[----:B------:R-:W-:-:S04]  /*13450*/  LOP3.LUT R3, R3, 0x3fff, RZ, 0xc0, !PT ;  /* 0x00003fff03037812 */ /* 0x000fc800078ec0ff */
[----:B------:R-:W-:-:S05]  /*13460*/  LOP3.LUT R2, R3, 0x10000, RZ, 0xfc, !PT ;  /* 0x0001000003027812 */ /* 0x000fca00078efcff */
[----:B------:R2:W-:Y:S01]  /*13470*/  STL [R1+0x54], R2 ;  /* 0x0000540201007387 */ /* 0x0005e20000100800 */
[----:B-1----:R-:W-:Y:S05]  /*13480*/  @P1 BRA `(.L_x_1737) ;  /* 0x0000000000081947 */ /* 0x002fea0003800000 */
[----:B------:R-:W1:Y:S02]  /*13490*/  SYNCS.PHASECHK.TRANS64.TRYWAIT P1, [R0+URZ+0x30830], R5 ;  /* 0x03083005000075a7 */ /* 0x000e64000802017f */
[----:B-1----:R-:W-:Y:S05]  /*134a0*/  @!P1 BRA `(.L_x_1738) ;  /* 0x000001b4005c9947 */ /* 0x002fea0003800000 */
.L_x_1737:
[----:B--2---:R-:W2:Y:S01]  /*134b0*/  LDL R2, [R1+0x54] ;  /* 0x0000540001027983 */ /* 0x004ea20000100800 */
[----:B------:R-:W-:Y:S01]  /*134c0*/  IMAD.MOV.U32 R3, RZ, RZ, 0x40000040 ;  /* 0x40000040ff037424 */ /* 0x000fe200078e00ff */
[----:B------:R-:W-:Y:S05]  /*134d0*/  WARPSYNC.ALL ;  /* 0x0000000000007948 */ /* 0x000fea0003800000 */
[C---:B------:R-:W-:Y:S01]  /*134e0*/  R2UR UR4, R6.reuse ;  /* 0x00000000060472ca */ /* 0x040fe200000e0000 */
[----:B----45:R-:W-:Y:S01]  /*134f0*/  WARPGROUP.ARRIVE ;  /* 0x00000000000079c5 */ /* 0x030fe20000000000 */
[----:B------:R-:W-:Y:S01]  /*13500*/  R2UR UR5, R7 ;  /* 0x00000000070572ca */ /* 0x000fe200000e0000 */
[C---:B------:R-:W-:Y:S01]  /*13510*/  VIADD R62, R6.reuse, 0x2 ;  /* 0x00000002063e7836 */ /* 0x040fe20000000000 */
[----:B------:R-:W-:Y:S01]  /*13520*/  R2UR UR7, R3 ;  /* 0x00000000030772ca */ /* 0x000fe200000e0000 */
[----:B------:R-:W-:Y:S01]  /*13530*/  IMAD.MOV.U32 R63, RZ, RZ, 0x40000040 ;  /* 0x40000040ff3f7424 */ /* 0x000fe200078e00ff */
[----:B01----:R-:W-:Y:S01]  /*13540*/  MOV R5, 0x40000040 ;  /* 0x4000004000057802 */ /* 0x003fe20000000f00 */
[C---:B------:R-:W-:Y:S01]  /*13550*/  VIADD R60, R6.reuse, 0x4 ;  /* 0x00000004063c7836 */ /* 0x040fe20000000000 */
[C---:B------:R-:W-:Y:S01]  /*13560*/  IADD3 R58, R6.reuse, 0x6, RZ ;  /* 0x00000006063a7810 */ /* 0x040fe20007ffe0ff */
[----:B------:R-:W-:Y:S01]  /*13570*/  IMAD.MOV.U32 R61, RZ, RZ, 0x40000040 ;  /* 0x40000040ff3d7424 */ /* 0x000fe200078e00ff */
[----:B------:R-:W-:Y:S01]  /*13580*/  MOV R11, 0x40000040 ;  /* 0x40000040000b7802 */ /* 0x000fe20000000f00 */
[----:B------:R-:W-:Y:S01]  /*13590*/  IMAD.MOV.U32 R59, RZ, RZ, 0x40000040 ;  /* 0x40000040ff3b7424 */ /* 0x000fe200078e00ff */
[C---:B------:R-:W-:Y:S01]  /*135a0*/  IADD3 R212, R6.reuse, 0x800, RZ ;  /* 0x0000080006d47810 */ /* 0x040fe20007ffe0ff */
[C---:B------:R-:W-:Y:S01]  /*135b0*/  VIADD R56, R6.reuse, 0x400 ;  /* 0x0000040006387836 */ /* 0x040fe20000000000 */
[----:B------:R-:W-:Y:S01]  /*135c0*/  MOV R209, 0x40000040 ;  /* 0x4000004000d17802 */ /* 0x000fe20000000f00 */
[----:B------:R-:W-:Y:S01]  /*135d0*/  IMAD.MOV.U32 R57, RZ, RZ, 0x40000040 ;  /* 0x40000040ff397424 */ /* 0x000fe200078e00ff */
[C---:B------:R-:W-:Y:S01]  /*135e0*/  IADD3 R14, R6.reuse, 0xc02, RZ ;  /* 0x00000c02060e7810 */ /* 0x040fe20007ffe0ff */
[C---:B------:R-:W-:Y:S01]  /*135f0*/  VIADD R10, R6.reuse, 0x402 ;  /* 0x00000402060a7836 */ /* 0x040fe20000000000 */
[----:B------:R-:W-:Y:S01]  /*13600*/  MOV R9, 0x40000040 ;  /* 0x4000004000097802 */ /* 0x000fe20000000f00 */
[----:B------:R-:W-:Y:S01]  /*13610*/  VIADD R216, R6, 0x404 ;  /* 0x0000040406d87836 */ /* 0x000fe20000000000 */
[----:B------:R0:W-:Y:S01]  /*13620*/  STL.64 [R1+0x40], R62 ;  /* 0x0000403e01007387 */ /* 0x0001e20000100a00 */
[----:B------:R-:W-:-:S02]  /*13630*/  IMAD.MOV.U32 R217, RZ, RZ, 0x40000040 ;  /* 0x40000040ffd97424 */ /* 0x000fc400078e00ff */
[C---:B------:R-:W-:Y:S01]  /*13640*/  VIADD R214, R6.reuse, 0x406 ;  /* 0x0000040606d67836 */ /* 0x040fe20000000000 */
[----:B------:R0:W-:Y:S01]  /*13650*/  STL.64 [R1+0x38], R60 ;  /* 0x0000383c01007387 */ /* 0x0001e20000100a00 */
[----:B------:R-:W-:Y:S02]  /*13660*/  IMAD.MOV.U32 R215, RZ, RZ, 0x40000040 ;  /* 0x40000040ffd77424 */ /* 0x000fe400078e00ff */
[----:B------:R-:W-:Y:S01]  /*13670*/  IMAD.MOV.U32 R213, RZ, RZ, 0x40000040 ;  /* 0x40000040ffd57424 */ /* 0x000fe200078e00ff */
[----:B------:R0:W-:Y:S01]  /*13680*/  STL.64 [R1+0x30], R58 ;  /* 0x0000303a01007387 */ /* 0x0001e20000100a00 */
[C---:B------:R-:W-:Y:S02]  /*13690*/  VIADD R210, R6.reuse, 0x802 ;  /* 0x0000080206d27836 */ /* 0x040fe40000000000 */
[----:B------:R-:W-:Y:S01]  /*136a0*/  IMAD.MOV.U32 R211, RZ, RZ, 0x40000040 ;  /* 0x40000040ffd37424 */ /* 0x000fe200078e00ff */
[----:B------:R0:W-:Y:S01]  /*136b0*/  STL.64 [R1+0x28], R56 ;  /* 0x0000283801007387 */ /* 0x0001e20000100a00 */
[----:B------:R-:W-:-:S02]  /*136c0*/  VIADD R208, R6, 0x804 ;  /* 0x0000080406d07836 */ /* 0x000fc40000000000 */
[C---:B------:R-:W-:Y:S01]  /*136d0*/  VIADD R206, R6.reuse, 0x806 ;  /* 0x0000080606ce7836 */ /* 0x040fe20000000000 */
[----:B------:R0:W-:Y:S01]  /*136e0*/  STL.64 [R1+0x20], R10 ;  /* 0x0000200a01007387 */ /* 0x0001e20000100a00 */
[----:B------:R-:W-:Y:S02]  /*136f0*/  IMAD.MOV.U32 R207, RZ, RZ, 0x40000040 ;  /* 0x40000040ffcf7424 */ /* 0x000fe400078e00ff */
[C---:B------:R-:W-:Y:S02]  /*13700*/  VIADD R20, R6.reuse, 0xc00 ;  /* 0x00000c0006147836 */ /* 0x040fe40000000000 */
[----:B------:R-:W-:Y:S02]  /*13710*/  IMAD.MOV.U32 R21, RZ, RZ, 0x40000040 ;  /* 0x40000040ff157424 */ /* 0x000fe400078e00ff */
[----:B------:R-:W-:Y:S02]  /*13720*/  IMAD.MOV.U32 R15, RZ, RZ, 0x40000040 ;  /* 0x40000040ff0f7424 */ /* 0x000fe400078e00ff */
[----:B------:R-:W-:-:S02]  /*13730*/  VIADD R12, R6, 0xc04 ;  /* 0x00000c04060c7836 */ /* 0x000fc40000000000 */
[----:B------:R-:W-:Y:S02]  /*13740*/  IMAD.MOV.U32 R13, RZ, RZ, 0x40000040 ;  /* 0x40000040ff0d7424 */ /* 0x000fe400078e00ff */
[----:B------:R-:W-:Y:S02]  /*13750*/  VIADD R8, R6, 0xc06 ;  /* 0x00000c0606087836 */ /* 0x000fe40000000000 */
[----:B------:R-:W-:Y:S01]  /*13760*/  IMAD.MOV.U32 R3, RZ, RZ, 0x40000040 ;  /* 0x40000040ff037424 */ /* 0x000fe200078e00ff */
[----:B--2---:R-:W-:-:S04]  /*13770*/  LEA R2, R202, R2, 0xb ;  /* 0x00000002ca027211 */ /* 0x004fc800078e58ff */
[C---:B------:R-:W-:Y:S01]  /*13780*/  R2UR UR6, R2.reuse ;  /* 0x00000000020672ca */ /* 0x040fe200000e0000 */
[----:B------:R-:W-:-:S12]  /*13790*/  VIADD R4, R2, 0x2 ;  /* 0x0000000202047836 */ /* 0x000fd80000000000 */
[----:B------:R-:W-:Y:S01]  /*137a0*/  HGMMA.64x64x16.F32 R24, gdesc[UR4], RZ, !UPT, gsb0 ;  /* 0x00e00000041879f0 */ /* 0x000fe2000c0008ff */
[----:B------:R-:W-:Y:S02]  /*137b0*/  R2UR UR4, R62 ;  /* 0x000000003e0472ca */ /* 0x000fe400000e0000 */
[----:B------:R-:W-:Y:S02]  /*137c0*/  R2UR UR5, R63 ;  /* 0x000000003f0572ca */ /* 0x000fe400000e0000 */
[----:B------:R-:W-:Y:S01]  /*137d0*/  R2UR UR6, R4 ;  /* 0x00000000040672ca */ /* 0x000fe200000e0000 */
[----:B------:R-:W-:Y:S01]  /*137e0*/  VIADD R4, R2, 0x4 ;  /* 0x0000000402047836 */ /* 0x000fe20000000000 */
[----:B------:R-:W-:Y:S01]  /*137f0*/  R2UR UR7, R5 ;  /* 0x00000000050772ca */ /* 0x000fe200000e0000 */
[----:B------:R-:W-:Y:S01]  /*13800*/  IMAD.MOV.U32 R5, RZ, RZ, 0x40000040 ;  /* 0x40000040ff057424 */ /* 0x000fe200078e00ff */
[----:B------:R-:W-:Y:S02]  /*13810*/  WARPGROUP.DEPBAR.LE gsb0, 0x0 ;  /* 0x00008000000079c5 */ /* 0x000fe40000010000 */
[----:B------:R-:W-:-:S09]  /*13820*/  WARPGROUP.ARRIVE ;  /* 0x00000000000079c5 */ /* 0x000fd20000000000 */
[----:B------:R-:W-:Y:S01]  /*13830*/  HGMMA.64x64x16.F32 R24, gdesc[UR4], R24, gsb0 ;  /* 0x00e00000041879f0 */ /* 0x000fe20008000818 */
        /* <DEDUP_REMOVED lines=11> */
[----:B------:R-:W-:Y:S02]  /*138f0*/  R2UR UR6, R4 ;  /* 0x00000000040672ca */ /* 0x000fe400000e0000 */
[----:B------:R-:W-:Y:S01]  /*13900*/  R2UR UR7, R5 ;  /* 0x00000000050772ca */ /* 0x000fe200000e0000 */
[----:B------:R-:W-:Y:S01]  /*13910*/  IMAD.MOV.U32 R5, RZ, RZ, 0x40000040 ;  /* 0x40000040ff057424 */ /* 0x000fe200078e00ff */
[----:B------:R-:W-:Y:S01]  /*13920*/  IADD3 R4, R2, 0x200, RZ ;  /* 0x0000020002047810 */ /* 0x000fe20007ffe0ff */
[----:B------:R-:W-:-:S02]  /*13930*/  WARPGROUP.DEPBAR.LE gsb0, 0x0 ;  /* 0x00008000000079c5 */ /* 0x000fc40000010000 */
[----:B------:R-:W-:-:S08]  /*13940*/  WARPGROUP.ARRIVE ;  /* 0x00000000000079c5 */ /* 0x000fd00000000000 */
        /* <DEDUP_REMOVED lines=14> */
[----:B------:R-:W-:Y:S02]  /*13a30*/  R2UR UR7, R5 ;  /* 0x00000000050772ca */ /* 0x000fe400000e0000 */
[----:B------:R-:W-:Y:S01]  /*13a40*/  MOV R5, 0x40000040 ;  /* 0x4000004000057802 */ /* 0x000fe20000000f00 */
        /* <DEDUP_REMOVED lines=71> */
[C---:B------:R-:W-:Y:S01]  /*13ec0*/  IADD3 R4, R2.reuse, 0x604, RZ ;  /* 0x0000060402047810 */ /* 0x040fe20007ffe0ff */
[----:B------:R-:W-:Y:S01]  /*13ed0*/  VIADD R2, R2, 0x606 ;  /* 0x0000060602027836 */ /* 0x000fe20000000000 */
[----:B------:R-:W-:-:S02]  /*13ee0*/  WARPGROUP.DEPBAR.LE gsb0, 0x0 ;  /* 0x00008000000079c5 */ /* 0x000fc40000010000 */
[----:B------:R-:W-:-:S07]  /*13ef0*/  WARPGROUP.ARRIVE ;  /* 0x00000000000079c5 */ /* 0x000fce0000000000 */
[----:B------:R-:W-:Y:S01]  /*13f00*/  HGMMA.64x64x16.F32 R24, gdesc[UR4], R24, gsb0 ;  /* 0x00e00000041879f0 */ /* 0x000fe20008000818 */
[----:B------:R-:W-:Y:S02]  /*13f10*/  R2UR UR4, R12 ;  /* 0x000000000c0472ca */ /* 0x000fe400000e0000 */
[----:B------:R-:W-:Y:S02]  /*13f20*/  R2UR UR5, R13 ;  /* 0x000000000d0572ca */ /* 0x000fe400000e0000 */
[----:B------:R-:W-:Y:S02]  /*13f30*/  R2UR UR6, R4 ;  /* 0x00000000040672ca */ /* 0x000fe400000e0000 */
[----:B------:R-:W-:Y:S01]  /*13f40*/  R2UR UR7, R5 ;  /* 0x00000000050772ca */ /* 0x000fe200000e0000 */
[----:B------:R-:W-:Y:S02]  /*13f50*/  WARPGROUP.DEPBAR.LE gsb0, 0x0 ;  /* 0x00008000000079c5 */ /* 0x000fe40000010000 */
[----:B------:R-:W-:-:S10]  /*13f60*/  WARPGROUP.ARRIVE ;  /* 0x00000000000079c5 */ /* 0x000fd40000000000 */
[----:B------:R-:W-:Y:S01]  /*13f70*/  HGMMA.64x64x16.F32 R24, gdesc[UR4], R24, gsb0 ;  /* 0x00e00000041879f0 */ /* 0x000fe20008000818 */
[----:B------:R-:W-:Y:S02]  /*13f80*/  R2UR UR4, R8 ;  /* 0x00000000080472ca */ /* 0x000fe400000e0000 */
[----:B------:R-:W-:Y:S02]  /*13f90*/  R2UR UR5, R9 ;  /* 0x00000000090572ca */ /* 0x000fe400000e0000 */
[----:B------:R-:W-:Y:S02]  /*13fa0*/  R2UR UR6, R2 ;  /* 0x00000000020672ca */ /* 0x000fe400000e0000 */
[----:B------:R-:W-:Y:S01]  /*13fb0*/  R2UR UR7, R3 ;  /* 0x00000000030772ca */ /* 0x000fe200000e0000 */
[----:B------:R-:W-:Y:S02]  /*13fc0*/  WARPGROUP.DEPBAR.LE gsb0, 0x0 ;  /* 0x00008000000079c5 */ /* 0x000fe40000010000 */
[----:B------:R-:W-:-:S10]  /*13fd0*/  WARPGROUP.ARRIVE ;  /* 0x00000000000079c5 */ /* 0x000fd40000000000 */
[----:B------:R-:W-:Y:S03]  /*13fe0*/  HGMMA.64x64x16.F32 R24, gdesc[UR4], R24, gsb0 ;  /* 0x00e00000041879f0 */ /* 0x000fe60008000818 */
[----:B------:R-:W-:Y:S02]  /*13ff0*/  WARPGROUP.DEPBAR.LE gsb0, 0x0 ;  /* 0x00008000000079c5 */ /* 0x000fe40000010000 */
[----:B0-----:R-:W-:Y:S05]  /*14000*/  @!P0 BRA `(.L_x_1739) ;  /* 0x0000000000048947 */ /* 0x001fea0003800000 */
[----:B------:R-:W-:Y:S01]  /*14010*/  BPT.TRAP 0x1 ;  /* 0x000000040000795c */ /* 0x000fe20000300000 */
.L_x_1739:
[----:B------:R-:W2:Y:S01]  /*14020*/  LDL R2, [R1+0x78] ;  /* 0x0000780001027983 */ /* 0x000ea20000100800 */
[----:B------:R-:W0:Y:S01]  /*14030*/  LDC R78, c[0x0][0x448] ;  /* 0x00011200ff4e7b82 */ /* 0x000e220000000800 */
[----:B------:R-:W-:Y:S02]  /*14040*/  ULDC UR4, c[0x0][0x9d8] ;  /* 0x0002760000047ab9 */ /* 0x000fe40000000800 */
[----:B------:R-:W2:Y:S04]  /*14050*/  LDL R76, [R1+0x5c] ;  /* 0x00005c00014c7983 */ /* 0x000ea80000100800 */
[----:B------:R-:W3:Y:S01]  /*14060*/  LDL R65, [R1+0xc] ;  /* 0x00000c0001417983 */ /* 0x000ee20000100800 */
[----:B0-----:R-:W-:-:S13]  /*14070*/  ISETP.NE.AND P1, PT, R78, 0x1, PT ;  /* 0x000000014e00780c */ /* 0x001fda0003f25270 */
[----:B------:R-:W0:Y:S08]  /*14080*/  @P1 LDC R3, c[0x0][0x44c] ;  /* 0x00011300ff031b82 */ /* 0x000e300000000800 */
[----:B------:R-:W1:Y:S01]  /*14090*/  @P1 LDC R11, c[0x0][0x450] ;  /* 0x00011400ff0b1b82 */ /* 0x000e620000000800 */
[----:B------:R-:W-:Y:S01]  /*140a0*/  FMUL.FTZ R64, R48, UR4 ;  /* 0x0000000430407c20 */ /* 0x000fe20008410000 */
[----:B------:R-:W-:-:S02]  /*140b0*/  VIADD R0, R0, 0x30840 ;  /* 0x0003084000007836 */ /* 0x000fc40000000000 */
[----:B------:R-:W-:Y:S02]  /*140c0*/  IMAD.MOV.U32 R66, RZ, RZ, -0x40 ;  /* 0xffffffc0ff427424 */ /* 0x000fe400078e00ff */
        /* <DEDUP_REMOVED lines=16> */
[----:B------:R-:W-:-:S02]  /*141d0*/  IMAD R66, R93, R66, 0x40 ;  /* 0x000000405d427424 */ /* 0x000fc400078e0242 */
        /* <DEDUP_REMOVED lines=15> */
[----:B------:R-:W-:-:S02]  /*142d0*/  ULDC UR4, c[0x0][0x9dc] ;  /* 0x0002770000047ab9 */ /* 0x000fc40000000800 */
[----:B------:R-:W-:Y:S01]  /*142e0*/  ULOP3.LUT UR5, URZ, UR4, URZ, 0x33, !UPT ;  /* 0x000000043f057292 */ /* 0x000fe2000f8e333f */
[----:B------:R-:W-:-:S04]  /*142f0*/  LOP3.LUT R16, R16, 0xffffffbf, RZ, 0xc0, !PT ;  /* 0xffffffbf10107812 */ /* 0x000fc800078ec0ff */
[----:B------:R-:W-:Y:S01]  /*14300*/  @P1 LOP3.LUT R16, R16, 0x40, RZ, 0xfc, !PT ;  /* 0x0000004010101812 */ /* 0x000fe200078efcff */
        /* <DEDUP_REMOVED lines=22> */
[----:B------:R-:W1:Y:S01]  /*14470*/  MUFU.TANH R33, R33 ;  /* 0x0000002100217308 */ /* 0x000e620000002400 */
[----:B--2---:R-:W-:-:S04]  /*14480*/  IMAD.IADD R48, R2, 0x1, R76 ;  /* 0x0000000102307824 */ /* 0x004fc800078e024c */
[----:B0-----:R-:W-:-:S05]  /*14490*/  @P1 IMAD.HI.U32 R2, R48, R3, RZ ;  /* 0x0000000330021227 */ /* 0x001fca00078e00ff */
[----:B-1----:R-:W-:Y:S02]  /*144a0*/  @P1 SHF.R.U32.HI R48, RZ, R11, R2 ;  /* 0x0000000bff301219 */ /* 0x002fe40000011602 */
[----:B------:R-:W0:Y:S01]  /*144b0*/  LDC.64 R10, c[0x0][0x9e0] ;  /* 0x00027800ff0a7b82 */ /* 0x000e220000000a00 */
[----:B---3--:R-:W-:-:S04]  /*144c0*/  PRMT R2, R65, 0x654, R0 ;  /* 0x0000065441027816 */ /* 0x008fc80000000000 */
[----:B------:R1:W-:Y:S01]  /*144d0*/  SYNCS.ARRIVE.TRANS64.RED.A1T0 RZ, [R2+URZ], RZ ;  /* 0x000000ff02ff79a7 */ /* 0x0003e2000810043f */
[----:B------:R-:W2:Y:S01]  /*144e0*/  SHFL.IDX PT, R70, R48, RZ, 0x1c1f ;  /* 0x001c1fff30467589 */ /* 0x000ea200000e0000 */
[----:B-1----:R-:W-:-:S04]  /*144f0*/  IADD3 R2, -R225, 0x1, R66 ;  /* 0x00000001e1027810 */ /* 0x002fc80007ffe142 */
[----:B------:R-:W-:Y:S02]  /*14500*/  IADD3 R3, -R219, R2, R220 ;  /* 0x00000002db037210 */ /* 0x000fe40007ffe1dc */
[----:B------:R-:W-:-:S05]  /*14510*/  MOV R2, UR5 ;  /* 0x0000000500027c02 */ /* 0x000fca0008000f00 */
[----:B------:R1:W-:Y:S01]  /*14520*/  STL [R1], R2 ;  /* 0x0000000201007387 */ /* 0x0003e20000100800 */
[----:B0-----:R-:W-:Y:S01]  /*14530*/  ISETP.GE.AND P1, PT, R11, 0x1, PT ;  /* 0x000000010b00780c */ /* 0x001fe20003f26270 */
[----:B------:R-:W0:Y:S08]  /*14540*/  MUFU.TANH R34, R34 ;  /* 0x0000002200227308 */ /* 0x000e300000002400 */
[----:B------:R-:W3:Y:S08]  /*14550*/  MUFU.TANH R64, R64 ;  /* 0x0000004000407308 */ /* 0x000ef00000002400 */
[----:B------:R-:W0:Y:S08]  /*14560*/  MUFU.TANH R63, R63 ;  /* 0x0000003f003f7308 */ /* 0x000e300000002400 */
[----:B------:R-:W0:Y:S08]  /*14570*/  MUFU.TANH R35, R35 ;  /* 0x0000002300237308 */ /* 0x000e300000002400 */
[----:B------:R-:W0:Y:S08]  /*14580*/  MUFU.TANH R36, R36 ;  /* 0x0000002400247308 */ /* 0x000e300000002400 */
[----:B------:R-:W0:Y:S08]  /*14590*/  MUFU.TANH R52, R52 ;  /* 0x0000003400347308 */ /* 0x000e300000002400 */
[----:B------:R-:W0:Y:S08]  /*145a0*/  MUFU.TANH R50, R50 ;  /* 0x0000003200327308 */ /* 0x000e300000002400 */
[----:B------:R-:W0:Y:S01]  /*145b0*/  MUFU.TANH R38, R38 ;  /* 0x0000002600267308 */ /* 0x000e220000002400 */
[----:B------:R-:W-:Y:S01]  /*145c0*/  IADD3 R67, -R225, R220, R66 ;  /* 0x000000dce1437210 */ /* 0x000fe20007ffe142 */
[----:B------:R-:W-:Y:S01]  /*145d0*/  VIADD R65, R3, UR5 ;  /* 0x0000000503417c36 */ /* 0x000fe20008000000 */
[----:B------:R-:W-:-:S05]  /*145e0*/  LOP3.LUT R16, R16, 0xffffffdf, RZ, 0xc0, !PT ;  /* 0xffffffdf10107812 */ /* 0x000fca00078ec0ff */
[----:B------:R5:W0:Y:S01]  /*145f0*/  MUFU.TANH R0, R54 ;  /* 0x0000003600007308 */ /* 0x000a220000002400 */
[----:B------:R-:W-:Y:S01]  /*14600*/  @P1 LOP3.LUT R16, R16, 0x20, RZ, 0xfc, !PT ;  /* 0x0000002010101812 */ /* 0x000fe200078efcff */
[----:B--2---:R-:W-:Y:S01]  /*14610*/  IMAD.IADD R69, R65, 0x1, R70 ;  /* 0x0000000141457824 */ /* 0x004fe200078e0246 */
[----:B------:R-:W-:Y:S01]  /*14620*/  LEA R46, R93, 0xffffffc0, 0x6 ;  /* 0xffffffc05d2e7811 */ /* 0x000fe200078e30ff */
[----:B-----5:R-:W-:-:S05]  /*14630*/  IMAD.IADD R54, R3, 0x1, R10 ;  /* 0x0000000103367824 */ /* 0x020fca00078e020a */
[----:B------:R-:W-:Y:S01]  /*14640*/  VIADDMNMX R68, R70, R54, R67, PT ;  /* 0x0000003646447246 */ /* 0x000fe20003800143 */
[----:B-1-34-:R-:W-:Y:S06]  /*14650*/  @!P1 BRA `(.L_x_1740) ;  /* 0x0000000000509947 */ /* 0x01afec0003800000 */
[----:B------:R-:W-:Y:S01]  /*14660*/  IADD3 R39, -R219, R220, R70 ;  /* 0x000000dcdb277210 */ /* 0x000fe20007ffe146 */
[----:B------:R-:W-:Y:S03]  /*14670*/  BSSY B0, `(.L_x_1741) ;  /* 0x000000e000007945 */ /* 0x000fe60003800000 */
[----:B------:R-:W-:-:S13]  /*14680*/  ISETP.GT.AND P1, PT, R39, -0x1, PT ;  /* 0xffffffff2700780c */ /* 0x000fda0003f24270 */
        /* <DEDUP_REMOVED lines=8> */
.L_x_1742:
[----:B------:R-:W-:-:S13]  /*14710*/  ISETP.NE.AND P1, PT, R11, 0x1, PT ;  /* 0x000000010b00780c */ /* 0x000fda0003f25270 */
[----:B------:R-:W1:Y:S02]  /*14720*/  @P1 LDC.64 R2, c[0x0][0x9e8] ;  /* 0x00027a00ff021b82 */ /* 0x000e640000000a00 */
[----:B-1----:R-:W-:-:S05]  /*14730*/  @P1 IMAD.HI.U32 R2, R39, R2, RZ ;  /* 0x0000000227021227 */ /* 0x002fca00078e00ff */
[----:B------:R-:W-:-:S07]  /*14740*/  @P1 SHF.R.U32.HI R39, RZ, R3, R2 ;  /* 0x00000003ff271219 */ /* 0x000fce0000011602 */
.L_x_1743:
[----:B------:R-:W-:Y:S05]  /*14750*/  BSYNC B0 ;  /* 0x0000000000007941 */ /* 0x000fea0003800000 */
.L_x_1741:
[----:B------:R-:W-:-:S04]  /*14760*/  IMAD R2, R39, R11, -R46 ;  /* 0x0000000b27027224 */ /* 0x000fc800078e0a2e */
[----:B------:R-:W-:-:S05]  /*14770*/  IMAD.IADD R2, R2, 0x1, -R225 ;  /* 0x0000000102027824 */ /* 0x000fca00078e0ae1 */
[----:B------:R-:W-:Y:S02]  /*14780*/  VIMNMX R69, R69, R2, !PT ;  /* 0x0000000245457248 */ /* 0x000fe40007fe0100 */
[----:B------:R-:W-:-:S07]  /*14790*/  VIADDMNMX R68, R2, R11, R68, PT ;  /* 0x0000000b02447246 */ /* 0x000fce0003800144 */
.L_x_1740:
        /* <DEDUP_REMOVED lines=10> */
[----:B------:R-:W-:Y:S02]  /*14840*/  FSEL R39, R56, -INF , !P4 ;  /* 0xff80000038277808 */ /* 0x000fe40006000000 */
        /* <DEDUP_REMOVED lines=38> */
[C---:B------:R-:W-:Y:S02]  /*14ab0*/  ISETP.GT.AND P3, PT, R69.reuse, 0x29, !P4 ;  /* 0x000000294500780c */ /* 0x040fe40006764270 */
        /* <DEDUP_REMOVED lines=12> */
[C---:B------:R-:W-:Y:S02]  /*14b80*/  ISETP.GE.AND P6, PT, R66.reuse, 0x1, PT ;  /* 0x000000014200780c */ /* 0x040fe40003fc6270 */
[----:B0-----:R-:W-:Y:S02]  /*14b90*/  FSEL R63, R63, -INF , !P3 ;  /* 0xff8000003f3f7808 */ /* 0x001fe40005800000 */
[----:B------:R-:W-:Y:S02]  /*14ba0*/  ISETP.GE.AND P3, PT, R66, 0x39, PT ;  /* 0x000000394200780c */ /* 0x000fe40003f66270 */
[----:B------:R-:W-:Y:S02]  /*14bb0*/  P2R R71, PR, RZ, 0x20 ;  /* 0x00000020ff477803 */ /* 0x000fe40000000000 */
[----:B------:R-:W-:-:S02]  /*14bc0*/  ISETP.GT.AND P4, PT, R69, 0x38, !P3 ;  /* 0x000000384500780c */ /* 0x000fc40005f84270 */
[----:B------:R-:W-:Y:S02]  /*14bd0*/  ISETP.GE.AND P5, PT, R66, 0x3a, PT ;  /* 0x0000003a4200780c */ /* 0x000fe40003fa6270 */
[----:B------:R-:W-:Y:S02]  /*14be0*/  ISETP.LT.OR P4, PT, R68, 0x39, P4 ;  /* 0x000000394400780c */ /* 0x000fe40002781670 */
[----:B-1----:R-:W-:Y:S02]  /*14bf0*/  VIADDMNMX R54, R48, R54, R67, PT ;  /* 0x0000003630367246 */ /* 0x002fe40003800143 */
[----:B------:R-:W-:Y:S02]  /*14c00*/  FSEL R55, R52, -INF , !P4 ;  /* 0xff80000034377808 */ /* 0x000fe40006000000 */
[----:B------:R-:W-:Y:S02]  /*14c10*/  ISETP.GT.AND P4, PT, R69, RZ, !P6 ;  /* 0x000000ff4500720c */ /* 0x000fe40007784270 */
[----:B------:R-:W-:-:S02]  /*14c20*/  IADD3 R44, R65, R48, RZ ;  /* 0x00000030412c7210 */ /* 0x000fc40007ffe0ff */
[----:B------:R-:W-:-:S04]  /*14c30*/  ISETP.LT.OR P4, PT, R68, 0x1, P4 ;  /* 0x000000014400780c */ /* 0x000fc80002781670 */
[----:B------:R-:W-:Y:S02]  /*14c40*/  FSEL R24, R24, -INF , !P4 ;  /* 0xff80000018187808 */ /* 0x000fe40006000000 */
[----:B------:R-:W-:-:S04]  /*14c50*/  ISETP.GT.AND P4, PT, R69, 0x39, !P5 ;  /* 0x000000394500780c */ /* 0x000fc80006f84270 */
[----:B------:R-:W-:-:S04]  /*14c60*/  ISETP.LT.OR P4, PT, R68, 0x3a, P4 ;  /* 0x0000003a4400780c */ /* 0x000fc80002781670 */
[----:B------:R-:W-:Y:S02]  /*14c70*/  FSEL R69, R50, -INF , !P4 ;  /* 0xff80000032457808 */ /* 0x000fe40006000000 */
[----:B------:R-:W-:-:S13]  /*14c80*/  ISETP.GE.AND P4, PT, R11, 0x1, PT ;  /* 0x000000010b00780c */ /* 0x000fda0003f86270 */
[----:B------:R-:W-:Y:S05]  /*14c90*/  @!P4 BRA `(.L_x_1744) ;  /* 0x000000000050c947 */ /* 0x000fea0003800000 */
[----:B------:R-:W-:Y:S01]  /*14ca0*/  IADD3 R65, -R219, R220, R48 ;  /* 0x000000dcdb417210 */ /* 0x000fe20007ffe130 */
[----:B------:R-:W-:Y:S03]  /*14cb0*/  BSSY B0, `(.L_x_1745) ;  /* 0x000000e000007945 */ /* 0x000fe60003800000 */
        /* <DEDUP_REMOVED lines=9> */
.L_x_1746:
[----:B------:R-:W-:-:S13]  /*14d50*/  ISETP.NE.AND P4, PT, R11, 0x1, PT ;  /* 0x000000010b00780c */ /* 0x000fda0003f85270 */
[----:B------:R-:W0:Y:S02]  /*14d60*/  @P4 LDC.64 R2, c[0x0][0x9e8] ;  /* 0x00027a00ff024b82 */ /* 0x000e240000000a00 */
[----:B0-----:R-:W-:-:S05]  /*14d70*/  @P4 IMAD.HI.U32 R2, R65, R2, RZ ;  /* 0x0000000241024227 */ /* 0x001fca00078e00ff */
[----:B------:R-:W-:-:S07]  /*14d80*/  @P4 SHF.R.U32.HI R65, RZ, R3, R2 ;  /* 0x00000003ff414219 */ /* 0x000fce0000011602 */
.L_x_1747:
[----:B------:R-:W-:Y:S05]  /*14d90*/  BSYNC B0 ;  /* 0x0000000000007941 */ /* 0x000fea0003800000 */
.L_x_1745:
[----:B------:R-:W-:-:S04]  /*14da0*/  IMAD R46, R65, R11, -R46 ;  /* 0x0000000b412e7224 */ /* 0x000fc800078e0a2e */
[----:B------:R-:W-:-:S05]  /*14db0*/  IMAD.IADD R3, R46, 0x1, -R225 ;  /* 0x000000012e037824 */ /* 0x000fca00078e0ae1 */
[----:B------:R-:W-:Y:S02]  /*14dc0*/  VIMNMX R44, R44, R3, !PT ;  /* 0x000000032c2c7248 */ /* 0x000fe40007fe0100 */
[----:B------:R-:W-:-:S07]  /*14dd0*/  VIADDMNMX R54, R3, R11, R54, PT ;  /* 0x0000000b03367246 */ /* 0x000fce0003800136 */
.L_x_1744:
[----:B------:R-:W-:Y:S01]  /*14de0*/  ISETP.GT.AND P1, PT, R44, 0x1, !P1 ;  /* 0x000000012c00780c */ /* 0x000fe20004f24270 */
[----:B------:R-:W-:Y:S01]  /*14df0*/  ULDC UR4, c[0x0][0x988] ;  /* 0x0002620000047ab9 */ /* 0x000fe20000000800 */
[----:B------:R-:W-:Y:S02]  /*14e00*/  FMNMX.FTZ R2, R24, R39, !PT ;  /* 0x0000002718027209 */ /* 0x000fe40007810000 */
        /* <DEDUP_REMOVED lines=34> */
[----:B------:R-:W-:Y:S01]  /*15030*/  ISETP.GT.AND P2, PT, R44, 0x8, !P2 ;  /* 0x000000082c00780c */ /* 0x000fe20005744270 */
[----:B------:R-:W0:Y:S01]  /*15040*/  SHFL.BFLY PT, R2, R3, 0x2, 0x1f ;  /* 0x0c401f0003027f89 */ /* 0x000e2200000e0000 */
[C---:B------:R-:W-:Y:S02]  /*15050*/  ISETP.LT.OR P1, PT, R54.reuse, 0x1a, P1 ;  /* 0x0000001a3600780c */ /* 0x040fe40000f21670 */
[----:B------:R-:W-:Y:S02]  /*15060*/  ISETP.LT.OR P2, PT, R54, 0x9, P2 ;  /* 0x000000093600780c */ /* 0x000fe40001741670 */
[----:B------:R-:W-:Y:S02]  /*15070*/  FSEL R71, R30, -INF , !P1 ;  /* 0xff8000001e477808 */ /* 0x000fe40004800000 */
[----:B------:R-:W-:Y:S02]  /*15080*/  ISETP.NE.AND P1, PT, R72, RZ, PT ;  /* 0x000000ff4800720c */ /* 0x000fe40003f25270 */
[----:B------:R-:W-:-:S02]  /*15090*/  ISETP.GT.AND P6, PT, R44, RZ, !P6 ;  /* 0x000000ff2c00720c */ /* 0x000fc400077c4270 */
[----:B------:R-:W-:Y:S02]  /*150a0*/  ISETP.GT.AND P1, PT, R44, 0x20, !P1 ;  /* 0x000000202c00780c */ /* 0x000fe40004f24270 */
[----:B------:R-:W-:Y:S02]  /*150b0*/  FSEL R25, R25, -INF , !P2 ;  /* 0xff80000019197808 */ /* 0x000fe40005000000 */
[----:B------:R-:W-:Y:S02]  /*150c0*/  ISETP.LT.OR P1, PT, R54, 0x21, P1 ;  /* 0x000000213600780c */ /* 0x000fe40000f21670 */
[----:B------:R-:W-:Y:S02]  /*150d0*/  ISETP.NE.AND P2, PT, R73, RZ, PT ;  /* 0x000000ff4900720c */ /* 0x000fe40003f45270 */
[----:B------:R-:W-:Y:S02]  /*150e0*/  FSEL R31, R31, -INF , !P1 ;  /* 0xff8000001f1f7808 */ /* 0x000fe40004800000 */
[----:B------:R-:W-:-:S02]  /*150f0*/  ISETP.NE.AND P1, PT, R62, RZ, PT ;  /* 0x000000ff3e00720c */ /* 0x000fc40003f25270 */
[----:B------:R-:W-:Y:S02]  /*15100*/  ISETP.LT.OR P6, PT, R54, 0x1, P6 ;  /* 0x000000013600780c */ /* 0x000fe400037c1670 */
[----:B------:R-:W-:Y:S02]  /*15110*/  ISETP.GT.AND P1, PT, R44, 0x21, !P1 ;  /* 0x000000212c00780c */ /* 0x000fe40004f24270 */
[----:B------:R-:W-:Y:S02]  /*15120*/  FSEL R26, R4, -INF , !P6 ;  /* 0xff800000041a7808 */ /* 0x000fe40007000000 */
[----:B------:R-:W-:Y:S02]  /*15130*/  ISETP.LT.OR P1, PT, R54, 0x22, P1 ;  /* 0x000000223600780c */ /* 0x000fe40000f21670 */
[----:B------:R-:W-:Y:S02]  /*15140*/  FMNMX.FTZ R30, R26, R5, !PT ;  /* 0x000000051a1e7209 */ /* 0x000fe40007810000 */
[----:B------:R-:W-:-:S02]  /*15150*/  FSEL R73, R32, -INF , !P1 ;  /* 0xff80000020497808 */ /* 0x000fc40004800000 */
[----:B0-----:R-:W-:Y:S01]  /*15160*/  FMNMX.FTZ R32, R3, R2, !PT ;  /* 0x0000000203207209 */ /* 0x001fe20007810000 */
[----:B------:R-:W-:Y:S01]  /*15170*/  IMAD.U32 R2, RZ, RZ, UR4 ;  /* 0x00000004ff027e24 */ /* 0x000fe2000f8e00ff */
[----:B------:R-:W-:Y:S02]  /*15180*/  FMNMX.FTZ R30, R25, R30, !PT ;  /* 0x0000001e191e7209 */ /* 0x000fe40007810000 */
[----:B------:R-:W-:Y:S01]  /*15190*/  ISETP.GT.AND P1, PT, R44, 0x28, !P2 ;  /* 0x000000282c00780c */ /* 0x000fe20005724270 */
[----:B------:R-:W0:Y:S01]  /*151a0*/  SHFL.BFLY PT, R77, R32, 0x1, 0x1f ;  /* 0x0c201f00204d7f89 */ /* 0x000e2200000e0000 */
[----:B------:R-:W-:Y:S02]  /*151b0*/  FMNMX.FTZ R30, R65, R30, !PT ;  /* 0x0000001e411e7209 */ /* 0x000fe40007810000 */
[----:B------:R-:W-:Y:S02]  /*151c0*/  ISETP.LT.OR P1, PT, R54, 0x29, P1 ;  /* 0x000000293600780c */ /* 0x000fe40000f21670 */
[----:B------:R-:W-:-:S02]  /*151d0*/  FMNMX.FTZ R30, R27, R30, !PT ;  /* 0x0000001e1b1e7209 */ /* 0x000fc40007810000 */
[----:B------:R-:W-:Y:S02]  /*151e0*/  ISETP.NE.AND P4, PT, R74, RZ, PT ;  /* 0x000000ff4a00720c */ /* 0x000fe40003f85270 */
[----:B------:R-:W-:Y:S02]  /*151f0*/  FMNMX.FTZ R30, R67, R30, !PT ;  /* 0x0000001e431e7209 */ /* 0x000fe40007810000 */
[----:B------:R-:W-:Y:S02]  /*15200*/  FSEL R33, R33, -INF , !P1 ;  /* 0xff80000021217808 */ /* 0x000fe40004800000 */
[----:B------:R-:W-:Y:S02]  /*15210*/  ISETP.GT.AND P1, PT, R44, 0x29, !P4 ;  /* 0x000000292c00780c */ /* 0x000fe40006724270 */
[----:B------:R-:W-:Y:S02]  /*15220*/  FMNMX.FTZ R30, R29, R30, !PT ;  /* 0x0000001e1d1e7209 */ /* 0x000fe40007810000 */
[----:B------:R-:W-:-:S02]  /*15230*/  ISETP.LT.OR P1, PT, R54, 0x2a, P1 ;  /* 0x0000002a3600780c */ /* 0x000fc40000f21670 */
[----:B------:R-:W-:Y:S02]  /*15240*/  FMNMX.FTZ R30, R71, R30, !PT ;  /* 0x0000001e471e7209 */ /* 0x000fe40007810000 */
[----:B------:R-:W-:Y:S02]  /*15250*/  FSEL R75, R34, -INF , !P1 ;  /* 0xff800000224b7808 */ /* 0x000fe40004800000 */
[----:B------:R-:W-:Y:S02]  /*15260*/  ISETP.NE.AND P2, PT, R40, RZ, PT ;  /* 0x000000ff2800720c */ /* 0x000fe40003f45270 */
[----:B0-----:R-:W-:Y:S02]  /*15270*/  FMNMX.FTZ R4, R32, R77, !PT ;  /* 0x0000004d20047209 */ /* 0x001fe40007810000 */
[----:B------:R-:W-:Y:S02]  /*15280*/  FMNMX.FTZ R30, R31, R30, !PT ;  /* 0x0000001e1f1e7209 */ /* 0x000fe40007810000 */
[C---:B------:R-:W-:Y:S01]  /*15290*/  FSETP.NEU.FTZ.AND P1, PT, R4.reuse, -INF , PT ;  /* 0xff8000000400780b */ /* 0x040fe20003f3d000 */
[----:B------:R-:W-:Y:S01]  /*152a0*/  FMUL.FTZ R28, R4, R2 ;  /* 0x00000002041c7220 */ /* 0x000fe20000410000 */
[----:B------:R-:W-:-:S02]  /*152b0*/  ISETP.NE.AND P4, PT, R42, RZ, PT ;  /* 0x000000ff2a00720c */ /* 0x000fc40003f85270 */
[----:B------:R-:W-:Y:S02]  /*152c0*/  FMNMX.FTZ R30, R73, R30, !PT ;  /* 0x0000001e491e7209 */ /* 0x000fe40007810000 */
[----:B------:R-:W-:Y:S02]  /*152d0*/  FSEL R28, R28, RZ, P1 ;  /* 0x000000ff1c1c7208 */ /* 0x000fe40000800000 */
[C---:B------:R-:W-:Y:S02]  /*152e0*/  ISETP.GT.AND P1, PT, R44.reuse, 0x30, !P2 ;  /* 0x000000302c00780c */ /* 0x040fe40005724270 */
[----:B------:R-:W-:Y:S01]  /*152f0*/  ISETP.GT.AND P2, PT, R44, 0x31, !P4 ;  /* 0x000000312c00780c */ /* 0x000fe20006744270 */
[-CC-:B------:R-:W-:Y:S01]  /*15300*/  FFMA.FTZ R196, R24, R2.reuse, -R28.reuse ;  /* 0x0000000218c47223 */ /* 0x180fe2000001081c */
[----:B------:R-:W-:Y:S01]  /*15310*/  ISETP.LT.OR P1, PT, R54, 0x31, P1 ;  /* 0x000000313600780c */ /* 0x000fe20000f21670 */
[--C-:B------:R-:W-:Y:S01]  /*15320*/  FFMA.FTZ R39, R39, R2, -R28.reuse ;  /* 0x0000000227277223 */ /* 0x100fe2000001081c */
[----:B------:R-:W-:Y:S01]  /*15330*/  FMNMX.FTZ R30, R33, R30, !PT ;  /* 0x0000001e211e7209 */ /* 0x000fe20007810000 */
[-CC-:B------:R-:W-:Y:S01]  /*15340*/  FFMA.FTZ R188, R45, R2.reuse, -R28.reuse ;  /* 0x000000022dbc7223 */ /* 0x180fe2000001081c */
[----:B------:R-:W-:Y:S01]  /*15350*/  ISETP.GT.AND P3, PT, R44, 0x38, !P3 ;  /* 0x000000382c00780c */ /* 0x000fe20005f64270 */
[-CC-:B------:R-:W-:Y:S01]  /*15360*/  FFMA.FTZ R45, R47, R2.reuse, -R28.reuse ;  /* 0x000000022f2d7223 */ /* 0x180fe2000001081c */
[----:B------:R-:W-:Y:S01]  /*15370*/  ISETP.LT.OR P2, PT, R54, 0x32, P2 ;  /* 0x000000323600780c */ /* 0x000fe20001741670 */
[-CC-:B------:R-:W-:Y:S01]  /*15380*/  FFMA.FTZ R198, R41, R2.reuse, -R28.reuse ;  /* 0x0000000229c67223 */ /* 0x180fe2000001081c */
[----:B------:R-:W-:Y:S01]  /*15390*/  FSEL R35, R35, -INF , !P1 ;  /* 0xff80000023237808 */ /* 0x000fe20004800000 */
        /* <DEDUP_REMOVED lines=11> */
[----:B------:R-:W-:Y:S01]  /*15450*/  ISETP.LT.OR P5, PT, R54, 0x3a, P5 ;  /* 0x0000003a3600780c */ /* 0x000fe20002fa1670 */
[-CC-:B------:R-:W-:Y:S01]  /*15460*/  FFMA.FTZ R37, R37, R2.reuse, -R28.reuse ;  /* 0x0000000225257223 */ /* 0x180fe2000001081c */
[----:B------:R-:W-:Y:S01]  /*15470*/  FSEL R79, R0, -INF , !P3 ;  /* 0xff800000004f7808 */ /* 0x000fe20005800000 */
[--C-:B------:R-:W-:Y:S01]  /*15480*/  FFMA.FTZ R184, R53, R2, -R28.reuse ;  /* 0x0000000235b87223 */ /* 0x100fe2000001081c */
[----:B------:R-:W-:Y:S01]  /*15490*/  FMNMX.FTZ R30, R77, R30, !PT ;  /* 0x0000001e4d1e7209 */ /* 0x000fe20007810000 */
[-CC-:B------:R-:W-:Y:S01]  /*154a0*/  FFMA.FTZ R49, R63, R2.reuse, -R28.reuse ;  /* 0x000000023f317223 */ /* 0x180fe2000001081c */
[----:B------:R-:W-:Y:S01]  /*154b0*/  FSEL R81, R38, -INF , !P5 ;  /* 0xff80000026517808 */ /* 0x000fe20006800000 */
[--C-:B------:R-:W-:Y:S01]  /*154c0*/  FFMA.FTZ R186, R55, R2, -R28.reuse ;  /* 0x0000000237ba7223 */ /* 0x100fe2000001081c */
[----:B------:R-:W-:Y:S01]  /*154d0*/  FMNMX.FTZ R30, R79, R30, !PT ;  /* 0x0000001e4f1e7209 */ /* 0x000fe20007810000 */
[----:B------:R-:W-:Y:S01]  /*154e0*/  FFMA.FTZ R51, R69, R2, -R28 ;  /* 0x0000000245337223 */ /* 0x000fe2000001081c */
[----:B------:R-:W-:Y:S01]  /*154f0*/  MUFU.EX2 R196, R196 ;  /* 0x000000c400c47308 */ /* 0x000fe20000000800 */
[----:B------:R-:W-:-:S02]  /*15500*/  ISETP.NE.AND P4, PT, R78, 0x1, PT ;  /* 0x000000014e00780c */ /* 0x000fc40003f85270 */
[----:B------:R-:W-:-:S05]  /*15510*/  FMNMX.FTZ R30, R81, R30, !PT ;  /* 0x0000001e511e7209 */ /* 0x000fca0007810000 */
[----:B------:R-:W0:Y:S01]  /*15520*/  SHFL.BFLY PT, R3, R30, 0x2, 0x1f ;  /* 0x0c401f001e037f89 */ /* 0x000e2200000e0000 */
[----:B------:R-:W1:Y:S05]  /*15530*/  MUFU.EX2 R39, R39 ;  /* 0x0000002700277308 */ /* 0x000e6a0000000800 */
[----:B------:R-:W2:Y:S03]  /*15540*/  @P4 LDC R40, c[0x0][0x450] ;  /* 0x00011400ff284b82 */ /* 0x000ea60000000800 */
[----:B------:R-:W3:Y:S08]  /*15550*/  MUFU.EX2 R198, R198 ;  /* 0x000000c600c67308 */ /* 0x000ef00000000800 */
[----:B------:R-:W4:Y:S01]  /*15560*/  MUFU.EX2 R41, R41 ;  /* 0x0000002900297308 */ /* 0x000f220000000800 */
[----:B0-----:R-:W-:-:S07]  /*15570*/  FMNMX.FTZ R0, R30, R3, !PT ;  /* 0x000000031e007209 */ /* 0x001fce0007810000 */
[----:B------:R-:W0:Y:S01]  /*15580*/  MUFU.EX2 R192, R192 ;  /* 0x000000c000c07308 */ /* 0x000e220000000800 */
[----:B------:R-:W5:Y:S07]  /*15590*/  SHFL.BFLY PT, R3, R0, 0x1, 0x1f ;  /* 0x0c201f0000037f89 */ /* 0x000f6e00000e0000 */
[----:B------:R-:W2:Y:S08]  /*155a0*/  MUFU.EX2 R43, R43 ;  /* 0x0000002b002b7308 */ /* 0x000eb00000000800 */
[----:B------:R-:W2:Y:S08]  /*155b0*/  MUFU.EX2 R194, R194 ;  /* 0x000000c200c27308 */ /* 0x000eb00000000800 */
[----:B------:R-:W2:Y:S01]  /*155c0*/  MUFU.EX2 R37, R37 ;  /* 0x0000002500257308 */ /* 0x000ea20000000800 */
[----:B-----5:R-:W-:-:S04]  /*155d0*/  FMNMX.FTZ R3, R0, R3, !PT ;  /* 0x0000000300037209 */ /* 0x020fc80007810000 */
[C---:B------:R-:W-:Y:S01]  /*155e0*/  FSETP.NEU.FTZ.AND P1, PT, R3.reuse, -INF , PT ;  /* 0xff8000000300780b */ /* 0x040fe20003f3d000 */
[----:B------:R-:W-:Y:S02]  /*155f0*/  FMUL.FTZ R0, R3, R2 ;  /* 0x0000000203007220 */ /* 0x000fe40000410000 */
[----:B------:R-:W-:Y:S03]  /*15600*/  MUFU.EX2 R188, R188 ;  /* 0x000000bc00bc7308 */ /* 0x000fe60000000800 */
[----:B------:R-:W-:-:S05]  /*15610*/  FSEL R28, R0, RZ, P1 ;  /* 0x000000ff001c7208 */ /* 0x000fca0000800000 */
[----:B------:R-:W-:Y:S01]  /*15620*/  MUFU.EX2 R45, R45 ;  /* 0x0000002d002d7308 */ /* 0x000fe20000000800 */
[-CC-:B------:R-:W-:Y:S01]  /*15630*/  FFMA.FTZ R197, R26, R2.reuse, -R28.reuse ;  /* 0x000000021ac57223 */ /* 0x180fe2000001081c */
[-CC-:B------:R-:W-:Y:S01]  /*15640*/  FFMA.FTZ R0, R5, R2.reuse, -R28.reuse ;  /* 0x0000000205007223 */ /* 0x180fe2000001081c */
[-CC-:B------:R-:W-:Y:S01]  /*15650*/  FFMA.FTZ R199, R25, R2.reuse, -R28.reuse ;  /* 0x0000000219c77223 */ /* 0x180fe2000001081c */
[-CC-:B------:R-:W-:Y:S01]  /*15660*/  FFMA.FTZ R24, R65, R2.reuse, -R28.reuse ;  /* 0x0000000241187223 */ /* 0x180fe2000001081c */
[-CC-:B------:R-:W-:Y:S01]  /*15670*/  FFMA.FTZ R193, R27, R2.reuse, -R28.reuse ;  /* 0x000000021bc17223 */ /* 0x180fe2000001081c */
[----:B-1----:R-:W-:Y:S01]  /*15680*/  FADD.FTZ R5, R196, R39 ;  /* 0x00000027c4057221 */ /* 0x002fe20000010000 */
[-CC-:B------:R-:W-:Y:S01]  /*15690*/  FFMA.FTZ R26, R67, R2.reuse, -R28.reuse ;  /* 0x00000002431a7223 */ /* 0x180fe2000001081c */
[----:B------:R-:W-:Y:S01]  /*156a0*/  MUFU.EX2 R197, R197 ;  /* 0x000000c500c57308 */ /* 0x000fe20000000800 */
[-CC-:B------:R-:W-:Y:S01]  /*156b0*/  FFMA.FTZ R195, R29, R2.reuse, -R28.reuse ;  /* 0x000000021dc37223 */ /* 0x180fe2000001081c */
[----:B---3--:R-:W-:Y:S01]  /*156c0*/  FADD.FTZ R34, R198, R5 ;  /* 0x00000005c6227221 */ /* 0x008fe20000010000 */
[-CC-:B------:R-:W-:Y:S01]  /*156d0*/  FFMA.FTZ R30, R71, R2.reuse, -R28.reuse ;  /* 0x00000002471e7223 */ /* 0x180fe2000001081c */
[-CC-:B------:R-:W-:Y:S01]  /*156e0*/  FFMA.FTZ R189, R31, R2.reuse, -R28.reuse ;  /* 0x000000021fbd7223 */ /* 0x180fe2000001081c */
[-C--:B------:R-:W-:Y:S01]  /*156f0*/  FFMA.FTZ R32, R73, R2.reuse, -R28 ;  /* 0x0000000249207223 */ /* 0x080fe2000001081c */
[----:B----4-:R-:W-:Y:S01]  /*15700*/  FADD.FTZ R5, R41, R34 ;  /* 0x0000002229057221 */ /* 0x010fe20000010000 */
[----:B------:R-:W1:Y:S01]  /*15710*/  @P4 LDC R29, c[0x0][0x44c] ;  /* 0x00011300ff1d4b82 */ /* 0x000e620000000800 */
[----:B------:R-:W3:Y:S01]  /*15720*/  MUFU.EX2 R0, R0 ;  /* 0x0000000000007308 */ /* 0x000ee20000000800 */
[-CC-:B------:R-:W-:Y:S01]  /*15730*/  FFMA.FTZ R191, R33, R2.reuse, -R28.reuse ;  /* 0x0000000221bf7223 */ /* 0x180fe2000001081c */
[----:B0-----:R-:W-:Y:S01]  /*15740*/  FADD.FTZ R38, R192, R5 ;  /* 0x00000005c0267221 */ /* 0x001fe20000010000 */
[-CC-:B------:R-:W-:Y:S01]  /*15750*/  FFMA.FTZ R34, R75, R2.reuse, -R28.reuse ;  /* 0x000000024b227223 */ /* 0x180fe2000001081c */
[-CC-:B------:R-:W-:Y:S01]  /*15760*/  FFMA.FTZ R185, R35, R2.reuse, -R28.reuse ;  /* 0x0000000223b97223 */ /* 0x180fe2000001081c */
[-C--:B------:R-:W-:Y:S01]  /*15770*/  FFMA.FTZ R77, R77, R2.reuse, -R28 ;  /* 0x000000024d4d7223 */ /* 0x080fe2000001081c */
[----:B--2---:R-:W-:Y:S01]  /*15780*/  FADD.FTZ R25, R43, R38 ;  /* 0x000000262b197221 */ /* 0x004fe20000010000 */
[-CC-:B------:R-:W-:Y:S01]  /*15790*/  FFMA.FTZ R79, R79, R2.reuse, -R28.reuse ;  /* 0x000000024f4f7223 */ /* 0x180fe2000001081c */
[----:B------:R-:W0:Y:S01]  /*157a0*/  MUFU.EX2 R199, R199 ;  /* 0x000000c700c77308 */ /* 0x000e220000000800 */
[----:B------:R-:W-:Y:S01]  /*157b0*/  FFMA.FTZ R81, R81, R2, -R28 ;  /* 0x0000000251517223 */ /* 0x000fe2000001081c */
[----:B------:R-:W-:Y:S01]  /*157c0*/  FADD.FTZ R38, R194, R25 ;  /* 0x00000019c2267221 */ /* 0x000fe20000010000 */
[----:B------:R-:W-:Y:S01]  /*157d0*/  IMAD.MOV.U32 R27, RZ, RZ, R76 ;  /* 0x000000ffff1b7224 */ /* 0x000fe200078e004c */
[----:B------:R-:W-:-:S02]  /*157e0*/  F2FP.F16.F32.PACK_AB R196, R39, R196 ;  /* 0x000000c427c4723e */ /* 0x000fc400000000ff */
[----:B------:R-:W-:Y:S01]  /*157f0*/  FADD.FTZ R25, R37, R38 ;  /* 0x0000002625197221 */ /* 0x000fe20000010000 */
[----:B------:R-:W-:Y:S01]  /*15800*/  F2FP.F16.F32.PACK_AB R198, R41, R198 ;  /* 0x000000c629c6723e */ /* 0x000fe200000000ff */
[----:B------:R-:W2:Y:S01]  /*15810*/  MUFU.EX2 R24, R24 ;  /* 0x0000001800187308 */ /* 0x000ea20000000800 */
[----:B---3--:R-:W-:Y:S01]  /*15820*/  FADD.FTZ R36, R197, R0 ;  /* 0x00000000c5247221 */ /* 0x008fe20000010000 */
[----:B------:R-:W-:Y:S01]  /*15830*/  FADD.FTZ R38, R188, R25 ;  /* 0x00000019bc267221 */ /* 0x000fe20000010000 */
[----:B------:R-:W-:Y:S02]  /*15840*/  F2FP.F16.F32.PACK_AB R197, R0, R197 ;  /* 0x000000c500c5723e */ /* 0x000fe400000000ff */
[----:B------:R-:W-:Y:S01]  /*15850*/  F2FP.F16.F32.PACK_AB R192, R43, R192 ;  /* 0x000000c02bc0723e */ /* 0x000fe200000000ff */
[----:B------:R-:W-:Y:S01]  /*15860*/  FADD.FTZ R25, R45, R38 ;  /* 0x000000262d197221 */ /* 0x000fe20000010000 */
[----:B-1----:R-:W-:Y:S01]  /*15870*/  @P4 IMAD.HI.U32 R29, R76, R29, RZ ;  /* 0x0000001d4c1d4227 */ /* 0x002fe200078e00ff */
[----:B------:R-:W1:Y:S03]  /*15880*/  MUFU.EX2 R193, R193 ;  /* 0x000000c100c17308 */ /* 0x000e660000000800 */
[----:B0-----:R-:W-:Y:S01]  /*15890*/  FADD.FTZ R5, R199, R36 ;  /* 0x00000024c7057221 */ /* 0x001fe20000010000 */
[----:B------:R-:W-:-:S02]  /*158a0*/  F2FP.F16.F32.PACK_AB R194, R37, R194 ;  /* 0x000000c225c2723e */ /* 0x000fc400000000ff */
[----:B------:R-:W-:Y:S02]  /*158b0*/  @P4 SHF.R.U32.HI R27, RZ, R40, R29 ;  /* 0x00000028ff1b4219 */ /* 0x000fe4000001161d */
[----:B------:R-:W-:Y:S01]  /*158c0*/  ISETP.GE.AND P4, PT, R11, 0x1, PT ;  /* 0x000000010b00780c */ /* 0x000fe20003f86270 */
[----:B------:R-:W0:Y:S01]  /*158d0*/  MUFU.EX2 R26, R26 ;  /* 0x0000001a001a7308 */ /* 0x000e220000000800 */
[----:B--2---:R-:W-:Y:S01]  /*158e0*/  FADD.FTZ R36, R24, R5 ;  /* 0x0000000518247221 */ /* 0x004fe20000010000 */
[----:B------:R-:W-:Y:S01]  /*158f0*/  IMAD.IADD R27, R156, 0x1, R27 ;  /* 0x000000019c1b7824 */ /* 0x000fe200078e021b */
[----:B------:R-:W-:Y:S02]  /*15900*/  F2FP.F16.F32.PACK_AB R188, R45, R188 ;  /* 0x000000bc2dbc723e */ /* 0x000fe400000000ff */
[----:B------:R-:W-:Y:S01]  /*15910*/  F2FP.F16.F32.PACK_AB R199, R24, R199 ;  /* 0x000000c718c7723e */ /* 0x000fe200000000ff */
[----:B------:R-:W-:Y:S02]  /*15920*/  IMAD.IADD R10, R27, 0x1, R10 ;  /* 0x000000011b0a7824 */ /* 0x000fe400078e020a */
[----:B------:R-:W2:Y:S01]  /*15930*/  MUFU.EX2 R195, R195 ;  /* 0x000000c300c37308 */ /* 0x000ea20000000800 */
[----:B-1----:R-:W-:-:S07]  /*15940*/  FADD.FTZ R5, R193, R36 ;  /* 0x00000024c1057221 */ /* 0x002fce0000010000 */
[----:B------:R-:W1:Y:S01]  /*15950*/  MUFU.EX2 R30, R30 ;  /* 0x0000001e001e7308 */ /* 0x000e620000000800 */
[C---:B0-----:R-:W-:Y:S01]  /*15960*/  FADD.FTZ R36, R26.reuse, R5 ;  /* 0x000000051a247221 */ /* 0x041fe20000010000 */
[----:B------:R-:W-:-:S06]  /*15970*/  F2FP.F16.F32.PACK_AB R193, R26, R193 ;  /* 0x000000c11ac1723e */ /* 0x000fcc00000000ff */
        /* <DEDUP_REMOVED lines=8> */
[----:B--2---:R-:W-:-:S07]  /*15a00*/  FADD.FTZ R5, R189, R36 ;  /* 0x00000024bd057221 */ /* 0x004fce0000010000 */
[----:B------:R-:W2:Y:S01]  /*15a10*/  MUFU.EX2 R184, R184 ;  /* 0x000000b800b87308 */ /* 0x000ea20000000800 */
[C---:B-1----:R-:W-:Y:S01]  /*15a20*/  FADD.FTZ R25, R47.reuse, R38 ;  /* 0x000000262f197221 */ /* 0x042fe20000010000 */
[----:B------:R-:W-:-:S06]  /*15a30*/  F2FP.F16.F32.PACK_AB R190, R47, R190 ;  /* 0x000000be2fbe723e */ /* 0x000fcc00000000ff */
[----:B------:R-:W1:Y:S01]  /*15a40*/  MUFU.EX2 R191, R191 ;  /* 0x000000bf00bf7308 */ /* 0x000e620000000800 */
[C---:B0-----:R-:W-:Y:S01]  /*15a50*/  FADD.FTZ R36, R32.reuse, R5 ;  /* 0x0000000520247221 */ /* 0x041fe20000010000 */
[----:B------:R-:W-:-:S06]  /*15a60*/  F2FP.F16.F32.PACK_AB R189, R32, R189 ;  /* 0x000000bd20bd723e */ /* 0x000fcc00000000ff */
[----:B------:R-:W0:Y:S01]  /*15a70*/  MUFU.EX2 R49, R49 ;  /* 0x0000003100317308 */ /* 0x000e220000000800 */
[----:B--2---:R-:W-:-:S07]  /*15a80*/  FADD.FTZ R38, R184, R25 ;  /* 0x00000019b8267221 */ /* 0x004fce0000010000 */
[----:B------:R-:W2:Y:S01]  /*15a90*/  MUFU.EX2 R34, R34 ;  /* 0x0000002200227308 */ /* 0x000ea20000000800 */
[----:B-1----:R-:W-:-:S07]  /*15aa0*/  FADD.FTZ R5, R191, R36 ;  /* 0x00000024bf057221 */ /* 0x002fce0000010000 */
[----:B------:R-:W1:Y:S01]  /*15ab0*/  MUFU.EX2 R185, R185 ;  /* 0x000000b900b97308 */ /* 0x000e620000000800 */
[C---:B0-----:R-:W-:Y:S01]  /*15ac0*/  FADD.FTZ R25, R49.reuse, R38 ;  /* 0x0000002631197221 */ /* 0x041fe20000010000 */
[----:B------:R-:W-:-:S06]  /*15ad0*/  F2FP.F16.F32.PACK_AB R184, R49, R184 ;  /* 0x000000b831b8723e */ /* 0x000fcc00000000ff */
[----:B------:R-:W0:Y:S01]  /*15ae0*/  MUFU.EX2 R28, R77 ;  /* 0x0000004d001c7308 */ /* 0x000e220000000800 */
[C---:B--2---:R-:W-:Y:S01]  /*15af0*/  FADD.FTZ R38, R34.reuse, R5 ;  /* 0x0000000522267221 */ /* 0x044fe20000010000 */
[----:B------:R-:W-:-:S06]  /*15b00*/  F2FP.F16.F32.PACK_AB R191, R34, R191 ;  /* 0x000000bf22bf723e */ /* 0x000fcc00000000ff */
[----:B------:R-:W2:Y:S01]  /*15b10*/  MUFU.EX2 R186, R186 ;  /* 0x000000ba00ba7308 */ /* 0x000ea20000000800 */
[----:B-1----:R-:W-:-:S07]  /*15b20*/  FADD.FTZ R5, R185, R38 ;  /* 0x00000026b9057221 */ /* 0x002fce0000010000 */
[----:B------:R-:W1:Y:S01]  /*15b30*/  MUFU.EX2 R79, R79 ;  /* 0x0000004f004f7308 */ /* 0x000e620000000800 */
[C---:B0-----:R-:W-:Y:S01]  /*15b40*/  FADD.FTZ R0, R28.reuse, R5 ;  /* 0x000000051c007221 */ /* 0x041fe20000010000 */
[----:B------:R-:W-:Y:S02]  /*15b50*/  F2FP.F16.F32.PACK_AB R185, R28, R185 ;  /* 0x000000b91cb9723e */ /* 0x000fe400000000ff */
[----:B------:R-:W-:-:S04]  /*15b60*/  IADD3 R5, R93, -0x2, RZ ;  /* 0xfffffffe5d057810 */ /* 0x000fc80007ffe0ff */
[----:B------:R-:W0:Y:S01]  /*15b70*/  MUFU.EX2 R51, R51 ;  /* 0x0000003300337308 */ /* 0x000e220000000800 */
[----:B--2---:R-:W-:-:S07]  /*15b80*/  FADD.FTZ R40, R186, R25 ;  /* 0x00000019ba287221 */ /* 0x004fce0000010000 */
[----:B------:R-:W2:Y:S01]  /*15b90*/  MUFU.EX2 R36, R81 ;  /* 0x0000005100247308 */ /* 0x000ea20000000800 */
[----:B-1----:R-:W-:Y:S01]  /*15ba0*/  FADD.FTZ R221, R79, R0 ;  /* 0x000000004fdd7221 */ /* 0x002fe20000010000 */
[C---:B0-----:R-:W-:Y:S01]  /*15bb0*/  FADD.FTZ R223, R51.reuse, R40 ;  /* 0x0000002833df7221 */ /* 0x041fe20000010000 */
[----:B------:R-:W-:Y:S02]  /*15bc0*/  F2FP.F16.F32.PACK_AB R186, R51, R186 ;  /* 0x000000ba33ba723e */ /* 0x000fe400000000ff */
[C---:B--2---:R-:W-:Y:S01]  /*15bd0*/  FADD.FTZ R221, R36.reuse, R221 ;  /* 0x000000dd24dd7221 */ /* 0x044fe20000010000 */
[----:B------:R-:W-:Y:S01]  /*15be0*/  F2FP.F16.F32.PACK_AB R187, R36, R79 ;  /* 0x0000004f24bb723e */ /* 0x000fe200000000ff */
[----:B------:R-:W-:Y:S06]  /*15bf0*/  @!P4 BRA `(.L_x_1748) ;  /* 0x000000000048c947 */ /* 0x000fec0003800000 */
        /* <DEDUP_REMOVED lines=11> */
.L_x_1750:
[----:B------:R-:W-:-:S13]  /*15cb0*/  ISETP.NE.AND P1, PT, R11, 0x1, PT ;  /* 0x000000010b00780c */ /* 0x000fda0003f25270 */
[----:B------:R-:W0:Y:S02]  /*15cc0*/  @P1 LDC.64 R24, c[0x0][0x9e8] ;  /* 0x00027a00ff181b82 */ /* 0x000e240000000a00 */
[----:B0-----:R-:W-:-:S05]  /*15cd0*/  @P1 IMAD.HI.U32 R24, R0, R24, RZ ;  /* 0x0000001800181227 */ /* 0x001fca00078e00ff */
[----:B------:R-:W-:-:S07]  /*15ce0*/  @P1 SHF.R.U32.HI R0, RZ, R25, R24 ;  /* 0x00000019ff001219 */ /* 0x000fce0000011618 */
.L_x_1751:
[----:B------:R-:W-:Y:S05]  /*15cf0*/  BSYNC B0 ;  /* 0x0000000000007941 */ /* 0x000fea0003800000 */
.L_x_1749:
[----:B------:R-:W-:-:S05]  /*15d00*/  IMAD R11, R0, R11, R11 ;  /* 0x0000000b000b7224 */ /* 0x000fca00078e020b */
[----:B------:R-:W-:-:S07]  /*15d10*/  VIMNMX R10, R10, R11, PT ;  /* 0x0000000b0a0a7248 */ /* 0x000fce0003fe0100 */
.L_x_1748:
[----:B------:R-:W2:Y:S01]  /*15d20*/  LDL R24, [R1+0x7c] ;  /* 0x00007c0001187983 */ /* 0x000ea20000100800 */
[----:B------:R-:W-:Y:S01]  /*15d30*/  SHF.R.S32.HI R11, RZ, 0x1f, R10 ;  /* 0x0000001fff0b7819 */ /* 0x000fe2000001140a */
[----:B------:R-:W-:Y:S01]  /*15d40*/  BSSY B1, `(.L_x_1752) ;  /* 0x000036b000017945 */ /* 0x000fe20003800000 */
[----:B------:R-:W-:Y:S01]  /*15d50*/  IMAD.MOV.U32 R0, RZ, RZ, 0x3f800000 ;  /* 0x3f800000ff007424 */ /* 0x000fe200078e00ff */
[----:B------:R-:W-:Y:S02]  /*15d60*/  CS2R R150, SRZ ;  /* 0x0000000000967805 */ /* 0x000fe4000001ff00 */
[----:B------:R-:W-:Y:S02]  /*15d70*/  LEA.HI R11, R11, R10, RZ, 0x6 ;  /* 0x0000000a0b0b7211 */ /* 0x000fe400078f30ff */
[----:B------:R-:W-:Y:S02]  /*15d80*/  CS2R R148, SRZ ;  /* 0x0000000000947805 */ /* 0x000fe4000001ff00 */
[----:B------:R-:W-:-:S02]  /*15d90*/  MOV R10, 0x3f800000 ;  /* 0x3f800000000a7802 */ /* 0x000fc40000000f00 */
[----:B------:R-:W-:Y:S02]  /*15da0*/  CS2R R146, SRZ ;  /* 0x0000000000927805 */ /* 0x000fe4000001ff00 */
[----:B------:R-:W-:Y:S02]  /*15db0*/  SHF.R.S32.HI R11, RZ, 0x6, R11 ;  /* 0x00000006ff0b7819 */ /* 0x000fe4000001140b */
        /* <DEDUP_REMOVED lines=60> */
[----:B--2---:R-:W-:-:S04]  /*16180*/  VIMNMX R24, R24, R11, !PT ;  /* 0x0000000b18187248 */ /* 0x004fc80007fe0100 */
[----:B------:R-:W-:Y:S01]  /*16190*/  ISETP.GE.AND P1, PT, R5, R24, PT ;  /* 0x000000180500720c */ /* 0x000fe20003f26270 */
[----:B------:R0:W-:Y:S02]  /*161a0*/  STL [R1+0x14], R24 ;  /* 0x0000141801007387 */ /* 0x0001e40000100800 */
[----:B0-----:R-:W-:-:S10]  /*161b0*/  CS2R R24, SRZ ;  /* 0x0000000000187805 */ /* 0x001fd4000001ff00 */
[----:B------:R-:W-:Y:S05]  /*161c0*/  @!P1 BRA `(.L_x_1753) ;  /* 0x0000003000889947 */ /* 0x000fea0003800000 */
[----:B------:R-:W-:Y:S01]  /*161d0*/  BSSY B0, `(.L_x_1754) ;  /* 0x000031d000007945 */ /* 0x000fe20003800000 */
[----:B------:R-:W-:Y:S02]  /*161e0*/  IMAD.MOV.U32 R0, RZ, RZ, 0x3f800000 ;  /* 0x3f800000ff007424 */ /* 0x000fe400078e00ff */
[----:B------:R-:W-:-:S07]  /*161f0*/  IMAD.MOV.U32 R151, RZ, RZ, RZ ;  /* 0x000000ffff977224 */ /* 0x000fce00078e00ff */
.L_x_1775:
[----:B------:R-:W-:-:S05]  /*16200*/  VIADD R222, R202, 0x1 ;  /* 0x00000001cade7836 */ /* 0x000fca0000000000 */
[----:B------:R-:W-:-:S04]  /*16210*/  ISETP.NE.AND P1, PT, R222, 0x2, PT ;  /* 0x00000002de00780c */ /* 0x000fc80003f25270 */
[----:B------:R-:W-:Y:S02]  /*16220*/  SEL R227, RZ, 0x1, P1 ;  /* 0x00000001ffe37807 */ /* 0x000fe40000800000 */
[----:B------:R-:W-:Y:S02]  /*16230*/  SEL R222, R222, RZ, P1 ;  /* 0x000000ffdede7207 */ /* 0x000fe40000800000 */
[----:B------:R-:W-:Y:S01]  /*16240*/  LOP3.LUT R227, R218, R227, RZ, 0x3c, !PT ;  /* 0x000000e3dae37212 */ /* 0x000fe200078e3cff */
[----:B------:R-:W-:Y:S06]  /*16250*/  @!P0 BRA `(.L_x_1755) ;  /* 0x0000000000048947 */ /* 0x000fec0003800000 */
[----:B------:R-:W-:Y:S01]  /*16260*/  BPT.TRAP 0x1 ;  /* 0x000000040000795c */ /* 0x000fe20000300000 */
.L_x_1755:
[----:B------:R-:W-:Y:S01]  /*16270*/  IMAD R2, R222, 0x8, R17 ;  /* 0x00000008de027824 */ /* 0x000fe200078e0211 */
[----:B------:R-:W-:-:S04]  /*16280*/  SHF.L.U32 R152, R227, 0x1f, RZ ;  /* 0x0000001fe3987819 */ /* 0x000fc800000006ff */
[----:B------:R0:W1:Y:S01]  /*16290*/  SYNCS.PHASECHK.TRANS64.TRYWAIT P1, [R2+URZ+0x30830], R152 ;  /* 0x03083098020075a7 */ /* 0x000062000802017f */
[----:B------:R-:W-:Y:S05]  /*162a0*/  @!P0 BRA `(.L_x_1756) ;  /* 0x0000000000048947 */ /* 0x000fea0003800000 */
[----:B------:R-:W-:Y:S01]  /*162b0*/  BPT.TRAP 0x1 ;  /* 0x000000040000795c */ /* 0x000fe20000300000 */
.L_x_1756:
[----:B------:R-:W2:Y:S01]  /*162c0*/  LDL R11, [R1+0x54] ;  /* 0x00005400010b7983 */ /* 0x000ea20000100800 */
[----:B------:R-:W-:Y:S01]  /*162d0*/  BSSY B2, `(.L_x_1757) ;  /* 0x0000007000027945 */ /* 0x000fe20003800000 */
[----:B--2---:R-:W-:-:S05]  /*162e0*/  LEA R11, R222, R11, 0xb ;  /* 0x0000000bde0b7211 */ /* 0x004fca00078e58ff */
[C---:B------:R-:W-:Y:S02]  /*162f0*/  VIADD R156, R11.reuse, 0x2 ;  /* 0x000000020b9c7836 */ /* 0x040fe40000000000 */
[----:B------:R-:W-:Y:S01]  /*16300*/  VIADD R155, R11, 0x4 ;  /* 0x000000040b9b7836 */ /* 0x000fe20000000000 */
[----:B-1----:R-:W-:Y:S06]  /*16310*/  @P1 BRA `(.L_x_1758) ;  /* 0x0000000000081947 */ /* 0x002fec0003800000 */
[----:B------:R-:W1:Y:S02]  /*16320*/  SYNCS.PHASECHK.TRANS64.TRYWAIT P1, [R2+URZ+0x30830], R152 ;  /* 0x03083098020075a7 */ /* 0x000e64000802017f */
[----:B-1----:R-:W-:Y:S05]  /*16330*/  @!P1 BRA `(.L_x_1759) ;  /* 0x0000018400cc9947 */ /* 0x002fea0003800000 */
.L_x_1758:
[----:B------:R-:W-:Y:S05]  /*16340*/  BSYNC B2 ;  /* 0x0000000000027941 */ /* 0x000fea0003800000 */
.L_x_1757:
[----:B------:R-:W-:Y:S04]  /*16350*/  STL.64 [R1+0xf8], R18 ;  /* 0x0000f81201007387 */ /* 0x000fe80000100a00 */
[----:B------:R2:W-:Y:S04]  /*16360*/  STL.64 [R1+0xf0], R16 ;  /* 0x0000f01001007387 */ /* 0x0005e80000100a00 */
[----:B--2---:R-:W2:Y:S04]  /*16370*/  LDL.64 R16, [R1+0x38] ;  /* 0x0000380001107983 */ /* 0x004ea80000100a00 */
[----:B------:R3:W-:Y:S04]  /*16380*/  STL.64 [R1+0xe8], R4 ;  /* 0x0000e80401007387 */ /* 0x0007e80000100a00 */
[----:B---3--:R-:W3:Y:S04]  /*16390*/  LDL.64 R4, [R1+0x30] ;  /* 0x0000300001047983 */ /* 0x008ee80000100a00 */
[----:B------:R4:W-:Y:S04]  /*163a0*/  STL.64 [R1+0xe0], R2 ;  /* 0x0000e00201007387 */ /* 0x0009e80000100a00 */
[----:B------:R-:W2:Y:S01]  /*163b0*/  LDL.64 R18, [R1+0x40] ;  /* 0x0000400001127983 */ /* 0x000ea20000100a00 */
[----:B01----:R-:W-:-:S05]  /*163c0*/  IMAD.MOV.U32 R152, RZ, RZ, R11 ;  /* 0x000000ffff987224 */ /* 0x003fca00078e000b */
[----:B------:R-:W-:Y:S01]  /*163d0*/  R2UR UR6, R152 ;  /* 0x00000000980672ca */ /* 0x000fe200000e0000 */
[----:B------:R-:W-:Y:S01]  /*163e0*/  IMAD.MOV.U32 R152, RZ, RZ, R156 ;  /* 0x000000ffff987224 */ /* 0x000fe200078e009c */
[C---:B------:R-:W-:Y:S01]  /*163f0*/  IADD3 R154, R11.reuse, 0x6, RZ ;  /* 0x000000060b9a7810 */ /* 0x040fe20007ffe0ff */
[----:B----4-:R-:W4:Y:S01]  /*16400*/  LDL.64 R2, [R1+0x28] ;  /* 0x0000280001027983 */ /* 0x010f220000100a00 */
[----:B------:R-:W-:Y:S02]  /*16410*/  IMAD.MOV.U32 R153, RZ, RZ, 0x40000040 ;  /* 0x40000040ff997424 */ /* 0x000fe400078e00ff */
[----:B------:R-:W-:Y:S01]  /*16420*/  R2UR UR4, R152 ;  /* 0x00000000980472ca */ /* 0x000fe200000e0000 */
[----:B------:R-:W-:Y:S01]  /*16430*/  IMAD.MOV.U32 R152, RZ, RZ, R155 ;  /* 0x000000ffff987224 */ /* 0x000fe200078e009b */
[----:B------:R-:W-:Y:S01]  /*16440*/  R2UR UR10, R154 ;  /* 0x000000009a0a72ca */ /* 0x000fe200000e0000 */
[----:B------:R-:W-:Y:S02]  /*16450*/  IMAD.MOV.U32 R155, RZ, RZ, 0x40000040 ;  /* 0x40000040ff9b7424 */ /* 0x000fe400078e00ff */
[-C--:B------:R-:W-:Y:S01]  /*16460*/  FMUL.FTZ R24, R24, R10.reuse ;  /* 0x0000000a18187220 */ /* 0x080fe20000410000 */
[C---:B------:R-:W-:Y:S01]  /*16470*/  VIADD R156, R11.reuse, 0x204 ;  /* 0x000002040b9c7836 */ /* 0x040fe20000000000 */
[----:B------:R-:W-:Y:S01]  /*16480*/  R2UR UR8, R152 ;  /* 0x00000000980872ca */ /* 0x000fe200000e0000 */
[----:B------:R-:W-:Y:S01]  /*16490*/  VIADD R152, R11, 0x200 ;  /* 0x000002000b987836 */ /* 0x000fe20000000000 */
[----:B------:R-:W-:Y:S01]  /*164a0*/  R2UR UR11, R155 ;  /* 0x000000009b0b72ca */ /* 0x000fe200000e0000 */
[-C--:B------:R-:W-:Y:S01]  /*164b0*/  FMUL.FTZ R25, R25, R10.reuse ;  /* 0x0000000a19197220 */ /* 0x080fe20000410000 */
[-C--:B------:R-:W-:Y:S01]  /*164c0*/  FMUL.FTZ R28, R28, R10.reuse ;  /* 0x0000000a1c1c7220 */ /* 0x080fe20000410000 */
[----:B------:R-:W-:Y:S01]  /*164d0*/  FMUL.FTZ R29, R29, R10 ;  /* 0x0000000a1d1d7220 */ /* 0x000fe20000410000 */
[----:B------:R-:W-:Y:S01]  /*164e0*/  R2UR UR14, R152 ;  /* 0x00000000980e72ca */ /* 0x000fe200000e0000 */
[C---:B------:R-:W-:Y:S01]  /*164f0*/  VIADD R152, R11.reuse, 0x206 ;  /* 0x000002060b987836 */ /* 0x040fe20000000000 */
[----:B------:R-:W-:Y:S01]  /*16500*/  R2UR UR22, R156 ;  /* 0x000000009c1672ca */ /* 0x000fe200000e0000 */
[----:B------:R-:W-:-:S02]  /*16510*/  VIADD R156, R11, 0x400 ;  /* 0x000004000b9c7836 */ /* 0x000fc40000000000 */
[-C--:B------:R-:W-:Y:S01]  /*16520*/  FMUL.FTZ R32, R32, R10.reuse ;  /* 0x0000000a20207220 */ /* 0x080fe20000410000 */
[-C--:B------:R-:W-:Y:S01]  /*16530*/  FMUL.FTZ R33, R33, R10.reuse ;  /* 0x0000000a21217220 */ /* 0x080fe20000410000 */
[----:B------:R-:W-:Y:S01]  /*16540*/  R2UR UR26, R152 ;  /* 0x00000000981a72ca */ /* 0x000fe200000e0000 */
[-C--:B------:R-:W-:Y:S01]  /*16550*/  FMUL.FTZ R36, R36, R10.reuse ;  /* 0x0000000a24247220 */ /* 0x080fe20000410000 */
[-C--:B------:R-:W-:Y:S01]  /*16560*/  FMUL.FTZ R37, R37, R10.reuse ;  /* 0x0000000a25257220 */ /* 0x080fe20000410000 */
[----:B------:R-:W-:Y:S01]  /*16570*/  MOV R154, UR11 ;  /* 0x0000000b009a7c02 */ /* 0x000fe20008000f00 */
[----:B------:R-:W-:Y:S02]  /*16580*/  VIADD R152, R11, 0x404 ;  /* 0x000004040b987836 */ /* 0x000fe40000000000 */
[-C--:B------:R-:W-:Y:S01]  /*16590*/  FMUL.FTZ R40, R40, R10.reuse ;  /* 0x0000000a28287220 */ /* 0x080fe20000410000 */
[-C--:B------:R-:W-:Y:S01]  /*165a0*/  FMUL.FTZ R41, R41, R10.reuse ;  /* 0x0000000a29297220 */ /* 0x080fe20000410000 */
[----:B------:R-:W-:Y:S01]  /*165b0*/  FMUL.FTZ R44, R44, R10 ;  /* 0x0000000a2c2c7220 */ /* 0x000fe20000410000 */
[----:B------:R0:W-:Y:S01]  /*165c0*/  STL [R1+0x4], R154 ;  /* 0x0000049a01007387 */ /* 0x0001e20000100800 */
[----:B------:R-:W-:Y:S01]  /*165d0*/  R2UR UR30, R156 ;  /* 0x000000009c1e72ca */ /* 0x000fe200000e0000 */
[C---:B------:R-:W-:Y:S01]  /*165e0*/  VIADD R156, R11.reuse, 0x406 ;  /* 0x000004060b9c7836 */ /* 0x040fe20000000000 */
[----:B------:R-:W-:Y:S01]  /*165f0*/  R2UR UR38, R152 ;  /* 0x00000000982672ca */ /* 0x000fe200000e0000 */
[----:B------:R-:W-:-:S02]  /*16600*/  VIADD R152, R11, 0x600 ;  /* 0x000006000b987836 */ /* 0x000fc40000000000 */
[-C--:B------:R-:W-:Y:S01]  /*16610*/  FMUL.FTZ R45, R45, R10.reuse ;  /* 0x0000000a2d2d7220 */ /* 0x080fe20000410000 */
[-C--:B------:R-:W-:Y:S01]  /*16620*/  FMUL.FTZ R48, R48, R10.reuse ;  /* 0x0000000a30307220 */ /* 0x080fe20000410000 */
[-C--:B------:R-:W-:Y:S01]  /*16630*/  FMUL.FTZ R49, R49, R10.reuse ;  /* 0x0000000a31317220 */ /* 0x080fe20000410000 */
[-C--:B------:R-:W-:Y:S01]  /*16640*/  FMUL.FTZ R52, R52, R10.reuse ;  /* 0x0000000a34347220 */ /* 0x080fe20000410000 */
[-C--:B------:R-:W-:Y:S01]  /*16650*/  FMUL.FTZ R53, R53, R10.reuse ;  /* 0x0000000a35357220 */ /* 0x080fe20000410000 */
[----:B0-----:R-:W-:Y:S01]  /*16660*/  IADD3 R154, R11, 0x202, RZ ;  /* 0x000002020b9a7810 */ /* 0x001fe20007ffe0ff */
[-C--:B------:R-:W-:Y:S01]  /*16670*/  FMUL.FTZ R56, R56, R10.reuse ;  /* 0x0000000a38387220 */ /* 0x080fe20000410000 */
[-C--:B------:R-:W-:Y:S01]  /*16680*/  FMUL.FTZ R57, R57, R10.reuse ;  /* 0x0000000a39397220 */ /* 0x080fe20000410000 */
[-C--:B------:R-:W-:Y:S01]  /*16690*/  FMUL.FTZ R60, R60, R10.reuse ;  /* 0x0000000a3c3c7220 */ /* 0x080fe20000410000 */
[----:B------:R-:W-:Y:S02]  /*166a0*/  R2UR UR18, R154 ;  /* 0x000000009a1272ca */ /* 0x000fe400000e0000 */
[----:B------:R-:W-:Y:S01]  /*166b0*/  IADD3 R154, R11, 0x402, RZ ;  /* 0x000004020b9a7810 */ /* 0x000fe20007ffe0ff */
[-C--:B------:R-:W-:Y:S01]  /*166c0*/  FMUL.FTZ R61, R61, R10.reuse ;  /* 0x0000000a3d3d7220 */ /* 0x080fe20000410000 */
[----:B------:R-:W-:Y:S01]  /*166d0*/  R2UR UR42, R156 ;  /* 0x000000009c2a72ca */ /* 0x000fe200000e0000 */
[C---:B------:R-:W-:Y:S01]  /*166e0*/  VIADD R156, R11.reuse, 0x602 ;  /* 0x000006020b9c7836 */ /* 0x040fe20000000000 */
[----:B------:R-:W-:Y:S01]  /*166f0*/  R2UR UR34, R154 ;  /* 0x000000009a2272ca */ /* 0x000fe200000e0000 */
[-C--:B------:R-:W-:Y:S01]  /*16700*/  FMUL.FTZ R64, R64, R10.reuse ;  /* 0x0000000a40407220 */ /* 0x080fe20000410000 */
[----:B------:R-:W-:Y:S01]  /*16710*/  R2UR UR46, R152 ;  /* 0x00000000982e72ca */ /* 0x000fe200000e0000 */
[C---:B------:R-:W-:Y:S01]  /*16720*/  VIADD R152, R11.reuse, 0x606 ;  /* 0x000006060b987836 */ /* 0x040fe20000000000 */
[----:B------:R-:W-:Y:S01]  /*16730*/  IADD3 R154, R11, 0x604, RZ ;  /* 0x000006040b9a7810 */ /* 0x000fe20007ffe0ff */
        /* <DEDUP_REMOVED lines=44> */
[----:B------:R-:W4:Y:S01]  /*16a00*/  LDL.64 R10, [R1+0x20] ;  /* 0x00002000010a7983 */ /* 0x000f220000100a00 */
        /* <DEDUP_REMOVED lines=63> */
[C---:B------:R-:W-:Y:S01]  /*16e00*/  R2UR UR5, R153.reuse ;  /* 0x00000000990572ca */ /* 0x040fe200000e0000 */
[----:B------:R-:W4:Y:S01]  /*16e10*/  LDL.LU R0, [R1+0x4] ;  /* 0x0000040001007983 */ /* 0x000f220000300800 */
[----:B------:R-:W-:Y:S01]  /*16e20*/  MOV R228, UR10 ;  /* 0x0000000a00e47c02 */ /* 0x000fe20008000f00 */
[----:B------:R-:W-:Y:S01]  /*16e30*/  UMOV UR10, UR4 ;  /* 0x00000004000a7c82 */ /* 0x000fe20008000000 */
[----:B------:R-:W-:Y:S01]  /*16e40*/  R2UR UR7, R153 ;  /* 0x00000000990772ca */ /* 0x000fe200000e0000 */
[----:B------:R-:W-:Y:S01]  /*16e50*/  IMAD.MOV.U32 R157, RZ, RZ, 0x40000040 ;  /* 0x40000040ff9d7424 */ /* 0x000fe200078e00ff */
[----:B------:R-:W-:-:S02]  /*16e60*/  R2UR UR4, R6 ;  /* 0x00000000060472ca */ /* 0x000fc400000e0000 */
[----:B------:R-:W-:-:S05]  /*16e70*/  R2UR UR9, R153 ;  /* 0x00000000990972ca */ /* 0x000fca00000e0000 */
[----:B------:R-:W-:Y:S01]  /*16e80*/  UMOV UR11, UR5 ;  /* 0x00000005000b7c82 */ /* 0x000fe20008000000 */
[----:B------:R-:W-:Y:S02]  /*16e90*/  R2UR UR5, R7 ;  /* 0x00000000070572ca */ /* 0x000fe400000e0000 */
[----:B------:R-:W-:Y:S02]  /*16ea0*/  R2UR UR15, R153 ;  /* 0x00000000990f72ca */ /* 0x000fe400000e0000 */
[----:B------:R-:W-:Y:S02]  /*16eb0*/  R2UR UR19, R155 ;  /* 0x000000009b1372ca */ /* 0x000fe400000e0000 */
[----:B------:R-:W-:Y:S02]  /*16ec0*/  R2UR UR23, R157 ;  /* 0x000000009d1772ca */ /* 0x000fe400000e0000 */
[----:B------:R-:W-:Y:S02]  /*16ed0*/  R2UR UR27, R153 ;  /* 0x00000000991b72ca */ /* 0x000fe400000e0000 */
[----:B------:R-:W-:-:S02]  /*16ee0*/  R2UR UR31, R157 ;  /* 0x000000009d1f72ca */ /* 0x000fc400000e0000 */
        /* <DEDUP_REMOVED lines=10> */
[----:B------:R-:W-:-:S06]  /*16f90*/  WARPGROUP.ARRIVE ;  /* 0x00000000000079c5 */ /* 0x000fcc0000000000 */
[----:B------:R-:W-:Y:S01]  /*16fa0*/  HGMMA.64x64x16.F32 R152, gdesc[UR4], RZ, !UPT, gsb0 ;  /* 0x00e00000049879f0 */ /* 0x000fe2000c0008ff */
[----:B------:R-:W-:Y:S01]  /*16fb0*/  UMOV UR6, UR8 ;  /* 0x0000000800067c82 */ /* 0x000fe20008000000 */
[----:B------:R-:W-:Y:S01]  /*16fc0*/  UMOV UR7, UR9 ;  /* 0x0000000900077c82 */ /* 0x000fe20008000000 */
[----:B--2---:R-:W-:Y:S02]  /*16fd0*/  R2UR UR8, R18 ;  /* 0x00000000120872ca */ /* 0x004fe400000e0000 */
[----:B------:R-:W-:Y:S01]  /*16fe0*/  R2UR UR9, R19 ;  /* 0x00000000130972ca */ /* 0x000fe200000e0000 */
[----:B------:R-:W-:Y:S02]  /*16ff0*/  WARPGROUP.DEPBAR.LE gsb0, 0x0 ;  /* 0x00008000000079c5 */ /* 0x000fe40000010000 */
[----:B------:R-:W-:Y:S01]  /*17000*/  WARPGROUP.ARRIVE ;  /* 0x00000000000079c5 */ /* 0x000fe20000000000 */
[----:B------:R-:W-:Y:S01]  /*17010*/  R2UR UR4, R16 ;  /* 0x00000000100472ca */ /* 0x000fe200000e0000 */
[----:B------:R0:W5:Y:S08]  /*17020*/  LDL.LU.64 R18, [R1+0xf8] ;  /* 0x0000f80001127983 */ /* 0x0001700000300a00 */
[----:B------:R-:W-:Y:S01]  /*17030*/  HGMMA.64x64x16.F32 R152, gdesc[UR8], R152, gsb0 ;  /* 0x00e00000089879f0 */ /* 0x000fe20008000898 */
[----:B------:R-:W-:-:S02]  /*17040*/  R2UR UR5, R17 ;  /* 0x00000000110572ca */ /* 0x000fc400000e0000 */
[----:B------:R-:W-:Y:S01]  /*17050*/  R2UR UR10, R228 ;  /* 0x00000000e40a72ca */ /* 0x000fe200000e0000 */
[----:B------:R0:W5:Y:S01]  /*17060*/  LDL.LU.64 R16, [R1+0xf0] ;  /* 0x0000f00001107983 */ /* 0x0001620000300a00 */
[----:B------:R-:W-:Y:S02]  /*17070*/  WARPGROUP.DEPBAR.LE gsb0, 0x0 ;  /* 0x00008000000079c5 */ /* 0x000fe40000010000 */
[----:B------:R-:W-:-:S07]  /*17080*/  WARPGROUP.ARRIVE ;  /* 0x00000000000079c5 */ /* 0x000fce0000000000 */
[----:B------:R-:W-:Y:S01]  /*17090*/  HGMMA.64x64x16.F32 R152, gdesc[UR4], R152, gsb0 ;  /* 0x00e00000049879f0 */ /* 0x000fe20008000898 */
[----:B---3--:R-:W-:Y:S02]  /*170a0*/  R2UR UR8, R4 ;  /* 0x00000000040872ca */ /* 0x008fe400000e0000 */
[----:B------:R-:W-:Y:S02]  /*170b0*/  R2UR UR9, R5 ;  /* 0x00000000050972ca */ /* 0x000fe400000e0000 */
[----:B----4-:R-:W-:Y:S01]  /*170c0*/  R2UR UR12, R2 ;  /* 0x00000000020c72ca */ /* 0x010fe200000e0000 */
[----:B------:R0:W5:Y:S01]  /*170d0*/  LDL.LU.64 R4, [R1+0xe8] ;  /* 0x0000e80001047983 */ /* 0x0001620000300a00 */
[----:B------:R-:W-:Y:S01]  /*170e0*/  R2UR UR11, R0 ;  /* 0x00000000000b72ca */ /* 0x000fe200000e0000 */
[----:B------:R-:W-:Y:S02]  /*170f0*/  WARPGROUP.DEPBAR.LE gsb0, 0x0 ;  /* 0x00008000000079c5 */ /* 0x000fe40000010000 */
[----:B------:R-:W-:-:S10]  /*17100*/  WARPGROUP.ARRIVE ;  /* 0x00000000000079c5 */ /* 0x000fd40000000000 */
[----:B------:R-:W-:Y:S01]  /*17110*/  HGMMA.64x64x16.F32 R152, gdesc[UR8], R152, gsb0 ;  /* 0x00e00000089879f0 */ /* 0x000fe20008000898 */
[----:B------:R-:W-:Y:S02]  /*17120*/  R2UR UR13, R3 ;  /* 0x00000000030d72ca */ /* 0x000fe400000e0000 */
[----:B------:R-:W-:Y:S01]  /*17130*/  R2UR UR16, R10 ;  /* 0x000000000a1072ca */ /* 0x000fe200000e0000 */
[----:B------:R0:W5:Y:S01]  /*17140*/  LDL.LU.64 R2, [R1+0xe0] ;  /* 0x0000e00001027983 */ /* 0x0001620000300a00 */
[----:B------:R-:W-:Y:S02]  /*17150*/  WARPGROUP.DEPBAR.LE gsb0, 0x0 ;  /* 0x00008000000079c5 */ /* 0x000fe40000010000 */
[----:B------:R-:W-:-:S07]  /*17160*/  WARPGROUP.ARRIVE ;  /* 0x00000000000079c5 */ /* 0x000fce0000000000 */
[----:B------:R-:W-:Y:S01]  /*17170*/  HGMMA.64x64x16.F32 R152, gdesc[UR12], R152, gsb0 ;  /* 0x00e000000c9879f0 */ /* 0x000fe20008000898 */
[----:B------:R-:W-:Y:S02]  /*17180*/  R2UR UR17, R11 ;  /* 0x000000000b1172ca */ /* 0x000fe400000e0000 */
[----:B------:R-:W-:Y:S02]  /*17190*/  WARPGROUP.DEPBAR.LE gsb0, 0x0 ;  /* 0x00008000000079c5 */ /* 0x000fe40000010000 */
[----:B------:R-:W-:-:S09]  /*171a0*/  WARPGROUP.ARRIVE ;  /* 0x00000000000079c5 */ /* 0x000fd20000000000 */
[----:B------:R-:W-:Y:S01]  /*171b0*/  HGMMA.64x64x16.F32 R152, gdesc[UR16], R152, gsb0 ;  /* 0x00e00000109879f0 */ /* 0x000fe20008000898 */
[----:B------:R-:W-:Y:S02]  /*171c0*/  R2UR UR20, R216 ;  /* 0x00000000d81472ca */ /* 0x000fe400000e0000 */
[----:B------:R-:W-:Y:S01]  /*171d0*/  R2UR UR21, R217 ;  /* 0x00000000d91572ca */ /* 0x000fe200000e0000 */
[----:B------:R-:W-:Y:S02]  /*171e0*/  WARPGROUP.DEPBAR.LE gsb0, 0x0 ;  /* 0x00008000000079c5 */ /* 0x000fe40000010000 */
[----:B------:R-:W-:-:S10]  /*171f0*/  WARPGROUP.ARRIVE ;  /* 0x00000000000079c5 */ /* 0x000fd40000000000 */
        /* <DEDUP_REMOVED lines=49> */
.L_x_1760:
[----:B------:R-:W-:Y:S01]  /*17510*/  SHF.L.U32 R0, R218, 0x1f, RZ ;  /* 0x0000001fda007819 */ /* 0x000fe200000006ff */
[----:B-----5:R-:W-:-:S04]  /*17520*/  IMAD R218, R202, 0x8, R17 ;  /* 0x00000008cada7824 */ /* 0x020fc800078e0211 */
[----:B------:R0:W1:Y:S01]  /*17530*/  SYNCS.PHASECHK.TRANS64.TRYWAIT P1, [R218+URZ+0x30850], R0 ;  /* 0x03085000da0075a7 */ /* 0x000062000802017f */
[----:B------:R-:W-:Y:S05]  /*17540*/  @!P0 BRA `(.L_x_1761) ;  /* 0x0000000000048947 */ /* 0x000fea0003800000 */
[----:B------:R-:W-:Y:S01]  /*17550*/  BPT.TRAP 0x1 ;  /* 0x000000040000795c */ /* 0x000fe20000300000 */
.L_x_1761:
[----:B------:R-:W-:Y:S04]  /*17560*/  BSSY B2, `(.L_x_1762) ;  /* 0x0000004000027945 */ /* 0x000fe80003800000 */
[----:B-1----:R-:W-:Y:S05]  /*17570*/  @P1 BRA `(.L_x_1763) ;  /* 0x0000000000081947 */ /* 0x002fea0003800000 */
[----:B------:R-:W1:Y:S02]  /*17580*/  SYNCS.PHASECHK.TRANS64.TRYWAIT P1, [R218+URZ+0x30850], R0 ;  /* 0x03085000da0075a7 */ /* 0x000e64000802017f */
[----:B-1----:R-:W-:Y:S05]  /*17590*/  @!P1 BRA `(.L_x_1764) ;  /* 0x0000017400489947 */ /* 0x002fea0003800000 */
.L_x_1763:
[----:B------:R-:W-:Y:S05]  /*175a0*/  BSYNC B2 ;  /* 0x0000000000027941 */ /* 0x000fea0003800000 */
.L_x_1762:
[----:B01----:R-:W-:Y:S01]  /*175b0*/  VIADD R0, R17, 0x400 ;  /* 0x0000040011007836 */ /* 0x003fe20000000000 */
[----:B------:R-:W-:Y:S01]  /*175c0*/  MOV R11, 0x40000040 ;  /* 0x40000040000b7802 */ /* 0x000fe20000000f00 */
[----:B------:R-:W-:-:S03]  /*175d0*/  WARPGROUP.ARRIVE ;  /* 0x00000000000079c5 */ /* 0x000fc60000000000 */
[----:B------:R-:W-:Y:S02]  /*175e0*/  SHF.R.U32.HI R0, RZ, 0x4, R0 ;  /* 0x00000004ff007819 */ /* 0x000fe40000011600 */
[----:B------:R-:W-:Y:S01]  /*175f0*/  R2UR UR7, R11 ;  /* 0x000000000b0772ca */ /* 0x000fe200000e0000 */
[----:B------:R-:W-:Y:S01]  /*17600*/  IMAD.MOV.U32 R11, RZ, RZ, 0x40000040 ;  /* 0x40000040ff0b7424 */ /* 0x000fe200078e00ff */
[----:B------:R-:W-:-:S04]  /*17610*/  LOP3.LUT R10, R0, 0x3fff, RZ, 0xc0, !PT ;  /* 0x00003fff000a7812 */ /* 0x000fc800078ec0ff */
[----:B------:R-:W-:-:S05]  /*17620*/  LOP3.LUT R10, R10, 0x2000000, RZ, 0xfc, !PT ;  /* 0x020000000a0a7812 */ /* 0x000fca00078efcff */
[----:B------:R-:W-:-:S05]  /*17630*/  IMAD R10, R202, 0x800, R10 ;  /* 0x00000800ca0a7824 */ /* 0x000fca00078e020a */
[----:B------:R-:W-:-:S13]  /*17640*/  R2UR UR6, R10 ;  /* 0x000000000a0672ca */ /* 0x000fda00000e0000 */
[----:B------:R-:W-:Y:S03]  /*17650*/  HGMMA.64x256x16.F32 R24, R196, gdesc[UR4].tnspB, R24, gsb0 ;  /* 0x43e00004c4187df0 */ /* 0x000fe60008000818 */
[----:B------:R-:W-:Y:S02]  /*17660*/  WARPGROUP.DEPBAR.LE gsb0, 0x0 ;  /* 0x00008000000079c5 */ /* 0x000fe40000010000 */
[----:B------:R-:W-:Y:S01]  /*17670*/  VIADD R196, R10, 0x80 ;  /* 0x000000800ac47836 */ /* 0x000fe20000000000 */
[----:B------:R-:W-:Y:S01]  /*17680*/  WARPGROUP.ARRIVE ;  /* 0x00000000000079c5 */ /* 0x000fe20000000000 */
[----:B------:R-:W-:-:S03]  /*17690*/  IMAD.MOV.U32 R197, RZ, RZ, 0x40000040 ;  /* 0x40000040ffc57424 */ /* 0x000fc600078e00ff */
[----:B------:R-:W-:Y:S02]  /*176a0*/  R2UR UR6, R196 ;  /* 0x00000000c40672ca */ /* 0x000fe400000e0000 */
[----:B------:R-:W-:-:S15]  /*176b0*/  R2UR UR7, R197 ;  /* 0x00000000c50772ca */ /* 0x000fde00000e0000 */
[----:B------:R-:W-:-:S01]  /*176c0*/  NOP ;  /* 0x0000000000007918 */ /* 0x000fc20000000000 */
[----:B------:R-:W-:Y:S03]  /*176d0*/  HGMMA.64x256x16.F32 R24, R192, gdesc[UR4].tnspB, R24, gsb0 ;  /* 0x43e00004c0187df0 */ /* 0x000fe60008000818 */
[----:B------:R-:W-:Y:S02]  /*176e0*/  WARPGROUP.DEPBAR.LE gsb0, 0x0 ;  /* 0x00008000000079c5 */ /* 0x000fe40000010000 */
[C---:B------:R-:W-:Y:S01]  /*176f0*/  VIADD R192, R10.reuse, 0x100 ;  /* 0x000001000ac07836 */ /* 0x040fe20000000000 */
[----:B------:R-:W-:Y:S01]  /*17700*/  WARPGROUP.ARRIVE ;  /* 0x00000000000079c5 */ /* 0x000fe20000000000 */
[----:B------:R-:W-:Y:S01]  /*17710*/  IMAD.MOV.U32 R193, RZ, RZ, 0x40000040 ;  /* 0x40000040ffc17424 */ /* 0x000fe200078e00ff */
[----:B------:R-:W-:Y:S02]  /*17720*/  IADD3 R10, R10, 0x180, RZ ;  /* 0x000001800a0a7810 */ /* 0x000fe40007ffe0ff */
[----:B------:R-:W-:-:S02]  /*17730*/  R2UR UR6, R192 ;  /* 0x00000000c00672ca */ /* 0x000fc400000e0000 */
[----:B------:R-:W-:-:S15]  /*17740*/  R2UR UR7, R193 ;  /* 0x00000000c10772ca */ /* 0x000fde00000e0000 */
[----:B------:R-:W-:-:S01]  /*17750*/  NOP ;  /* 0x0000000000007918 */ /* 0x000fc20000000000 */
        /* <DEDUP_REMOVED lines=10> */
.L_x_1765:
[----:B------:R-:W2:Y:S01]  /*17800*/  LDL R10, [R1] ;  /* 0x00000000010a7983 */ /* 0x000ea20000100800 */
[----:B------:R-:W0:Y:S01]  /*17810*/  LDC R11, c[0x0][0x448] ;  /* 0x00011200ff0b7b82 */ /* 0x000e220000000800 */
[----:B------:R-:W-:Y:S02]  /*17820*/  ULDC UR5, c[0x0][0x9d8] ;  /* 0x0002760000057ab9 */ /* 0x000fe40000000800 */
[----:B------:R-:W3:Y:S04]  /*17830*/  LDL R184, [R1+0x5c] ;  /* 0x00005c0001b87983 */ /* 0x000ee80000100800 */
[----:B------:R-:W3:Y:S04]  /*17840*/  LDL R0, [R1+0x78] ;  /* 0x0000780001007983 */ /* 0x000ee80000100800 */
[----:B------:R-:W4:Y:S01]  /*17850*/  LDL R190, [R1+0xc] ;  /* 0x00000c0001be7983 */ /* 0x000f220000100800 */
[----:B0-----:R-:W-:-:S13]  /*17860*/  ISETP.NE.AND P1, PT, R11, 0x1, PT ;  /* 0x000000010b00780c */ /* 0x001fda0003f25270 */
[----:B------:R-:W0:Y:S01]  /*17870*/  @P1 LDC R11, c[0x0][0x44c] ;  /* 0x00011300ff0b1b82 */ /* 0x000e220000000800 */
[----:B------:R-:W-:Y:S02]  /*17880*/  VIADD R2, R2, 0x30840 ;  /* 0x0003084002027836 */ /* 0x000fe40000000000 */
        /* <DEDUP_REMOVED lines=16> */
[----:B------:R-:W-:Y:S01]  /*17990*/  LOP3.LUT P5, RZ, R16, 0x20, RZ, 0xc0, !PT ;  /* 0x0000002010ff7812 */ /* 0x000fe200078ac0ff */
        /* <DEDUP_REMOVED lines=16> */
[----:B--2---:R-:W-:-:S02]  /*17aa0*/  R2UR UR4, R10 ;  /* 0x000000000a0472ca */ /* 0x004fc400000e0000 */
[----:B------:R-:W2:Y:S01]  /*17ab0*/  @P1 LDC R10, c[0x0][0x450] ;  /* 0x00011400ff0a1b82 */ /* 0x000ea20000000800 */
[----:B---3--:R-:W-:-:S04]  /*17ac0*/  IMAD.IADD R0, R0, 0x1, R184 ;  /* 0x0000000100007824 */ /* 0x008fc800078e02b8 */
[----:B0-----:R-:W-:-:S04]  /*17ad0*/  @P1 IMAD.HI.U32 R11, R0, R11, RZ ;  /* 0x0000000b000b1227 */ /* 0x001fc800078e00ff */
[----:B------:R-:W-:Y:S01]  /*17ae0*/  FMUL.FTZ R184, R170, UR5 ;  /* 0x00000005aab87c20 */ /* 0x000fe20008410000 */
[----:B----4-:R-:W-:Y:S01]  /*17af0*/  PRMT R2, R190, 0x654, R2 ;  /* 0x00000654be027816 */ /* 0x010fe20000000002 */
[----:B------:R-:W-:Y:S01]  /*17b00*/  FMUL.FTZ R170, R171, UR5 ;  /* 0x00000005abaa7c20 */ /* 0x000fe20008410000 */
[----:B------:R-:W-:Y:S01]  /*17b10*/  FMUL.FTZ R171, R174, UR5 ;  /* 0x00000005aeab7c20 */ /* 0x000fe20008410000 */
[----:B------:R-:W-:Y:S01]  /*17b20*/  FMUL.FTZ R174, R179, UR5 ;  /* 0x00000005b3ae7c20 */ /* 0x000fe20008410000 */
[----:B--2---:R-:W-:Y:S01]  /*17b30*/  @P1 SHF.R.U32.HI R0, RZ, R10, R11 ;  /* 0x0000000aff001219 */ /* 0x004fe2000001160b */
[----:B------:R-:W-:Y:S01]  /*17b40*/  FMUL.FTZ R10, R152, UR5 ;  /* 0x00000005980a7c20 */ /* 0x000fe20008410000 */
[----:B------:R-:W-:Y:S01]  /*17b50*/  FMUL.FTZ R152, R153, UR5 ;  /* 0x0000000599987c20 */ /* 0x000fe20008410000 */
[----:B------:R0:W-:Y:S02]  /*17b60*/  SYNCS.ARRIVE.TRANS64.RED.A1T0 RZ, [R2+URZ], RZ ;  /* 0x000000ff02ff79a7 */ /* 0x0001e4000810043f */
[----:B------:R-:W2:Y:S01]  /*17b70*/  SHFL.IDX PT, R188, R0, RZ, 0x1c1f ;  /* 0x001c1fff00bc7589 */ /* 0x000ea200000e0000 */
        /* <DEDUP_REMOVED lines=10> */
[----:B0-----:R-:W-:Y:S01]  /*17c20*/  IMAD.SHL.U32 R2, R5, 0x40, RZ ;  /* 0x0000004005027824 */ /* 0x001fe200078e00ff */
[----:B------:R-:W0:Y:S01]  /*17c30*/  MUFU.TANH R10, R10 ;  /* 0x0000000a000a7308 */ /* 0x000e220000002400 */
[----:B------:R-:W-:-:S03]  /*17c40*/  ULDC UR5, c[0x0][0x9e0] ;  /* 0x0002780000057ab9 */ /* 0x000fc60000000800 */
[----:B------:R-:W-:-:S04]  /*17c50*/  IADD3 R183, -R225, 0x1, -R2 ;  /* 0x00000001e1b77810 */ /* 0x000fc80007ffe902 */
[----:B------:R-:W3:Y:S01]  /*17c60*/  MUFU.TANH R152, R152 ;  /* 0x0000009800987308 */ /* 0x000ee20000002400 */
[----:B------:R-:W-:-:S07]  /*17c70*/  IADD3 R183, -R219, R183, R220 ;  /* 0x000000b7dbb77210 */ /* 0x000fce0007ffe1dc */
[----:B------:R-:W4:Y:S01]  /*17c80*/  MUFU.TANH R11, R11 ;  /* 0x0000000b000b7308 */ /* 0x000f220000002400 */
[----:B------:R-:W-:-:S07]  /*17c90*/  IADD3 R187, R183, UR5, RZ ;  /* 0x00000005b7bb7c10 */ /* 0x000fce000fffe0ff */
        /* <DEDUP_REMOVED lines=13> */
[----:B------:R-:W-:-:S02]  /*17d70*/  VIADD R183, R183, UR4 ;  /* 0x00000004b7b77c36 */ /* 0x000fc40008000000 */
[--C-:B--2---:R-:W-:Y:S02]  /*17d80*/  IMAD.IADD R182, R187, 0x1, R188.reuse ;  /* 0x00000001bbb67824 */ /* 0x104fe400078e02bc */
[----:B------:R-:W-:Y:S01]  /*17d90*/  IMAD.IADD R181, R183, 0x1, R188 ;  /* 0x00000001b7b57824 */ /* 0x000fe200078e02bc */
[----:B-1-34-:R-:W-:Y:S06]  /*17da0*/  @!P5 BRA `(.L_x_1766) ;  /* 0x000000000060d947 */ /* 0x01afec0003800000 */
[----:B------:R-:W-:Y:S01]  /*17db0*/  IADD3 R188, -R219, R220, R188 ;  /* 0x000000dcdbbc7210 */ /* 0x000fe20007ffe1bc */
[----:B------:R-:W-:Y:S03]  /*17dc0*/  BSSY B2, `(.L_x_1767) ;  /* 0x0000012000027945 */ /* 0x000fe60003800000 */
        /* <DEDUP_REMOVED lines=11> */
.L_x_1768:
[----:B------:R-:W-:Y:S02]  /*17e80*/  ULDC UR4, c[0x0][0x9e4] ;  /* 0x0002790000047ab9 */ /* 0x000fe40000000800 */
[----:B------:R-:W-:-:S04]  /*17e90*/  MOV R189, UR4 ;  /* 0x0000000400bd7c02 */ /* 0x000fc80008000f00 */
[----:B------:R-:W-:-:S13]  /*17ea0*/  ISETP.NE.AND P1, PT, R189, 0x1, PT ;  /* 0x00000001bd00780c */ /* 0x000fda0003f25270 */
[----:B------:R-:W1:Y:S02]  /*17eb0*/  @P1 LDC.64 R160, c[0x0][0x9e8] ;  /* 0x00027a00ffa01b82 */ /* 0x000e640000000a00 */
[----:B-1----:R-:W-:-:S05]  /*17ec0*/  @P1 IMAD.HI.U32 R160, R188, R160, RZ ;  /* 0x000000a0bca01227 */ /* 0x002fca00078e00ff */
[----:B------:R-:W-:-:S07]  /*17ed0*/  @P1 SHF.R.U32.HI R188, RZ, R161, R160 ;  /* 0x000000a1ffbc1219 */ /* 0x000fce00000116a0 */
.L_x_1769:
[----:B------:R-:W-:Y:S05]  /*17ee0*/  BSYNC B2 ;  /* 0x0000000000027941 */ /* 0x000fea0003800000 */
.L_x_1767:
[----:B------:R-:W-:-:S04]  /*17ef0*/  IMAD R188, R188, R189, -R2 ;  /* 0x000000bdbcbc7224 */ /* 0x000fc800078e0a02 */
[----:B------:R-:W-:-:S05]  /*17f00*/  IMAD.IADD R188, R188, 0x1, -R225 ;  /* 0x00000001bcbc7824 */ /* 0x000fca00078e0ae1 */
[----:B------:R-:W-:Y:S02]  /*17f10*/  VIMNMX R181, R181, R188, !PT ;  /* 0x000000bcb5b57248 */ /* 0x000fe40007fe0100 */
[----:B------:R-:W-:-:S07]  /*17f20*/  VIADDMNMX R182, R188, R189, R182, PT ;  /* 0x000000bdbcb67246 */ /* 0x000fce00038001b6 */
.L_x_1766:
[----:B------:R-:W-:Y:S01]  /*17f30*/  ISETP.GT.AND P1, PT, R5, -0x1, PT ;  /* 0xffffffff0500780c */ /* 0x000fe20003f24270 */
[----:B------:R-:W1:Y:S03]  /*17f40*/  SHFL.IDX PT, R0, R0, 0x1, 0x1c1f ;  /* 0x003c1f0000007f89 */ /* 0x000e6600000e0000 */
[C---:B------:R-:W-:Y:S02]  /*17f50*/  ISETP.GT.AND P2, PT, R181.reuse, RZ, P1 ;  /* 0x000000ffb500720c */ /* 0x040fe40000f44270 */
[C---:B------:R-:W-:Y:S02]  /*17f60*/  ISETP.GT.AND P4, PT, R181.reuse, 0x1, P1 ;  /* 0x00000001b500780c */ /* 0x040fe40000f84270 */
[----:B------:R-:W-:Y:S02]  /*17f70*/  ISETP.LT.OR P3, PT, R182, 0x1, P2 ;  /* 0x00000001b600780c */ /* 0x000fe40001761670 */
[----:B------:R-:W-:-:S02]  /*17f80*/  ISETP.GT.AND P2, PT, R181, 0x8, P1 ;  /* 0x00000008b500780c */ /* 0x000fc40000f44270 */
[----:B0-----:R-:W-:Y:S02]  /*17f90*/  FSEL R10, R10, -INF , !P3 ;  /* 0xff8000000a0a7808 */ /* 0x001fe40005800000 */
[----:B------:R-:W-:Y:S02]  /*17fa0*/  ISETP.GT.AND P3, PT, R181, 0x9, P1 ;  /* 0x00000009b500780c */ /* 0x000fe40000f64270 */
[C---:B------:R-:W-:Y:S02]  /*17fb0*/  ISETP.LT.OR P4, PT, R182.reuse, 0x2, P4 ;  /* 0x00000002b600780c */ /* 0x040fe40002781670 */
[C---:B------:R-:W-:Y:S02]  /*17fc0*/  ISETP.LT.OR P2, PT, R182.reuse, 0x9, P2 ;  /* 0x00000009b600780c */ /* 0x040fe40001741670 */
[----:B------:R-:W-:Y:S02]  /*17fd0*/  ISETP.LT.OR P3, PT, R182, 0xa, P3 ;  /* 0x0000000ab600780c */ /* 0x000fe40001f61670 */
[----:B------:R-:W-:-:S02]  /*17fe0*/  FSEL R152, R152, -INF , !P4 ;  /* 0xff80000098987808 */ /* 0x000fc40006000000 */
[----:B------:R-:W-:Y:S01]  /*17ff0*/  FSEL R160, R154, -INF , !P2 ;  /* 0xff8000009aa07808 */ /* 0x000fe20005000000 */
[--C-:B-1----:R-:W-:Y:S01]  /*18000*/  IMAD.IADD R187, R187, 0x1, R0.reuse ;  /* 0x00000001bbbb7824 */ /* 0x102fe200078e0200 */
[----:B------:R-:W-:Y:S01]  /*18010*/  FSEL R161, R155, -INF , !P3 ;  /* 0xff8000009ba17808 */ /* 0x000fe20005800000 */
[----:B------:R-:W-:Y:S01]  /*18020*/  IMAD.IADD R183, R183, 0x1, R0 ;  /* 0x00000001b7b77824 */ /* 0x000fe200078e0200 */
[C---:B------:R-:W-:Y:S02]  /*18030*/  ISETP.GT.AND P4, PT, R181.reuse, 0x10, P1 ;  /* 0x00000010b500780c */ /* 0x040fe40000f84270 */
[C---:B------:R-:W-:Y:S02]  /*18040*/  ISETP.GT.AND P2, PT, R181.reuse, 0x11, P1 ;  /* 0x00000011b500780c */ /* 0x040fe40000f44270 */
[----:B------:R-:W-:Y:S02]  /*18050*/  ISETP.GT.AND P3, PT, R181, 0x18, P1 ;  /* 0x00000018b500780c */ /* 0x000fe40000f64270 */
[----:B------:R-:W-:-:S02]  /*18060*/  ISETP.LT.OR P4, PT, R182, 0x11, P4 ;  /* 0x00000011b600780c */ /* 0x000fc40002781670 */
[C---:B------:R-:W-:Y:S02]  /*18070*/  ISETP.LT.OR P2, PT, R182.reuse, 0x12, P2 ;  /* 0x00000012b600780c */ /* 0x040fe40001741670 */
[----:B------:R-:W-:Y:S02]  /*18080*/  ISETP.LT.OR P3, PT, R182, 0x19, P3 ;  /* 0x00000019b600780c */ /* 0x000fe40001f61670 */
[----:B------:R-:W-:Y:S02]  /*18090*/  FSEL R158, R158, -INF , !P4 ;  /* 0xff8000009e9e7808 */ /* 0x000fe40006000000 */
[----:B------:R-:W-:Y:S02]  /*180a0*/  FSEL R159, R159, -INF , !P2 ;  /* 0xff8000009f9f7808 */ /* 0x000fe40005000000 */
[----:B------:R-:W-:Y:S02]  /*180b0*/  FSEL R164, R164, -INF , !P3 ;  /* 0xff800000a4a47808 */ /* 0x000fe40005800000 */
[----:B------:R-:W-:-:S02]  /*180c0*/  ISETP.GT.AND P4, PT, R181, 0x19, P1 ;  /* 0x00000019b500780c */ /* 0x000fc40000f84270 */
[C---:B------:R-:W-:Y:S02]  /*180d0*/  ISETP.GT.AND P2, PT, R181.reuse, 0x20, P1 ;  /* 0x00000020b500780c */ /* 0x040fe40000f44270 */
[----:B------:R-:W-:Y:S02]  /*180e0*/  ISETP.GT.AND P3, PT, R181, 0x21, P1 ;  /* 0x00000021b500780c */ /* 0x000fe40000f64270 */
[C---:B------:R-:W-:Y:S02]  /*180f0*/  ISETP.LT.OR P4, PT, R182.reuse, 0x1a, P4 ;  /* 0x0000001ab600780c */ /* 0x040fe40002781670 */
[C---:B------:R-:W-:Y:S02]  /*18100*/  ISETP.LT.OR P2, PT, R182.reuse, 0x21, P2 ;  /* 0x00000021b600780c */ /* 0x040fe40001741670 */
[----:B------:R-:W-:Y:S02]  /*18110*/  ISETP.LT.OR P3, PT, R182, 0x22, P3 ;  /* 0x00000022b600780c */ /* 0x000fe40001f61670 */
[----:B------:R-:W-:-:S02]  /*18120*/  FSEL R165, R165, -INF , !P4 ;  /* 0xff800000a5a57808 */ /* 0x000fc40006000000 */
[----:B------:R-:W-:Y:S02]  /*18130*/  FSEL R168, R168, -INF , !P2 ;  /* 0xff800000a8a87808 */ /* 0x000fe40005000000 */
[----:B------:R-:W-:Y:S02]  /*18140*/  FSEL R169, R169, -INF , !P3 ;  /* 0xff800000a9a97808 */ /* 0x000fe40005800000 */
        /* <DEDUP_REMOVED lines=17> */
[----:B------:R-:W-:Y:S01]  /*18260*/  FSEL R180, R180, -INF , !P3 ;  /* 0xff800000b4b47808 */ /* 0x000fe20005800000 */
[----:B------:R-:W-:Y:S06]  /*18270*/  @!P5 BRA `(.L_x_1770) ;  /* 0x000000000060d947 */ /* 0x000fec0003800000 */
        /* <DEDUP_REMOVED lines=13> */
.L_x_1772:
[----:B------:R-:W-:Y:S02]  /*18350*/  ULDC UR4, c[0x0][0x9e4] ;  /* 0x0002790000047ab9 */ /* 0x000fe40000000800 */
[----:B------:R-:W-:-:S04]  /*18360*/  MOV R181, UR4 ;  /* 0x0000000400b57c02 */ /* 0x000fc80008000f00 */
[----:B------:R-:W-:-:S13]  /*18370*/  ISETP.NE.AND P2, PT, R181, 0x1, PT ;  /* 0x00000001b500780c */ /* 0x000fda0003f45270 */
[----:B------:R-:W0:Y:S02]  /*18380*/  @P2 LDC.64 R154, c[0x0][0x9e8] ;  /* 0x00027a00ff9a2b82 */ /* 0x000e240000000a00 */
[----:B0-----:R-:W-:-:S05]  /*18390*/  @P2 IMAD.HI.U32 R154, R0, R154, RZ ;  /* 0x0000009a009a2227 */ /* 0x001fca00078e00ff */
[----:B------:R-:W-:-:S07]  /*183a0*/  @P2 SHF.R.U32.HI R0, RZ, R155, R154 ;  /* 0x0000009bff002219 */ /* 0x000fce000001169a */
.L_x_1773:
[----:B------:R-:W-:Y:S05]  /*183b0*/  BSYNC B2 ;  /* 0x0000000000027941 */ /* 0x000fea0003800000 */
.L_x_1771:
[----:B------:R-:W-:-:S04]  /*183c0*/  IMAD R0, R0, R181, -R2 ;  /* 0x000000b500007224 */ /* 0x000fc800078e0a02 */
[----:B------:R-:W-:-:S05]  /*183d0*/  IMAD.IADD R0, R0, 0x1, -R225 ;  /* 0x0000000100007824 */ /* 0x000fca00078e0ae1 */
[----:B------:R-:W-:Y:S02]  /*183e0*/  VIMNMX R183, R183, R0, !PT ;  /* 0x00000000b7b77248 */ /* 0x000fe40007fe0100 */
[----:B------:R-:W-:-:S07]  /*183f0*/  VIADDMNMX R187, R0, R181, R187, PT ;  /* 0x000000b500bb7246 */ /* 0x000fce00038001bb */
.L_x_1770:
[----:B------:R-:W-:Y:S01]  /*18400*/  FMNMX.FTZ R2, R10, R4, !PT ;  /* 0x000000040a027209 */ /* 0x000fe20007810000 */
[----:B------:R-:W-:Y:S01]  /*18410*/  ULDC UR4, c[0x0][0x988] ;  /* 0x0002620000047ab9 */ /* 0x000fe20000000800 */
[----:B------:R-:W-:Y:S02]  /*18420*/  LOP3.LUT R16, R16, 0xffffdfff, RZ, 0xc0, !PT ;  /* 0xffffdfff10107812 */ /* 0x000fe400078ec0ff */
[----:B------:R-:W-:Y:S02]  /*18430*/  FMNMX.FTZ R2, R152, R2, !PT ;  /* 0x0000000298027209 */ /* 0x000fe40007810000 */
[C---:B------:R-:W-:Y:S02]  /*18440*/  ISETP.GT.AND P2, PT, R183.reuse, 0x1, P1 ;  /* 0x00000001b700780c */ /* 0x040fe40000f44270 */
[----:B------:R-:W-:Y:S02]  /*18450*/  FMNMX.FTZ R2, R160, R2, !PT ;  /* 0x00000002a0027209 */ /* 0x000fe40007810000 */
[----:B------:R-:W-:-:S02]  /*18460*/  ISETP.GT.AND P3, PT, R183, 0x8, P1 ;  /* 0x00000008b700780c */ /* 0x000fc40000f64270 */
[----:B------:R-:W-:Y:S02]  /*18470*/  FMNMX.FTZ R2, R161, R2, !PT ;  /* 0x00000002a1027209 */ /* 0x000fe40007810000 */
[----:B------:R-:W-:Y:S02]  /*18480*/  @P0 LOP3.LUT R16, R16, 0x2000, RZ, 0xfc, !PT ;  /* 0x0000200010100812 */ /* 0x000fe400078efcff */
[----:B------:R-:W-:Y:S02]  /*18490*/  FMNMX.FTZ R2, R158, R2, !PT ;  /* 0x000000029e027209 */ /* 0x000fe40007810000 */
[----:B------:R-:W-:Y:S02]  /*184a0*/  ISETP.LT.OR P2, PT, R187, 0x2, P2 ;  /* 0x00000002bb00780c */ /* 0x000fe40001741670 */
[----:B------:R-:W-:Y:S02]  /*184b0*/  FMNMX.FTZ R2, R159, R2, !PT ;  /* 0x000000029f027209 */ /* 0x000fe40007810000 */
[----:B------:R-:W-:-:S02]  /*184c0*/  ISETP.LT.OR P3, PT, R187, 0x9, P3 ;  /* 0x00000009bb00780c */ /* 0x000fc40001f61670 */
[----:B------:R-:W-:Y:S02]  /*184d0*/  FMNMX.FTZ R2, R164, R2, !PT ;  /* 0x00000002a4027209 */ /* 0x000fe40007810000 */
[----:B------:R-:W-:Y:S02]  /*184e0*/  ISETP.GT.AND P0, PT, R183, 0x21, P1 ;  /* 0x00000021b700780c */ /* 0x000fe40000f04270 */
[----:B------:R-:W-:Y:S02]  /*184f0*/  FMNMX.FTZ R2, R165, R2, !PT ;  /* 0x00000002a5027209 */ /* 0x000fe40007810000 */
[----:B------:R-:W-:Y:S02]  /*18500*/  FSEL R0, R153, -INF , !P2 ;  /* 0xff80000099007808 */ /* 0x000fe40005000000 */
[----:B------:R-:W-:Y:S02]  /*18510*/  FMNMX.FTZ R2, R168, R2, !PT ;  /* 0x00000002a8027209 */ /* 0x000fe40007810000 */
[----:B------:R-:W-:-:S02]  /*18520*/  FSEL R156, R156, -INF , !P3 ;  /* 0xff8000009c9c7808 */ /* 0x000fc40005800000 */
[----:B------:R-:W-:Y:S02]  /*18530*/  FMNMX.FTZ R2, R169, R2, !PT ;  /* 0x00000002a9027209 */ /* 0x000fe40007810000 */
[----:B------:R-:W-:Y:S02]  /*18540*/  ISETP.GT.AND P4, PT, R183, 0x9, P1 ;  /* 0x00000009b700780c */ /* 0x000fe40000f84270 */
[----:B------:R-:W-:Y:S02]  /*18550*/  FMNMX.FTZ R2, R185, R2, !PT ;  /* 0x00000002b9027209 */ /* 0x000fe40007810000 */
[C---:B------:R-:W-:Y:S02]  /*18560*/  ISETP.GT.AND P2, PT, R183.reuse, 0x10, P1 ;  /* 0x00000010b700780c */ /* 0x040fe40000f44270 */
[----:B------:R-:W-:Y:S02]  /*18570*/  FMNMX.FTZ R2, R186, R2, !PT ;  /* 0x00000002ba027209 */ /* 0x000fe40007810000 */
[----:B------:R-:W-:-:S02]  /*18580*/  ISETP.GT.AND P3, PT, R183, 0x11, P1 ;  /* 0x00000011b700780c */ /* 0x000fc40000f64270 */
[----:B------:R-:W-:Y:S02]  /*18590*/  FMNMX.FTZ R2, R175, R2, !PT ;  /* 0x00000002af027209 */ /* 0x000fe40007810000 */
[C---:B------:R-:W-:Y:S02]  /*185a0*/  ISETP.LT.OR P4, PT, R187.reuse, 0xa, P4 ;  /* 0x0000000abb00780c */ /* 0x040fe40002781670 */
[----:B------:R-:W-:Y:S02]  /*185b0*/  FMNMX.FTZ R2, R176, R2, !PT ;  /* 0x00000002b0027209 */ /* 0x000fe40007810000 */
[----:B------:R-:W-:Y:S02]  /*185c0*/  ISETP.LT.OR P2, PT, R187, 0x11, P2 ;  /* 0x00000011bb00780c */ /* 0x000fe40001741670 */
[----:B------:R-:W-:Y:S02]  /*185d0*/  FMNMX.FTZ R2, R179, R2, !PT ;  /* 0x00000002b3027209 */ /* 0x000fe40007810000 */
[----:B------:R-:W-:-:S02]  /*185e0*/  ISETP.LT.OR P3, PT, R187, 0x12, P3 ;  /* 0x00000012bb00780c */ /* 0x000fc40001f61670 */
[----:B------:R-:W-:Y:S02]  /*185f0*/  FMNMX.FTZ R2, R180, R2, !PT ;  /* 0x00000002b4027209 */ /* 0x000fe40007810000 */
[----:B------:R-:W-:Y:S02]  /*18600*/  LOP3.LUT R16, R16, 0xffff7fff, RZ, 0xc0, !PT ;  /* 0xffff7fff10107812 */ /* 0x000fe400078ec0ff */
[----:B------:R-:W-:Y:S01]  /*18610*/  FSEL R157, R157, -INF , !P4 ;  /* 0xff8000009d9d7808 */ /* 0x000fe20006000000 */
[----:B------:R-:W0:Y:S01]  /*18620*/  SHFL.BFLY PT, R153, R2, 0x2, 0x1f ;  /* 0x0c401f0002997f89 */ /* 0x000e2200000e0000 */
[----:B------:R-:W-:Y:S02]  /*18630*/  FSEL R162, R162, -INF , !P2 ;  /* 0xff800000a2a27808 */ /* 0x000fe40005000000 */
[----:B------:R-:W-:Y:S02]  /*18640*/  FSEL R163, R163, -INF , !P3 ;  /* 0xff800000a3a37808 */ /* 0x000fe40005800000 */
[----:B------:R-:W-:-:S02]  /*18650*/  ISETP.GT.AND P4, PT, R183, 0x18, P1 ;  /* 0x00000018b700780c */ /* 0x000fc40000f84270 */
[C---:B------:R-:W-:Y:S02]  /*18660*/  ISETP.GT.AND P2, PT, R183.reuse, 0x19, P1 ;  /* 0x00000019b700780c */ /* 0x040fe40000f44270 */
[C---:B------:R-:W-:Y:S02]  /*18670*/  ISETP.GT.AND P3, PT, R183.reuse, 0x20, P1 ;  /* 0x00000020b700780c */ /* 0x040fe40000f64270 */
[----:B------:R-:W-:Y:S02]  /*18680*/  @P0 LOP3.LUT R16, R16, 0x8000, RZ, 0xfc, !PT ;  /* 0x0000800010100812 */ /* 0x000fe400078efcff */
[----:B------:R-:W-:Y:S02]  /*18690*/  ISETP.GT.AND P0, PT, R183, RZ, P1 ;  /* 0x000000ffb700720c */ /* 0x000fe40000f04270 */
[C---:B------:R-:W-:Y:S02]  /*186a0*/  ISETP.LT.OR P4, PT, R187.reuse, 0x19, P4 ;  /* 0x00000019bb00780c */ /* 0x040fe40002781670 */
[----:B------:R-:W-:-:S02]  /*186b0*/  ISETP.LT.OR P2, PT, R187, 0x1a, P2 ;  /* 0x0000001abb00780c */ /* 0x000fc40001741670 */
[----:B------:R-:W-:Y:S02]  /*186c0*/  ISETP.LT.OR P3, PT, R187, 0x21, P3 ;  /* 0x00000021bb00780c */ /* 0x000fe40001f61670 */
[----:B------:R-:W-:Y:S02]  /*186d0*/  FSEL R166, R166, -INF , !P4 ;  /* 0xff800000a6a67808 */ /* 0x000fe40006000000 */
[----:B------:R-:W-:Y:S02]  /*186e0*/  FSEL R167, R167, -INF , !P2 ;  /* 0xff800000a7a77808 */ /* 0x000fe40005000000 */
[----:B------:R-:W-:Y:S02]  /*186f0*/  FSEL R184, R184, -INF , !P3 ;  /* 0xff800000b8b87808 */ /* 0x000fe40005800000 */
[C---:B------:R-:W-:Y:S02]  /*18700*/  ISETP.GT.AND P2, PT, R183.reuse, 0x28, P1 ;  /* 0x00000028b700780c */ /* 0x040fe40000f44270 */
[----:B------:R-:W-:-:S02]  /*18710*/  ISETP.GT.AND P3, PT, R183, 0x29, P1 ;  /* 0x00000029b700780c */ /* 0x000fc40000f64270 */
[C---:B------:R-:W-:Y:S02]  /*18720*/  ISETP.GT.AND P4, PT, R183.reuse, 0x30, P1 ;  /* 0x00000030b700780c */ /* 0x040fe40000f84270 */
[C---:B------:R-:W-:Y:S02]  /*18730*/  ISETP.GT.AND P5, PT, R183.reuse, 0x31, P1 ;  /* 0x00000031b700780c */ /* 0x040fe40000fa4270 */
[C---:B------:R-:W-:Y:S02]  /*18740*/  ISETP.GT.AND P6, PT, R183.reuse, 0x38, P1 ;  /* 0x00000038b700780c */ /* 0x040fe40000fc4270 */
[----:B------:R-:W-:Y:S02]  /*18750*/  LOP3.LUT R16, R16, 0xfffffff7, RZ, 0xc0, !PT ;  /* 0xfffffff710107812 */ /* 0x000fe400078ec0ff */
[----:B------:R-:W-:Y:S02]  /*18760*/  ISETP.GT.AND P1, PT, R183, 0x39, P1 ;  /* 0x00000039b700780c */ /* 0x000fe40000f24270 */
[----:B------:R-:W-:-:S02]  /*18770*/  @P0 LOP3.LUT R16, R16, 0x8, RZ, 0xfc, !PT ;  /* 0x0000000810100812 */ /* 0x000fc400078efcff */
[----:B0-----:R-:W-:Y:S02]  /*18780*/  FMNMX.FTZ R153, R2, R153, !PT ;  /* 0x0000009902997209 */ /* 0x001fe40007810000 */
[C---:B------:R-:W-:Y:S02]  /*18790*/  LOP3.LUT P0, RZ, R16.reuse, 0x8000, RZ, 0xc0, !PT ;  /* 0x0000800010ff7812 */ /* 0x040fe4000780c0ff */
[----:B------:R-:W-:Y:S01]  /*187a0*/  LOP3.LUT R16, R16, 0xfffffffd, RZ, 0xc0, !PT ;  /* 0xfffffffd10107812 */ /* 0x000fe200078ec0ff */
[----:B------:R-:W0:Y:S01]  /*187b0*/  SHFL.BFLY PT, R2, R153, 0x1, 0x1f ;  /* 0x0c201f0099027f89 */ /* 0x000e2200000e0000 */
[C---:B------:R-:W-:Y:S02]  /*187c0*/  ISETP.LT.OR P0, PT, R187.reuse, 0x22, P0 ;  /* 0x00000022bb00780c */ /* 0x040fe40000701670 */
[----:B------:R-:W-:Y:S02]  /*187d0*/  ISETP.LT.OR P4, PT, R187, 0x31, P4 ;  /* 0x00000031bb00780c */ /* 0x000fe40002781670 */
[----:B------:R-:W-:-:S02]  /*187e0*/  @P1 LOP3.LUT R16, R16, 0x2, RZ, 0xfc, !PT ;  /* 0x0000000210101812 */ /* 0x000fc400078efcff */
[C---:B------:R-:W-:Y:S02]  /*187f0*/  ISETP.LT.OR P5, PT, R187.reuse, 0x32, P5 ;  /* 0x00000032bb00780c */ /* 0x040fe40002fa1670 */
[C---:B------:R-:W-:Y:S02]  /*18800*/  LOP3.LUT P1, RZ, R16.reuse, 0x8, RZ, 0xc0, !PT ;  /* 0x0000000810ff7812 */ /* 0x040fe4000782c0ff */
[----:B------:R-:W-:Y:S02]  /*18810*/  LOP3.LUT R16, R16, 0xffffffef, RZ, 0xc0, !PT ;  /* 0xffffffef10107812 */ /* 0x000fe400078ec0ff */
[----:B------:R-:W-:Y:S02]  /*18820*/  ISETP.LT.OR P1, PT, R187, 0x1, P1 ;  /* 0x00000001bb00780c */ /* 0x000fe40000f21670 */
[----:B------:R-:W-:Y:S02]  /*18830*/  @P0 LOP3.LUT R16, R16, 0x10, RZ, 0xfc, !PT ;  /* 0x0000001010100812 */ /* 0x000fe400078efcff */
[----:B------:R-:W-:-:S02]  /*18840*/  FSEL R11, R11, -INF , !P1 ;  /* 0xff8000000b0b7808 */ /* 0x000fc40004800000 */
[----:B------:R-:W-:Y:S02]  /*18850*/  ISETP.LT.OR P0, PT, R187, 0x29, P2 ;  /* 0x00000029bb00780c */ /* 0x000fe40001701670 */
[----:B------:R-:W-:Y:S02]  /*18860*/  FMNMX.FTZ R155, R11, R3, !PT ;  /* 0x000000030b9b7209 */ /* 0x000fe40007810000 */
[----:B------:R-:W-:Y:S02]  /*18870*/  LOP3.LUT P2, RZ, R16, 0x2, RZ, 0xc0, !PT ;  /* 0x0000000210ff7812 */ /* 0x000fe4000784c0ff */
[----:B------:R-:W-:Y:S02]  /*18880*/  FMNMX.FTZ R155, R0, R155, !PT ;  /* 0x0000009b009b7209 */ /* 0x000fe40007810000 */
[----:B------:R-:W-:Y:S02]  /*18890*/  LOP3.LUT R16, R16, 0xfffffffb, RZ, 0xc0, !PT ;  /* 0xfffffffb10107812 */ /* 0x000fe400078ec0ff */
[----:B0-----:R-:W-:-:S02]  /*188a0*/  FMNMX.FTZ R153, R153, R2, !PT ;  /* 0x0000000299997209 */ /* 0x001fc40007810000 */
[----:B------:R-:W-:Y:S02]  /*188b0*/  FMNMX.FTZ R155, R156, R155, !PT ;  /* 0x0000009b9c9b7209 */ /* 0x000fe40007810000 */
[----:B------:R-:W-:Y:S02]  /*188c0*/  @P0 LOP3.LUT R16, R16, 0x4, RZ, 0xfc, !PT ;  /* 0x0000000410100812 */ /* 0x000fe400078efcff */
[----:B------:R-:W-:Y:S02]  /*188d0*/  ISETP.LT.OR P0, PT, R187, 0x2a, P3 ;  /* 0x0000002abb00780c */ /* 0x000fe40001f01670 */
[----:B------:R-:W-:Y:S02]  /*188e0*/  FSETP.NEU.FTZ.AND P3, PT, R153, -INF , PT ;  /* 0xff8000009900780b */ /* 0x000fe40003f7d000 */
[----:B------:R-:W-:Y:S02]  /*188f0*/  FMNMX.FTZ R155, R157, R155, !PT ;  /* 0x0000009b9d9b7209 */ /* 0x000fe40007810000 */
[----:B------:R-:W-:-:S02]  /*18900*/  FSEL R2, R153, RZ, P3 ;  /* 0x000000ff99027208 */ /* 0x000fc40001800000 */
[----:B------:R-:W-:Y:S02]  /*18910*/  FMNMX.FTZ R155, R162, R155, !PT ;  /* 0x0000009ba29b7209 */ /* 0x000fe40007810000 */
[----:B------:R-:W-:Y:S01]  /*18920*/  LOP3.LUT R16, R16, 0xffffbfff, RZ, 0xc0, !PT ;  /* 0xffffbfff10107812 */ /* 0x000fe200078ec0ff */
[----:B------:R-:W-:Y:S01]  /*18930*/  FADD.FTZ R4, -R2, R4 ;  /* 0x0000000402047221 */ /* 0x000fe20000010100 */
[----:B------:R-:W-:Y:S01]  /*18940*/  FMNMX.FTZ R155, R163, R155, !PT ;  /* 0x0000009ba39b7209 */ /* 0x000fe20007810000 */
[----:B------:R-:W-:Y:S01]  /*18950*/  IMAD.U32 R2, RZ, RZ, UR4 ;  /* 0x00000004ff027e24 */ /* 0x000fe2000f8e00ff */
[----:B------:R-:W-:Y:S02]  /*18960*/  @P0 LOP3.LUT R16, R16, 0x4000, RZ, 0xfc, !PT ;  /* 0x0000400010100812 */ /* 0x000fe400078efcff */
[----:B------:R-:W-:Y:S01]  /*18970*/  FMNMX.FTZ R155, R166, R155, !PT ;  /* 0x0000009ba69b7209 */ /* 0x000fe20007810000 */
[----:B------:R-:W-:Y:S01]  /*18980*/  FMUL.FTZ R154, R153, R2 ;  /* 0x00000002999a7220 */ /* 0x000fe20000410000 */
[----:B------:R-:W-:-:S02]  /*18990*/  LOP3.LUT P0, RZ, R16, 0x10, RZ, 0xc0, !PT ;  /* 0x0000001010ff7812 */ /* 0x000fc4000780c0ff */
[----:B------:R-:W-:Y:S02]  /*189a0*/  FMNMX.FTZ R155, R167, R155, !PT ;  /* 0x0000009ba79b7209 */ /* 0x000fe40007810000 */
[----:B------:R-:W-:Y:S02]  /*189b0*/  FSEL R154, R154, RZ, P3 ;  /* 0x000000ff9a9a7208 */ /* 0x000fe40001800000 */
[----:B------:R-:W-:Y:S02]  /*189c0*/  LOP3.LUT P3, RZ, R16, 0x4, RZ, 0xc0, !PT ;  /* 0x0000000410ff7812 */ /* 0x000fe4000786c0ff */
[----:B------:R-:W-:Y:S01]  /*189d0*/  FSEL R170, R170, -INF , !P0 ;  /* 0xff800000aaaa7808 */ /* 0x000fe20004000000 */
[-CC-:B------:R-:W-:Y:S01]  /*189e0*/  FFMA.FTZ R10, R10, R2.reuse, -R154.reuse ;  /* 0x000000020a0a7223 */ /* 0x180fe2000001089a */
[----:B------:R-:W-:Y:S01]  /*189f0*/  FMNMX.FTZ R155, R184, R155, !PT ;  /* 0x0000009bb89b7209 */ /* 0x000fe20007810000 */
[-CC-:B------:R-:W-:Y:S01]  /*18a00*/  FFMA.FTZ R152, R152, R2.reuse, -R154.reuse ;  /* 0x0000000298987223 */ /* 0x180fe2000001089a */
[----:B------:R-:W-:Y:S01]  /*18a10*/  LOP3.LUT P0, RZ, R16, 0x4000, RZ, 0xc0, !PT ;  /* 0x0000400010ff7812 */ /* 0x000fe2000780c0ff */
[-CC-:B------:R-:W-:Y:S01]  /*18a20*/  FFMA.FTZ R160, R160, R2.reuse, -R154.reuse ;  /* 0x00000002a0a07223 */ /* 0x180fe2000001089a */
[----:B------:R-:W-:Y:S01]  /*18a30*/  FSEL R171, R171, -INF , !P3 ;  /* 0xff800000abab7808 */ /* 0x000fe20005800000 */
[-CC-:B------:R-:W-:Y:S01]  /*18a40*/  FFMA.FTZ R161, R161, R2.reuse, -R154.reuse ;  /* 0x00000002a1a17223 */ /* 0x180fe2000001089a */
[----:B------:R-:W-:Y:S01]  /*18a50*/  FMNMX.FTZ R155, R170, R155, !PT ;  /* 0x0000009baa9b7209 */ /* 0x000fe20007810000 */
        /* <DEDUP_REMOVED lines=9> */
[----:B------:R-:W-:Y:S01]  /*18af0*/  ISETP.LT.OR P6, PT, R187, 0x39, P6 ;  /* 0x00000039bb00780c */ /* 0x000fe200037c1670 */
        /* <DEDUP_REMOVED lines=11> */
[----:B------:R-:W-:Y:S01]  /*18bb0*/  FSEL R178, R178, -INF , !P2 ;  /* 0xff800000b2b27808 */ /* 0x000fe20005000000 */
[----:B------:R-:W-:Y:S01]  /*18bc0*/  FFMA.FTZ R154, R180, R2, -R154 ;  /* 0x00000002b49a7223 */ /* 0x000fe2000001089a */
[----:B------:R-:W-:Y:S01]  /*18bd0*/  FMNMX.FTZ R155, R177, R155, !PT ;  /* 0x0000009bb19b7209 */ /* 0x000fe20007810000 */
[----:B------:R-:W-:Y:S01]  /*18be0*/  MUFU.EX2 R196, R10 ;  /* 0x0000000a00c47308 */ /* 0x000fe20000000800 */
[----:B------:R-:W-:-:S02]  /*18bf0*/  LOP3.LUT P0, RZ, R16, 0x2000, RZ, 0xc0, !PT ;  /* 0x0000200010ff7812 */ /* 0x000fc4000780c0ff */
[----:B------:R-:W-:-:S05]  /*18c00*/  FMNMX.FTZ R180, R178, R155, !PT ;  /* 0x0000009bb2b47209 */ /* 0x000fca0007810000 */
[----:B------:R-:W0:Y:S01]  /*18c10*/  SHFL.BFLY PT, R155, R180, 0x2, 0x1f ;  /* 0x0c401f00b49b7f89 */ /* 0x000e2200000e0000 */
[----:B------:R-:W-:Y:S08]  /*18c20*/  MUFU.EX2 R160, R160 ;  /* 0x000000a000a07308 */ /* 0x000ff00000000800 */
[----:B------:R-:W-:Y:S08]  /*18c30*/  MUFU.EX2 R161, R161 ;  /* 0x000000a100a17308 */ /* 0x000ff00000000800 */
[----:B------:R-:W-:Y:S01]  /*18c40*/  MUFU.EX2 R158, R158 ;  /* 0x0000009e009e7308 */ /* 0x000fe20000000800 */
[----:B0-----:R-:W-:-:S07]  /*18c50*/  FMNMX.FTZ R180, R180, R155, !PT ;  /* 0x0000009bb4b47209 */ /* 0x001fce0007810000 */
[----:B------:R-:W-:Y:S01]  /*18c60*/  MUFU.EX2 R159, R159 ;  /* 0x0000009f009f7308 */ /* 0x000fe20000000800 */
[----:B------:R-:W0:Y:S07]  /*18c70*/  SHFL.BFLY PT, R181, R180, 0x1, 0x1f ;  /* 0x0c201f00b4b57f89 */ /* 0x000e2e00000e0000 */
[----:B------:R0:W-:Y:S08]  /*18c80*/  MUFU.EX2 R155, R152 ;  /* 0x00000098009b7308 */ /* 0x0001f00000000800 */
[----:B------:R-:W-:Y:S08]  /*18c90*/  MUFU.EX2 R164, R164 ;  /* 0x000000a400a47308 */ /* 0x000ff00000000800 */
[----:B------:R-:W-:Y:S01]  /*18ca0*/  MUFU.EX2 R165, R165 ;  /* 0x000000a500a57308 */ /* 0x000fe20000000800 */
[----:B0-----:R-:W-:Y:S01]  /*18cb0*/  FMNMX.FTZ R152, R180, R181, !PT ;  /* 0x000000b5b4987209 */ /* 0x001fe20007810000 */
[----:B------:R-:W-:-:S03]  /*18cc0*/  FMUL.FTZ R180, R4, R2 ;  /* 0x0000000204b47220 */ /* 0x000fc60000410000 */
[----:B------:R-:W-:-:S03]  /*18cd0*/  FSETP.NEU.FTZ.AND P1, PT, R152, -INF , PT ;  /* 0xff8000009800780b */ /* 0x000fc60003f3d000 */
[----:B------:R-:W-:Y:S01]  /*18ce0*/  MUFU.EX2 R168, R168 ;  /* 0x000000a800a87308 */ /* 0x000fe20000000800 */
[----:B------:R-:W-:-:S05]  /*18cf0*/  FSEL R10, R152, RZ, P1 ;  /* 0x000000ff980a7208 */ /* 0x000fca0000800000 */
[----:B------:R-:W-:Y:S01]  /*18d00*/  FADD.FTZ R3, -R10, R3 ;  /* 0x000000030a037221 */ /* 0x000fe20000010100 */
[-C--:B------:R-:W-:Y:S01]  /*18d10*/  FMUL.FTZ R10, R152, R2.reuse ;  /* 0x00000002980a7220 */ /* 0x080fe20000410000 */
[----:B------:R-:W-:Y:S02]  /*18d20*/  MUFU.EX2 R169, R169 ;  /* 0x000000a900a97308 */ /* 0x000fe40000000800 */
[----:B------:R-:W-:Y:S02]  /*18d30*/  FMUL.FTZ R3, R3, R2 ;  /* 0x0000000203037220 */ /* 0x000fe40000410000 */
[----:B------:R-:W-:-:S04]  /*18d40*/  FSEL R4, R10, RZ, P1 ;  /* 0x000000ff0a047208 */ /* 0x000fc80000800000 */
[----:B------:R-:W0:Y:S01]  /*18d50*/  MUFU.EX2 R10, R180 ;  /* 0x000000b4000a7308 */ /* 0x000e220000000800 */
[-CC-:B------:R-:W-:Y:S01]  /*18d60*/  FFMA.FTZ R11, R11, R2.reuse, -R4.reuse ;  /* 0x000000020b0b7223 */ /* 0x180fe20000010804 */
[-CC-:B------:R-:W-:Y:S01]  /*18d70*/  FFMA.FTZ R0, R0, R2.reuse, -R4.reuse ;  /* 0x0000000200007223 */ /* 0x180fe20000010804 */
[-CC-:B------:R-:W-:Y:S01]  /*18d80*/  FFMA.FTZ R156, R156, R2.reuse, -R4.reuse ;  /* 0x000000029c9c7223 */ /* 0x180fe20000010804 */
[-CC-:B------:R-:W-:Y:S01]  /*18d90*/  FFMA.FTZ R157, R157, R2.reuse, -R4.reuse ;  /* 0x000000029d9d7223 */ /* 0x180fe20000010804 */
[-CC-:B------:R-:W-:Y:S01]  /*18da0*/  FFMA.FTZ R162, R162, R2.reuse, -R4.reuse ;  /* 0x00000002a2a27223 */ /* 0x180fe20000010804 */
[-CC-:B------:R-:W-:Y:S01]  /*18db0*/  FFMA.FTZ R163, R163, R2.reuse, -R4.reuse ;  /* 0x00000002a3a37223 */ /* 0x180fe20000010804 */
[-CC-:B------:R-:W-:Y:S01]  /*18dc0*/  FFMA.FTZ R166, R166, R2.reuse, -R4.reuse ;  /* 0x00000002a6a67223 */ /* 0x180fe20000010804 */
[----:B------:R-:W-:Y:S01]  /*18dd0*/  MUFU.EX2 R197, R0 ;  /* 0x0000000000c57308 */ /* 0x000fe20000000800 */
[-CC-:B------:R-:W-:Y:S01]  /*18de0*/  FFMA.FTZ R167, R167, R2.reuse, -R4.reuse ;  /* 0x00000002a7a77223 */ /* 0x180fe20000010804 */
[-CC-:B------:R-:W-:Y:S01]  /*18df0*/  FFMA.FTZ R184, R184, R2.reuse, -R4.reuse ;  /* 0x00000002b8b87223 */ /* 0x180fe20000010804 */
[-CC-:B------:R-:W-:Y:S01]  /*18e00*/  FFMA.FTZ R170, R170, R2.reuse, -R4.reuse ;  /* 0x00000002aaaa7223 */ /* 0x180fe20000010804 */
[-CC-:B------:R-:W-:Y:S01]  /*18e10*/  FFMA.FTZ R171, R171, R2.reuse, -R4.reuse ;  /* 0x00000002abab7223 */ /* 0x180fe20000010804 */
[-CC-:B------:R-:W-:Y:S01]  /*18e20*/  FFMA.FTZ R172, R172, R2.reuse, -R4.reuse ;  /* 0x00000002acac7223 */ /* 0x180fe20000010804 */
[-CC-:B------:R-:W-:Y:S01]  /*18e30*/  FFMA.FTZ R173, R173, R2.reuse, -R4.reuse ;  /* 0x00000002adad7223 */ /* 0x180fe20000010804 */
[-C--:B------:R-:W-:Y:S01]  /*18e40*/  FFMA.FTZ R174, R174, R2.reuse, -R4 ;  /* 0x00000002aeae7223 */ /* 0x080fe20000010804 */
[----:B------:R-:W-:Y:S01]  /*18e50*/  MUFU.EX2 R11, R11 ;  /* 0x0000000b000b7308 */ /* 0x000fe20000000800 */
[----:B0-----:R-:W-:Y:S01]  /*18e60*/  FFMA.FTZ R223, R10, R223, R196 ;  /* 0x000000df0adf7223 */ /* 0x001fe200000100c4 */
[-CC-:B------:R-:W-:Y:S01]  /*18e70*/  FFMA.FTZ R177, R177, R2.reuse, -R4.reuse ;  /* 0x00000002b1b17223 */ /* 0x180fe20000010804 */
[----:B------:R-:W-:-:S05]  /*18e80*/  FFMA.FTZ R4, R178, R2, -R4 ;  /* 0x00000002b2047223 */ /* 0x000fca0000010804 */
[----:B------:R0:W1:Y:S08]  /*18e90*/  MUFU.EX2 R0, R3 ;  /* 0x0000000300007308 */ /* 0x0000700000000800 */
[----:B------:R-:W2:Y:S01]  /*18ea0*/  MUFU.EX2 R156, R156 ;  /* 0x0000009c009c7308 */ /* 0x000ea20000000800 */
[----:B0-----:R-:W-:-:S04]  /*18eb0*/  FADD.FTZ R3, R155, R223 ;  /* 0x000000df9b037221 */ /* 0x001fc80000010000 */
[----:B------:R-:W-:-:S03]  /*18ec0*/  FADD.FTZ R3, R160, R3 ;  /* 0x00000003a0037221 */ /* 0x000fc60000010000 */
[----:B------:R-:W0:Y:S01]  /*18ed0*/  MUFU.EX2 R157, R157 ;  /* 0x0000009d009d7308 */ /* 0x000e220000000800 */
[----:B-1----:R-:W-:Y:S01]  /*18ee0*/  FFMA.FTZ R221, R0, R221, R11 ;  /* 0x000000dd00dd7223 */ /* 0x002fe2000001000b */
[----:B------:R-:W-:-:S03]  /*18ef0*/  FADD.FTZ R3, R161, R3 ;  /* 0x00000003a1037221 */ /* 0x000fc60000010000 */
[----:B------:R-:W-:Y:S01]  /*18f00*/  FADD.FTZ R178, R197, R221 ;  /* 0x000000ddc5b27221 */ /* 0x000fe20000010000 */
        /* <DEDUP_REMOVED lines=46> */
.L_x_1774:
        /* <DEDUP_REMOVED lines=12> */
[----:B------:R-:W-:Y:S01]  /*192b0*/  F2FP.F16.F32.PACK_AB R199, R157, R156 ;  /* 0x0000009c9dc7723e */ /* 0x000fe200000000ff */
[----:B0-----:R-:W-:Y:S01]  /*192c0*/  IMAD.MOV.U32 R218, RZ, RZ, R227 ;  /* 0x000000ffffda7224 */ /* 0x001fe200078e00e3 */
        /* <DEDUP_REMOVED lines=9> */
[C---:B--2---:R-:W-:Y:S01]  /*19360*/  ISETP.GT.AND P1, PT, R5.reuse, R3, PT ;  /* 0x000000030500720c */ /* 0x044fe20003f24270 */
[----:B------:R-:W-:Y:S01]  /*19370*/  VIADD R5, R5, 0xffffffff ;  /* 0xffffffff05057836 */ /* 0x000fe20000000000 */
[----:B------:R-:W-:-:S11]  /*19380*/  MOV R3, R152 ;  /* 0x0000009800037202 */ /* 0x000fd60000000f00 */
[----:B------:R-:W-:Y:S05]  /*19390*/  @P1 BRA `(.L_x_1775) ;  /* 0xffffffcc00981947 */ /* 0x000fea000383ffff */
[----:B------:R-:W-:Y:S05]  /*193a0*/  BSYNC B0 ;  /* 0x0000000000007941 */ /* 0x000fea0003800000 */
.L_x_1754:
[----:B------:R-:W-:Y:S01]  /*193b0*/  IMAD.MOV.U32 R3, RZ, RZ, R152 ;  /* 0x000000ffff037224 */ /* 0x000fe200078e0098 */
[----:B------:R-:W-:Y:S01]  /*193c0*/  MOV R4, R153 ;  /* 0x0000009900047202 */ /* 0x000fe20000000f00 */
[----:B------:R-:W-:Y:S02]  /*193d0*/  IMAD.MOV.U32 R202, RZ, RZ, R222 ;  /* 0x000000ffffca7224 */ /* 0x000fe400078e00de */
[----:B------:R-:W-:-:S07]  /*193e0*/  IMAD.MOV.U32 R218, RZ, RZ, R227 ;  /* 0x000000ffffda7224 */ /* 0x000fce00078e00e3 */
.L_x_1753:
[----:B------:R-:W-:Y:S05]  /*193f0*/  BSYNC B1 ;  /* 0x0000000000017941 */ /* 0x000fea0003800000 */
.L_x_1752:
[----:B------:R-:W2:Y:S01]  /*19400*/  LDL R152, [R1+0x5c] ;  /* 0x00005c0001987983 */ /* 0x000ea20000100800 */
[----:B------:R-:W0:Y:S01]  /*19410*/  LDC R11, c[0x0][0x448] ;  /* 0x00011200ff0b7b82 */ /* 0x000e220000000800 */
[----:B------:R-:W-:Y:S01]  /*19420*/  LOP3.LUT R16, R16, 0xffffffdf, RZ, 0xc0, !PT ;  /* 0xffffffdf10107812 */ /* 0x000fe200078ec0ff */
[----:B------:R-:W-:-:S06]  /*19430*/  ULDC UR4, c[0x0][0x9dc] ;  /* 0x0002770000047ab9 */ /* 0x000fcc0000000800 */
[----:B------:R-:W1:Y:S01]  /*19440*/  LDC R155, c[0x0][0x9e4] ;  /* 0x00027900ff9b7b82 */ /* 0x000e620000000800 */
[----:B0-----:R-:W-:-:S13]  /*19450*/  ISETP.NE.AND P1, PT, R11, 0x1, PT ;  /* 0x000000010b00780c */ /* 0x001fda0003f25270 */
[----:B------:R-:W0:Y:S01]  /*19460*/  @P1 LDC R153, c[0x0][0x44c] ;  /* 0x00011300ff991b82 */ /* 0x000e220000000800 */
[----:B------:R-:W-:-:S04]  /*19470*/  @P1 LOP3.LUT R16, R16, 0x20, RZ, 0xfc, !PT ;  /* 0x0000002010101812 */ /* 0x000fc800078efcff */
[----:B------:R-:W-:-:S03]  /*19480*/  LOP3.LUT R16, R16, 0xffffffbf, RZ, 0xc0, !PT ;  /* 0xffffffbf10107812 */ /* 0x000fc600078ec0ff */
[----:B------:R-:W3:Y:S01]  /*19490*/  @P1 LDC R11, c[0x0][0x450] ;  /* 0x00011400ff0b1b82 */ /* 0x000ee20000000800 */
[----:B--2---:R-:W-:-:S04]  /*194a0*/  VIADD R152, R152, 0x7f ;  /* 0x0000007f98987836 */ /* 0x004fc80000000000 */
[----:B0-----:R-:W-:-:S05]  /*194b0*/  @P1 IMAD.HI.U32 R153, R152, R153, RZ ;  /* 0x0000009998991227 */ /* 0x001fca00078e00ff */
[----:B---3--:R-:W-:Y:S02]  /*194c0*/  @P1 SHF.R.U32.HI R152, RZ, R11, R153 ;  /* 0x0000000bff981219 */ /* 0x008fe40000011699 */
[----:B-1----:R-:W-:Y:S02]  /*194d0*/  ISETP.GE.AND P1, PT, R155, 0x1, PT ;  /* 0x000000019b00780c */ /* 0x002fe40003f26270 */
[----:B------:R-:W-:-:S05]  /*194e0*/  IADD3 R11, R220, 0x1, -R219 ;  /* 0x00000001dc0b7810 */ /* 0x000fca0007ffe8db */
[----:B------:R-:W-:-:S05]  /*194f0*/  IMAD.IADD R152, R11, 0x1, R152 ;  /* 0x000000010b987824 */ /* 0x000fca00078e0298 */
[----:B------:R-:W-:Y:S02]  /*19500*/  IADD3 R11, R152, -UR4, RZ ;  /* 0x80000004980b7c10 */ /* 0x000fe4000fffe0ff */
[----:B------:R-:W-:Y:S01]  /*19510*/  @P1 LOP3.LUT R16, R16, 0x40, RZ, 0xfc, !PT ;  /* 0x0000004010101812 */ /* 0x000fe200078efcff */
        /* <DEDUP_REMOVED lines=12> */
.L_x_1778:
[----:B------:R-:W-:-:S13]  /*195e0*/  ISETP.NE.AND P1, PT, R155, 0x1, PT ;  /* 0x000000019b00780c */ /* 0x000fda0003f25270 */
[----:B------:R-:W0:Y:S02]  /*195f0*/  @P1 LDC.64 R152, c[0x0][0x9e8] ;  /* 0x00027a00ff981b82 */ /* 0x000e240000000a00 */
[----:B0-----:R-:W-:-:S05]  /*19600*/  @P1 IMAD.HI.U32 R152, R154, R152, RZ ;  /* 0x000000989a981227 */ /* 0x001fca00078e00ff */
[----:B------:R-:W-:-:S07]  /*19610*/  @P1 SHF.R.U32.HI R154, RZ, R153, R152 ;  /* 0x00000099ff9a1219 */ /* 0x000fce0000011698 */
.L_x_1779:
[----:B------:R-:W-:Y:S05]  /*19620*/  BSYNC B0 ;  /* 0x0000000000007941 */ /* 0x000fea0003800000 */
.L_x_1777:
[----:B------:R-:W-:-:S05]  /*19630*/  IMAD R154, R154, R155, RZ ;  /* 0x0000009b9a9a7224 */ /* 0x000fca00078e02ff */
[----:B------:R-:W-:-:S07]  /*19640*/  VIMNMX R11, R11, R154, !PT ;  /* 0x0000009a0b0b7248 */ /* 0x000fce0007fe0100 */
.L_x_1776:
[----:B------:R-:W2:Y:S01]  /*19650*/  LDL R153, [R1+0x7c] ;  /* 0x00007c0001997983 */ /* 0x000ea20000100800 */
[----:B------:R-:W-:Y:S01]  /*19660*/  VIADD R11, R11, 0x3f ;  /* 0x0000003f0b0b7836 */ /* 0x000fe20000000000 */
[----:B------:R-:W-:Y:S04]  /*19670*/  BSSY B0, `(.L_x_1780) ;  /* 0x0000268000007945 */ /* 0x000fe80003800000 */
[----:B------:R-:W-:-:S04]  /*19680*/  SHF.R.S32.HI R152, RZ, 0x1f, R11 ;  /* 0x0000001fff987819 */ /* 0x000fc8000001140b */
[----:B------:R-:W-:-:S04]  /*19690*/  LEA.HI R152, R152, R11, RZ, 0x6 ;  /* 0x0000000b98987211 */ /* 0x000fc800078f30ff */
[----:B------:R-:W-:-:S04]  /*196a0*/  SHF.R.S32.HI R152, RZ, 0x6, R152 ;  /* 0x00000006ff987819 */ /* 0x000fc80000011498 */
[----:B--2---:R-:W-:-:S04]  /*196b0*/  VIMNMX R153, R153, R152, !PT ;  /* 0x0000009899997248 */ /* 0x004fc80007fe0100 */
[----:B------:R-:W-:Y:S01]  /*196c0*/  ISETP.GE.AND P1, PT, R5, R153, PT ;  /* 0x000000990500720c */ /* 0x000fe20003f26270 */
[----:B------:R0:W-:-:S12]  /*196d0*/  STL [R1+0x58], R153 ;  /* 0x0000589901007387 */ /* 0x0001d80000100800 */
[----:B0-----:R-:W-:Y:S05]  /*196e0*/  @!P1 BRA `(.L_x_1781) ;  /* 0x0000002400809947 */ /* 0x001fea0003800000 */
[----:B------:R-:W-:Y:S01]  /*196f0*/  BSSY B1, `(.L_x_1782) ;  /* 0x000025e000017945 */ /* 0x000fe20003800000 */
[----:B------:R0:W-:Y:S01]  /*19700*/  STL [R1+0x4], R5 ;  /* 0x0000040501007387 */ /* 0x0001e20000100800 */
[----:B------:R-:W-:Y:S01]  /*19710*/  IMAD.MOV.U32 R228, RZ, RZ, R3 ;  /* 0x000000ffffe47224 */ /* 0x000fe200078e0003 */
[----:B------:R-:W-:Y:S01]  /*19720*/  MOV R11, R218 ;  /* 0x000000da000b7202 */ /* 0x000fe20000000f00 */
[----:B------:R-:W-:Y:S02]  /*19730*/  IMAD.MOV.U32 R227, RZ, RZ, R4 ;  /* 0x000000ffffe37224 */ /* 0x000fe400078e0004 */
[----:B0-----:R-:W-:-:S07]  /*19740*/  IMAD.MOV.U32 R5, RZ, RZ, R202 ;  /* 0x000000ffff057224 */ /* 0x001fce00078e00ca */
.L_x_1795:
[----:B------:R-:W-:-:S04]  /*19750*/  ISETP.NE.AND P1, PT, R5, 0x1, PT ;  /* 0x000000010500780c */ /* 0x000fc80003f25270 */
[----:B------:R-:W-:-:S04]  /*19760*/  SEL R218, RZ, 0x1, P1 ;  /* 0x00000001ffda7807 */ /* 0x000fc80000800000 */
[----:B------:R-:W-:Y:S01]  /*19770*/  LOP3.LUT R218, R11, R218, RZ, 0x3c, !PT ;  /* 0x000000da0bda7212 */ /* 0x000fe200078e3cff */
[----:B------:R-:W-:Y:S06]  /*19780*/  @!P0 BRA `(.L_x_1783) ;  /* 0x0000000000048947 */ /* 0x000fec0003800000 */
[----:B------:R-:W-:Y:S01]  /*19790*/  BPT.TRAP 0x1 ;  /* 0x000000040000795c */ /* 0x000fe20000300000 */
.L_x_1783:
[----:B------:R-:W-:Y:S01]  /*197a0*/  VIADD R202, R5, 0x1 ;  /* 0x0000000105ca7836 */ /* 0x000fe20000000000 */
[----:B------:R-:W-:-:S04]  /*197b0*/  SHF.L.U32 R2, R218, 0x1f, RZ ;  /* 0x0000001fda027819 */ /* 0x000fc800000006ff */
[----:B------:R-:W-:-:S04]  /*197c0*/  ISETP.NE.AND P1, PT, R202, 0x2, PT ;  /* 0x00000002ca00780c */ /* 0x000fc80003f25270 */
[----:B------:R-:W-:-:S05]  /*197d0*/  SEL R202, R202, RZ, P1 ;  /* 0x000000ffcaca7207 */ /* 0x000fca0000800000 */
[----:B------:R-:W-:-:S04]  /*197e0*/  IMAD R222, R202, 0x8, R17 ;  /* 0x00000008cade7824 */ /* 0x000fc800078e0211 */
[----:B------:R0:W1:Y:S01]  /*197f0*/  SYNCS.PHASECHK.TRANS64.TRYWAIT P1, [R222+URZ+0x30830], R2 ;  /* 0x03083002de0075a7 */ /* 0x000062000802017f */
[----:B------:R-:W-:Y:S05]  /*19800*/  @!P0 BRA `(.L_x_1784) ;  /* 0x0000000000048947 */ /* 0x000fea0003800000 */
[----:B------:R-:W-:Y:S01]  /*19810*/  BPT.TRAP 0x1 ;  /* 0x000000040000795c */ /* 0x000fe20000300000 */
.L_x_1784:
[----:B------:R-:W2:Y:S01]  /*19820*/  LDL R3, [R1+0x54] ;  /* 0x0000540001037983 */ /* 0x000ea20000100800 */
[----:B------:R-:W-:Y:S01]  /*19830*/  BSSY B2, `(.L_x_1785) ;  /* 0x0000007000027945 */ /* 0x000fe20003800000 */
[----:B--2---:R-:W-:-:S04]  /*19840*/  IMAD R4, R202, 0x800, R3 ;  /* 0x00000800ca047824 */ /* 0x004fc800078e0203 */
[C---:B------:R-:W-:Y:S01]  /*19850*/  VIADD R153, R4.reuse, 0x4 ;  /* 0x0000000404997836 */ /* 0x040fe20000000000 */
[----:B------:R-:W-:Y:S01]  /*19860*/  IADD3 R154, R4, 0x2, RZ ;  /* 0x00000002049a7810 */ /* 0x000fe20007ffe0ff */
[----:B-1----:R-:W-:Y:S06]  /*19870*/  @P1 BRA `(.L_x_1786) ;  /* 0x0000000000081947 */ /* 0x002fec0003800000 */
[----:B------:R-:W1:Y:S02]  /*19880*/  SYNCS.PHASECHK.TRANS64.TRYWAIT P1, [R222+URZ+0x30830], R2 ;  /* 0x03083002de0075a7 */ /* 0x000e64000802017f */
[----:B-1----:R-:W-:Y:S05]  /*19890*/  @!P1 BRA `(.L_x_1787) ;  /* 0x00000150009c9947 */ /* 0x002fea0003800000 */
.L_x_1786:
[----:B------:R-:W-:Y:S05]  /*198a0*/  BSYNC B2 ;  /* 0x0000000000027941 */ /* 0x000fea0003800000 */
.L_x_1785:
[----:B------:R-:W-:Y:S04]  /*198b0*/  STL.64 [R1+0x100], R184 ;  /* 0x000100b801007387 */ /* 0x000fe80000100a00 */
[----:B------:R-:W-:Y:S04]  /*198c0*/  STL [R1+0xf8], R5 ;  /* 0x0000f80501007387 */ /* 0x000fe80000100800 */
[----:B------:R2:W-:Y:S04]  /*198d0*/  STL.64 [R1+0xf0], R22 ;  /* 0x0000f01601007387 */ /* 0x0005e80000100a00 */
[----:B--2---:R-:W2:Y:S04]  /*198e0*/  LDL.64 R22, [R1+0x38] ;  /* 0x0000380001167983 */ /* 0x004ea80000100a00 */
[----:B------:R3:W-:Y:S04]  /*198f0*/  STL.64 [R1+0xe8], R18 ;  /* 0x0000e81201007387 */ /* 0x0007e80000100a00 */
[----:B---3--:R-:W3:Y:S04]  /*19900*/  LDL.64 R18, [R1+0x30] ;  /* 0x0000300001127983 */ /* 0x008ee80000100a00 */
[----:B------:R4:W-:Y:S04]  /*19910*/  STL.64 [R1+0xe0], R16 ;  /* 0x0000e01001007387 */ /* 0x0009e80000100a00 */
[----:B------:R-:W2:Y:S01]  /*19920*/  LDL.64 R184, [R1+0x40] ;  /* 0x0000400001b87983 */ /* 0x000ea20000100a00 */
[----:B01----:R-:W-:-:S05]  /*19930*/  IMAD.MOV.U32 R2, RZ, RZ, R4 ;  /* 0x000000ffff027224 */ /* 0x003fca00078e0004 */
[----:B------:R-:W-:Y:S02]  /*19940*/  R2UR UR6, R2 ;  /* 0x00000000020672ca */ /* 0x000fe400000e0000 */
[----:B------:R-:W-:Y:S01]  /*19950*/  MOV R2, R154 ;  /* 0x0000009a00027202 */ /* 0x000fe20000000f00 */
[----:B------:R-:W-:Y:S01]  /*19960*/  VIADD R152, R4, 0x6 ;  /* 0x0000000604987836 */ /* 0x000fe20000000000 */
[----:B----4-:R-:W4:Y:S01]  /*19970*/  LDL.64 R16, [R1+0x28] ;  /* 0x0000280001107983 */ /* 0x010f220000100a00 */
[----:B------:R-:W-:Y:S01]  /*19980*/  IMAD.MOV.U32 R3, RZ, RZ, 0x40000040 ;  /* 0x40000040ff037424 */ /* 0x000fe200078e00ff */
[----:B------:R-:W-:Y:S01]  /*19990*/  R2UR UR4, R2 ;  /* 0x00000000020472ca */ /* 0x000fe200000e0000 */
[----:B------:R-:W-:Y:S01]  /*199a0*/  IMAD.MOV.U32 R2, RZ, RZ, R153 ;  /* 0x000000ffff027224 */ /* 0x000fe200078e0099 */
[----:B------:R-:W-:Y:S01]  /*199b0*/  IADD3 R154, R4, 0x204, RZ ;  /* 0x00000204049a7810 */ /* 0x000fe20007ffe0ff */
[----:B------:R-:W-:Y:S01]  /*199c0*/  IMAD.MOV.U32 R153, RZ, RZ, 0x40000040 ;  /* 0x40000040ff997424 */ /* 0x000fe200078e00ff */
[----:B------:R-:W-:Y:S01]  /*199d0*/  R2UR UR10, R152 ;  /* 0x00000000980a72ca */ /* 0x000fe200000e0000 */
[----:B------:R-:W-:Y:S01]  /*199e0*/  VIADD R152, R4, 0x202 ;  /* 0x0000020204987836 */ /* 0x000fe20000000000 */
[----:B------:R-:W-:Y:S01]  /*199f0*/  R2UR UR8, R2 ;  /* 0x00000000020872ca */ /* 0x000fe200000e0000 */
[----:B------:R-:W-:Y:S01]  /*19a00*/  VIADD R2, R4, 0x200 ;  /* 0x0000020004027836 */ /* 0x000fe20000000000 */
[----:B------:R-:W-:Y:S01]  /*19a10*/  R2UR UR11, R153 ;  /* 0x00000000990b72ca */ /* 0x000fe200000e0000 */
[----:B------:R-:W-:Y:S01]  /*19a20*/  IMAD.MOV.U32 R155, RZ, RZ, 0x40000040 ;  /* 0x40000040ff9b7424 */ /* 0x000fe200078e00ff */
[----:B------:R-:W-:-:S02]  /*19a30*/  R2UR UR5, R3 ;  /* 0x00000000030572ca */ /* 0x000fc400000e0000 */
[----:B------:R-:W-:Y:S01]  /*19a40*/  R2UR UR14, R2 ;  /* 0x00000000020e72ca */ /* 0x000fe200000e0000 */
[----:B------:R-:W-:Y:S01]  /*19a50*/  VIADD R2, R4, 0x206 ;  /* 0x0000020604027836 */ /* 0x000fe20000000000 */
[----:B------:R-:W-:Y:S01]  /*19a60*/  R2UR UR22, R154 ;  /* 0x000000009a1672ca */ /* 0x000fe200000e0000 */
[----:B------:R-:W-:Y:S01]  /*19a70*/  VIADD R154, R4, 0x400 ;  /* 0x00000400049a7836 */ /* 0x000fe20000000000 */
[----:B------:R-:W-:Y:S01]  /*19a80*/  R2UR UR18, R152 ;  /* 0x00000000981272ca */ /* 0x000fe200000e0000 */
[----:B------:R-:W-:Y:S01]  /*19a90*/  VIADD R152, R4, 0x402 ;  /* 0x0000040204987836 */ /* 0x000fe20000000000 */
[----:B------:R-:W-:Y:S02]  /*19aa0*/  R2UR UR26, R2 ;  /* 0x00000000021a72ca */ /* 0x000fe400000e0000 */
[----:B------:R-:W-:Y:S02]  /*19ab0*/  IADD3 R2, R4, 0x404, RZ ;  /* 0x0000040404027810 */ /* 0x000fe40007ffe0ff */
[----:B------:R-:W-:Y:S01]  /*19ac0*/  R2UR UR30, R154 ;  /* 0x000000009a1e72ca */ /* 0x000fe200000e0000 */
[----:B------:R-:W-:Y:S01]  /*19ad0*/  VIADD R154, R4, 0x406 ;  /* 0x00000406049a7836 */ /* 0x000fe20000000000 */
[----:B------:R-:W-:Y:S01]  /*19ae0*/  MOV R156, UR11 ;  /* 0x0000000b009c7c02 */ /* 0x000fe20008000f00 */
[----:B------:R-:W-:Y:S01]  /*19af0*/  UMOV UR11, UR5 ;  /* 0x00000005000b7c82 */ /* 0x000fe20008000000 */
[----:B------:R-:W-:Y:S01]  /*19b00*/  MOV R5, UR10 ;  /* 0x0000000a00057c02 */ /* 0x000fe20008000f00 */
[----:B------:R-:W-:Y:S01]  /*19b10*/  UMOV UR10, UR4 ;  /* 0x00000004000a7c82 */ /* 0x000fe20008000000 */
[----:B------:R-:W-:Y:S01]  /*19b20*/  R2UR UR38, R2 ;  /* 0x00000000022672ca */ /* 0x000fe200000e0000 */
[----:B------:R-:W-:Y:S01]  /*19b30*/  VIADD R2, R4, 0x600 ;  /* 0x0000060004027836 */ /* 0x000fe20000000000 */
[----:B------:R-:W-:-:S02]  /*19b40*/  R2UR UR7, R3 ;  /* 0x00000000030772ca */ /* 0x000fc400000e0000 */
[----:B------:R-:W-:Y:S01]  /*19b50*/  R2UR UR34, R152 ;  /* 0x00000000982272ca */ /* 0x000fe200000e0000 */
[----:B------:R-:W-:Y:S01]  /*19b60*/  VIADD R152, R4, 0x604 ;  /* 0x0000060404987836 */ /* 0x000fe20000000000 */
[----:B------:R-:W-:Y:S01]  /*19b70*/  R2UR UR42, R154 ;  /* 0x000000009a2a72ca */ /* 0x000fe200000e0000 */
[----:B------:R-:W-:Y:S01]  /*19b80*/  VIADD R154, R4, 0x602 ;  /* 0x00000602049a7836 */ /* 0x000fe20000000000 */
[----:B------:R-:W-:Y:S02]  /*19b90*/  R2UR UR4, R6 ;  /* 0x00000000060472ca */ /* 0x000fe400000e0000 */
[----:B------:R-:W-:Y:S02]  /*19ba0*/  R2UR UR5, R7 ;  /* 0x00000000070572ca */ /* 0x000fe400000e0000 */
[----:B------:R-:W-:Y:S02]  /*19bb0*/  R2UR UR46, R2 ;  /* 0x00000000022e72ca */ /* 0x000fe400000e0000 */
[----:B------:R-:W-:Y:S01]  /*19bc0*/  IADD3 R2, R4, 0x606, RZ ;  /* 0x0000060604027810 */ /* 0x000fe20007ffe0ff */
[----:B------:R-:W-:Y:S01]  /*19bd0*/  IMAD.MOV.U32 R4, RZ, RZ, R156 ;  /* 0x000000ffff047224 */ /* 0x000fe200078e009c */
[----:B------:R-:W-:-:S02]  /*19be0*/  R2UR UR19, R153 ;  /* 0x00000000991372ca */ /* 0x000fc400000e0000 */
[C---:B------:R-:W-:Y:S02]  /*19bf0*/  R2UR UR23, R155.reuse ;  /* 0x000000009b1772ca */ /* 0x040fe400000e0000 */
[----:B------:R-:W-:Y:S02]  /*19c00*/  R2UR UR31, R155 ;  /* 0x000000009b1f72ca */ /* 0x000fe400000e0000 */
[----:B------:R-:W-:Y:S02]  /*19c10*/  R2UR UR35, R153 ;  /* 0x00000000992372ca */ /* 0x000fe400000e0000 */
[C---:B------:R-:W-:Y:S02]  /*19c20*/  R2UR UR43, R155.reuse ;  /* 0x000000009b2b72ca */ /* 0x040fe400000e0000 */
[----:B------:R-:W-:Y:S02]  /*19c30*/  R2UR UR50, R154 ;  /* 0x000000009a3272ca */ /* 0x000fe400000e0000 */
[----:B------:R-:W-:-:S02]  /*19c40*/  R2UR UR51, R155 ;  /* 0x000000009b3372ca */ /* 0x000fc400000e0000 */
[----:B------:R-:W-:Y:S02]  /*19c50*/  R2UR UR54, R152 ;  /* 0x00000000983672ca */ /* 0x000fe400000e0000 */
[----:B------:R-:W-:Y:S02]  /*19c60*/  R2UR UR55, R153 ;  /* 0x00000000993772ca */ /* 0x000fe400000e0000 */
[----:B------:R-:W-:Y:S01]  /*19c70*/  WARPGROUP.ARRIVE ;  /* 0x00000000000079c5 */ /* 0x000fe20000000000 */
[C---:B------:R-:W-:Y:S02]  /*19c80*/  R2UR UR9, R3.reuse ;  /* 0x00000000030972ca */ /* 0x040fe400000e0000 */
[C---:B------:R-:W-:Y:S02]  /*19c90*/  R2UR UR15, R3.reuse ;  /* 0x00000000030f72ca */ /* 0x040fe400000e0000 */
[C---:B------:R-:W-:Y:S01]  /*19ca0*/  R2UR UR27, R3.reuse ;  /* 0x00000000031b72ca */ /* 0x040fe200000e0000 */
[----:B------:R-:W-:Y:S01]  /*19cb0*/  HGMMA.64x64x16.F32 R152, gdesc[UR4], RZ, !UPT, gsb0 ;  /* 0x00e00000049879f0 */ /* 0x000fe2000c0008ff */
[----:B------:R-:W-:Y:S01]  /*19cc0*/  UMOV UR6, UR8 ;  /* 0x0000000800067c82 */ /* 0x000fe20008000000 */
[----:B------:R-:W-:-:S02]  /*19cd0*/  R2UR UR39, R3 ;  /* 0x00000000032772ca */ /* 0x000fc400000e0000 */
[----:B------:R-:W-:-:S04]  /*19ce0*/  R2UR UR47, R3 ;  /* 0x00000000032f72ca */ /* 0x000fc800000e0000 */
[----:B------:R-:W-:Y:S01]  /*19cf0*/  UMOV UR7, UR9 ;  /* 0x0000000900077c82 */ /* 0x000fe20008000000 */
[----:B------:R-:W-:Y:S02]  /*19d00*/  R2UR UR58, R2 ;  /* 0x00000000023a72ca */ /* 0x000fe400000e0000 */
[----:B------:R-:W-:Y:S02]  /*19d10*/  R2UR UR59, R3 ;  /* 0x00000000033b72ca */ /* 0x000fe400000e0000 */
[----:B------:R-:W4:Y:S01]  /*19d20*/  LDL.64 R2, [R1+0x20] ;  /* 0x0000200001027983 */ /* 0x000f220000100a00 */
[----:B------:R-:W-:Y:S02]  /*19d30*/  WARPGROUP.DEPBAR.LE gsb0, 0x0 ;  /* 0x00008000000079c5 */ /* 0x000fe40000010000 */
[----:B------:R-:W-:Y:S01]  /*19d40*/  WARPGROUP.ARRIVE ;  /* 0x00000000000079c5 */ /* 0x000fe20000000000 */
[----:B--2---:R-:W-:Y:S02]  /*19d50*/  R2UR UR8, R184 ;  /* 0x00000000b80872ca */ /* 0x004fe400000e0000 */
[----:B------:R-:W-:-:S02]  /*19d60*/  R2UR UR9, R185 ;  /* 0x00000000b90972ca */ /* 0x000fc400000e0000 */
[----:B------:R-:W-:Y:S01]  /*19d70*/  R2UR UR4, R22 ;  /* 0x00000000160472ca */ /* 0x000fe200000e0000 */
[----:B------:R0:W5:Y:S10]  /*19d80*/  LDL.LU.64 R184, [R1+0x100] ;  /* 0x0001000001b87983 */ /* 0x0001740000300a00 */
[----:B------:R-:W-:Y:S01]  /*19d90*/  HGMMA.64x64x16.F32 R152, gdesc[UR8], R152, gsb0 ;  /* 0x00e00000089879f0 */ /* 0x000fe20008000898 */
[----:B------:R-:W-:-:S02]  /*19da0*/  R2UR UR5, R23 ;  /* 0x00000000170572ca */ /* 0x000fc400000e0000 */
[----:B------:R-:W-:Y:S02]  /*19db0*/  WARPGROUP.DEPBAR.LE gsb0, 0x0 ;  /* 0x00008000000079c5 */ /* 0x000fe40000010000 */
[----:B------:R-:W-:-:S09]  /*19dc0*/  WARPGROUP.ARRIVE ;  /* 0x00000000000079c5 */ /* 0x000fd20000000000 */
[----:B------:R-:W-:Y:S01]  /*19dd0*/  HGMMA.64x64x16.F32 R152, gdesc[UR4], R152, gsb0 ;  /* 0x00e00000049879f0 */ /* 0x000fe20008000898 */
[----:B------:R-:W-:Y:S02]  /*19de0*/  R2UR UR11, R4 ;  /* 0x00000000040b72ca */ /* 0x000fe400000e0000 */
[----:B------:R-:W-:Y:S02]  /*19df0*/  R2UR UR10, R5 ;  /* 0x00000000050a72ca */ /* 0x000fe400000e0000 */
[----:B---3--:R-:W-:Y:S01]  /*19e00*/  R2UR UR8, R18 ;  /* 0x00000000120872ca */ /* 0x008fe200000e0000 */
[----:B------:R0:W5:Y:S01]  /*19e10*/  LDL.LU R5, [R1+0xf8] ;  /* 0x0000f80001057983 */ /* 0x0001620000300800 */
[----:B------:R-:W-:Y:S02]  /*19e20*/  R2UR UR9, R19 ;  /* 0x00000000130972ca */ /* 0x000fe400000e0000 */
[----:B----4-:R-:W-:Y:S01]  /*19e30*/  R2UR UR12, R16 ;  /* 0x00000000100c72ca */ /* 0x010fe200000e0000 */
[----:B------:R0:W5:Y:S01]  /*19e40*/  LDL.LU.64 R22, [R1+0xf0] ;  /* 0x0000f00001167983 */ /* 0x0001620000300a00 */
[----:B------:R-:W-:-:S02]  /*19e50*/  R2UR UR13, R17 ;  /* 0x00000000110d72ca */ /* 0x000fc400000e0000 */
[----:B------:R-:W-:Y:S01]  /*19e60*/  R2UR UR16, R2 ;  /* 0x00000000021072ca */ /* 0x000fe200000e0000 */
[----:B------:R0:W5:Y:S01]  /*19e70*/  LDL.LU.64 R18, [R1+0xe8] ;  /* 0x0000e80001127983 */ /* 0x0001620000300a00 */
[----:B------:R-:W-:Y:S02]  /*19e80*/  R2UR UR17, R3 ;  /* 0x00000000031172ca */ /* 0x000fe400000e0000 */
[----:B------:R-:W-:Y:S01]  /*19e90*/  R2UR UR20, R216 ;  /* 0x00000000d81472ca */ /* 0x000fe200000e0000 */
[----:B------:R0:W5:Y:S01]  /*19ea0*/  LDL.LU.64 R16, [R1+0xe0] ;  /* 0x0000e00001107983 */ /* 0x0001620000300a00 */
        /* <DEDUP_REMOVED lines=187> */
[----:B0-----:R-:W-:Y:S06]  /*1aa60*/  @!P0 BRA `(.L_x_1788) ;  /* 0x0000000000048947 */ /* 0x001fec0003800000 */
[----:B------:R-:W-:Y:S01]  /*1aa70*/  BPT.TRAP 0x1 ;  /* 0x000000040000795c */ /* 0x000fe20000300000 */
.L_x_1788:
[----:B------:R-:W-:Y:S01]  /*1aa80*/  SHF.L.U32 R0, R11, 0x1f, RZ ;  /* 0x0000001f0b007819 */ /* 0x000fe200000006ff */
[----:B-----5:R-:W-:-:S04]  /*1aa90*/  IMAD R11, R5, 0x8, R17 ;  /* 0x00000008050b7824 */ /* 0x020fc800078e0211 */
[----:B------:R0:W1:Y:S01]  /*1aaa0*/  SYNCS.PHASECHK.TRANS64.TRYWAIT P1, [R11+URZ+0x30850], R0 ;  /* 0x030850000b0075a7 */ /* 0x000062000802017f */
[----:B------:R-:W-:Y:S05]  /*1aab0*/  @!P0 BRA `(.L_x_1789) ;  /* 0x0000000000048947 */ /* 0x000fea0003800000 */
[----:B------:R-:W-:Y:S01]  /*1aac0*/  BPT.TRAP 0x1 ;  /* 0x000000040000795c */ /* 0x000fe20000300000 */
.L_x_1789:
[----:B------:R-:W-:Y:S04]  /*1aad0*/  BSSY B2, `(.L_x_1790) ;  /* 0x0000004000027945 */ /* 0x000fe80003800000 */
[----:B-1----:R-:W-:Y:S05]  /*1aae0*/  @P1 BRA `(.L_x_1791) ;  /* 0x0000000000081947 */ /* 0x002fea0003800000 */
[----:B------:R-:W1:Y:S02]  /*1aaf0*/  SYNCS.PHASECHK.TRANS64.TRYWAIT P1, [R11+URZ+0x30850], R0 ;  /* 0x030850000b0075a7 */ /* 0x000e64000802017f */
[----:B-1----:R-:W-:Y:S05]  /*1ab00*/  @!P1 BRA `(.L_x_1792) ;  /* 0x0000014000149947 */ /* 0x002fea0003800000 */
.L_x_1791:
[----:B------:R-:W-:Y:S05]  /*1ab10*/  BSYNC B2 ;  /* 0x0000000000027941 */ /* 0x000fea0003800000 */
.L_x_1790:
[----:B------:R-:W-:Y:S01]  /*1ab20*/  VIADD R2, R17, 0x400 ;  /* 0x0000040011027836 */ /* 0x000fe20000000000 */
[----:B------:R-:W-:Y:S01]  /*1ab30*/  MOV R3, 0x40000040 ;  /* 0x4000004000037802 */ /* 0x000fe20000000f00 */
[----:B------:R-:W-:-:S03]  /*1ab40*/  WARPGROUP.ARRIVE ;  /* 0x00000000000079c5 */ /* 0x000fc60000000000 */
[----:B------:R-:W-:Y:S02]  /*1ab50*/  SHF.R.U32.HI R2, RZ, 0x4, R2 ;  /* 0x00000004ff027819 */ /* 0x000fe40000011602 */
[----:B------:R-:W-:Y:S01]  /*1ab60*/  R2UR UR7, R3 ;  /* 0x00000000030772ca */ /* 0x000fe200000e0000 */
[----:B------:R-:W-:Y:S01]  /*1ab70*/  IMAD.MOV.U32 R3, RZ, RZ, 0x40000040 ;  /* 0x40000040ff037424 */ /* 0x000fe200078e00ff */
[----:B------:R-:W-:-:S04]  /*1ab80*/  LOP3.LUT R2, R2, 0x3fff, RZ, 0xc0, !PT ;  /* 0x00003fff02027812 */ /* 0x000fc800078ec0ff */
[----:B------:R-:W-:-:S05]  /*1ab90*/  LOP3.LUT R2, R2, 0x2000000, RZ, 0xfc, !PT ;  /* 0x0200000002027812 */ /* 0x000fca00078efcff */
[----:B------:R-:W-:Y:S02]  /*1aba0*/  IMAD R2, R5, 0x800, R2 ;  /* 0x0000080005027824 */ /* 0x000fe400078e0202 */
[----:B------:R-:W-:Y:S02]  /*1abb0*/  IMAD.MOV.U32 R5, RZ, RZ, 0x40000040 ;  /* 0x40000040ff057424 */ /* 0x000fe400078e00ff */
[C---:B------:R-:W-:Y:S01]  /*1abc0*/  VIADD R4, R2.reuse, 0x80 ;  /* 0x0000008002047836 */ /* 0x040fe20000000000 */
[----:B------:R-:W-:-:S13]  /*1abd0*/  R2UR UR6, R2 ;  /* 0x00000000020672ca */ /* 0x000fda00000e0000 */
        /* <DEDUP_REMOVED lines=25> */
.L_x_1793:
[----:B------:R-:W-:Y:S01]  /*1ad70*/  ULDC UR4, c[0x0][0x9d8] ;  /* 0x0002760000047ab9 */ /* 0x000fe20000000800 */
[----:B------:R-:W2:Y:S01]  /*1ad80*/  LDL R186, [R1+0xc] ;  /* 0x00000c0001ba7983 */ /* 0x000ea20000100800 */
[----:B01----:R-:W-:Y:S01]  /*1ad90*/  FMUL.FTZ R0, R152, UR4 ;  /* 0x0000000498007c20 */ /* 0x003fe20008410000 */
        /* <DEDUP_REMOVED lines=39> */
[----:B------:R-:W-:Y:S01]  /*1b010*/  ULDC UR4, c[0x0][0x988] ;  /* 0x0002620000047ab9 */ /* 0x000fe20000000800 */
[----:B------:R-:W-:-:S05]  /*1b020*/  VIADD R222, R222, 0x30840 ;  /* 0x00030840dede7836 */ /* 0x000fca0000000000 */
        /* <DEDUP_REMOVED lines=25> */
[----:B0-----:R-:W-:-:S05]  /*1b1c0*/  FMNMX.FTZ R4, R176, R4, !PT ;  /* 0x00000004b0047209 */ /* 0x001fca0007810000 */
[----:B------:R-:W0:Y:S02]  /*1b1d0*/  SHFL.BFLY PT, R2, R4, 0x2, 0x1f ;  /* 0x0c401f0004027f89 */ /* 0x000e2400000e0000 */
[----:B------:R-:W4:Y:S08]  /*1b1e0*/  MUFU.TANH R158, R158 ;  /* 0x0000009e009e7308 */ /* 0x000f300000002400 */
[----:B------:R-:W5:Y:S08]  /*1b1f0*/  MUFU.TANH R159, R159 ;  /* 0x0000009f009f7308 */ /* 0x000f700000002400 */
[----:B------:R-:W5:Y:S01]  /*1b200*/  MUFU.TANH R162, R162 ;  /* 0x000000a200a27308 */ /* 0x000f620000002400 */
[----:B0-----:R-:W-:-:S07]  /*1b210*/  FMNMX.FTZ R4, R4, R2, !PT ;  /* 0x0000000204047209 */ /* 0x001fce0007810000 */
[----:B------:R-:W0:Y:S01]  /*1b220*/  MUFU.TANH R163, R163 ;  /* 0x000000a300a37308 */ /* 0x000e220000002400 */
[----:B------:R-:W1:Y:S07]  /*1b230*/  SHFL.BFLY PT, R2, R4, 0x1, 0x1f ;  /* 0x0c201f0004027f89 */ /* 0x000e6e00000e0000 */
[----:B------:R-:W0:Y:S08]  /*1b240*/  MUFU.TANH R166, R166 ;  /* 0x000000a600a67308 */ /* 0x000e300000002400 */
[----:B------:R-:W0:Y:S08]  /*1b250*/  MUFU.TANH R167, R167 ;  /* 0x000000a700a77308 */ /* 0x000e300000002400 */
[----:B------:R-:W0:Y:S01]  /*1b260*/  MUFU.TANH R170, R170 ;  /* 0x000000aa00aa7308 */ /* 0x000e220000002400 */
[----:B-1----:R-:W-:-:S02]  /*1b270*/  FMNMX.FTZ R4, R4, R2, !PT ;  /* 0x0000000204047209 */ /* 0x002fc40007810000 */
[----:B------:R-:W-:-:S05]  /*1b280*/  FMNMX.FTZ R2, R154, R228, !PT ;  /* 0x000000e49a027209 */ /* 0x000fca0007810000 */
[----:B------:R-:W1:Y:S01]  /*1b290*/  MUFU.TANH R171, R171 ;  /* 0x000000ab00ab7308 */ /* 0x000e620000002400 */
[----:B---3--:R-:W-:Y:S01]  /*1b2a0*/  FMNMX.FTZ R2, R155, R2, !PT ;  /* 0x000000029b027209 */ /* 0x008fe20007810000 */
[----:B------:R-:W-:-:S03]  /*1b2b0*/  FADD.FTZ R185, -R4, R227 ;  /* 0x000000e304b97221 */ /* 0x000fc60000010100 */
[----:B----4-:R-:W-:-:S03]  /*1b2c0*/  FMNMX.FTZ R2, R158, R2, !PT ;  /* 0x000000029e027209 */ /* 0x010fc60007810000 */
[----:B------:R-:W3:Y:S01]  /*1b2d0*/  MUFU.TANH R174, R174 ;  /* 0x000000ae00ae7308 */ /* 0x000ee20000002400 */
[----:B-----5:R-:W-:-:S04]  /*1b2e0*/  FMNMX.FTZ R2, R159, R2, !PT ;  /* 0x000000029f027209 */ /* 0x020fc80007810000 */
[----:B------:R-:W-:-:S03]  /*1b2f0*/  FMNMX.FTZ R2, R162, R2, !PT ;  /* 0x00000002a2027209 */ /* 0x000fc60007810000 */
[----:B------:R-:W4:Y:S01]  /*1b300*/  MUFU.TANH R175, R175 ;  /* 0x000000af00af7308 */ /* 0x000f220000002400 */
[----:B0-----:R-:W-:-:S04]  /*1b310*/  FMNMX.FTZ R2, R163, R2, !PT ;  /* 0x00000002a3027209 */ /* 0x001fc80007810000 */
[----:B------:R-:W-:-:S03]  /*1b320*/  FMNMX.FTZ R2, R166, R2, !PT ;  /* 0x00000002a6027209 */ /* 0x000fc60007810000 */
[----:B------:R-:W0:Y:S01]  /*1b330*/  MUFU.TANH R177, R177 ;  /* 0x000000b100b17308 */ /* 0x000e220000002400 */
[----:B------:R-:W-:-:S04]  /*1b340*/  FMNMX.FTZ R2, R167, R2, !PT ;  /* 0x00000002a7027209 */ /* 0x000fc80007810000 */
[----:B------:R-:W-:-:S03]  /*1b350*/  FMNMX.FTZ R2, R170, R2, !PT ;  /* 0x00000002aa027209 */ /* 0x000fc60007810000 */
[----:B------:R-:W5:Y:S01]  /*1b360*/  MUFU.TANH R178, R178 ;  /* 0x000000b200b27308 */ /* 0x000f620000002400 */
[----:B-1----:R-:W-:-:S04]  /*1b370*/  FMNMX.FTZ R2, R171, R2, !PT ;  /* 0x00000002ab027209 */ /* 0x002fc80007810000 */
[----:B---3--:R-:W-:-:S03]  /*1b380*/  FMNMX.FTZ R2, R174, R2, !PT ;  /* 0x00000002ae027209 */ /* 0x008fc60007810000 */
[----:B------:R-:W1:Y:S01]  /*1b390*/  MUFU.TANH R179, R179 ;  /* 0x000000b300b37308 */ /* 0x000e620000002400 */
[----:B----4-:R-:W-:-:S04]  /*1b3a0*/  FMNMX.FTZ R2, R175, R2, !PT ;  /* 0x00000002af027209 */ /* 0x010fc80007810000 */
[----:B0-----:R-:W-:-:S03]  /*1b3b0*/  FMNMX.FTZ R2, R177, R2, !PT ;  /* 0x00000002b1027209 */ /* 0x001fc60007810000 */
[----:B------:R-:W0:Y:S01]  /*1b3c0*/  MUFU.TANH R180, R180 ;  /* 0x000000b400b47308 */ /* 0x000e220000002400 */
[----:B-----5:R-:W-:-:S04]  /*1b3d0*/  FMNMX.FTZ R2, R178, R2, !PT ;  /* 0x00000002b2027209 */ /* 0x020fc80007810000 */
[----:B-1----:R-:W-:-:S04]  /*1b3e0*/  FMNMX.FTZ R2, R179, R2, !PT ;  /* 0x00000002b3027209 */ /* 0x002fc80007810000 */
[----:B0-----:R-:W-:-:S05]  /*1b3f0*/  FMNMX.FTZ R2, R180, R2, !PT ;  /* 0x00000002b4027209 */ /* 0x001fca0007810000 */
[----:B------:R-:W0:Y:S01]  /*1b400*/  SHFL.BFLY PT, R3, R2, 0x2, 0x1f ;  /* 0x0c401f0002037f89 */ /* 0x000e2200000e0000 */
[----:B--2---:R-:W-:Y:S02]  /*1b410*/  PRMT R222, R186, 0x654, R222 ;  /* 0x00000654bade7816 */ /* 0x004fe400000000de */
[----:B0-----:R-:W-:Y:S02]  /*1b420*/  FMNMX.FTZ R3, R2, R3, !PT ;  /* 0x0000000302037209 */ /* 0x001fe40007810000 */
[----:B------:R0:W-:Y:S03]  /*1b430*/  SYNCS.ARRIVE.TRANS64.RED.A1T0 RZ, [R222+URZ], RZ ;  /* 0x000000ffdeff79a7 */ /* 0x0001e6000810043f */
[----:B------:R-:W1:Y:S02]  /*1b440*/  SHFL.BFLY PT, R2, R3, 0x1, 0x1f ;  /* 0x0c201f0003027f89 */ /* 0x000e6400000e0000 */
[----:B-1----:R-:W-:Y:S01]  /*1b450*/  FMNMX.FTZ R3, R3, R2, !PT ;  /* 0x0000000203037209 */ /* 0x002fe20007810000 */
[----:B------:R-:W-:-:S04]  /*1b460*/  IMAD.U32 R2, RZ, RZ, UR4 ;  /* 0x00000004ff027e24 */ /* 0x000fc8000f8e00ff */
[-C--:B------:R-:W-:Y:S01]  /*1b470*/  FMUL.FTZ R181, R4, R2.reuse ;  /* 0x0000000204b57220 */ /* 0x080fe20000410000 */
[----:B------:R-:W-:Y:S01]  /*1b480*/  FADD.FTZ R184, -R3, R228 ;  /* 0x000000e403b87221 */ /* 0x000fe20000010100 */
[-C--:B------:R-:W-:Y:S02]  /*1b490*/  FMUL.FTZ R185, R185, R2.reuse ;  /* 0x00000002b9b97220 */ /* 0x080fe40000410000 */
[-CC-:B------:R-:W-:Y:S01]  /*1b4a0*/  FFMA.FTZ R182, R0, R2.reuse, -R181.reuse ;  /* 0x0000000200b67223 */ /* 0x180fe200000108b5 */
        /* <DEDUP_REMOVED lines=14> */
[-C--:B------:R-:W-:Y:S01]  /*1b590*/  FFMA.FTZ R176, R176, R2.reuse, -R181 ;  /* 0x00000002b0b07223 */ /* 0x080fe200000108b5 */
[-C--:B------:R-:W-:Y:S01]  /*1b5a0*/  FMUL.FTZ R181, R3, R2.reuse ;  /* 0x0000000203b57220 */ /* 0x080fe20000410000 */
[-C--:B------:R-:W-:Y:S01]  /*1b5b0*/  FMUL.FTZ R184, R184, R2.reuse ;  /* 0x00000002b8b87220 */ /* 0x080fe20000410000 */
[----:B------:R-:W-:Y:S02]  /*1b5c0*/  MUFU.EX2 R10, R185 ;  /* 0x000000b9000a7308 */ /* 0x000fe40000000800 */
        /* <DEDUP_REMOVED lines=13> */
[-CC-:B------:R-:W-:Y:S01]  /*1b6a0*/  FFMA.FTZ R177, R177, R2.reuse, -R181.reuse ;  /* 0x00000002b1b17223 */ /* 0x180fe200000108b5 */
[----:B------:R-:W1:Y:S01]  /*1b6b0*/  MUFU.EX2 R182, R182 ;  /* 0x000000b600b67308 */ /* 0x000e620000000800 */
[-CC-:B------:R-:W-:Y:S01]  /*1b6c0*/  FFMA.FTZ R178, R178, R2.reuse, -R181.reuse ;  /* 0x00000002b2b27223 */ /* 0x180fe200000108b5 */
[-CC-:B------:R-:W-:Y:S01]  /*1b6d0*/  FFMA.FTZ R179, R179, R2.reuse, -R181.reuse ;  /* 0x00000002b3b37223 */ /* 0x180fe200000108b5 */
[----:B------:R-:W-:-:S05]  /*1b6e0*/  FFMA.FTZ R187, R180, R2, -R181 ;  /* 0x00000002b4bb7223 */ /* 0x000fca00000108b5 */
[----:B------:R-:W2:Y:S08]  /*1b6f0*/  MUFU.EX2 R154, R154 ;  /* 0x0000009a009a7308 */ /* 0x000eb00000000800 */
[----:B------:R-:W3:Y:S01]  /*1b700*/  MUFU.EX2 R183, R183 ;  /* 0x000000b700b77308 */ /* 0x000ee20000000800 */
[----:B-1----:R-:W-:-:S07]  /*1b710*/  FFMA.FTZ R223, R10, R223, R182 ;  /* 0x000000df0adf7223 */ /* 0x002fce00000100b6 */
[----:B------:R-:W1:Y:S01]  /*1b720*/  MUFU.EX2 R155, R155 ;  /* 0x0000009b009b7308 */ /* 0x000e620000000800 */
[----:B--2---:R-:W-:-:S07]  /*1b730*/  FFMA.FTZ R221, R0, R221, R154 ;  /* 0x000000dd00dd7223 */ /* 0x004fce000001009a */
[----:B------:R-:W2:Y:S01]  /*1b740*/  MUFU.EX2 R5, R5 ;  /* 0x0000000500057308 */ /* 0x000ea20000000800 */
[----:B---3--:R-:W-:-:S07]  /*1b750*/  FADD.FTZ R180, R183, R223 ;  /* 0x000000dfb7b47221 */ /* 0x008fce0000010000 */
[----:B------:R-:W3:Y:S01]  /*1b760*/  MUFU.EX2 R158, R158 ;  /* 0x0000009e009e7308 */ /* 0x000ee20000000800 */
[----:B-1----:R-:W-:-:S07]  /*1b770*/  FADD.FTZ R181, R155, R221 ;  /* 0x000000dd9bb57221 */ /* 0x002fce0000010000 */
[----:B------:R-:W1:Y:S01]  /*1b780*/  MUFU.EX2 R152, R152 ;  /* 0x0000009800987308 */ /* 0x000e620000000800 */
[----:B--2---:R-:W-:-:S07]  /*1b790*/  FADD.FTZ R180, R5, R180 ;  /* 0x000000b405b47221 */ /* 0x004fce0000010000 */
        /* <DEDUP_REMOVED lines=49> */
[----:B---3--:R-:W-:Y:S01]  /*1bab0*/  FADD.FTZ R181, R179, R181 ;  /* 0x000000b5b3b57221 */ /* 0x008fe20000010000 */
[----:B-1----:R-:W-:-:S03]  /*1bac0*/  FADD.FTZ R223, R176, R180 ;  /* 0x000000b4b0df7221 */ /* 0x002fc60000010000 */
[----:B--2---:R-:W-:Y:S01]  /*1bad0*/  FADD.FTZ R221, R187, R181 ;  /* 0x000000b5bbdd7221 */ /* 0x004fe20000010000 */
[----:B0-----:R-:W-:Y:S06]  /*1bae0*/  @!P0 BRA `(.L_x_1794) ;  /* 0x0000000000048947 */ /* 0x001fec0003800000 */
[----:B------:R-:W-:Y:S01]  /*1baf0*/  BPT.TRAP 0x1 ;  /* 0x000000040000795c */ /* 0x000fe20000300000 */
.L_x_1794:
[----:B------:R-:W2:Y:S04]  /*1bb00*/  LDL R181, [R1+0x58] ;  /* 0x0000580001b57983 */ /* 0x000ea80000100800 */
[----:B------:R-:W3:Y:S01]  /*1bb10*/  LDL.LU R180, [R1+0x4] ;  /* 0x0000040001b47983 */ /* 0x000ee20000300800 */
[----:B------:R-:W-:Y:S01]  /*1bb20*/  F2FP.F16.F32.PACK_AB R198, R152, R5 ;  /* 0x0000000598c6723e */ /* 0x000fe200000000ff */
[----:B------:R-:W-:Y:S01]  /*1bb30*/  VIADD R11, R11, 0x30860 ;  /* 0x000308600b0b7836 */ /* 0x000fe20000000000 */
[----:B------:R-:W-:Y:S01]  /*1bb40*/  F2FP.F16.F32.PACK_AB R196, R183, R182 ;  /* 0x000000b6b7c4723e */ /* 0x000fe200000000ff */
[----:B------:R-:W-:Y:S01]  /*1bb50*/  IMAD.MOV.U32 R228, RZ, RZ, R3 ;  /* 0x000000ffffe47224 */ /* 0x000fe200078e0003 */
[----:B------:R-:W-:Y:S01]  /*1bb60*/  F2FP.F16.F32.PACK_AB R197, R155, R154 ;  /* 0x0000009a9bc5723e */ /* 0x000fe200000000ff */
[----:B------:R-:W-:Y:S01]  /*1bb70*/  IMAD.MOV.U32 R227, RZ, RZ, R4 ;  /* 0x000000ffffe37224 */ /* 0x000fe200078e0004 */
[----:B------:R-:W-:Y:S01]  /*1bb80*/  PRMT R11, R186, 0x654, R11 ;  /* 0x00000654ba0b7816 */ /* 0x000fe2000000000b */
[----:B------:R-:W-:Y:S01]  /*1bb90*/  IMAD.MOV.U32 R5, RZ, RZ, R202 ;  /* 0x000000ffff057224 */ /* 0x000fe200078e00ca */
[----:B------:R-:W-:-:S02]  /*1bba0*/  F2FP.F16.F32.PACK_AB R199, R159, R158 ;  /* 0x0000009e9fc7723e */ /* 0x000fc400000000ff */
[----:B------:R0:W-:Y:S01]  /*1bbb0*/  SYNCS.ARRIVE.TRANS64.RED.A1T0 RZ, [R11+URZ], RZ ;  /* 0x000000ff0bff79a7 */ /* 0x0001e2000810043f */
[----:B------:R-:W-:Y:S02]  /*1bbc0*/  F2FP.F16.F32.PACK_AB R192, R156, R153 ;  /* 0x000000999cc0723e */ /* 0x000fe400000000ff */
[----:B------:R-:W-:Y:S02]  /*1bbd0*/  F2FP.F16.F32.PACK_AB R193, R163, R162 ;  /* 0x000000a2a3c1723e */ /* 0x000fe400000000ff */
[----:B------:R-:W-:Y:S02]  /*1bbe0*/  F2FP.F16.F32.PACK_AB R194, R160, R157 ;  /* 0x0000009da0c2723e */ /* 0x000fe400000000ff */
[----:B------:R-:W-:Y:S01]  /*1bbf0*/  F2FP.F16.F32.PACK_AB R195, R167, R166 ;  /* 0x000000a6a7c3723e */ /* 0x000fe200000000ff */
[----:B0-----:R-:W-:Y:S01]  /*1bc00*/  IMAD.MOV.U32 R11, RZ, RZ, R218 ;  /* 0x000000ffff0b7224 */ /* 0x001fe200078e00da */
        /* <DEDUP_REMOVED lines=8> */
[C---:B---3--:R-:W-:Y:S02]  /*1bc90*/  IADD3 R152, R180.reuse, -0x1, RZ ;  /* 0xffffffffb4987810 */ /* 0x048fe40007ffe0ff */
[----:B--2---:R-:W-:-:S03]  /*1bca0*/  ISETP.GT.AND P1, PT, R180, R181, PT ;  /* 0x000000b5b400720c */ /* 0x004fc60003f24270 */
[----:B------:R0:W-:Y:S10]  /*1bcb0*/  STL [R1+0x4], R152 ;  /* 0x0000049801007387 */ /* 0x0001f40000100800 */
[----:B0-----:R-:W-:Y:S05]  /*1bcc0*/  @P1 BRA `(.L_x_1795) ;  /* 0xffffffd800a01947 */ /* 0x001fea000383ffff */
[----:B------:R-:W-:Y:S05]  /*1bcd0*/  BSYNC B1 ;  /* 0x0000000000017941 */ /* 0x000fea0003800000 */
.L_x_1782:
[----:B------:R-:W-:-:S07]  /*1bce0*/  MOV R5, R152 ;  /* 0x0000009800057202 */ /* 0x000fce0000000f00 */
.L_x_1781:
[----:B------:R-:W-:Y:S05]  /*1bcf0*/  BSYNC B0 ;  /* 0x0000000000007941 */ /* 0x000fea0003800000 */
.L_x_1780:
[----:B------:R-:W2:Y:S01]  /*1bd00*/  LDL R11, [R1+0x7c] ;  /* 0x00007c00010b7983 */ /* 0x000ea20000100800 */
[----:B------:R-:W-:Y:S01]  /*1bd10*/  BSSY B0, `(.L_x_1796) ;  /* 0x0000325000007945 */ /* 0x000fe20003800000 */
[----:B--2---:R-:W-:-:S13]  /*1bd20*/  ISETP.GE.AND P1, PT, R5, R11, PT ;  /* 0x0000000b0500720c */ /* 0x004fda0003f26270 */
[----:B------:R-:W-:Y:S05]  /*1bd30*/  @!P1 BRA `(.L_x_1797) ;  /* 0x0000003000889947 */ /* 0x000fea0003800000 */
[----:B------:R-:W-:Y:S02]  /*1bd40*/  IMAD.MOV.U32 R228, RZ, RZ, R3 ;  /* 0x000000ffffe47224 */ /* 0x000fe400078e0003 */
[----:B------:R-:W-:Y:S02]  /*1bd50*/  IMAD.MOV.U32 R227, RZ, RZ, R4 ;  /* 0x000000ffffe37224 */ /* 0x000fe400078e0004 */
[----:B------:R-:W-:Y:S02]  /*1bd60*/  IMAD.MOV.U32 R222, RZ, RZ, R218 ;  /* 0x000000ffffde7224 */ /* 0x000fe400078e00da */
[----:B------:R-:W-:-:S07]  /*1bd70*/  IMAD.MOV.U32 R11, RZ, RZ, R202 ;  /* 0x000000ffff0b7224 */ /* 0x000fce00078e00ca */
.L_x_1818:
[----:B------:R-:W-:-:S04]  /*1bd80*/  ISETP.NE.AND P1, PT, R11, 0x1, PT ;  /* 0x000000010b00780c */ /* 0x000fc80003f25270 */
[----:B------:R-:W-:-:S04]  /*1bd90*/  SEL R218, RZ, 0x1, P1 ;  /* 0x00000001ffda7807 */ /* 0x000fc80000800000 */
[----:B------:R-:W-:Y:S01]  /*1bda0*/  LOP3.LUT R218, R222, R218, RZ, 0x3c, !PT ;  /* 0x000000dadeda7212 */ /* 0x000fe200078e3cff */
[----:B------:R-:W-:Y:S06]  /*1bdb0*/  @!P0 BRA `(.L_x_1798) ;  /* 0x0000000000048947 */ /* 0x000fec0003800000 */
[----:B------:R-:W-:Y:S01]  /*1bdc0*/  BPT.TRAP 0x1 ;  /* 0x000000040000795c */ /* 0x000fe20000300000 */
.L_x_1798:
[----:B------:R-:W-:Y:S02]  /*1bdd0*/  IADD3 R202, R11, 0x1, RZ ;  /* 0x000000010bca7810 */ /* 0x000fe40007ffe0ff */
[----:B------:R-:W-:Y:S02]  /*1bde0*/  SHF.L.U32 R2, R218, 0x1f, RZ ;  /* 0x0000001fda027819 */ /* 0x000fe400000006ff */
[----:B------:R-:W-:-:S04]  /*1bdf0*/  ISETP.NE.AND P1, PT, R202, 0x2, PT ;  /* 0x00000002ca00780c */ /* 0x000fc80003f25270 */
[----:B------:R-:W-:-:S05]  /*1be00*/  SEL R202, R202, RZ, P1 ;  /* 0x000000ffcaca7207 */ /* 0x000fca0000800000 */
[----:B------:R-:W-:-:S04]  /*1be10*/  IMAD R4, R202, 0x8, R17 ;  /* 0x00000008ca047824 */ /* 0x000fc800078e0211 */
[----:B------:R0:W1:Y:S01]  /*1be20*/  SYNCS.PHASECHK.TRANS64.TRYWAIT P1, [R4+URZ+0x30830], R2 ;  /* 0x03083002040075a7 */ /* 0x000062000802017f */
[----:B------:R-:W-:Y:S05]  /*1be30*/  @!P0 BRA `(.L_x_1799) ;  /* 0x0000000000048947 */ /* 0x000fea0003800000 */
[----:B------:R-:W-:Y:S01]  /*1be40*/  BPT.TRAP 0x1 ;  /* 0x000000040000795c */ /* 0x000fe20000300000 */
.L_x_1799:
[----:B------:R-:W2:Y:S01]  /*1be50*/  LDL R3, [R1+0x54] ;  /* 0x0000540001037983 */ /* 0x000ea20000100800 */
[----:B------:R-:W-:Y:S01]  /*1be60*/  BSSY B1, `(.L_x_1800) ;  /* 0x0000007000017945 */ /* 0x000fe20003800000 */
[----:B--2---:R-:W-:-:S04]  /*1be70*/  IMAD R156, R202, 0x800, R3 ;  /* 0x00000800ca9c7824 */ /* 0x004fc800078e0203 */
[C---:B------:R-:W-:Y:S02]  /*1be80*/  VIADD R154, R156.reuse, 0x2 ;  /* 0x000000029c9a7836 */ /* 0x040fe40000000000 */
[----:B------:R-:W-:Y:S01]  /*1be90*/  VIADD R153, R156, 0x4 ;  /* 0x000000049c997836 */ /* 0x000fe20000000000 */
[----:B-1----:R-:W-:Y:S06]  /*1bea0*/  @P1 BRA `(.L_x_1801) ;  /* 0x0000000000081947 */ /* 0x002fec0003800000 */
[----:B------:R-:W1:Y:S02]  /*1beb0*/  SYNCS.PHASECHK.TRANS64.TRYWAIT P1, [R4+URZ+0x30830], R2 ;  /* 0x03083002040075a7 */ /* 0x000e64000802017f */
[----:B-1----:R-:W-:Y:S05]  /*1bec0*/  @!P1 BRA `(.L_x_1802) ;  /* 0x0000012c00389947 */ /* 0x002fea0003800000 */
.L_x_1801:
[----:B------:R-:W-:Y:S05]  /*1bed0*/  BSYNC B1 ;  /* 0x0000000000017941 */ /* 0x000fea0003800000 */
.L_x_1800:
        /* <DEDUP_REMOVED lines=8> */
[----:B01----:R-:W-:-:S04]  /*1bf60*/  MOV R2, R156 ;  /* 0x0000009c00027202 */ /* 0x003fc80000000f00 */
[----:B------:R-:W-:Y:S01]  /*1bf70*/  R2UR UR6, R2 ;  /* 0x00000000020672ca */ /* 0x000fe200000e0000 */
[----:B------:R-:W-:Y:S02]  /*1bf80*/  IMAD.MOV.U32 R2, RZ, RZ, R154 ;  /* 0x000000ffff027224 */ /* 0x000fe400078e009a */
[----:B------:R-:W-:Y:S01]  /*1bf90*/  VIADD R152, R156, 0x6 ;  /* 0x000000069c987836 */ /* 0x000fe20000000000 */
[----:B----4-:R-:W4:Y:S01]  /*1bfa0*/  LDL.64 R4, [R1+0x28] ;  /* 0x0000280001047983 */ /* 0x010f220000100a00 */
[----:B------:R-:W-:Y:S01]  /*1bfb0*/  IMAD.MOV.U32 R3, RZ, RZ, 0x40000040 ;  /* 0x40000040ff037424 */ /* 0x000fe200078e00ff */
[----:B------:R-:W-:Y:S01]  /*1bfc0*/  R2UR UR4, R2 ;  /* 0x00000000020472ca */ /* 0x000fe200000e0000 */
[----:B------:R-:W-:Y:S01]  /*1bfd0*/  IMAD.MOV.U32 R2, RZ, RZ, R153 ;  /* 0x000000ffff027224 */ /* 0x000fe200078e0099 */
[----:B------:R-:W-:Y:S01]  /*1bfe0*/  R2UR UR10, R152 ;  /* 0x00000000980a72ca */ /* 0x000fe200000e0000 */
[----:B------:R-:W-:Y:S01]  /*1bff0*/  IMAD.MOV.U32 R153, RZ, RZ, 0x40000040 ;  /* 0x40000040ff997424 */ /* 0x000fe200078e00ff */
[----:B------:R-:W-:-:S02]  /*1c000*/  R2UR UR7, R3 ;  /* 0x00000000030772ca */ /* 0x000fc400000e0000 */
[----:B------:R-:W-:Y:S02]  /*1c010*/  R2UR UR8, R2 ;  /* 0x00000000020872ca */ /* 0x000fe400000e0000 */
[----:B------:R-:W-:Y:S02]  /*1c020*/  IADD3 R2, R156, 0x200, RZ ;  /* 0x000002009c027810 */ /* 0x000fe40007ffe0ff */
[----:B------:R-:W-:Y:S02]  /*1c030*/  R2UR UR11, R153 ;  /* 0x00000000990b72ca */ /* 0x000fe400000e0000 */
[----:B------:R-:W-:Y:S01]  /*1c040*/  R2UR UR14, R2 ;  /* 0x00000000020e72ca */ /* 0x000fe200000e0000 */
[----:B------:R-:W-:Y:S01]  /*1c050*/  VIADD R2, R156, 0x206 ;  /* 0x000002069c027836 */ /* 0x000fe20000000000 */
[C---:B------:R-:W-:Y:S01]  /*1c060*/  R2UR UR5, R3.reuse ;  /* 0x00000000030572ca */ /* 0x040fe200000e0000 */
[----:B------:R-:W-:Y:S01]  /*1c070*/  FMUL.FTZ R24, R24, R10 ;  /* 0x0000000a18187220 */ /* 0x000fe20000410000 */
[----:B------:R-:W-:-:S02]  /*1c080*/  R2UR UR9, R3 ;  /* 0x00000000030972ca */ /* 0x000fc400000e0000 */
[----:B------:R-:W-:Y:S01]  /*1c090*/  R2UR UR26, R2 ;  /* 0x00000000021a72ca */ /* 0x000fe200000e0000 */
[----:B------:R-:W-:-:S04]  /*1c0a0*/  VIADD R2, R156, 0x404 ;  /* 0x000004049c027836 */ /* 0x000fc80000000000 */
[----:B------:R-:W-:Y:S02]  /*1c0b0*/  MOV R152, UR11 ;  /* 0x0000000b00987c02 */ /* 0x000fe40008000f00 */
[----:B------:R-:W-:Y:S02]  /*1c0c0*/  R2UR UR38, R2 ;  /* 0x00000000022672ca */ /* 0x000fe400000e0000 */
[----:B------:R-:W-:-:S04]  /*1c0d0*/  IADD3 R2, R156, 0x600, RZ ;  /* 0x000006009c027810 */ /* 0x000fc80007ffe0ff */
[----:B------:R-:W-:Y:S01]  /*1c0e0*/  R2UR UR46, R2 ;  /* 0x00000000022e72ca */ /* 0x000fe200000e0000 */
[----:B------:R-:W-:Y:S01]  /*1c0f0*/  VIADD R2, R156, 0x606 ;  /* 0x000006069c027836 */ /* 0x000fe20000000000 */
[----:B------:R0:W-:Y:S01]  /*1c100*/  STL [R1+0x14], R152 ;  /* 0x0000149801007387 */ /* 0x0001e20000100800 */
[----:B------:R-:W-:Y:S01]  /*1c110*/  R2UR UR15, R3 ;  /* 0x00000000030f72ca */ /* 0x000fe200000e0000 */
[-C--:B------:R-:W-:Y:S01]  /*1c120*/  FMUL.FTZ R25, R25, R10.reuse ;  /* 0x0000000a19197220 */ /* 0x080fe20000410000 */
[C---:B------:R-:W-:Y:S01]  /*1c130*/  R2UR UR27, R3.reuse ;  /* 0x00000000031b72ca */ /* 0x040fe200000e0000 */
[-C--:B------:R-:W-:Y:S01]  /*1c140*/  FMUL.FTZ R28, R28, R10.reuse ;  /* 0x0000000a1c1c7220 */ /* 0x080fe20000410000 */
[----:B------:R-:W-:Y:S01]  /*1c150*/  R2UR UR39, R3 ;  /* 0x00000000032772ca */ /* 0x000fe200000e0000 */
[-C--:B------:R-:W-:Y:S01]  /*1c160*/  FMUL.FTZ R29, R29, R10.reuse ;  /* 0x0000000a1d1d7220 */ /* 0x080fe20000410000 */
[----:B------:R-:W-:Y:S01]  /*1c170*/  R2UR UR47, R3 ;  /* 0x00000000032f72ca */ /* 0x000fe200000e0000 */
[-C--:B------:R-:W-:Y:S01]  /*1c180*/  FMUL.FTZ R32, R32, R10.reuse ;  /* 0x0000000a20207220 */ /* 0x080fe20000410000 */
[----:B------:R-:W-:Y:S01]  /*1c190*/  R2UR UR58, R2 ;  /* 0x00000000023a72ca */ /* 0x000fe200000e0000 */
[-C--:B------:R-:W-:Y:S01]  /*1c1a0*/  FMUL.FTZ R33, R33, R10.reuse ;  /* 0x0000000a21217220 */ /* 0x080fe20000410000 */
[----:B------:R-:W-:Y:S01]  /*1c1b0*/  R2UR UR59, R3 ;  /* 0x00000000033b72ca */ /* 0x000fe200000e0000 */
        /* <DEDUP_REMOVED lines=58> */
[----:B------:R-:W-:-:S02]  /*1c560*/  FMUL.FTZ R149, R149, R10 ;  /* 0x0000000a95957220 */ /* 0x000fc40000410000 */
[----:B------:R-:W4:Y:S01]  /*1c570*/  LDL.LU R10, [R1+0x14] ;  /* 0x00001400010a7983 */ /* 0x000f220000300800 */
[C---:B------:R-:W-:Y:S02]  /*1c580*/  VIADD R154, R156.reuse, 0x204 ;  /* 0x000002049c9a7836 */ /* 0x040fe40000000000 */
[----:B0-----:R-:W-:-:S03]  /*1c590*/  VIADD R152, R156, 0x202 ;  /* 0x000002029c987836 */ /* 0x001fc60000000000 */
[----:B------:R-:W-:Y:S01]  /*1c5a0*/  R2UR UR22, R154 ;  /* 0x000000009a1672ca */ /* 0x000fe200000e0000 */
[----:B------:R-:W-:Y:S01]  /*1c5b0*/  VIADD R154, R156, 0x400 ;  /* 0x000004009c9a7836 */ /* 0x000fe20000000000 */
[----:B------:R-:W-:Y:S01]  /*1c5c0*/  R2UR UR18, R152 ;  /* 0x00000000981272ca */ /* 0x000fe200000e0000 */
[----:B------:R-:W-:-:S03]  /*1c5d0*/  VIADD R152, R156, 0x402 ;  /* 0x000004029c987836 */ /* 0x000fc60000000000 */
[----:B------:R-:W-:Y:S01]  /*1c5e0*/  R2UR UR30, R154 ;  /* 0x000000009a1e72ca */ /* 0x000fe200000e0000 */
[----:B------:R-:W-:Y:S01]  /*1c5f0*/  VIADD R154, R156, 0x406 ;  /* 0x000004069c9a7836 */ /* 0x000fe20000000000 */
[----:B------:R-:W-:Y:S01]  /*1c600*/  MOV R11, UR10 ;  /* 0x0000000a000b7c02 */ /* 0x000fe20008000f00 */
[----:B------:R-:W-:Y:S01]  /*1c610*/  UMOV UR10, UR4 ;  /* 0x00000004000a7c82 */ /* 0x000fe20008000000 */
[----:B------:R-:W-:Y:S01]  /*1c620*/  UMOV UR11, UR5 ;  /* 0x00000005000b7c82 */ /* 0x000fe20008000000 */
[----:B------:R-:W-:Y:S01]  /*1c630*/  R2UR UR34, R152 ;  /* 0x00000000982272ca */ /* 0x000fe200000e0000 */
[----:B------:R-:W-:Y:S01]  /*1c640*/  VIADD R152, R156, 0x604 ;  /* 0x000006049c987836 */ /* 0x000fe20000000000 */
[----:B------:R-:W-:Y:S01]  /*1c650*/  R2UR UR42, R154 ;  /* 0x000000009a2a72ca */ /* 0x000fe200000e0000 */
[----:B------:R-:W-:Y:S01]  /*1c660*/  VIADD R154, R156, 0x602 ;  /* 0x000006029c9a7836 */ /* 0x000fe20000000000 */
[----:B------:R-:W-:Y:S02]  /*1c670*/  R2UR UR4, R6 ;  /* 0x00000000060472ca */ /* 0x000fe400000e0000 */
[----:B------:R-:W-:-:S02]  /*1c680*/  R2UR UR5, R7 ;  /* 0x00000000070572ca */ /* 0x000fc400000e0000 */
[----:B------:R-:W-:Y:S02]  /*1c690*/  MOV R155, 0x40000040 ;  /* 0x40000040009b7802 */ /* 0x000fe40000000f00 */
[----:B------:R-:W-:Y:S02]  /*1c6a0*/  R2UR UR19, R153 ;  /* 0x00000000991372ca */ /* 0x000fe400000e0000 */
[C---:B------:R-:W-:Y:S02]  /*1c6b0*/  R2UR UR23, R155.reuse ;  /* 0x000000009b1772ca */ /* 0x040fe400000e0000 */
        /* <DEDUP_REMOVED lines=11> */
[----:B------:R-:W-:Y:S02]  /*1c770*/  WARPGROUP.DEPBAR.LE gsb0, 0x0 ;  /* 0x00008000000079c5 */ /* 0x000fe40000010000 */
[----:B------:R-:W-:Y:S01]  /*1c780*/  WARPGROUP.ARRIVE ;  /* 0x00000000000079c5 */ /* 0x000fe20000000000 */
[----:B--2---:R-:W-:Y:S02]  /*1c790*/  R2UR UR8, R22 ;  /* 0x00000000160872ca */ /* 0x004fe400000e0000 */
[----:B------:R-:W-:Y:S02]  /*1c7a0*/  R2UR UR9, R23 ;  /* 0x00000000170972ca */ /* 0x000fe400000e0000 */
        /* <DEDUP_REMOVED lines=8> */
[----:B---3--:R-:W-:Y:S01]  /*1c830*/  R2UR UR8, R16 ;  /* 0x00000000100872ca */ /* 0x008fe200000e0000 */
[----:B------:R0:W5:Y:S01]  /*1c840*/  LDL.LU R11, [R1+0xf8] ;  /* 0x0000f800010b7983 */ /* 0x0001620000300800 */
[----:B------:R-:W-:Y:S02]  /*1c850*/  R2UR UR9, R17 ;  /* 0x00000000110972ca */ /* 0x000fe400000e0000 */
[----:B----4-:R-:W-:Y:S01]  /*1c860*/  R2UR UR12, R4 ;  /* 0x00000000040c72ca */ /* 0x010fe200000e0000 */
[----:B------:R0:W5:Y:S01]  /*1c870*/  LDL.LU.64 R18, [R1+0xf0] ;  /* 0x0000f00001127983 */ /* 0x0001620000300a00 */
[----:B------:R-:W-:Y:S02]  /*1c880*/  R2UR UR13, R5 ;  /* 0x00000000050d72ca */ /* 0x000fe400000e0000 */
[----:B------:R-:W-:Y:S01]  /*1c890*/  R2UR UR16, R2 ;  /* 0x00000000021072ca */ /* 0x000fe200000e0000 */
[----:B------:R0:W5:Y:S01]  /*1c8a0*/  LDL.LU.64 R16, [R1+0xe8] ;  /* 0x0000e80001107983 */ /* 0x0001620000300a00 */
[----:B------:R-:W-:-:S02]  /*1c8b0*/  R2UR UR17, R3 ;  /* 0x00000000031172ca */ /* 0x000fc400000e0000 */
[----:B------:R-:W-:Y:S01]  /*1c8c0*/  R2UR UR20, R216 ;  /* 0x00000000d81472ca */ /* 0x000fe200000e0000 */
[----:B------:R0:W5:Y:S01]  /*1c8d0*/  LDL.LU.64 R4, [R1+0xe0] ;  /* 0x0000e00001047983 */ /* 0x0001620000300a00 */
[----:B------:R-:W-:Y:S01]  /*1c8e0*/  R2UR UR11, R10 ;  /* 0x000000000a0b72ca */ /* 0x000fe200000e0000 */
[----:B------:R-:W-:Y:S02]  /*1c8f0*/  WARPGROUP.DEPBAR.LE gsb0, 0x0 ;  /* 0x00008000000079c5 */ /* 0x000fe40000010000 */
[----:B------:R-:W-:-:S10]  /*1c900*/  WARPGROUP.ARRIVE ;  /* 0x00000000000079c5 */ /* 0x000fd40000000000 */
        /* <DEDUP_REMOVED lines=121> */
[----:B0-----:R-:W-:Y:S05]  /*1d0a0*/  @!P0 BRA `(.L_x_1803) ;  /* 0x0000000000048947 */ /* 0x001fea0003800000 */
[----:B------:R-:W-:Y:S01]  /*1d0b0*/  BPT.TRAP 0x1 ;  /* 0x000000040000795c */ /* 0x000fe20000300000 */
.L_x_1803:
[----:B------:R-:W-:Y:S01]  /*1d0c0*/  SHF.L.U32 R0, R222, 0x1f, RZ ;  /* 0x0000001fde007819 */ /* 0x000fe200000006ff */
[----:B-----5:R-:W-:-:S04]  /*1d0d0*/  IMAD R222, R11, 0x8, R17 ;  /* 0x000000080bde7824 */ /* 0x020fc800078e0211 */
[----:B------:R0:W1:Y:S01]  /*1d0e0*/  SYNCS.PHASECHK.TRANS64.TRYWAIT P1, [R222+URZ+0x30850], R0 ;  /* 0x03085000de0075a7 */ /* 0x000062000802017f */
[----:B------:R-:W-:Y:S05]  /*1d0f0*/  @!P0 BRA `(.L_x_1804) ;  /* 0x0000000000048947 */ /* 0x000fea0003800000 */
[----:B------:R-:W-:Y:S01]  /*1d100*/  BPT.TRAP 0x1 ;  /* 0x000000040000795c */ /* 0x000fe20000300000 */
.L_x_1804:
[----:B------:R-:W-:Y:S04]  /*1d110*/  BSSY B1, `(.L_x_1805) ;  /* 0x0000004000017945 */ /* 0x000fe80003800000 */
[----:B-1----:R-:W-:Y:S05]  /*1d120*/  @P1 BRA `(.L_x_1806) ;  /* 0x0000000000081947 */ /* 0x002fea0003800000 */
[----:B------:R-:W1:Y:S02]  /*1d130*/  SYNCS.PHASECHK.TRANS64.TRYWAIT P1, [R222+URZ+0x30850], R0 ;  /* 0x03085000de0075a7 */ /* 0x000e64000802017f */
[----:B-1----:R-:W-:Y:S05]  /*1d140*/  @!P1 BRA `(.L_x_1807) ;  /* 0x0000011800ac9947 */ /* 0x002fea0003800000 */
.L_x_1806:
[----:B------:R-:W-:Y:S05]  /*1d150*/  BSYNC B1 ;  /* 0x0000000000017941 */ /* 0x000fea0003800000 */
.L_x_1805:
[----:B------:R-:W-:Y:S01]  /*1d160*/  IADD3 R2, R17, 0x400, RZ ;  /* 0x0000040011027810 */ /* 0x000fe20007ffe0ff */
[----:B------:R-:W-:Y:S01]  /*1d170*/  IMAD.MOV.U32 R3, RZ, RZ, 0x40000040 ;  /* 0x40000040ff037424 */ /* 0x000fe200078e00ff */
[----:B------:R-:W-:Y:S02]  /*1d180*/  WARPGROUP.ARRIVE ;  /* 0x00000000000079c5 */ /* 0x000fe40000000000 */
        /* <DEDUP_REMOVED lines=10> */
[----:B------:R-:W-:Y:S02]  /*1d230*/  R2UR UR6, R10 ;  /* 0x000000000a0672ca */ /* 0x000fe400000e0000 */
[----:B------:R-:W-:Y:S01]  /*1d240*/  R2UR UR7, R11 ;  /* 0x000000000b0772ca */ /* 0x000fe200000e0000 */
[----:B------:R-:W-:Y:S01]  /*1d250*/  IMAD.MOV.U32 R11, RZ, RZ, 0x40000040 ;  /* 0x40000040ff0b7424 */ /* 0x000fe200078e00ff */
[C---:B------:R-:W-:Y:S01]  /*1d260*/  IADD3 R10, R2.reuse, 0x100, RZ ;  /* 0x00000100020a7810 */ /* 0x040fe20007ffe0ff */
[----:B------:R-:W-:Y:S01]  /*1d270*/  VIADD R2, R2, 0x180 ;  /* 0x0000018002027836 */ /* 0x000fe20000000000 */
[----:B------:R-:W-:Y:S02]  /*1d280*/  WARPGROUP.DEPBAR.LE gsb0, 0x0 ;  /* 0x00008000000079c5 */ /* 0x000fe40000010000 */
[----:B------:R-:W-:-:S15]  /*1d290*/  WARPGROUP.ARRIVE ;  /* 0x00000000000079c5 */ /* 0x000fde0000000000 */
[----:B------:R-:W-:-:S04]  /*1d2a0*/  NOP ;  /* 0x0000000000007918 */ /* 0x000fc80000000000 */
        /* <DEDUP_REMOVED lines=16> */
.L_x_1808:
[----:B------:R-:W2:Y:S01]  /*1d3b0*/  LDL R2, [R1] ;  /* 0x0000000001027983 */ /* 0x000ea20000100800 */
[----:B------:R-:W3:Y:S01]  /*1d3c0*/  LDC R3, c[0x0][0x448] ;  /* 0x00011200ff037b82 */ /* 0x000ee20000000800 */
[----:B------:R-:W-:Y:S02]  /*1d3d0*/  ULDC UR5, c[0x0][0x9d8] ;  /* 0x0002760000057ab9 */ /* 0x000fe40000000800 */
[----:B------:R-:W4:Y:S04]  /*1d3e0*/  LDL R10, [R1+0x5c] ;  /* 0x00005c00010a7983 */ /* 0x000f280000100800 */
[----:B01----:R-:W4:Y:S01]  /*1d3f0*/  LDL R0, [R1+0x78] ;  /* 0x0000780001007983 */ /* 0x003f220000100800 */
[----:B------:R-:W0:Y:S03]  /*1d400*/  LDC R187, c[0x0][0x9e4] ;  /* 0x00027900ffbb7b82 */ /* 0x000e260000000800 */
[----:B------:R-:W5:Y:S01]  /*1d410*/  LDL R188, [R1+0xc] ;  /* 0x00000c0001bc7983 */ /* 0x000f620000100800 */
[----:B---3--:R-:W-:-:S13]  /*1d420*/  ISETP.NE.AND P1, PT, R3, 0x1, PT ;  /* 0x000000010300780c */ /* 0x008fda0003f25270 */
[----:B------:R-:W1:Y:S01]  /*1d430*/  @P1 LDC R3, c[0x0][0x44c] ;  /* 0x00011300ff031b82 */ /* 0x000e620000000800 */
[----:B------:R-:W-:Y:S01]  /*1d440*/  IADD3 R4, R4, 0x30840, RZ ;  /* 0x0003084004047810 */ /* 0x000fe20007ffe0ff */
        /* <DEDUP_REMOVED lines=25> */
[----:B----4-:R-:W-:-:S04]  /*1d5e0*/  IMAD.IADD R0, R0, 0x1, R10 ;  /* 0x0000000100007824 */ /* 0x010fc800078e020a */
[----:B-1----:R-:W-:-:S04]  /*1d5f0*/  @P1 IMAD.HI.U32 R3, R0, R3, RZ ;  /* 0x0000000300031227 */ /* 0x002fc800078e00ff */
[----:B------:R-:W-:Y:S01]  /*1d600*/  FMUL.FTZ R10, R153, UR5 ;  /* 0x00000005990a7c20 */ /* 0x000fe20008410000 */
[----:B------:R-:W-:Y:S01]  /*1d610*/  FMUL.FTZ R153, R157, UR5 ;  /* 0x000000059d997c20 */ /* 0x000fe20008410000 */
[----:B-----5:R-:W-:Y:S01]  /*1d620*/  PRMT R4, R188, 0x654, R4 ;  /* 0x00000654bc047816 */ /* 0x020fe20000000004 */
[----:B------:R-:W-:Y:S01]  /*1d630*/  FMUL.FTZ R157, R161, UR5 ;  /* 0x00000005a19d7c20 */ /* 0x000fe20008410000 */
[----:B------:R-:W-:Y:S01]  /*1d640*/  FMUL.FTZ R161, R163, UR5 ;  /* 0x00000005a3a17c20 */ /* 0x000fe20008410000 */
[----:B------:R-:W-:Y:S01]  /*1d650*/  FMUL.FTZ R163, R165, UR5 ;  /* 0x00000005a5a37c20 */ /* 0x000fe20008410000 */
[----:B--2---:R-:W-:Y:S01]  /*1d660*/  @P1 SHF.R.U32.HI R0, RZ, R2, R3 ;  /* 0x00000002ff001219 */ /* 0x004fe20000011603 */
[----:B------:R-:W-:Y:S01]  /*1d670*/  FMUL.FTZ R2, R152, UR5 ;  /* 0x0000000598027c20 */ /* 0x000fe20008410000 */
[----:B------:R-:W-:Y:S01]  /*1d680*/  FMUL.FTZ R152, R156, UR5 ;  /* 0x000000059c987c20 */ /* 0x000fe20008410000 */
[----:B------:R-:W-:Y:S01]  /*1d690*/  FMUL.FTZ R156, R160, UR5 ;  /* 0x00000005a09c7c20 */ /* 0x000fe20008410000 */
[----:B------:R-:W-:Y:S01]  /*1d6a0*/  FMUL.FTZ R160, R162, UR5 ;  /* 0x00000005a2a07c20 */ /* 0x000fe20008410000 */
[----:B------:R-:W1:Y:S01]  /*1d6b0*/  SHFL.IDX PT, R186, R0, RZ, 0x1c1f ;  /* 0x001c1fff00ba7589 */ /* 0x000e6200000e0000 */
[----:B------:R-:W-:Y:S01]  /*1d6c0*/  FMUL.FTZ R162, R164, UR5 ;  /* 0x00000005a4a27c20 */ /* 0x000fe20008410000 */
[----:B------:R-:W-:Y:S01]  /*1d6d0*/  FMUL.FTZ R164, R166, UR5 ;  /* 0x00000005a6a47c20 */ /* 0x000fe20008410000 */
[----:B------:R-:W-:Y:S01]  /*1d6e0*/  FMUL.FTZ R165, R167, UR5 ;  /* 0x00000005a7a57c20 */ /* 0x000fe20008410000 */
[----:B------:R-:W-:Y:S01]  /*1d6f0*/  FMUL.FTZ R166, R168, UR5 ;  /* 0x00000005a8a67c20 */ /* 0x000fe20008410000 */
[----:B------:R2:W-:Y:S01]  /*1d700*/  SYNCS.ARRIVE.TRANS64.RED.A1T0 RZ, [R4+URZ], RZ ;  /* 0x000000ff04ff79a7 */ /* 0x0005e2000810043f */
[----:B------:R-:W-:Y:S01]  /*1d710*/  FMUL.FTZ R168, R170, UR5 ;  /* 0x00000005aaa87c20 */ /* 0x000fe20008410000 */
[----:B------:R-:W-:Y:S01]  /*1d720*/  FMUL.FTZ R167, R171, UR5 ;  /* 0x00000005aba77c20 */ /* 0x000fe20008410000 */
[----:B------:R-:W-:Y:S01]  /*1d730*/  FMUL.FTZ R3, R154, UR5 ;  /* 0x000000059a037c20 */ /* 0x000fe20008410000 */
[----:B------:R-:W-:Y:S01]  /*1d740*/  FMUL.FTZ R170, R175, UR5 ;  /* 0x00000005afaa7c20 */ /* 0x000fe20008410000 */
[----:B------:R-:W-:Y:S01]  /*1d750*/  FMUL.FTZ R171, R178, UR5 ;  /* 0x00000005b2ab7c20 */ /* 0x000fe20008410000 */
[----:B------:R-:W-:Y:S01]  /*1d760*/  FMUL.FTZ R154, R158, UR5 ;  /* 0x000000059e9a7c20 */ /* 0x000fe20008410000 */
[----:B--2---:R-:W-:-:S02]  /*1d770*/  IMAD.SHL.U32 R4, R5, 0x40, RZ ;  /* 0x0000004005047824 */ /* 0x004fc400078e00ff */
[----:B------:R-:W-:Y:S01]  /*1d780*/  FMUL.FTZ R178, R180, UR5 ;  /* 0x00000005b4b27c20 */ /* 0x000fe20008410000 */
[----:B------:R-:W-:Y:S01]  /*1d790*/  FMUL.FTZ R175, R182, UR5 ;  /* 0x00000005b6af7c20 */ /* 0x000fe20008410000 */
[----:B------:R-:W2:Y:S01]  /*1d7a0*/  MUFU.TANH R2, R2 ;  /* 0x0000000200027308 */ /* 0x000ea20000002400 */
[----:B------:R-:W-:Y:S01]  /*1d7b0*/  ULDC UR5, c[0x0][0x9e0] ;  /* 0x0002780000057ab9 */ /* 0x000fe20000000800 */
[----:B------:R-:W-:-:S04]  /*1d7c0*/  IADD3 R182, -R225, 0x1, -R4 ;  /* 0x00000001e1b67810 */ /* 0x000fc80007ffe904 */
[----:B------:R-:W-:Y:S02]  /*1d7d0*/  IADD3 R182, -R219, R182, R220 ;  /* 0x000000b6dbb67210 */ /* 0x000fe40007ffe1dc */
[----:B------:R-:W4:Y:S08]  /*1d7e0*/  MUFU.TANH R10, R10 ;  /* 0x0000000a000a7308 */ /* 0x000f300000002400 */
[----:B------:R-:W0:Y:S01]  /*1d7f0*/  MUFU.TANH R3, R3 ;  /* 0x0000000300037308 */ /* 0x000e220000002400 */
[----:B------:R-:W-:-:S07]  /*1d800*/  VIADD R183, R182, UR5 ;  /* 0x00000005b6b77c36 */ /* 0x000fce0008000000 */
[----:B------:R-:W0:Y:S01]  /*1d810*/  MUFU.TANH R152, R152 ;  /* 0x0000009800987308 */ /* 0x000e220000002400 */
[----:B------:R-:W-:-:S07]  /*1d820*/  VIADD R182, R182, UR4 ;  /* 0x00000004b6b67c36 */ /* 0x000fce0008000000 */
        /* <DEDUP_REMOVED lines=17> */
[----:B-1----:R-:W-:Y:S01]  /*1d940*/  IMAD.IADD R181, R183, 0x1, R186 ;  /* 0x00000001b7b57824 */ /* 0x002fe200078e02ba */
[----:B------:R-:W-:Y:S01]  /*1d950*/  IADD3 R180, R182, R186, RZ ;  /* 0x000000bab6b47210 */ /* 0x000fe20007ffe0ff */
[----:B--234-:R-:W-:Y:S06]  /*1d960*/  @!P5 BRA `(.L_x_1809) ;  /* 0x000000000060d947 */ /* 0x01cfec0003800000 */
        /* <DEDUP_REMOVED lines=13> */
.L_x_1811:
[----:B------:R-:W-:Y:S02]  /*1da40*/  ULDC UR4, c[0x0][0x9e4] ;  /* 0x0002790000047ab9 */ /* 0x000fe40000000800 */
[----:B------:R-:W-:-:S05]  /*1da50*/  IMAD.U32 R187, RZ, RZ, UR4 ;  /* 0x00000004ffbb7e24 */ /* 0x000fca000f8e00ff */
[----:B------:R-:W-:-:S13]  /*1da60*/  ISETP.NE.AND P1, PT, R187, 0x1, PT ;  /* 0x00000001bb00780c */ /* 0x000fda0003f25270 */
[----:B------:R-:W1:Y:S02]  /*1da70*/  @P1 LDC.64 R158, c[0x0][0x9e8] ;  /* 0x00027a00ff9e1b82 */ /* 0x000e640000000a00 */
[----:B-1----:R-:W-:-:S05]  /*1da80*/  @P1 IMAD.HI.U32 R158, R186, R158, RZ ;  /* 0x0000009eba9e1227 */ /* 0x002fca00078e00ff */
[----:B------:R-:W-:-:S07]  /*1da90*/  @P1 SHF.R.U32.HI R186, RZ, R159, R158 ;  /* 0x0000009fffba1219 */ /* 0x000fce000001169e */
.L_x_1812:
[----:B------:R-:W-:Y:S05]  /*1daa0*/  BSYNC B1 ;  /* 0x0000000000017941 */ /* 0x000fea0003800000 */
.L_x_1810:
[----:B------:R-:W-:-:S04]  /*1dab0*/  IMAD R186, R186, R187, -R4 ;  /* 0x000000bbbaba7224 */ /* 0x000fc800078e0a04 */
[----:B------:R-:W-:-:S05]  /*1dac0*/  IMAD.IADD R186, R186, 0x1, -R225 ;  /* 0x00000001baba7824 */ /* 0x000fca00078e0ae1 */
[----:B------:R-:W-:Y:S02]  /*1dad0*/  VIMNMX R180, R180, R186, !PT ;  /* 0x000000bab4b47248 */ /* 0x000fe40007fe0100 */
[----:B------:R-:W-:-:S07]  /*1dae0*/  VIADDMNMX R181, R186, R187, R181, PT ;  /* 0x000000bbbab57246 */ /* 0x000fce00038001b5 */
.L_x_1809:
[----:B------:R-:W-:Y:S01]  /*1daf0*/  ISETP.GT.AND P1, PT, R5, -0x1, PT ;  /* 0xffffffff0500780c */ /* 0x000fe20003f24270 */
[----:B------:R-:W1:Y:S03]  /*1db00*/  SHFL.IDX PT, R0, R0, 0x1, 0x1c1f ;  /* 0x003c1f0000007f89 */ /* 0x000e6600000e0000 */
[C---:B------:R-:W-:Y:S02]  /*1db10*/  ISETP.GT.AND P2, PT, R180.reuse, RZ, P1 ;  /* 0x000000ffb400720c */ /* 0x040fe40000f44270 */
[C---:B------:R-:W-:Y:S02]  /*1db20*/  ISETP.GT.AND P4, PT, R180.reuse, 0x1, P1 ;  /* 0x00000001b400780c */ /* 0x040fe40000f84270 */
[----:B------:R-:W-:Y:S02]  /*1db30*/  ISETP.LT.OR P3, PT, R181, 0x1, P2 ;  /* 0x00000001b500780c */ /* 0x000fe40001761670 */
[----:B------:R-:W-:-:S02]  /*1db40*/  ISETP.GT.AND P2, PT, R180, 0x8, P1 ;  /* 0x00000008b400780c */ /* 0x000fc40000f44270 */
[----:B------:R-:W-:Y:S02]  /*1db50*/  FSEL R158, R2, -INF , !P3 ;  /* 0xff800000029e7808 */ /* 0x000fe40005800000 */
[----:B------:R-:W-:Y:S02]  /*1db60*/  ISETP.GT.AND P3, PT, R180, 0x9, P1 ;  /* 0x00000009b400780c */ /* 0x000fe40000f64270 */
[C---:B------:R-:W-:Y:S02]  /*1db70*/  ISETP.LT.OR P4, PT, R181.reuse, 0x2, P4 ;  /* 0x00000002b500780c */ /* 0x040fe40002781670 */
[C---:B------:R-:W-:Y:S02]  /*1db80*/  ISETP.LT.OR P2, PT, R181.reuse, 0x9, P2 ;  /* 0x00000009b500780c */ /* 0x040fe40001741670 */
[----:B------:R-:W-:Y:S02]  /*1db90*/  ISETP.LT.OR P3, PT, R181, 0xa, P3 ;  /* 0x0000000ab500780c */ /* 0x000fe40001f61670 */
[----:B------:R-:W-:-:S02]  /*1dba0*/  FSEL R10, R10, -INF , !P4 ;  /* 0xff8000000a0a7808 */ /* 0x000fc40006000000 */
[----:B0-----:R-:W-:Y:S01]  /*1dbb0*/  FSEL R159, R152, -INF , !P2 ;  /* 0xff800000989f7808 */ /* 0x001fe20005000000 */
[----:B-1----:R-:W-:Y:S01]  /*1dbc0*/  IMAD.IADD R183, R183, 0x1, R0 ;  /* 0x00000001b7b77824 */ /* 0x002fe200078e0200 */
        /* <DEDUP_REMOVED lines=34> */
[----:B------:R-:W-:-:S02]  /*1ddf0*/  IADD3 R182, R182, R0, RZ ;  /* 0x00000000b6b67210 */ /* 0x000fc40007ffe0ff */
[----:B------:R-:W-:Y:S02]  /*1de00*/  FSEL R176, R176, -INF , !P4 ;  /* 0xff800000b0b07808 */ /* 0x000fe40006000000 */
        /* <DEDUP_REMOVED lines=16> */
.L_x_1815:
[----:B------:R-:W-:Y:S02]  /*1df10*/  ULDC UR4, c[0x0][0x9e4] ;  /* 0x0002790000047ab9 */ /* 0x000fe40000000800 */
[----:B------:R-:W-:-:S05]  /*1df20*/  IMAD.U32 R2, RZ, RZ, UR4 ;  /* 0x00000004ff027e24 */ /* 0x000fca000f8e00ff */
[----:B------:R-:W-:-:S13]  /*1df30*/  ISETP.NE.AND P2, PT, R2, 0x1, PT ;  /* 0x000000010200780c */ /* 0x000fda0003f45270 */
[----:B------:R-:W0:Y:S02]  /*1df40*/  @P2 LDC.64 R152, c[0x0][0x9e8] ;  /* 0x00027a00ff982b82 */ /* 0x000e240000000a00 */
[----:B0-----:R-:W-:-:S05]  /*1df50*/  @P2 IMAD.HI.U32 R152, R0, R152, RZ ;  /* 0x0000009800982227 */ /* 0x001fca00078e00ff */
[----:B------:R-:W-:-:S07]  /*1df60*/  @P2 SHF.R.U32.HI R0, RZ, R153, R152 ;  /* 0x00000099ff002219 */ /* 0x000fce0000011698 */
.L_x_1816:
[----:B------:R-:W-:Y:S05]  /*1df70*/  BSYNC B1 ;  /* 0x0000000000017941 */ /* 0x000fea0003800000 */
.L_x_1814:
[----:B------:R-:W-:-:S04]  /*1df80*/  IMAD R0, R0, R2, -R4 ;  /* 0x0000000200007224 */ /* 0x000fc800078e0a04 */
[----:B------:R-:W-:-:S05]  /*1df90*/  IMAD.IADD R0, R0, 0x1, -R225 ;  /* 0x0000000100007824 */ /* 0x000fca00078e0ae1 */
[----:B------:R-:W-:Y:S02]  /*1dfa0*/  VIMNMX R182, R182, R0, !PT ;  /* 0x00000000b6b67248 */ /* 0x000fe40007fe0100 */
[----:B------:R-:W-:-:S07]  /*1dfb0*/  VIADDMNMX R183, R0, R2, R183, PT ;  /* 0x0000000200b77246 */ /* 0x000fce00038001b7 */
.L_x_1813:
        /* <DEDUP_REMOVED lines=28> */
[C---:B------:R-:W-:Y:S02]  /*1e180*/  ISETP.LT.OR P2, PT, R183.reuse, 0x11, P2 ;  /* 0x00000011b700780c */ /* 0x040fe40001741670 */
[----:B------:R-:W-:Y:S02]  /*1e190*/  ISETP.LT.OR P3, PT, R183, 0x12, P3 ;  /* 0x00000012b700780c */ /* 0x000fe40001f61670 */
[----:B------:R-:W-:-:S02]  /*1e1a0*/  LOP3.LUT R16, R16, 0xffff7fff, RZ, 0xc0, !PT ;  /* 0xffff7fff10107812 */ /* 0x000fc400078ec0ff */
[----:B------:R-:W-:Y:S02]  /*1e1b0*/  FMNMX.FTZ R0, R178, R0, !PT ;  /* 0x00000000b2007209 */ /* 0x000fe40007810000 */
[----:B------:R-:W-:Y:S02]  /*1e1c0*/  FSEL R155, R155, -INF , !P4 ;  /* 0xff8000009b9b7808 */ /* 0x000fe40006000000 */
[----:B------:R-:W-:Y:S02]  /*1e1d0*/  FSEL R160, R160, -INF , !P2 ;  /* 0xff800000a0a07808 */ /* 0x000fe40005000000 */
[----:B------:R-:W-:Y:S02]  /*1e1e0*/  FSEL R161, R161, -INF , !P3 ;  /* 0xff800000a1a17808 */ /* 0x000fe40005800000 */
[C---:B------:R-:W-:Y:S02]  /*1e1f0*/  ISETP.GT.AND P4, PT, R182.reuse, 0x18, P1 ;  /* 0x00000018b600780c */ /* 0x040fe40000f84270 */
[----:B------:R-:W-:-:S02]  /*1e200*/  ISETP.GT.AND P2, PT, R182, 0x19, P1 ;  /* 0x00000019b600780c */ /* 0x000fc40000f44270 */
[----:B------:R-:W-:Y:S02]  /*1e210*/  ISETP.GT.AND P3, PT, R182, 0x20, P1 ;  /* 0x00000020b600780c */ /* 0x000fe40000f64270 */
[----:B------:R-:W-:Y:S02]  /*1e220*/  @P0 LOP3.LUT R16, R16, 0x8000, RZ, 0xfc, !PT ;  /* 0x0000800010100812 */ /* 0x000fe400078efcff */
[----:B------:R-:W-:Y:S02]  /*1e230*/  ISETP.GT.AND P0, PT, R182, RZ, P1 ;  /* 0x000000ffb600720c */ /* 0x000fe40000f04270 */
[----:B------:R-:W-:Y:S02]  /*1e240*/  FMNMX.FTZ R0, R179, R0, !PT ;  /* 0x00000000b3007209 */ /* 0x000fe40007810000 */
[C---:B------:R-:W-:Y:S02]  /*1e250*/  ISETP.LT.OR P4, PT, R183.reuse, 0x19, P4 ;  /* 0x00000019b700780c */ /* 0x040fe40002781670 */
[C---:B------:R-:W-:Y:S01]  /*1e260*/  ISETP.LT.OR P2, PT, R183.reuse, 0x1a, P2 ;  /* 0x0000001ab700780c */ /* 0x040fe20001741670 */
[----:B------:R-:W0:Y:S01]  /*1e270*/  SHFL.BFLY PT, R2, R0, 0x2, 0x1f ;  /* 0x0c401f0000027f89 */ /* 0x000e2200000e0000 */
[----:B------:R-:W-:-:S02]  /*1e280*/  ISETP.LT.OR P3, PT, R183, 0x21, P3 ;  /* 0x00000021b700780c */ /* 0x000fc40001f61670 */
[----:B------:R-:W-:Y:S02]  /*1e290*/  FSEL R164, R164, -INF , !P4 ;  /* 0xff800000a4a47808 */ /* 0x000fe40006000000 */
[----:B------:R-:W-:Y:S02]  /*1e2a0*/  FSEL R165, R165, -INF , !P2 ;  /* 0xff800000a5a57808 */ /* 0x000fe40005000000 */
[----:B------:R-:W-:Y:S02]  /*1e2b0*/  FSEL R168, R168, -INF , !P3 ;  /* 0xff800000a8a87808 */ /* 0x000fe40005800000 */
[C---:B------:R-:W-:Y:S02]  /*1e2c0*/  ISETP.GT.AND P2, PT, R182.reuse, 0x28, P1 ;  /* 0x00000028b600780c */ /* 0x040fe40000f44270 */
[C---:B------:R-:W-:Y:S02]  /*1e2d0*/  ISETP.GT.AND P3, PT, R182.reuse, 0x29, P1 ;  /* 0x00000029b600780c */ /* 0x040fe40000f64270 */
[----:B------:R-:W-:-:S02]  /*1e2e0*/  ISETP.GT.AND P4, PT, R182, 0x30, P1 ;  /* 0x00000030b600780c */ /* 0x000fc40000f84270 */
[C---:B------:R-:W-:Y:S02]  /*1e2f0*/  ISETP.GT.AND P5, PT, R182.reuse, 0x31, P1 ;  /* 0x00000031b600780c */ /* 0x040fe40000fa4270 */
[----:B------:R-:W-:Y:S02]  /*1e300*/  ISETP.GT.AND P6, PT, R182, 0x38, P1 ;  /* 0x00000038b600780c */ /* 0x000fe40000fc4270 */
[----:B------:R-:W-:Y:S02]  /*1e310*/  LOP3.LUT R16, R16, 0xfffffff7, RZ, 0xc0, !PT ;  /* 0xfffffff710107812 */ /* 0x000fe400078ec0ff */
[----:B------:R-:W-:Y:S02]  /*1e320*/  ISETP.GT.AND P1, PT, R182, 0x39, P1 ;  /* 0x00000039b600780c */ /* 0x000fe40000f24270 */
[----:B------:R-:W-:Y:S02]  /*1e330*/  @P0 LOP3.LUT R16, R16, 0x8, RZ, 0xfc, !PT ;  /* 0x0000000810100812 */ /* 0x000fe400078efcff */
[----:B0-----:R-:W-:-:S02]  /*1e340*/  FMNMX.FTZ R2, R0, R2, !PT ;  /* 0x0000000200027209 */ /* 0x001fc40007810000 */
[C---:B------:R-:W-:Y:S02]  /*1e350*/  LOP3.LUT P0, RZ, R16.reuse, 0x8000, RZ, 0xc0, !PT ;  /* 0x0000800010ff7812 */ /* 0x040fe4000780c0ff */
[----:B------:R-:W-:Y:S01]  /*1e360*/  LOP3.LUT R16, R16, 0xfffffffd, RZ, 0xc0, !PT ;  /* 0xfffffffd10107812 */ /* 0x000fe200078ec0ff */
[----:B------:R-:W0:Y:S01]  /*1e370*/  SHFL.BFLY PT, R4, R2, 0x1, 0x1f ;  /* 0x0c201f0002047f89 */ /* 0x000e2200000e0000 */
[C---:B------:R-:W-:Y:S02]  /*1e380*/  ISETP.LT.OR P0, PT, R183.reuse, 0x22, P0 ;  /* 0x00000022b700780c */ /* 0x040fe40000701670 */
[C---:B------:R-:W-:Y:S02]  /*1e390*/  ISETP.LT.OR P4, PT, R183.reuse, 0x31, P4 ;  /* 0x00000031b700780c */ /* 0x040fe40002781670 */
[----:B------:R-:W-:Y:S02]  /*1e3a0*/  @P1 LOP3.LUT R16, R16, 0x2, RZ, 0xfc, !PT ;  /* 0x0000000210101812 */ /* 0x000fe400078efcff */
[----:B------:R-:W-:-:S02]  /*1e3b0*/  ISETP.LT.OR P5, PT, R183, 0x32, P5 ;  /* 0x00000032b700780c */ /* 0x000fc40002fa1670 */
[C---:B------:R-:W-:Y:S02]  /*1e3c0*/  LOP3.LUT P1, RZ, R16.reuse, 0x8, RZ, 0xc0, !PT ;  /* 0x0000000810ff7812 */ /* 0x040fe4000782c0ff */
[----:B------:R-:W-:Y:S02]  /*1e3d0*/  LOP3.LUT R16, R16, 0xffffffef, RZ, 0xc0, !PT ;  /* 0xffffffef10107812 */ /* 0x000fe400078ec0ff */
[----:B------:R-:W-:Y:S02]  /*1e3e0*/  ISETP.LT.OR P1, PT, R183, 0x1, P1 ;  /* 0x00000001b700780c */ /* 0x000fe40000f21670 */
[----:B------:R-:W-:Y:S02]  /*1e3f0*/  @P0 LOP3.LUT R16, R16, 0x10, RZ, 0xfc, !PT ;  /* 0x0000001010100812 */ /* 0x000fe400078efcff */
[----:B------:R-:W-:Y:S02]  /*1e400*/  FSEL R153, R3, -INF , !P1 ;  /* 0xff80000003997808 */ /* 0x000fe40004800000 */
[----:B------:R-:W-:-:S02]  /*1e410*/  ISETP.LT.OR P0, PT, R183, 0x29, P2 ;  /* 0x00000029b700780c */ /* 0x000fc40001701670 */
[----:B------:R-:W-:Y:S02]  /*1e420*/  FMNMX.FTZ R3, R153, R228, !PT ;  /* 0x000000e499037209 */ /* 0x000fe40007810000 */
[C---:B------:R-:W-:Y:S02]  /*1e430*/  LOP3.LUT P2, RZ, R16.reuse, 0x2, RZ, 0xc0, !PT ;  /* 0x0000000210ff7812 */ /* 0x040fe4000784c0ff */
[----:B------:R-:W-:Y:S02]  /*1e440*/  FMNMX.FTZ R3, R11, R3, !PT ;  /* 0x000000030b037209 */ /* 0x000fe40007810000 */
[----:B------:R-:W-:Y:S02]  /*1e450*/  LOP3.LUT R16, R16, 0xfffffffb, RZ, 0xc0, !PT ;  /* 0xfffffffb10107812 */ /* 0x000fe400078ec0ff */
[----:B------:R-:W-:Y:S02]  /*1e460*/  FMNMX.FTZ R3, R154, R3, !PT ;  /* 0x000000039a037209 */ /* 0x000fe40007810000 */
[----:B0-----:R-:W-:Y:S01]  /*1e470*/  FMNMX.FTZ R4, R2, R4, !PT ;  /* 0x0000000402047209 */ /* 0x001fe20007810000 */
[----:B------:R-:W-:Y:S01]  /*1e480*/  IMAD.U32 R2, RZ, RZ, UR4 ;  /* 0x00000004ff027e24 */ /* 0x000fe2000f8e00ff */
[----:B------:R-:W-:-:S02]  /*1e490*/  @P0 LOP3.LUT R16, R16, 0x4, RZ, 0xfc, !PT ;  /* 0x0000000410100812 */ /* 0x000fc400078efcff */
[----:B------:R-:W-:Y:S01]  /*1e4a0*/  ISETP.LT.OR P0, PT, R183, 0x2a, P3 ;  /* 0x0000002ab700780c */ /* 0x000fe20001f01670 */
[----:B------:R-:W-:Y:S01]  /*1e4b0*/  FMUL.FTZ R152, R4, R2 ;  /* 0x0000000204987220 */ /* 0x000fe20000410000 */
[----:B------:R-:W-:Y:S02]  /*1e4c0*/  FMNMX.FTZ R3, R155, R3, !PT ;  /* 0x000000039b037209 */ /* 0x000fe40007810000 */
[----:B------:R-:W-:Y:S02]  /*1e4d0*/  LOP3.LUT R16, R16, 0xffffbfff, RZ, 0xc0, !PT ;  /* 0xffffbfff10107812 */ /* 0x000fe400078ec0ff */
[----:B------:R-:W-:Y:S02]  /*1e4e0*/  FMNMX.FTZ R3, R160, R3, !PT ;  /* 0x00000003a0037209 */ /* 0x000fe40007810000 */
[----:B------:R-:W-:Y:S02]  /*1e4f0*/  FSETP.NEU.FTZ.AND P3, PT, R4, -INF , PT ;  /* 0xff8000000400780b */ /* 0x000fe40003f7d000 */
[----:B------:R-:W-:-:S02]  /*1e500*/  FMNMX.FTZ R3, R161, R3, !PT ;  /* 0x00000003a1037209 */ /* 0x000fc40007810000 */
[----:B------:R-:W-:Y:S02]  /*1e510*/  FSEL R0, R4, RZ, P3 ;  /* 0x000000ff04007208 */ /* 0x000fe40001800000 */
[----:B------:R-:W-:Y:S02]  /*1e520*/  @P0 LOP3.LUT R16, R16, 0x4000, RZ, 0xfc, !PT ;  /* 0x0000400010100812 */ /* 0x000fe400078efcff */
[----:B------:R-:W-:Y:S01]  /*1e530*/  FMNMX.FTZ R3, R164, R3, !PT ;  /* 0x00000003a4037209 */ /* 0x000fe20007810000 */
[----:B------:R-:W-:Y:S01]  /*1e540*/  FADD.FTZ R0, -R0, R227 ;  /* 0x000000e300007221 */ /* 0x000fe20000010100 */
[----:B------:R-:W-:Y:S02]  /*1e550*/  LOP3.LUT P0, RZ, R16, 0x10, RZ, 0xc0, !PT ;  /* 0x0000001010ff7812 */ /* 0x000fe4000780c0ff */
[----:B------:R-:W-:Y:S01]  /*1e560*/  FMNMX.FTZ R3, R165, R3, !PT ;  /* 0x00000003a5037209 */ /* 0x000fe20007810000 */
[----:B------:R-:W-:Y:S01]  /*1e570*/  FMUL.FTZ R180, R0, R2 ;  /* 0x0000000200b47220 */ /* 0x000fe20000410000 */
[----:B------:R-:W-:-:S02]  /*1e580*/  FSEL R152, R152, RZ, P3 ;  /* 0x000000ff98987208 */ /* 0x000fc40001800000 */
        /* <DEDUP_REMOVED lines=34> */
[----:B------:R0:W-:Y:S01]  /*1e7b0*/  MUFU.EX2 R196, R10 ;  /* 0x0000000a00c47308 */ /* 0x0001e20000000800 */
[----:B------:R-:W-:-:S02]  /*1e7c0*/  LOP3.LUT P0, RZ, R16, 0x2000, RZ, 0xc0, !PT ;  /* 0x0000200010ff7812 */ /* 0x000fc4000780c0ff */
[----:B------:R-:W-:-:S05]  /*1e7d0*/  FMNMX.FTZ R3, R177, R3, !PT ;  /* 0x00000003b1037209 */ /* 0x000fca0007810000 */
[----:B------:R-:W1:Y:S01]  /*1e7e0*/  SHFL.BFLY PT, R179, R3, 0x2, 0x1f ;  /* 0x0c401f0003b37f89 */ /* 0x000e6200000e0000 */
[----:B------:R-:W-:Y:S08]  /*1e7f0*/  MUFU.EX2 R158, R158 ;  /* 0x0000009e009e7308 */ /* 0x000ff00000000800 */
[----:B------:R-:W-:Y:S08]  /*1e800*/  MUFU.EX2 R159, R159 ;  /* 0x0000009f009f7308 */ /* 0x000ff00000000800 */
[----:B------:R-:W-:Y:S01]  /*1e810*/  MUFU.EX2 R186, R186 ;  /* 0x000000ba00ba7308 */ /* 0x000fe20000000800 */
[----:B-1----:R-:W-:-:S07]  /*1e820*/  FMNMX.FTZ R3, R3, R179, !PT ;  /* 0x000000b303037209 */ /* 0x002fce0007810000 */
[----:B------:R-:W-:Y:S01]  /*1e830*/  MUFU.EX2 R156, R156 ;  /* 0x0000009c009c7308 */ /* 0x000fe20000000800 */
[----:B------:R-:W1:Y:S07]  /*1e840*/  SHFL.BFLY PT, R179, R3, 0x1, 0x1f ;  /* 0x0c201f0003b37f89 */ /* 0x000e6e00000e0000 */
[----:B------:R-:W-:Y:S08]  /*1e850*/  MUFU.EX2 R157, R157 ;  /* 0x0000009d009d7308 */ /* 0x000ff00000000800 */
[----:B------:R-:W-:Y:S08]  /*1e860*/  MUFU.EX2 R162, R162 ;  /* 0x000000a200a27308 */ /* 0x000ff00000000800 */
[----:B------:R-:W-:Y:S01]  /*1e870*/  MUFU.EX2 R163, R163 ;  /* 0x000000a300a37308 */ /* 0x000fe20000000800 */
[----:B-1----:R-:W-:-:S04]  /*1e880*/  FMNMX.FTZ R3, R3, R179, !PT ;  /* 0x000000b303037209 */ /* 0x002fc80007810000 */
[C---:B------:R-:W-:Y:S01]  /*1e890*/  FSETP.NEU.FTZ.AND P1, PT, R3.reuse, -INF , PT ;  /* 0xff8000000300780b */ /* 0x040fe20003f3d000 */
[C---:B0-----:R-:W-:Y:S02]  /*1e8a0*/  FMUL.FTZ R10, R3.reuse, R2 ;  /* 0x00000002030a7220 */ /* 0x041fe40000410000 */
[----:B------:R-:W-:Y:S01]  /*1e8b0*/  MUFU.EX2 R166, R166 ;  /* 0x000000a600a67308 */ /* 0x000fe20000000800 */
[----:B------:R-:W-:Y:S02]  /*1e8c0*/  FSEL R179, R3, RZ, P1 ;  /* 0x000000ff03b37208 */ /* 0x000fe40000800000 */
[----:B------:R-:W-:-:S03]  /*1e8d0*/  FSEL R0, R10, RZ, P1 ;  /* 0x000000ff0a007208 */ /* 0x000fc60000800000 */
[----:B------:R-:W-:Y:S02]  /*1e8e0*/  FADD.FTZ R179, -R179, R228 ;  /* 0x000000e4b3b37221 */ /* 0x000fe40000010100 */
[----:B------:R-:W0:Y:S01]  /*1e8f0*/  MUFU.EX2 R10, R180 ;  /* 0x000000b4000a7308 */ /* 0x000e220000000800 */
[-CC-:B------:R-:W-:Y:S01]  /*1e900*/  FFMA.FTZ R153, R153, R2.reuse, -R0.reuse ;  /* 0x0000000299997223 */ /* 0x180fe20000010800 */
[-CC-:B------:R-:W-:Y:S01]  /*1e910*/  FFMA.FTZ R11, R11, R2.reuse, -R0.reuse ;  /* 0x000000020b0b7223 */ /* 0x180fe20000010800 */
[-C--:B------:R-:W-:Y:S01]  /*1e920*/  FMUL.FTZ R179, R179, R2.reuse ;  /* 0x00000002b3b37220 */ /* 0x080fe20000410000 */
        /* <DEDUP_REMOVED lines=13> */
[----:B------:R-:W-:Y:S01]  /*1ea00*/  FFMA.FTZ R177, R177, R2, -R0 ;  /* 0x00000002b1b17223 */ /* 0x000fe20000010800 */
[----:B------:R-:W-:Y:S01]  /*1ea10*/  MUFU.EX2 R153, R153 ;  /* 0x0000009900997308 */ /* 0x000fe20000000800 */
[----:B0-----:R-:W-:-:S07]  /*1ea20*/  FFMA.FTZ R223, R10, R223, R158 ;  /* 0x000000df0adf7223 */ /* 0x001fce000001009e */
[----:B------:R0:W1:Y:S08]  /*1ea30*/  MUFU.EX2 R0, R179 ;  /* 0x000000b300007308 */ /* 0x0000700000000800 */
        /* <DEDUP_REMOVED lines=55> */
.L_x_1817:
[----:B------:R-:W2:Y:S01]  /*1edb0*/  LDL R179, [R1+0x7c] ;  /* 0x00007c0001b37983 */ /* 0x000ea20000100800 */
[----:B------:R-:W-:Y:S01]  /*1edc0*/  IADD3 R222, R222, 0x30860, RZ ;  /* 0x00030860dede7810 */ /* 0x000fe20007ffe0ff */
        /* <DEDUP_REMOVED lines=21> */
[----:B------:R-:W-:Y:S02]  /*1ef20*/  MOV R11, R202 ;  /* 0x000000ca000b7202 */ /* 0x000fe40000000f00 */
[C---:B--2---:R-:W-:Y:S01]  /*1ef30*/  ISETP.GT.AND P1, PT, R5.reuse, R179, PT ;  /* 0x000000b30500720c */ /* 0x044fe20003f24270 */
[----:B------:R-:W-:-:S12]  /*1ef40*/  VIADD R5, R5, 0xffffffff ;  /* 0xffffffff05057836 */ /* 0x000fd80000000000 */
[----:B------:R-:W-:Y:S05]  /*1ef50*/  @P1 BRA `(.L_x_1818) ;  /* 0xffffffcc00881947 */ /* 0x000fea000383ffff */
.L_x_1797:
[----:B------:R-:W-:Y:S05]  /*1ef60*/  BSYNC B0 ;  /* 0x0000000000007941 */ /* 0x000fea0003800000 */
.L_x_1796:
        /* <DEDUP_REMOVED lines=131> */
.L_x_1819:
[----:B------:R-:W-:Y:S01]  /*1f7a0*/  IMAD R5, R202, 0x8, R17 ;  /* 0x00000008ca057824 */ /* 0x000fe200078e0211 */
[----:B------:R-:W-:-:S04]  /*1f7b0*/  SHF.L.U32 R0, R218, 0x1f, RZ ;  /* 0x0000001fda007819 */ /* 0x000fc800000006ff */
[----:B------:R0:W1:Y:S01]  /*1f7c0*/  SYNCS.PHASECHK.TRANS64.TRYWAIT P1, [R5+URZ+0x30850], R0 ;  /* 0x03085000050075a7 */ /* 0x000062000802017f */
[----:B------:R-:W-:Y:S05]  /*1f7d0*/  @!P0 BRA `(.L_x_1820) ;  /* 0x0000000000048947 */ /* 0x000fea0003800000 */
[----:B------:R-:W-:Y:S01]  /*1f7e0*/  BPT.TRAP 0x1 ;  /* 0x000000040000795c */ /* 0x000fe20000300000 */
.L_x_1820:
[----:B------:R-:W-:Y:S04]  /*1f7f0*/  BSSY B0, `(.L_x_1821) ;  /* 0x0000004000007945 */ /* 0x000fe80003800000 */
[----:B-1----:R-:W-:Y:S05]  /*1f800*/  @P1 BRA `(.L_x_1822) ;  /* 0x0000000000081947 */ /* 0x002fea0003800000 */
[----:B------:R-:W1:Y:S02]  /*1f810*/  SYNCS.PHASECHK.TRANS64.TRYWAIT P1, [R5+URZ+0x30850], R0 ;  /* 0x03085000050075a7 */ /* 0x000e64000802017f */
[----:B-1----:R-:W-:Y:S05]  /*1f820*/  @!P1 BRA `(.L_x_1823) ;  /* 0x000000f400089947 */ /* 0x002fea0003800000 */
.L_x_1822:
[----:B------:R-:W-:Y:S05]  /*1f830*/  BSYNC B0 ;  /* 0x0000000000007941 */ /* 0x000fea0003800000 */
.L_x_1821:
[----:B------:R-:W-:Y:S01]  /*1f840*/  VIADD R17, R17, 0x400 ;  /* 0x0000040011117836 */ /* 0x000fe20000000000 */
[----:B------:R-:W-:Y:S01]  /*1f850*/  WARPGROUP.ARRIVE ;  /* 0x00000000000079c5 */ /* 0x000fe20000000000 */
[----:B------:R-:W-:Y:S01]  /*1f860*/  IMAD.MOV.U32 R7, RZ, RZ, 0x40000040 ;  /* 0x40000040ff077424 */ /* 0x000fe200078e00ff */
[----:B01----:R-:W0:Y:S01]  /*1f870*/  SHFL.BFLY PT, R0, R223, 0x2, 0x1f ;  /* 0x0c401f00df007f89 */ /* 0x003e2200000e0000 */
[----:B------:R-:W-:Y:S01]  /*1f880*/  IMAD.MOV.U32 R9, RZ, RZ, 0x40000040 ;  /* 0x40000040ff097424 */ /* 0x000fe200078e00ff */
[----:B------:R-:W-:Y:S01]  /*1f890*/  SHF.R.U32.HI R17, RZ, 0x4, R17 ;  /* 0x00000004ff117819 */ /* 0x000fe20000011611 */
[----:B------:R-:W-:Y:S01]  /*1f8a0*/  IMAD.MOV.U32 R155, RZ, RZ, -0x800000 ;  /* 0xff800000ff9b7424 */ /* 0x000fe200078e00ff */
[----:B------:R-:W-:Y:S01]  /*1f8b0*/  R2UR UR7, R7 ;  /* 0x00000000070772ca */ /* 0x000fe200000e0000 */
[----:B------:R-:W-:Y:S01]  /*1f8c0*/  IMAD.MOV.U32 R154, RZ, RZ, -0x800000 ;  /* 0xff800000ff9a7424 */ /* 0x000fe200078e00ff */
[----:B------:R-:W-:Y:S02]  /*1f8d0*/  LOP3.LUT R17, R17, 0x3fff, RZ, 0xc0, !PT ;  /* 0x00003fff11117812 */ /* 0x000fe400078ec0ff */
[----:B------:R-:W-:-:S02]  /*1f8e0*/  MOV R7, 0x40000040 ;  /* 0x4000004000077802 */ /* 0x000fc40000000f00 */
[----:B------:R-:W-:-:S05]  /*1f8f0*/  LOP3.LUT R17, R17, 0x2000000, RZ, 0xfc, !PT ;  /* 0x0200000011117812 */ /* 0x000fca00078efcff */
[----:B------:R-:W-:-:S05]  /*1f900*/  IMAD R6, R202, 0x800, R17 ;  /* 0x00000800ca067824 */ /* 0x000fca00078e0211 */
[C---:B------:R-:W-:Y:S02]  /*1f910*/  R2UR UR6, R6.reuse ;  /* 0x00000000060672ca */ /* 0x040fe400000e0000 */
[----:B------:R-:W-:Y:S01]  /*1f920*/  IADD3 R8, R6, 0x80, RZ ;  /* 0x0000008006087810 */ /* 0x000fe20007ffe0ff */
[----:B0-----:R-:W-:-:S10]  /*1f930*/  FADD.FTZ R0, R0, R223 ;  /* 0x000000df00007221 */ /* 0x001fd40000010000 */
        /* <DEDUP_REMOVED lines=26> */
[----:B------:R-:W-:-:S04]  /*1fae0*/  @P1 FMUL.FTZ R8, R2, 0.69314718246459960938 ;  /* 0x3f31721802081820 */ /* 0x000fc80000410000 */
[----:B------:R-:W-:Y:S01]  /*1faf0*/  FSETP.NE.FTZ.AND P2, PT, R6, RZ, PT ;  /* 0x000000ff0600720b */ /* 0x000fe20003f55000 */
[----:B-1----:R-:W-:-:S04]  /*1fb00*/  @P1 FMUL.FTZ R7, R7, 0.69314718246459960938 ;  /* 0x3f31721807071820 */ /* 0x002fc80000410000 */
[----:B------:R-:W-:Y:S01]  /*1fb10*/  @P1 FFMA.FTZ R155, R8, R4, R7 ;  /* 0x00000004089b1223 */ /* 0x000fe20000010007 */
[----:B------:R-:W-:-:S07]  /*1fb20*/  IMAD.MOV.U32 R4, RZ, RZ, RZ ;  /* 0x000000ffff047224 */ /* 0x000fce00078e00ff */
[----:B------:R-:W0:Y:S01]  /*1fb30*/  @P2 MUFU.LG2 R7, R6 ;  /* 0x0000000600072308 */ /* 0x000e220000000c00 */
[----:B------:R-:W-:-:S07]  /*1fb40*/  @P2 FMUL.FTZ R2, R2, 0.69314718246459960938 ;  /* 0x3f31721802022820 */ /* 0x000fce0000410000 */
[----:B------:R1:W2:Y:S02]  /*1fb50*/  @P1 MUFU.RCP R4, R0 ;  /* 0x0000000000041308 */ /* 0x0002a40000001000 */
[----:B-1----:R-:W-:Y:S02]  /*1fb60*/  IMAD.MOV.U32 R0, RZ, RZ, RZ ;  /* 0x000000ffff007224 */ /* 0x002fe400078e00ff */
[----:B0-----:R-:W-:-:S04]  /*1fb70*/  @P2 FMUL.FTZ R7, R7, 0.69314718246459960938 ;  /* 0x3f31721807072820 */ /* 0x001fc80000410000 */
[----:B------:R-:W-:Y:S01]  /*1fb80*/  @P2 FFMA.FTZ R154, R2, R3, R7 ;  /* 0x00000003029a2223 */ /* 0x000fe20000010007 */
[----:B------:R0:W1:Y:S01]  /*1fb90*/  @P2 MUFU.RCP R0, R6 ;  /* 0x0000000600002308 */ /* 0x0000620000001000 */
[----:B------:R-:W-:Y:S02]  /*1fba0*/  WARPGROUP.DEPBAR.LE gsb0, 0x0 ;  /* 0x00008000000079c5 */ /* 0x000fe40000010000 */
[----:B------:R-:W-:-:S06]  /*1fbb0*/  WARPGROUP.ARRIVE ;  /* 0x00000000000079c5 */ /* 0x000fcc0000000000 */
[----:B------:R-:W-:Y:S03]  /*1fbc0*/  HGMMA.64x256x16.F32 R24, R184, gdesc[UR4].tnspB, R24, gsb0 ;  /* 0x43e00004b8187df0 */ /* 0x000fe60008000818 */
[----:B------:R-:W-:Y:S02]  /*1fbd0*/  WARPGROUP.DEPBAR.LE gsb0, 0x0 ;  /* 0x00008000000079c5 */ /* 0x000fe40000010000 */
[----:B--2---:R-:W-:Y:S05]  /*1fbe0*/  @!P0 BRA `(.L_x_1824) ;  /* 0x0000000000048947 */ /* 0x004fea0003800000 */
[----:B------:R-:W-:Y:S01]  /*1fbf0*/  BPT.TRAP 0x1 ;  /* 0x000000040000795c */ /* 0x000fe20000300000 */
.L_x_1824:
[----:B------:R-:W2:Y:S01]  /*1fc00*/  LDL.LU R2, [R1+0xc] ;  /* 0x00000c0001027983 */ /* 0x000ea20000300800 */
[----:B------:R-:W-:-:S03]  /*1fc10*/  IADD3 R5, R5, 0x30860, RZ ;  /* 0x0003086005057810 */ /* 0x000fc60007ffe0ff */
[----:B0-----:R-:W3:Y:S01]  /*1fc20*/  LDL.LU R6, [R1+0x90] ;  /* 0x0000900001067983 */ /* 0x001ee20000300800 */
[----:B------:R-:W-:Y:S02]  /*1fc30*/  VIADD R202, R202, 0x1 ;  /* 0x00000001caca7836 */ /* 0x000fe40000000000 */
        /* <DEDUP_REMOVED lines=64> */
[-C--:B-1----:R-:W-:Y:S01]  /*20040*/  FMUL.FTZ R30, R30, R0.reuse ;  /* 0x000000001e1e7220 */ /* 0x082fe20000410000 */
        /* <DEDUP_REMOVED lines=63> */
[----:B--2---:R-:W-:Y:S01]  /*20440*/  PRMT R5, R2, 0x654, R5 ;  /* 0x0000065402057816 */ /* 0x004fe20000000005 */
[----:B---3--:R-:W-:-:S03]  /*20450*/  VIADD R6, R6, 0x1 ;  /* 0x0000000106067836 */ /* 0x008fc60000000000 */
[----:B------:R0:W-:Y:S02]  /*20460*/  SYNCS.ARRIVE.TRANS64.RED.A1T0 RZ, [R5+URZ], RZ ;  /* 0x000000ff05ff79a7 */ /* 0x0001e4000810043f */
[----:B------:R1:W-:Y:S01]  /*20470*/  STL [R1+0x90], R6 ;  /* 0x0000900601007387 */ /* 0x0003e20000100800 */
[----:B------:R-:W-:Y:S01]  /*20480*/  FMUL.FTZ R2, R92, R4 ;  /* 0x000000045c027220 */ /* 0x000fe20000410000 */
[-C--:B------:R-:W-:Y:S01]  /*20490*/  FMUL.FTZ R4, R26, R0.reuse ;  /* 0x000000001a047220 */ /* 0x080fe20000410000 */
[----:B0-----:R-:W-:Y:S01]  /*204a0*/  FMUL.FTZ R5, R27, R0 ;  /* 0x000000001b057220 */ /* 0x001fe20000410000 */
[----:B------:R-:W-:-:S04]  /*204b0*/  SEL R0, RZ, 0x1, P1 ;  /* 0x00000001ff007807 */ /* 0x000fc80000800000 */
[----:B------:R-:W-:-:S07]  /*204c0*/  LOP3.LUT R218, R218, R0, RZ, 0x3c, !PT ;  /* 0x00000000dada7212 */ /* 0x000fce00078e3cff */
.L_x_1650:
[----:B------:R-:W0:Y:S08]  /*204d0*/  S2UR UR4, SR_CgaCtaId ;  /* 0x00000000000479c3 */ /* 0x000e300000008800 */
[----:B------:R-:W-:Y:S01]  /*204e0*/  BAR.SYNC.DEFER_BLOCKING 0x5, 0x180 ;  /* 0x0146000000007b1d */ /* 0x000fe20000010000 */
[----:B------:R-:W-:-:S05]  /*204f0*/  MOV R17, 0x400 ;  /* 0x0000040000117802 */ /* 0x000fca0000000f00 */
[----:B------:R-:W-:Y:S01]  /*20500*/  BSSY B0, `(.L_x_1825) ;  /* 0x0000484000007945 */ /* 0x000fe20003800000 */
[----:B0-----:R-:W-:-:S05]  /*20510*/  IMAD.U32 R0, RZ, RZ, UR4 ;  /* 0x00000004ff007e24 */ /* 0x001fca000f8e00ff */
[----:B------:R0:W-:Y:S01]  /*20520*/  STL [R1+0xc], R0 ;  /* 0x00000c0001007387 */ /* 0x0001e20000100800 */
[----:B------:R-:W-:-:S05]  /*20530*/  LEA R17, R0, R17, 0x18 ;  /* 0x0000001100117211 */ /* 0x000fca00078ec0ff */
[----:B------:R0:W2:Y:S01]  /*20540*/  LDS.128 R24, [R17+0x308d0] ;  /* 0x0308d00011187984 */ /* 0x0000a20000000c00 */
[----:B------:R-:W-:Y:S06]  /*20550*/  BAR.ARV 0x4, 0x180 ;  /* 0x0106000000007b1d */ /* 0x000fec0000002000 */
[----:B------:R-:W-:Y:S05]  /*20560*/  @P0 BRA `(.L_x_1826) ;  /* 0x0000003800700947 */ /* 0x000fea0003800000 */
[----:B------:R-:W3:Y:S01]  /*20570*/  LDL R8, [R1+0xd8] ;  /* 0x0000d80001087983 */ /* 0x000ee20000100800 */
[----:B0-----:R-:W0:Y:S01]  /*20580*/  S2R R0, SR_SWINHI ;  /* 0x0000000000007919 */ /* 0x001e220000002f00 */
[----:B------:R-:W-:Y:S01]  /*20590*/  F2FP.F16.F32.PACK_AB R10, R29, R28 ;  /* 0x0000001c1d0a723e */ /* 0x000fe200000000ff */
[----:B------:R-:W-:Y:S01]  /*205a0*/  ULDC.64 UR6, c[0x0][0xc00] ;  /* 0x0003000000067ab9 */ /* 0x000fe20000000a00 */
[----:B------:R-:W-:Y:S01]  /*205b0*/  F2FP.F16.F32.PACK_AB R11, R31, R30 ;  /* 0x0000001e1f0b723e */ /* 0x000fe200000000ff */
[----:B------:R-:W4:Y:S01]  /*205c0*/  LDL.LU R93, [R1+0x88] ;  /* 0x00008800015d7983 */ /* 0x000f220000300800 */
[----:B------:R-:W-:Y:S01]  /*205d0*/  F2FP.F16.F32.PACK_AB R12, R33, R32 ;  /* 0x00000020210c723e */ /* 0x000fe200000000ff */
[----:B------:R-:W-:Y:S01]  /*205e0*/  ULDC.64 UR4, c[0x0][0xc08] ;  /* 0x0003020000047ab9 */ /* 0x000fe20000000a00 */
[----:B------:R-:W-:Y:S01]  /*205f0*/  F2FP.F16.F32.PACK_AB R13, R35, R34 ;  /* 0x00000022230d723e */ /* 0x000fe200000000ff */
[----:B------:R-:W2:Y:S01]  /*20600*/  LDL R92, [R1+0x8c] ;  /* 0x00008c00015c7983 */ /* 0x000ea20000100800 */
[----:B-1----:R-:W-:-:S02]  /*20610*/  MOV R6, R17 ;  /* 0x0000001100067202 */ /* 0x002fc40000000f00 */
[----:B0-----:R-:W-:Y:S02]  /*20620*/  MOV R7, R0 ;  /* 0x0000000000077202 */ /* 0x001fe40000000f00 */
[----:B------:R-:W-:Y:S02]  /*20630*/  F2FP.F16.F32.PACK_AB R14, R37, R36 ;  /* 0x00000024250e723e */ /* 0x000fe400000000ff */
[----:B------:R-:W-:Y:S01]  /*20640*/  F2FP.F16.F32.PACK_AB R15, R39, R38 ;  /* 0x00000026270f723e */ /* 0x000fe200000000ff */
[----:B------:R-:W-:Y:S01]  /*20650*/  BAR.SYNC.DEFER_BLOCKING 0x1, 0x100 ;  /* 0x0044000000007b1d */ /* 0x000fe20000010000 */
[----:B---3--:R-:W-:-:S03]  /*20660*/  IMAD.WIDE R20, R8, 0x2, R6 ;  /* 0x0000000208147825 */ /* 0x008fc600078e0206 */
        /* <DEDUP_REMOVED lines=158> */
[----:B0-----:R-:W-:Y:S01]  /*21050*/  IADD3 R0, P0, R20, 0xc060, RZ ;  /* 0x0000c06014007810 */ /* 0x001fe20007f1e0ff */
[----:B------:R-:W2:Y:S03]  /*21060*/  LDC.64 R10, c[0x0][0xc00] ;  /* 0x00030000ff0a7b82 */ /* 0x000ea60000000a00 */
        /* <DEDUP_REMOVED lines=11> */
[----:B------:R-:W-:-:S04]  /*21120*/  ISETP.NE.U32.AND P1, PT, RZ, UR6, PT ;  /* 0x00000006ff007c0c */ /* 0x000fc8000bf25070 */
[----:B------:R-:W-:Y:S01]  /*21130*/  ISETP.NE.AND.EX P1, PT, RZ, UR7, PT, P1 ;  /* 0x00000007ff007c0c */ /* 0x000fe2000bf25310 */
[----:B--2---:R-:W-:Y:S01]  /*21140*/  IMAD.WIDE R10, R92, 0x4, R10 ;  /* 0x000000045c0a7825 */ /* 0x004fe200078e020a */
[----:B------:R-:W-:-:S11]  /*21150*/  MOV R0, RZ ;  /* 0x000000ff00007202 */ /* 0x000fd60000000f00 */
[----:B------:R-:W5:Y:S01]  /*21160*/  @P1 LDG.E R0, desc[UR60][R10.64] ;  /* 0x0000003c0a001981 */ /* 0x000f62000c1e1900 */
[----:B------:R-:W-:-:S04]  /*21170*/  ISETP.NE.U32.AND P0, PT, RZ, UR4, PT ;  /* 0x00000004ff007c0c */ /* 0x000fc8000bf05070 */
[----:B------:R-:W-:-:S13]  /*21180*/  ISETP.NE.AND.EX P0, PT, RZ, UR5, PT, P0 ;  /* 0x00000005ff007c0c */ /* 0x000fda000bf05300 */
[----:B------:R-:W1:Y:S01]  /*21190*/  @P0 LDC.64 R8, c[0x0][0xc08] ;  /* 0x00030200ff080b82 */ /* 0x000e620000000a00 */
[----:B------:R-:W-:Y:S02]  /*211a0*/  ULDC UR4, c[0x0][0xa88] ;  /* 0x0002a20000047ab9 */ /* 0x000fe40000000800 */
[----:B------:R-:W-:Y:S01]  /*211b0*/  IMAD.U32 R24, RZ, RZ, UR4 ;  /* 0x00000004ff187e24 */ /* 0x000fe2000f8e00ff */
[----:B----4-:R-:W-:Y:S01]  /*211c0*/  ISETP.NE.AND P2, PT, R93, RZ, PT ;  /* 0x000000ff5d00720c */ /* 0x010fe20003f45270 */
[----:B------:R-:W-:Y:S01]  /*211d0*/  ULDC UR4, c[0x0][0xad4] ;  /* 0x0002b50000047ab9 */ /* 0x000fe20000000800 */
[----:B0-----:R-:W-:Y:S02]  /*211e0*/  IMAD.MOV.U32 R20, RZ, RZ, 0x9b8 ;  /* 0x000009b8ff147424 */ /* 0x001fe400078e00ff */
[----:B-1----:R-:W-:-:S05]  /*211f0*/  @P0 IMAD.WIDE R8, R92, 0x4, R8 ;  /* 0x000000045c080825 */ /* 0x002fca00078e0208 */
[----:B------:R0:W5:Y:S02]  /*21200*/  @P0 LDG.E R24, desc[UR60][R8.64] ;  /* 0x0000003c08180981 */ /* 0x000164000c1e1900 */
[----:B0-----:R-:W-:-:S04]  /*21210*/  SEL R8, R93, UR4, P2 ;  /* 0x000000045d087c07 */ /* 0x001fc80009000000 */
[----:B------:R-:W-:-:S04]  /*21220*/  ISETP.GT.AND P2, PT, R8, 0x1, PT ;  /* 0x000000010800780c */ /* 0x000fc80003f44270 */
[----:B------:R-:W-:-:S04]  /*21230*/  SEL R20, R20, 0x978, P2 ;  /* 0x0000097814147807 */ /* 0x000fc80001000000 */
[----:B------:R0:W1:Y:S08]  /*21240*/  LDC.64 R12, c[0x0][R20+0x220] ;  /* 0x00008800140c7b82 */ /* 0x0000700000000a00 */
[----:B------:R0:W2:Y:S01]  /*21250*/  LDC.64 R8, c[0x0][R20+0x218] ;  /* 0x0000860014087b82 */ /* 0x0000a20000000a00 */
[----:B------:R-:W-:Y:S05]  /*21260*/  @P0 BRA `(.L_x_1827) ;  /* 0x0000000000100947 */ /* 0x000fea0003800000 */
[----:B------:R-:W-:Y:S05]  /*21270*/  @!P1 BRA `(.L_x_1827) ;  /* 0x00000000000c9947 */ /* 0x000fea0003800000 */
[----:B-----5:R-:W3:Y:S04]  /*21280*/  LDG.E R24, desc[UR60][R10.64] ;  /* 0x0000003c0a187981 */ /* 0x020ee8000c1e1900 */
[----:B------:R-:W3:Y:S02]  /*21290*/  LDG.E R10, desc[UR60][R10.64+0x4] ;  /* 0x0000043c0a0a7981 */ /* 0x000ee4000c1e1900 */
[----:B---3--:R-:W-:-:S07]  /*212a0*/  IMAD.IADD R24, R10, 0x1, -R24 ;  /* 0x000000010a187824 */ /* 0x008fce00078e0a18 */
.L_x_1827:
[----:B------:R-:W3:Y:S01]  /*212b0*/  LDL R157, [R1+0x94] ;  /* 0x00009400019d7983 */ /* 0x000ee20000100800 */
[----:B------:R-:W4:Y:S03]  /*212c0*/  LDC R156, c[0x0][0xbe8] ;  /* 0x0002fa00ff9c7b82 */ /* 0x000f260000000800 */
[----:B------:R-:W3:Y:S04]  /*212d0*/  LDL R93, [R1+0x78] ;  /* 0x00007800015d7983 */ /* 0x000ee80000100800 */
[----:B------:R-:W3:Y:S04]  /*212e0*/  LDL R159, [R1+0x5c] ;  /* 0x00005c00019f7983 */ /* 0x000ee80000100800 */
[----:B------:R-:W3:Y:S04]  /*212f0*/  LDL R160, [R1+0xd4] ;  /* 0x0000d40001a07983 */ /* 0x000ee80000100800 */
[----:B------:R-:W3:Y:S01]  /*21300*/  LDL R158, [R1+0xa8] ;  /* 0x0000a800019e7983 */ /* 0x000ee20000100800 */
[----:B------:R-:W0:Y:S01]  /*21310*/  LDC.64 R14, c[0x0][R20+0x228] ;  /* 0x00008a00140e7b82 */ /* 0x000e220000000a00 */
[----:B------:R-:W-:-:S04]  /*21320*/  ISETP.NE.U32.AND P0, PT, RZ, UR6, PT ;  /* 0x00000006ff007c0c */ /* 0x000fc8000bf05070 */
[----:B------:R-:W-:Y:S02]  /*21330*/  ISETP.NE.AND.EX P0, PT, RZ, UR7, PT, P0 ;  /* 0x00000007ff007c0c */ /* 0x000fe4000bf05300 */
[----:B------:R-:W-:Y:S02]  /*21340*/  SHF.R.S32.HI R11, RZ, 0x1f, R92 ;  /* 0x0000001fff0b7819 */ /* 0x000fe4000001145c */
[----:B------:R-:W-:Y:S02]  /*21350*/  SEL R10, R92, RZ, !P0 ;  /* 0x000000ff5c0a7207 */ /* 0x000fe40004000000 */
[----:B----4-:R-:W-:Y:S02]  /*21360*/  ISETP.NE.AND P1, PT, R156, 0x1, PT ;  /* 0x000000019c00780c */ /* 0x010fe40003f25270 */
[----:B------:R-:W-:Y:S01]  /*21370*/  SEL R11, R11, RZ, !P0 ;  /* 0x000000ff0b0b7207 */ /* 0x000fe20004000000 */
[----:B-1----:R-:W-:-:S04]  /*21380*/  IMAD R13, R13, R10, RZ ;  /* 0x0000000a0d0d7224 */ /* 0x002fc800078e02ff */
[C---:B------:R-:W-:Y:S02]  /*21390*/  IMAD R11, R12.reuse, R11, R13 ;  /* 0x0000000b0c0b7224 */ /* 0x040fe400078e020d */
[----:B------:R-:W-:-:S04]  /*213a0*/  IMAD.WIDE.U32 R12, R12, R10, RZ ;  /* 0x0000000a0c0c7225 */ /* 0x000fc800078e00ff */
[-C--:B--2---:R-:W-:Y:S02]  /*213b0*/  IMAD R21, R9, R226.reuse, RZ ;  /* 0x000000e209157224 */ /* 0x084fe400078e02ff */
[----:B------:R-:W-:-:S04]  /*213c0*/  IMAD.WIDE.U32 R8, R8, R226, RZ ;  /* 0x000000e208087225 */ /* 0x000fc800078e00ff */
[----:B------:R-:W-:Y:S02]  /*213d0*/  IMAD.IADD R11, R13, 0x1, R11 ;  /* 0x000000010d0b7824 */ /* 0x000fe400078e020b */
[----:B------:R-:W1:Y:S01]  /*213e0*/  @P1 LDC R13, c[0x0][0xbec] ;  /* 0x0002fb00ff0d1b82 */ /* 0x000e620000000800 */
[----:B-----5:R-:W-:Y:S02]  /*213f0*/  IADD3 R8, P0, P3, R12, R8, R0 ;  /* 0x000000080c087210 */ /* 0x020fe40007b1e000 */
[----:B------:R-:W-:-:S05]  /*21400*/  IADD3 R92, R9, R21, RZ ;  /* 0x00000015095c7210 */ /* 0x000fca0007ffe0ff */
[----:B------:R-:W2:Y:S01]  /*21410*/  @P1 LDC R12, c[0x0][0xbf0] ;  /* 0x0002fc00ff0c1b82 */ /* 0x000ea20000000800 */
[----:B---3--:R-:W-:-:S05]  /*21420*/  SEL R9, R157, RZ, P2 ;  /* 0x000000ff9d097207 */ /* 0x008fca0001000000 */
[-C--:B0-----:R-:W-:Y:S02]  /*21430*/  IMAD R21, R15, R9.reuse, RZ ;  /* 0x000000090f157224 */ /* 0x081fe400078e02ff */
[----:B------:R-:W-:Y:S01]  /*21440*/  IMAD.WIDE.U32 R14, R14, R9, RZ ;  /* 0x000000090e0e7225 */ /* 0x000fe200078e00ff */
[----:B------:R-:W-:-:S04]  /*21450*/  SHF.R.S32.HI R9, RZ, 0x1f, R0 ;  /* 0x0000001fff097819 */ /* 0x000fc80000011400 */
[----:B------:R-:W-:Y:S01]  /*21460*/  IADD3.X R11, R11, R92, R9, P0, P3 ;  /* 0x0000005c0b0b7210 */ /* 0x000fe200007e6409 */
[----:B------:R-:W-:-:S04]  /*21470*/  IMAD.IADD R92, R93, 0x1, R159 ;  /* 0x000000015d5c7824 */ /* 0x000fc800078e029f */
[----:B-1----:R-:W-:-:S04]  /*21480*/  @P1 IMAD.HI.U32 R13, R92, R13, RZ ;  /* 0x0000000d5c0d1227 */ /* 0x002fc800078e00ff */
[----:B------:R-:W-:Y:S01]  /*21490*/  IMAD.MOV.U32 R93, RZ, RZ, R92 ;  /* 0x000000ffff5d7224 */ /* 0x000fe200078e005c */
[----:B--2---:R-:W-:Y:S02]  /*214a0*/  @P1 SHF.R.U32.HI R93, RZ, R12, R13 ;  /* 0x0000000cff5d1219 */ /* 0x004fe4000001160d */
[----:B------:R0:W1:Y:S01]  /*214b0*/  LDC.64 R12, c[0x0][R20+0x210] ;  /* 0x00008400140c7b82 */ /* 0x0000620000000a00 */
[----:B------:R-:W-:Y:S01]  /*214c0*/  IMAD.IADD R21, R15, 0x1, R21 ;  /* 0x000000010f157824 */ /* 0x000fe200078e0215 */
[----:B------:R-:W-:Y:S02]  /*214d0*/  IADD3 R14, P0, P3, R93, R8, R14 ;  /* 0x000000085d0e7210 */ /* 0x000fe40007b1e00e */
[----:B------:R-:W-:-:S04]  /*214e0*/  SHF.R.S32.HI R8, RZ, 0x1f, R93 ;  /* 0x0000001fff087819 */ /* 0x000fc8000001145d */
[----:B------:R-:W-:Y:S02]  /*214f0*/  IADD3.X R15, R8, R11, R21, P0, P3 ;  /* 0x0000000b080f7210 */ /* 0x000fe400007e6415 */
[----:B0-----:R-:W0:Y:S01]  /*21500*/  LDC.64 R20, c[0x0][0xba8] ;  /* 0x0002ea00ff147b82 */ /* 0x001e220000000a00 */
[----:B------:R-:W-:-:S04]  /*21510*/  IMAD.MOV R11, RZ, RZ, -R93 ;  /* 0x000000ffff0b7224 */ /* 0x000fc800078e0a5d */
[----:B------:R-:W-:-:S05]  /*21520*/  IMAD R11, R156, R11, R92 ;  /* 0x0000000b9c0b7224 */ /* 0x000fca00078e025c */
[----:B------:R-:W-:Y:S01]  /*21530*/  SHF.R.S32.HI R8, RZ, 0x1f, R11 ;  /* 0x0000001fff087819 */ /* 0x000fe2000001140b */
[----:B0-----:R-:W0:Y:S08]  /*21540*/  @!P2 LDC R20, c[0x0][0xb50] ;  /* 0x0002d400ff14ab82 */ /* 0x001e300000000800 */
[----:B------:R-:W2:Y:S01]  /*21550*/  @!P2 LDC R21, c[0x0][0xb54] ;  /* 0x0002d500ff15ab82 */ /* 0x000ea20000000800 */
[----:B-1----:R-:W-:-:S02]  /*21560*/  IMAD R13, R13, R11, RZ ;  /* 0x0000000b0d0d7224 */ /* 0x002fc400078e02ff */
[----:B------:R-:W-:-:S04]  /*21570*/  IMAD.WIDE.U32 R14, R12, R11, R14 ;  /* 0x0000000b0c0e7225 */ /* 0x000fc800078e000e */
[----:B------:R-:W-:Y:S01]  /*21580*/  IMAD R8, R12, R8, R13 ;  /* 0x000000080c087224 */ /* 0x000fe200078e020d */
[----:B0-----:R-:W-:-:S04]  /*21590*/  LEA R20, P0, R14, R20, 0x2 ;  /* 0x000000140e147211 */ /* 0x001fc800078010ff */
[----:B------:R-:W-:-:S04]  /*215a0*/  IADD3 R8, R15, R8, RZ ;  /* 0x000000080f087210 */ /* 0x000fc80007ffe0ff */
[----:B--2---:R-:W-:Y:S01]  /*215b0*/  LEA.HI.X R8, R14, R21, R8, 0x2, P0 ;  /* 0x000000150e087211 */ /* 0x004fe200000f1408 */
[----:B------:R-:W-:Y:S04]  /*215c0*/  SHFL.IDX PT, R12, R20, RZ, 0x1c1f ;  /* 0x001c1fff140c7589 */ /* 0x000fe800000e0000 */
[----:B------:R-:W0:Y:S04]  /*215d0*/  SHFL.IDX PT, R13, R8, RZ, 0x1c1f ;  /* 0x001c1fff080d7589 */ /* 0x000e2800000e0000 */
[----:B------:R1:W-:Y:S04]  /*215e0*/  SHFL.IDX PT, R14, R20, 0x1, 0x1c1f ;  /* 0x003c1f00140e7f89 */ /* 0x0003e800000e0000 */
[----:B------:R2:W3:Y:S01]  /*215f0*/  SHFL.IDX PT, R15, R8, 0x1, 0x1c1f ;  /* 0x003c1f00080f7f89 */ /* 0x0004e200000e0000 */
[----:B-1----:R-:W-:Y:S01]  /*21600*/  IMAD.IADD R20, R160, 0x1, R159 ;  /* 0x00000001a0147824 */ /* 0x002fe200078e029f */
[----:B------:R-:W-:Y:S01]  /*21610*/  LOP3.LUT P0, RZ, R158, 0x3, RZ, 0xc0, !PT ;  /* 0x000000039eff7812 */ /* 0x000fe2000780c0ff */
[----:B--2---:R-:W-:-:S02]  /*21620*/  IMAD R8, R24, R156, RZ ;  /* 0x0000009c18087224 */ /* 0x004fc400078e02ff */
[----:B------:R-:W-:-:S03]  /*21630*/  VIADD R11, R20, 0x8 ;  /* 0x00000008140b7836 */ /* 0x000fc60000000000 */
[-C--:B------:R-:W-:Y:S02]  /*21640*/  ISETP.GE.OR P3, PT, R20, R8.reuse, P0 ;  /* 0x000000081400720c */ /* 0x080fe40000766670 */
[----:B------:R-:W-:-:S11]  /*21650*/  ISETP.GE.OR P0, PT, R11, R8, P0 ;  /* 0x000000080b00720c */ /* 0x000fd60000706670 */
[----:B0-----:R0:W-:Y:S04]  /*21660*/  @!P3 ST.E desc[UR60][R12.64], R155 ;  /* 0x0000009b0c00b985 */ /* 0x0011e8000c10193c */
[----:B---3--:R0:W-:Y:S01]  /*21670*/  @!P0 ST.E desc[UR60][R14.64], R154 ;  /* 0x0000009a0e008985 */ /* 0x0081e2000c10193c */
[----:B------:R-:W-:Y:S05]  /*21680*/  @P2 BRA `(.L_x_1828) ;  /* 0x0000000c00d02947 */ /* 0x000fea0003800000 */
[----:B------:R-:W2:Y:S01]  /*21690*/  LDL R160, [R1+0x84] ;  /* 0x0000840001a07983 */ /* 0x000ea20000100800 */
[----:B------:R-:W1:Y:S01]  /*216a0*/  @P1 LDC R21, c[0x0][0xbec] ;  /* 0x0002fb00ff151b82 */ /* 0x000e620000000800 */
[----:B------:R-:W-:Y:S02]  /*216b0*/  ULDC.64 UR4, c[0x0][0xaa0] ;  /* 0x0002a80000047ab9 */ /* 0x000fe40000000a00 */
[----:B------:R-:W2:Y:S04]  /*216c0*/  LDL R158, [R1+0x10] ;  /* 0x00001000019e7983 */ /* 0x000ea80000100800 */
[----:B------:R3:W5:Y:S01]  /*216d0*/  LDL R87, [R1+0x8] ;  /* 0x0000080001577983 */ /* 0x0007620000100800 */
[----:B------:R-:W4:Y:S01]  /*216e0*/  @P1 LDC R85, c[0x0][0xbf0] ;  /* 0x0002fc00ff551b82 */ /* 0x000f220000000800 */
[----:B------:R-:W-:-:S04]  /*216f0*/  IMAD R9, R9, UR4, RZ ;  /* 0x0000000409097c24 */ /* 0x000fc8000f8e02ff */
[----:B------:R-:W-:Y:S01]  /*21700*/  IMAD R9, R0, UR5, R9 ;  /* 0x0000000500097c24 */ /* 0x000fe2000f8e0209 */
[----:B------:R-:W-:Y:S01]  /*21710*/  SHF.R.S32.HI R11, RZ, 0x1f, R10 ;  /* 0x0000001fff0b7819 */ /* 0x000fe2000001140a */
[----:B------:R-:W-:Y:S01]  /*21720*/  BSSY B1, `(.L_x_1829) ;  /* 0x00000a6000017945 */ /* 0x000fe20003800000 */
[----:B--2---:R-:W-:-:S04]  /*21730*/  IMAD R3, R158, 0x8, R160 ;  /* 0x000000089e037824 */ /* 0x004fc800078e02a0 */
[----:B------:R-:W-:-:S04]  /*21740*/  IMAD.SHL.U32 R3, R3, 0x8, RZ ;  /* 0x0000000803037824 */ /* 0x000fc800078e00ff */
[----:B------:R-:W-:-:S03]  /*21750*/  IMAD.WIDE R6, R3, 0x2, R6 ;  /* 0x0000000203067825 */ /* 0x000fc600078e0206 */
[C---:B------:R-:W-:Y:S02]  /*21760*/  IADD3 R33, P2, R6.reuse, 0x3000, RZ ;  /* 0x0000300006217810 */ /* 0x040fe40007f5e0ff */
[C---:B0-----:R-:W-:Y:S02]  /*21770*/  IADD3 R13, P4, R6.reuse, 0x1000, RZ ;  /* 0x00001000060d7810 */ /* 0x041fe40007f9e0ff */
[----:B------:R-:W-:Y:S02]  /*21780*/  LOP3.LUT R32, R33, 0x380, RZ, 0xc0, !PT ;  /* 0x0000038021207812 */ /* 0x000fe400078ec0ff */
[----:B------:R-:W-:Y:S02]  /*21790*/  IADD3 R29, P3, R6, 0x2000, RZ ;  /* 0x00002000061d7810 */ /* 0x000fe40007f7e0ff */
[----:B------:R-:W-:Y:S02]  /*217a0*/  SHF.R.U64 R32, R32, 0x3, RZ ;  /* 0x0000000320207819 */ /* 0x000fe400000012ff */
[----:B------:R-:W-:-:S02]  /*217b0*/  LOP3.LUT R12, R13, 0x380, RZ, 0xc0, !PT ;  /* 0x000003800d0c7812 */ /* 0x000fc400078ec0ff */
[----:B------:R-:W-:Y:S01]  /*217c0*/  LOP3.LUT R32, R32, R33, RZ, 0x3c, !PT ;  /* 0x0000002120207212 */ /* 0x000fe200078e3cff */
[----:B------:R-:W-:Y:S01]  /*217d0*/  IMAD.X R33, RZ, RZ, R7, P2 ;  /* 0x000000ffff217224 */ /* 0x000fe200010e0607 */
[----:B------:R-:W-:Y:S02]  /*217e0*/  IADD3 R57, P2, R6, 0x9000, RZ ;  /* 0x0000900006397810 */ /* 0x000fe40007f5e0ff */
[----:B------:R-:W-:Y:S02]  /*217f0*/  LOP3.LUT R28, R29, 0x380, RZ, 0xc0, !PT ;  /* 0x000003801d1c7812 */ /* 0x000fe400078ec0ff */
[----:B------:R-:W-:Y:S01]  /*21800*/  LOP3.LUT R56, R57, 0x380, RZ, 0xc0, !PT ;  /* 0x0000038039387812 */ /* 0x000fe200078ec0ff */
[----:B------:R-:W-:Y:S01]  /*21810*/  IMAD R20, R160, 0x20, R158 ;  /* 0x00000020a0147824 */ /* 0x000fe200078e029e */
[----:B------:R-:W-:Y:S01]  /*21820*/  SHF.R.U64 R12, R12, 0x3, RZ ;  /* 0x000000030c0c7819 */ /* 0x000fe200000012ff */
[----:B------:R-:W5:Y:S01]  /*21830*/  LD.E.128 R32, desc[UR60][R32.64] ;  /* 0x0000003c20207980 */ /* 0x000f62000c101d00 */
[----:B------:R-:W-:-:S02]  /*21840*/  SHF.R.U64 R56, R56, 0x3, RZ ;  /* 0x0000000338387819 */ /* 0x000fc400000012ff */
[----:B------:R-:W-:Y:S02]  /*21850*/  SHF.R.U64 R28, R28, 0x3, RZ ;  /* 0x000000031c1c7819 */ /* 0x000fe400000012ff */
[----:B------:R-:W-:Y:S01]  /*21860*/  LOP3.LUT R56, R56, R57, RZ, 0x3c, !PT ;  /* 0x0000003938387212 */ /* 0x000fe200078e3cff */
[--C-:B------:R-:W-:Y:S01]  /*21870*/  IMAD.X R57, RZ, RZ, R7.reuse, P2 ;  /* 0x000000ffff397224 */ /* 0x100fe200010e0607 */
[----:B------:R-:W-:Y:S02]  /*21880*/  IADD3 R3, P2, R6, 0xf000, RZ ;  /* 0x0000f00006037810 */ /* 0x000fe40007f5e0ff */
[----:B------:R-:W-:Y:S02]  /*21890*/  LOP3.LUT R12, R12, R13, RZ, 0x3c, !PT ;  /* 0x0000000d0c0c7212 */ /* 0x000fe400078e3cff */
[----:B------:R-:W-:Y:S01]  /*218a0*/  LOP3.LUT R28, R28, R29, RZ, 0x3c, !PT ;  /* 0x0000001d1c1c7212 */ /* 0x000fe200078e3cff */
[----:B------:R-:W-:Y:S01]  /*218b0*/  IMAD.X R29, RZ, RZ, R7, P3 ;  /* 0x000000ffff1d7224 */ /* 0x000fe200018e0607 */
[----:B------:R-:W-:-:S02]  /*218c0*/  LOP3.LUT R2, R3, 0x380, RZ, 0xc0, !PT ;  /* 0x0000038003027812 */ /* 0x000fc400078ec0ff */
[C---:B------:R-:W-:Y:S02]  /*218d0*/  IADD3 R37, P0, R6.reuse, 0x4000, RZ ;  /* 0x0000400006257810 */ /* 0x040fe40007f1e0ff */
[C---:B------:R-:W-:Y:S02]  /*218e0*/  IADD3 R41, P6, R6.reuse, 0x5000, RZ ;  /* 0x0000500006297810 */ /* 0x040fe40007fde0ff */
[C---:B------:R-:W-:Y:S01]  /*218f0*/  IADD3 R45, P5, R6.reuse, 0x6000, RZ ;  /* 0x00006000062d7810 */ /* 0x040fe20007fbe0ff */
[----:B------:R-:W-:Y:S01]  /*21900*/  IMAD.IADD R20, R159, 0x1, R20 ;  /* 0x000000019f147824 */ /* 0x000fe200078e0214 */
[----:B------:R-:W-:Y:S01]  /*21910*/  IADD3.X R13, RZ, R7, RZ, P4, !PT ;  /* 0x00000007ff0d7210 */ /* 0x000fe200027fe4ff */
[----:B------:R-:W-:Y:S01]  /*21920*/  IMAD.X R81, RZ, RZ, R7, P2 ;  /* 0x000000ffff517224 */ /* 0x000fe200010e0607 */
[C---:B------:R-:W-:Y:S01]  /*21930*/  IADD3 R49, P4, R6.reuse, 0x7000, RZ ;  /* 0x0000700006317810 */ /* 0x040fe20007f9e0ff */
[----:B------:R-:W5:Y:S01]  /*21940*/  LD.E.128 R28, desc[UR60][R28.64] ;  /* 0x0000003c1c1c7980 */ /* 0x000f62000c101d00 */
[----:B------:R-:W-:-:S02]  /*21950*/  IADD3 R53, P3, R6, 0x8000, RZ ;  /* 0x0000800006357810 */ /* 0x000fc40007f7e0ff */
[----:B------:R-:W-:Y:S01]  /*21960*/  SHF.R.U64 R2, R2, 0x3, RZ ;  /* 0x0000000302027819 */ /* 0x000fe200000012ff */
[----:B------:R-:W5:Y:S01]  /*21970*/  LD.E.128 R12, desc[UR60][R12.64] ;  /* 0x0000003c0c0c7980 */ /* 0x000f62000c101d00 */
[----:B------:R-:W-:Y:S02]  /*21980*/  LOP3.LUT R36, R37, 0x380, RZ, 0xc0, !PT ;  /* 0x0000038025247812 */ /* 0x000fe400078ec0ff */
[----:B------:R-:W-:Y:S01]  /*21990*/  LOP3.LUT R40, R41, 0x380, RZ, 0xc0, !PT ;  /* 0x0000038029287812 */ /* 0x000fe200078ec0ff */
[----:B------:R-:W5:Y:S01]  /*219a0*/  LD.E.128 R56, desc[UR60][R56.64] ;  /* 0x0000003c38387980 */ /* 0x000f62000c101d00 */
[----:B------:R-:W-:Y:S02]  /*219b0*/  LOP3.LUT R44, R45, 0x380, RZ, 0xc0, !PT ;  /* 0x000003802d2c7812 */ /* 0x000fe400078ec0ff */
[----:B------:R-:W-:Y:S02]  /*219c0*/  LOP3.LUT R48, R49, 0x380, RZ, 0xc0, !PT ;  /* 0x0000038031307812 */ /* 0x000fe400078ec0ff */
[----:B------:R-:W-:-:S02]  /*219d0*/  LOP3.LUT R52, R53, 0x380, RZ, 0xc0, !PT ;  /* 0x0000038035347812 */ /* 0x000fc400078ec0ff */
[----:B------:R-:W-:Y:S01]  /*219e0*/  LOP3.LUT R80, R2, R3, RZ, 0x3c, !PT ;  /* 0x0000000302507212 */ /* 0x000fe200078e3cff */
[----:B------:R-:W-:Y:S01]  /*219f0*/  IMAD.WIDE.U32 R2, R0, UR4, RZ ;  /* 0x0000000400027c25 */ /* 0x000fe2000f8e00ff */
[----:B------:R-:W-:Y:S01]  /*21a00*/  SHF.R.U64 R36, R36, 0x3, RZ ;  /* 0x0000000324247819 */ /* 0x000fe200000012ff */
[----:B------:R-:W-:Y:S01]  /*21a10*/  ULDC.64 UR4, c[0x0][0xae8] ;  /* 0x0002ba0000047ab9 */ /* 0x000fe20000000a00 */
[----:B------:R-:W-:Y:S02]  /*21a20*/  SHF.R.U64 R40, R40, 0x3, RZ ;  /* 0x0000000328287819 */ /* 0x000fe400000012ff */
[----:B------:R-:W-:Y:S02]  /*21a30*/  SHF.R.U64 R44, R44, 0x3, RZ ;  /* 0x000000032c2c7819 */ /* 0x000fe400000012ff */
[----:B------:R-:W-:Y:S02]  /*21a40*/  SHF.R.U64 R48, R48, 0x3, RZ ;  /* 0x0000000330307819 */ /* 0x000fe400000012ff */
[----:B------:R-:W-:Y:S01]  /*21a50*/  SHF.R.U64 R52, R52, 0x3, RZ ;  /* 0x0000000334347819 */ /* 0x000fe200000012ff */
[----:B------:R-:W-:Y:S01]  /*21a60*/  IMAD.IADD R3, R3, 0x1, R9 ;  /* 0x0000000103037824 */ /* 0x000fe200078e0209 */
[----:B------:R-:W-:Y:S01]  /*21a70*/  LOP3.LUT R36, R36, R37, RZ, 0x3c, !PT ;  /* 0x0000002524247212 */ /* 0x000fe200078e3cff */
[--C-:B------:R-:W-:Y:S01]  /*21a80*/  IMAD.X R37, RZ, RZ, R7.reuse, P0 ;  /* 0x000000ffff257224 */ /* 0x100fe200000e0607 */
[----:B------:R-:W-:Y:S01]  /*21a90*/  LOP3.LUT R40, R40, R41, RZ, 0x3c, !PT ;  /* 0x0000002928287212 */ /* 0x000fe200078e3cff */
[--C-:B------:R-:W-:Y:S01]  /*21aa0*/  IMAD.X R41, RZ, RZ, R7.reuse, P6 ;  /* 0x000000ffff297224 */ /* 0x100fe200030e0607 */
[----:B------:R-:W-:Y:S01]  /*21ab0*/  LOP3.LUT R44, R44, R45, RZ, 0x3c, !PT ;  /* 0x0000002d2c2c7212 */ /* 0x000fe200078e3cff */
[----:B------:R-:W5:Y:S01]  /*21ac0*/  LD.E.128 R80, desc[UR60][R80.64] ;  /* 0x0000003c50507980 */ /* 0x000f62000c101d00 */
[----:B------:R-:W-:Y:S01]  /*21ad0*/  LOP3.LUT R48, R48, R49, RZ, 0x3c, !PT ;  /* 0x0000003130307212 */ /* 0x000fe200078e3cff */
[--C-:B------:R-:W-:Y:S01]  /*21ae0*/  IMAD.X R49, RZ, RZ, R7.reuse, P4 ;  /* 0x000000ffff317224 */ /* 0x100fe200020e0607 */
[----:B------:R-:W-:Y:S01]  /*21af0*/  LOP3.LUT R52, R52, R53, RZ, 0x3c, !PT ;  /* 0x0000003534347212 */ /* 0x000fe200078e3cff */
[----:B------:R-:W-:Y:S01]  /*21b00*/  IMAD.X R53, RZ, RZ, R7, P3 ;  /* 0x000000ffff357224 */ /* 0x000fe200018e0607 */
[----:B------:R-:W-:Y:S01]  /*21b10*/  IADD3.X R45, RZ, R7, RZ, P5, !PT ;  /* 0x00000007ff2d7210 */ /* 0x000fe20002ffe4ff */
[----:B------:R-:W-:Y:S01]  /*21b20*/  IMAD.WIDE.U32 R2, R226, UR4, R2 ;  /* 0x00000004e2027c25 */ /* 0x000fe2000f8e0002 */
[C---:B------:R-:W-:Y:S01]  /*21b30*/  IADD3 R61, P0, R6.reuse, 0xa000, RZ ;  /* 0x0000a000063d7810 */ /* 0x040fe20007f1e0ff */
[----:B------:R-:W5:Y:S01]  /*21b40*/  LD.E.128 R36, desc[UR60][R36.64] ;  /* 0x0000003c24247980 */ /* 0x000f62000c101d00 */
[----:B------:R-:W-:-:S02]  /*21b50*/  IADD3 R65, P6, R6, 0xb000, RZ ;  /* 0x0000b00006417810 */ /* 0x000fc40007fde0ff */
[----:B------:R-:W-:Y:S01]  /*21b60*/  IADD3 R69, P5, R6, 0xc000, RZ ;  /* 0x0000c00006457810 */ /* 0x000fe20007fbe0ff */
[----:B-1----:R-:W-:Y:S01]  /*21b70*/  @P1 IMAD.HI.U32 R0, R20, R21, RZ ;  /* 0x0000001514001227 */ /* 0x002fe200078e00ff */
[C---:B------:R-:W-:Y:S01]  /*21b80*/  IADD3 R73, P4, R6.reuse, 0xd000, RZ ;  /* 0x0000d00006497810 */ /* 0x040fe20007f9e0ff */
[----:B------:R-:W5:Y:S01]  /*21b90*/  LD.E.128 R40, desc[UR60][R40.64] ;  /* 0x0000003c28287980 */ /* 0x000f62000c101d00 */
[----:B------:R-:W-:Y:S01]  /*21ba0*/  IADD3 R77, P3, R6, 0xe000, RZ ;  /* 0x0000e000064d7810 */ /* 0x000fe20007f7e0ff */
[----:B------:R-:W-:Y:S01]  /*21bb0*/  IMAD R3, R226, UR5, R3 ;  /* 0x00000005e2037c24 */ /* 0x000fe2000f8e0203 */
[----:B------:R-:W-:Y:S01]  /*21bc0*/  LOP3.LUT R60, R61, 0x380, RZ, 0xc0, !PT ;  /* 0x000003803d3c7812 */ /* 0x000fe200078ec0ff */
[----:B------:R-:W-:Y:S01]  /*21bd0*/  ULDC.64 UR4, c[0x0][0xaf0] ;  /* 0x0002bc0000047ab9 */ /* 0x000fe20000000a00 */
[----:B------:R-:W-:Y:S02]  /*21be0*/  LOP3.LUT R64, R65, 0x380, RZ, 0xc0, !PT ;  /* 0x0000038041407812 */ /* 0x000fe400078ec0ff */
[----:B------:R-:W-:Y:S01]  /*21bf0*/  LOP3.LUT R5, R6, 0x380, RZ, 0xc0, !PT ;  /* 0x0000038006057812 */ /* 0x000fe200078ec0ff */
[----:B------:R-:W-:Y:S01]  /*21c00*/  IMAD.MOV.U32 R9, RZ, RZ, R20 ;  /* 0x000000ffff097224 */ /* 0x000fe200078e0014 */
[----:B------:R-:W-:Y:S01]  /*21c10*/  LOP3.LUT R68, R69, 0x380, RZ, 0xc0, !PT ;  /* 0x0000038045447812 */ /* 0x000fe200078ec0ff */
[----:B------:R-:W5:Y:S01]  /*21c20*/  LD.E.128 R44, desc[UR60][R44.64] ;  /* 0x0000003c2c2c7980 */ /* 0x000f62000c101d00 */
[----:B------:R-:W-:-:S02]  /*21c30*/  LOP3.LUT R72, R73, 0x380, RZ, 0xc0, !PT ;  /* 0x0000038049487812 */ /* 0x000fc400078ec0ff */
[----:B------:R-:W-:Y:S01]  /*21c40*/  LOP3.LUT R76, R77, 0x380, RZ, 0xc0, !PT ;  /* 0x000003804d4c7812 */ /* 0x000fe200078ec0ff */
[----:B------:R-:W-:Y:S01]  /*21c50*/  IMAD R11, R11, UR4, RZ ;  /* 0x000000040b0b7c24 */ /* 0x000fe2000f8e02ff */
[----:B------:R-:W-:Y:S01]  /*21c60*/  SHF.R.U64 R60, R60, 0x3, RZ ;  /* 0x000000033c3c7819 */ /* 0x000fe200000012ff */
[----:B------:R-:W5:Y:S01]  /*21c70*/  LD.E.128 R48, desc[UR60][R48.64] ;  /* 0x0000003c30307980 */ /* 0x000f62000c101d00 */
[----:B------:R-:W-:Y:S02]  /*21c80*/  SHF.R.U64 R64, R64, 0x3, RZ ;  /* 0x0000000340407819 */ /* 0x000fe400000012ff */
[----:B------:R-:W-:Y:S01]  /*21c90*/  SHF.R.U64 R68, R68, 0x3, RZ ;  /* 0x0000000344447819 */ /* 0x000fe200000012ff */
[----:B------:R-:W5:Y:S01]  /*21ca0*/  LD.E.128 R52, desc[UR60][R52.64] ;  /* 0x0000003c34347980 */ /* 0x000f62000c101d00 */
[----:B------:R-:W-:Y:S02]  /*21cb0*/  SHF.R.U64 R72, R72, 0x3, RZ ;  /* 0x0000000348487819 */ /* 0x000fe400000012ff */
[----:B------:R-:W-:-:S02]  /*21cc0*/  SHF.R.U64 R76, R76, 0x3, RZ ;  /* 0x000000034c4c7819 */ /* 0x000fc400000012ff */
[----:B------:R-:W-:Y:S02]  /*21cd0*/  SHF.R.U64 R5, R5, 0x3, RZ ;  /* 0x0000000305057819 */ /* 0x000fe400000012ff */
[----:B----4-:R-:W-:Y:S01]  /*21ce0*/  @P1 SHF.R.U32.HI R9, RZ, R85, R0 ;  /* 0x00000055ff091219 */ /* 0x010fe20000011600 */
[----:B------:R-:W-:Y:S01]  /*21cf0*/  IMAD R11, R10, UR5, R11 ;  /* 0x000000050a0b7c24 */ /* 0x000fe2000f8e020b */
[----:B------:R-:W-:Y:S01]  /*21d00*/  LOP3.LUT R60, R60, R61, RZ, 0x3c, !PT ;  /* 0x0000003d3c3c7212 */ /* 0x000fe200078e3cff */
[----:B------:R-:W-:Y:S01]  /*21d10*/  IMAD.WIDE.U32 R2, R10, UR4, R2 ;  /* 0x000000040a027c25 */ /* 0x000fe2000f8e0002 */
[----:B------:R-:W-:Y:S01]  /*21d20*/  LOP3.LUT R64, R64, R65, RZ, 0x3c, !PT ;  /* 0x0000004140407212 */ /* 0x000fe200078e3cff */
[----:B------:R-:W-:Y:S01]  /*21d30*/  ULDC.64 UR4, c[0x0][0xae0] ;  /* 0x0002b80000047ab9 */ /* 0x000fe20000000a00 */
        /* <DEDUP_REMOVED lines=8> */
[----:B------:R-:W-:-:S02]  /*21dc0*/  SHF.R.S32.HI R0, RZ, 0x1f, R9 ;  /* 0x0000001fff007819 */ /* 0x000fc40000011409 */
[----:B------:R-:W-:Y:S01]  /*21dd0*/  IADD3 R21, -R9, RZ, RZ ;  /* 0x000000ff09157210 */ /* 0x000fe20007ffe1ff */
[----:B------:R-:W-:Y:S01]  /*21de0*/  IMAD.IADD R3, R3, 0x1, R11 ;  /* 0x0000000103037824 */ /* 0x000fe200078e020b */
[-C--:B------:R-:W-:Y:S01]  /*21df0*/  IADD3.X R65, RZ, R7.reuse, RZ, P6, !PT ;  /* 0x00000007ff417210 */ /* 0x080fe200037fe4ff */
[----:B------:R-:W5:Y:S01]  /*21e00*/  LD.E.128 R60, desc[UR60][R60.64] ;  /* 0x0000003c3c3c7980 */ /* 0x000f62000c101d00 */
[----:B------:R-:W-:Y:S01]  /*21e10*/  MOV R5, R7 ;  /* 0x0000000700057202 */ /* 0x000fe20000000f00 */
[----:B------:R-:W-:Y:S02]  /*21e20*/  IMAD R0, R0, UR4, RZ ;  /* 0x0000000400007c24 */ /* 0x000fe4000f8e02ff */
[----:B------:R-:W-:Y:S01]  /*21e30*/  IMAD R11, R156, R21, R20 ;  /* 0x000000159c0b7224 */ /* 0x000fe200078e0214 */
[----:B------:R-:W5:Y:S01]  /*21e40*/  LD.E.128 R64, desc[UR60][R64.64] ;  /* 0x0000003c40407980 */ /* 0x000f62000c101d00 */
[----:B------:R-:W-:-:S03]  /*21e50*/  IMAD R21, R9, UR5, R0 ;  /* 0x0000000509157c24 */ /* 0x000fc6000f8e0200 */
[----:B------:R-:W5:Y:S01]  /*21e60*/  LD.E.128 R4, desc[UR60][R4.64] ;  /* 0x0000003c04047980 */ /* 0x000f62000c101d00 */
[----:B------:R-:W-:-:S03]  /*21e70*/  SHF.R.S32.HI R0, RZ, 0x1f, R11 ;  /* 0x0000001fff007819 */ /* 0x000fc6000001140b */
[----:B------:R-:W5:Y:S04]  /*21e80*/  LD.E.128 R68, desc[UR60][R68.64] ;  /* 0x0000003c44447980 */ /* 0x000f68000c101d00 */
[----:B------:R-:W5:Y:S04]  /*21e90*/  LD.E.128 R72, desc[UR60][R72.64] ;  /* 0x0000003c48487980 */ /* 0x000f68000c101d00 */
[----:B------:R-:W5:Y:S01]  /*21ea0*/  LD.E.128 R76, desc[UR60][R76.64] ;  /* 0x0000003c4c4c7980 */ /* 0x000f62000c101d00 */
[----:B------:R-:W-:Y:S01]  /*21eb0*/  IMAD.WIDE.U32 R2, R9, UR4, R2 ;  /* 0x0000000409027c25 */ /* 0x000fe2000f8e0002 */
[----:B------:R-:W-:Y:S01]  /*21ec0*/  ULDC.64 UR4, c[0x0][0xad8] ;  /* 0x0002b60000047ab9 */ /* 0x000fe20000000a00 */
[----:B------:R-:W-:Y:S01]  /*21ed0*/  @!PT LDS RZ, [RZ] ;  /* 0x00000000fffff984 */ /* 0x000fe20000000800 */
[----:B------:R-:W-:Y:S01]  /*21ee0*/  @!PT LDS RZ, [RZ] ;  /* 0x00000000fffff984 */ /* 0x000fe20000000800 */
[----:B------:R-:W-:Y:S01]  /*21ef0*/  @!PT LDS RZ, [RZ] ;  /* 0x00000000fffff984 */ /* 0x000fe20000000800 */
[----:B------:R-:W-:Y:S01]  /*21f00*/  @!PT LDS RZ, [RZ] ;  /* 0x00000000fffff984 */ /* 0x000fe20000000800 */
[----:B------:R0:W-:Y:S06]  /*21f10*/  MEMBAR.ALL.CTA ;  /* 0x0000000000007992 */ /* 0x0001ec0000008000 */
[----:B0-----:R-:W0:Y:S01]  /*21f20*/  FENCE.VIEW.ASYNC.S ;  /* 0x00000000000073c6 */ /* 0x001e220000000000 */
[----:B------:R-:W-:-:S02]  /*21f30*/  IMAD.IADD R3, R3, 0x1, R21 ;  /* 0x0000000103037824 */ /* 0x000fc400078e0215 */
[----:B------:R-:W-:Y:S02]  /*21f40*/  IMAD R0, R0, UR4, RZ ;  /* 0x0000000400007c24 */ /* 0x000fe4000f8e02ff */
[----:B------:R-:W-:Y:S02]  /*21f50*/  IMAD.IADD R9, R158, 0x1, R159 ;  /* 0x000000019e097824 */ /* 0x000fe400078e029f */
[C---:B------:R-:W-:Y:S02]  /*21f60*/  IMAD R85, R11.reuse, UR5, R0 ;  /* 0x000000050b557c24 */ /* 0x040fe4000f8e0200 */
[----:B------:R-:W-:Y:S01]  /*21f70*/  IMAD.WIDE.U32 R2, R11, UR4, R2 ;  /* 0x000000040b027c25 */ /* 0x000fe2000f8e0002 */
[----:B------:R-:W-:Y:S01]  /*21f80*/  ISETP.GE.AND P2, PT, R9, R8, PT ;  /* 0x000000080900720c */ /* 0x000fe20003f46270 */
[----:B------:R-:W-:Y:S01]  /*21f90*/  ULDC.64 UR4, c[0x0][0xa80] ;  /* 0x0002a00000047ab9 */ /* 0x000fe20000000a00 */
[----:B------:R-:W-:Y:S01]  /*21fa0*/  IADD3 R0, R17, 0x30820, RZ ;  /* 0x0003082011007810 */ /* 0x000fe20007ffe0ff */
[----:B------:R-:W-:Y:S01]  /*21fb0*/  IMAD.IADD R3, R3, 0x1, R85 ;  /* 0x0000000103037824 */ /* 0x000fe200078e0255 */
[----:B------:R-:W-:-:S02]  /*21fc0*/  LEA R24, P3, R2, UR4, 0x1 ;  /* 0x0000000402187c11 */ /* 0x000fc4000f8608ff */
[----:B------:R-:W-:Y:S02]  /*21fd0*/  PRMT R0, RZ, 0x654, R0 ;  /* 0x00000654ff007816 */ /* 0x000fe40000000000 */
[----:B------:R-:W-:Y:S01]  /*21fe0*/  LEA.HI.X R86, R2, UR5, R3, 0x1, P3 ;  /* 0x0000000502567c11 */ /* 0x000fe200098f0c03 */
[C---:B------:R-:W-:Y:S02]  /*21ff0*/  VIADD R21, R9.reuse, 0x20 ;  /* 0x0000002009157836 */ /* 0x040fe40000000000 */
[----:B------:R-:W-:Y:S01]  /*22000*/  VIADD R11, R9, 0x40 ;  /* 0x00000040090b7836 */ /* 0x000fe20000000000 */
[----:B0-----:R3:W0:Y:S01]  /*22010*/  SHFL.IDX PT, R84, R24, RZ, 0x181f ;  /* 0x00181fff18547589 */ /* 0x00162200000e0000 */
[----:B------:R1:W-:Y:S01]  /*22020*/  SYNCS.ARRIVE.TRANS64.RED.A1T0 RZ, [R0+URZ], RZ ;  /* 0x000000ff00ff79a7 */ /* 0x0003e2000810043f */
[-C--:B------:R-:W-:Y:S02]  /*22030*/  ISETP.GE.AND P1, PT, R21, R8.reuse, PT ;  /* 0x000000081500720c */ /* 0x080fe40003f26270 */
[----:B------:R-:W-:Y:S01]  /*22040*/  ISETP.GE.AND P0, PT, R11, R8, PT ;  /* 0x000000080b00720c */ /* 0x000fe20003f06270 */
[----:B-1----:R3:W1:Y:S01]  /*22050*/  SHFL.IDX PT, R0, R86, RZ, 0x181f ;  /* 0x00181fff56007589 */ /* 0x00266200000e0000 */
[----:B------:R-:W-:Y:S11]  /*22060*/  @P2 BRA `(.L_x_1830) ;  /* 0x0000000000442947 */ /* 0x000ff60003800000 */
[----:B------:R-:W-:Y:S02]  /*22070*/  ULDC UR4, c[0x0][0xac8] ;  /* 0x0002b20000047ab9 */ /* 0x000fe40000000800 */
[----:B------:R-:W-:Y:S02]  /*22080*/  ISETP.GE.AND P5, PT, R18, UR4, PT ;  /* 0x0000000412007c0c */ /* 0x000fe4000bfa6270 */
[----:B------:R-:W-:Y:S02]  /*22090*/  ISETP.GE.AND P4, PT, R203, UR4, PT ;  /* 0x00000004cb007c0c */ /* 0x000fe4000bf86270 */
[----:B------:R-:W-:Y:S02]  /*220a0*/  ISETP.GE.AND P3, PT, R22, UR4, PT ;  /* 0x0000000416007c0c */ /* 0x000fe4000bf66270 */
[----:B------:R-:W-:-:S07]  /*220b0*/  ISETP.GE.AND P2, PT, R23, UR4, PT ;  /* 0x0000000417007c0c */ /* 0x000fce000bf46270 */
[----:B0-----:R-:W-:-:S04]  /*220c0*/  @!P5 LEA R2, P6, R18, R84, 0x1 ;  /* 0x000000541202d211 */ /* 0x001fc800078c08ff */
[----:B-1----:R-:W-:Y:S02]  /*220d0*/  @!P5 LEA.HI.X R3, R18, R0, R19, 0x1, P6 ;  /* 0x000000001203d211 */ /* 0x002fe400030f0c13 */
        /* <DEDUP_REMOVED lines=10> */
.L_x_1830:
[----:B------:R-:W-:Y:S05]  /*22180*/  BSYNC B1 ;  /* 0x0000000000017941 */ /* 0x000fea0003800000 */
.L_x_1829:
[----:B-1----:R1:W4:Y:S01]  /*22190*/  SHFL.IDX PT, R0, R86, 0x1, 0x181f ;  /* 0x00381f0056007f89 */ /* 0x00232200000e0000 */
[----:B------:R-:W-:Y:S03]  /*221a0*/  BSSY B1, `(.L_x_1831) ;  /* 0x0000014000017945 */ /* 0x000fe60003800000 */
[----:B--2---:R1:W2:Y:S01]  /*221b0*/  SHFL.IDX PT, R10, R24, 0x1, 0x181f ;  /* 0x00381f00180a7f89 */ /* 0x0042a200000e0000 */
[----:B------:R-:W-:Y:S05]  /*221c0*/  @P1 BRA `(.L_x_1832) ;  /* 0x0000000000441947 */ /* 0x000fea0003800000 */
[----:B------:R-:W-:Y:S02]  /*221d0*/  ULDC UR4, c[0x0][0xac8] ;  /* 0x0002b20000047ab9 */ /* 0x000fe40000000800 */
[----:B------:R-:W-:Y:S02]  /*221e0*/  ISETP.GE.AND P4, PT, R18, UR4, PT ;  /* 0x0000000412007c0c */ /* 0x000fe4000bf86270 */
[----:B------:R-:W-:Y:S02]  /*221f0*/  ISETP.GE.AND P3, PT, R203, UR4, PT ;  /* 0x00000004cb007c0c */ /* 0x000fe4000bf66270 */
[----:B------:R-:W-:Y:S02]  /*22200*/  ISETP.GE.AND P2, PT, R22, UR4, PT ;  /* 0x0000000416007c0c */ /* 0x000fe4000bf46270 */
[----:B------:R-:W-:-:S07]  /*22210*/  ISETP.GE.AND P1, PT, R23, UR4, PT ;  /* 0x0000000417007c0c */ /* 0x000fce000bf26270 */
[CC--:B--2---:R-:W-:Y:S02]  /*22220*/  @!P4 LEA R2, P6, R18.reuse, R10.reuse, 0x1 ;  /* 0x0000000a1202c211 */ /* 0x0c4fe400078c08ff */
[C---:B-----5:R-:W-:Y:S02]  /*22230*/  @!P3 LEA R4, P5, R201.reuse, R10, 0x1 ;  /* 0x0000000ac904b211 */ /* 0x060fe400078a08ff */
        /* <DEDUP_REMOVED lines=10> */
.L_x_1832:
[----:B------:R-:W-:Y:S05]  /*222e0*/  BSYNC B1 ;  /* 0x0000000000017941 */ /* 0x000fea0003800000 */
.L_x_1831:
[----:B----4-:R4:W0:Y:S01]  /*222f0*/  SHFL.IDX PT, R0, R86, 0x2, 0x181f ;  /* 0x00581f0056007f89 */ /* 0x01082200000e0000 */
        /* <DEDUP_REMOVED lines=8> */
[-C--:B--2---:R-:W-:Y:S02]  /*22380*/  @!P3 LEA R2, P6, R18, R10.reuse, 0x1 ;  /* 0x0000000a1202b211 */ /* 0x084fe400078c08ff */
[-C--:B-----5:R-:W-:Y:S02]  /*22390*/  @!P2 LEA R4, P5, R201, R10.reuse, 0x1 ;  /* 0x0000000ac904a211 */ /* 0x0a0fe400078a08ff */
[----:B------:R-:W-:Y:S02]  /*223a0*/  @!P1 LEA R6, P4, R22, R10, 0x1 ;  /* 0x0000000a16069211 */ /* 0x000fe400078808ff */
[----:B0-----:R-:W-:Y:S02]  /*223b0*/  @!P3 LEA.HI.X R3, R18, R0, R19, 0x1, P6 ;  /* 0x000000001203b211 */ /* 0x001fe400030f0c13 */
        /* <DEDUP_REMOVED lines=8> */
.L_x_1834:
[----:B------:R-:W-:Y:S05]  /*22440*/  BSYNC B1 ;  /* 0x0000000000017941 */ /* 0x000fea0003800000 */
.L_x_1833:
[----:B------:R-:W-:Y:S01]  /*22450*/  VIADD R9, R9, 0x60 ;  /* 0x0000006009097836 */ /* 0x000fe20000000000 */
[----:B-1-34-:R-:W1:Y:S04]  /*22460*/  SHFL.IDX PT, R86, R86, 0x3, 0x181f ;  /* 0x00781f0056567f89 */ /* 0x01ae6800000e0000 */
[----:B------:R-:W-:Y:S01]  /*22470*/  ISETP.GE.AND P0, PT, R9, R8, PT ;  /* 0x000000080900720c */ /* 0x000fe20003f06270 */
[----:B------:R-:W3:-:S12]  /*22480*/  SHFL.IDX PT, R24, R24, 0x3, 0x181f ;  /* 0x00781f0018187f89 */ /* 0x000ed800000e0000 */
[----:B------:R-:W-:Y:S05]  /*22490*/  @P0 BRA `(.L_x_1835) ;  /* 0x0000002800280947 */ /* 0x000fea0003800000 */
[----:B------:R-:W-:Y:S02]  /*224a0*/  ULDC UR4, c[0x0][0xac8] ;  /* 0x0002b20000047ab9 */ /* 0x000fe40000000800 */
[----:B------:R-:W-:Y:S02]  /*224b0*/  ISETP.GE.AND P3, PT, R18, UR4, PT ;  /* 0x0000000412007c0c */ /* 0x000fe4000bf66270 */
[----:B------:R-:W-:Y:S02]  /*224c0*/  ISETP.GE.AND P4, PT, R203, UR4, PT ;  /* 0x00000004cb007c0c */ /* 0x000fe4000bf86270 */
[----:B------:R-:W-:-:S09]  /*224d0*/  ISETP.GE.AND P5, PT, R22, UR4, PT ;  /* 0x0000000416007c0c */ /* 0x000fd2000bfa6270 */
[-C--:B0--3--:R-:W-:Y:S02]  /*224e0*/  @!P3 LEA R2, P0, R18, R24.reuse, 0x1 ;  /* 0x000000181202b211 */ /* 0x089fe400078008ff */
[CC--:B-----5:R-:W-:Y:S02]  /*224f0*/  @!P4 LEA R4, P1, R201.reuse, R24.reuse, 0x1 ;  /* 0x00000018c904c211 */ /* 0x0e0fe400078208ff */
[----:B------:R-:W-:Y:S02]  /*22500*/  @!P5 LEA R6, P2, R22, R24, 0x1 ;  /* 0x000000181606d211 */ /* 0x000fe400078408ff */
[-C--:B-1----:R-:W-:Y:S02]  /*22510*/  @!P3 LEA.HI.X R3, R18, R86.reuse, R19, 0x1, P0 ;  /* 0x000000561203b211 */ /* 0x082fe400000f0c13 */
[-C--:B------:R-:W-:Y:S02]  /*22520*/  @!P4 LEA.HI.X R5, R201, R86.reuse, R224, 0x1, P1 ;  /* 0x00000056c905c211 */ /* 0x080fe400008f0ce0 */
[----:B------:R-:W-:Y:S01]  /*22530*/  @!P5 LEA.HI.X R7, R22, R86, R87, 0x1, P2 ;  /* 0x000000561607d211 */ /* 0x000fe200010f0c57 */
[----:B------:R4:W-:Y:S01]  /*22540*/  @!P3 ST.E.128 desc[UR60][R2.64], R32 ;  /* 0x000000200200b985 */ /* 0x0009e2000c101d3c */
[----:B------:R-:W-:-:S03]  /*22550*/  ISETP.GE.AND P0, PT, R23, UR4, PT ;  /* 0x0000000417007c0c */ /* 0x000fc6000bf06270 */
[----:B------:R4:W-:Y:S04]  /*22560*/  @!P4 ST.E.128 desc[UR60][R4.64], R48 ;  /* 0x000000300400c985 */ /* 0x0009e8000c101d3c */
[----:B------:R4:W-:Y:S06]  /*22570*/  @!P5 ST.E.128 desc[UR60][R6.64], R64 ;  /* 0x000000400600d985 */ /* 0x0009ec000c101d3c */
[----:B------:R-:W-:Y:S05]  /*22580*/  @P0 BRA `(.L_x_1835) ;  /* 0x0000002400ec0947 */ /* 0x000fea0003800000 */
[----:B----4-:R-:W-:-:S04]  /*22590*/  LEA R2, P0, R23, R24, 0x1 ;  /* 0x0000001817027211 */ /* 0x010fc800078008ff */
[----:B------:R-:W-:-:S05]  /*225a0*/  LEA.HI.X R3, R23, R86, R229, 0x1, P0 ;  /* 0x0000005617037211 */ /* 0x000fca00000f0ce5 */
[----:B------:R0:W-:Y:S01]  /*225b0*/  ST.E.128 desc[UR60][R2.64], R80 ;  /* 0x0000005002007985 */ /* 0x0001e2000c101d3c */
[----:B------:R-:W-:Y:S05]  /*225c0*/  BRA `(.L_x_1835) ;  /* 0x0000002400dc7947 */ /* 0x000fea0003800000 */
.L_x_1828:
[----:B------:R-:W1:Y:S01]  /*225d0*/  @P1 LDC R7, c[0x0][0xbec] ;  /* 0x0002fb00ff071b82 */ /* 0x000e620000000800 */
[----:B------:R-:W-:Y:S01]  /*225e0*/  ULDC.64 UR4, c[0x0][0xb08] ;  /* 0x0002c20000047ab9 */ /* 0x000fe20000000a00 */
[----:B0-----:R-:W-:Y:S01]  /*225f0*/  IMAD.MOV.U32 R12, RZ, RZ, R92 ;  /* 0x000000ffff0c7224 */ /* 0x001fe200078e005c */
[----:B------:R-:W-:Y:S01]  /*22600*/  IADD3 R160, R225, 0xd8, RZ ;  /* 0x000000d8e1a07810 */ /* 0x000fe20007ffe0ff */
[----:B------:R-:W-:Y:S01]  /*22610*/  IMAD R9, R9, UR4, RZ ;  /* 0x0000000409097c24 */ /* 0x000fe2000f8e02ff */
[C---:B------:R-:W-:Y:S01]  /*22620*/  IADD3 R170, R225.reuse, 0xb0, RZ ;  /* 0x000000b0e1aa7810 */ /* 0x040fe20007ffe0ff */
[C---:B------:R-:W-:Y:S01]  /*22630*/  VIADD R154, R225.reuse, 0xf0 ;  /* 0x000000f0e19a7836 */ /* 0x040fe20000000000 */
[C---:B------:R-:W-:Y:S01]  /*22640*/  IADD3 R180, R225.reuse, 0x88, RZ ;  /* 0x00000088e1b47810 */ /* 0x040fe20007ffe0ff */
[----:B------:R-:W0:Y:S01]  /*22650*/  @P1 LDC R6, c[0x0][0xbf0] ;  /* 0x0002fc00ff061b82 */ /* 0x000e220000000800 */
[----:B------:R-:W-:Y:S01]  /*22660*/  IMAD R9, R0, UR5, R9 ;  /* 0x0000000500097c24 */ /* 0x000fe2000f8e0209 */
[C---:B------:R-:W-:Y:S01]  /*22670*/  IADD3 R190, R225.reuse, 0x60, RZ ;  /* 0x00000060e1be7810 */ /* 0x040fe20007ffe0ff */
[C---:B------:R-:W-:Y:S01]  /*22680*/  VIADD R158, R225.reuse, 0xe0 ;  /* 0x000000e0e19e7836 */ /* 0x040fe20000000000 */
[C---:B------:R-:W-:Y:S01]  /*22690*/  IADD3 R206, R225.reuse, 0x38, RZ ;  /* 0x00000038e1ce7810 */ /* 0x040fe20007ffe0ff */
[C---:B------:R-:W-:Y:S01]  /*226a0*/  VIADD R162, R225.reuse, 0xd0 ;  /* 0x000000d0e1a27836 */ /* 0x040fe20000000000 */
[C---:B------:R-:W-:Y:S01]  /*226b0*/  IADD3 R216, R225.reuse, 0x10, RZ ;  /* 0x00000010e1d87810 */ /* 0x040fe20007ffe0ff */
[C---:B------:R-:W-:Y:S01]  /*226c0*/  VIADD R164, R225.reuse, 0xc8 ;  /* 0x000000c8e1a47836 */ /* 0x040fe20000000000 */
[----:B------:R-:W-:Y:S01]  /*226d0*/  BSSY B1, `(.L_x_1836) ;  /* 0x00000fe000017945 */ /* 0x000fe20003800000 */
[C---:B------:R-:W-:Y:S01]  /*226e0*/  VIADD R166, R225.reuse, 0xc0 ;  /* 0x000000c0e1a67836 */ /* 0x040fe20000000000 */
[----:B------:R-:W-:Y:S01]  /*226f0*/  SHF.R.S32.HI R154, RZ, 0x1f, R154 ;  /* 0x0000001fff9a7819 */ /* 0x000fe2000001149a */
[C---:B------:R-:W-:Y:S01]  /*22700*/  VIADD R168, R225.reuse, 0xb8 ;  /* 0x000000b8e1a87836 */ /* 0x040fe20000000000 */
[C---:B------:R-:W-:Y:S01]  /*22710*/  IADD3 R155, R225.reuse, 0xe8, RZ ;  /* 0x000000e8e19b7810 */ /* 0x040fe20007ffe0ff */
[C---:B------:R-:W-:Y:S01]  /*22720*/  VIADD R172, R225.reuse, 0xa8 ;  /* 0x000000a8e1ac7836 */ /* 0x040fe20000000000 */
[----:B------:R-:W-:Y:S01]  /*22730*/  SHF.R.S32.HI R158, RZ, 0x1f, R158 ;  /* 0x0000001fff9e7819 */ /* 0x000fe2000001149e */
[----:B------:R-:W-:Y:S01]  /*22740*/  VIADD R174, R225, 0xa0 ;  /* 0x000000a0e1ae7836 */ /* 0x000fe20000000000 */
[----:B------:R-:W-:Y:S01]  /*22750*/  SHF.R.S32.HI R160, RZ, 0x1f, R160 ;  /* 0x0000001fffa07819 */ /* 0x000fe200000114a0 */
[----:B-1----:R-:W-:Y:S01]  /*22760*/  @P1 IMAD.HI.U32 R7, R92, R7, RZ ;  /* 0x000000075c071227 */ /* 0x002fe200078e00ff */
[----:B------:R-:W-:-:S02]  /*22770*/  SHF.R.S32.HI R162, RZ, 0x1f, R162 ;  /* 0x0000001fffa27819 */ /* 0x000fc400000114a2 */
[----:B------:R-:W-:Y:S01]  /*22780*/  SHF.R.S32.HI R164, RZ, 0x1f, R164 ;  /* 0x0000001fffa47819 */ /* 0x000fe200000114a4 */
[C---:B------:R-:W-:Y:S01]  /*22790*/  VIADD R176, R225.reuse, 0x98 ;  /* 0x00000098e1b07836 */ /* 0x040fe20000000000 */
[C---:B------:R-:W-:Y:S01]  /*227a0*/  IADD3 R165, R225.reuse, 0xc0, RZ ;  /* 0x000000c0e1a57810 */ /* 0x040fe20007ffe0ff */
[C---:B------:R-:W-:Y:S01]  /*227b0*/  VIADD R178, R225.reuse, 0x90 ;  /* 0x00000090e1b27836 */ /* 0x040fe20000000000 */
[----:B0-----:R-:W-:Y:S01]  /*227c0*/  @P1 SHF.R.U32.HI R12, RZ, R6, R7 ;  /* 0x00000006ff0c1219 */ /* 0x001fe20000011607 */
[----:B------:R-:W-:Y:S01]  /*227d0*/  IMAD.WIDE.U32 R6, R0, UR4, RZ ;  /* 0x0000000400067c25 */ /* 0x000fe2000f8e00ff */
[----:B------:R-:W-:Y:S01]  /*227e0*/  ULDC.64 UR4, c[0x0][0xb38] ;  /* 0x0002ce0000047ab9 */ /* 0x000fe20000000a00 */
[----:B------:R-:W-:Y:S02]  /*227f0*/  SHF.R.S32.HI R0, RZ, 0x1f, R10 ;  /* 0x0000001fff007819 */ /* 0x000fe4000001140a */
[----:B------:R-:W-:Y:S01]  /*22800*/  VIADD R182, R225, 0x80 ;  /* 0x00000080e1b67836 */ /* 0x000fe20000000000 */
[----:B------:R-:W-:Y:S01]  /*22810*/  IADD3 R7, R7, R9, RZ ;  /* 0x0000000907077210 */ /* 0x000fe20007ffe0ff */
[C---:B------:R-:W-:Y:S01]  /*22820*/  VIADD R184, R225.reuse, 0x78 ;  /* 0x00000078e1b87836 */ /* 0x040fe20000000000 */
[----:B------:R-:W-:Y:S01]  /*22830*/  SHF.R.S32.HI R9, RZ, 0x1f, R12 ;  /* 0x0000001fff097819 */ /* 0x000fe2000001140c */
[----:B------:R-:W-:Y:S01]  /*22840*/  VIADD R186, R225, 0x70 ;  /* 0x00000070e1ba7836 */ /* 0x000fe20000000000 */
[----:B------:R-:W-:Y:S01]  /*22850*/  SHF.R.S32.HI R166, RZ, 0x1f, R166 ;  /* 0x0000001fffa67819 */ /* 0x000fe200000114a6 */
[----:B------:R-:W-:Y:S01]  /*22860*/  IMAD.WIDE.U32 R6, R226, UR4, R6 ;  /* 0x00000004e2067c25 */ /* 0x000fe2000f8e0006 */
[----:B------:R-:W-:-:S02]  /*22870*/  SHF.R.S32.HI R168, RZ, 0x1f, R168 ;  /* 0x0000001fffa87819 */ /* 0x000fc400000114a8 */
[----:B------:R-:W-:Y:S01]  /*22880*/  SHF.R.S32.HI R170, RZ, 0x1f, R170 ;  /* 0x0000001fffaa7819 */ /* 0x000fe200000114aa */
[----:B------:R-:W-:Y:S01]  /*22890*/  IMAD R7, R226, UR5, R7 ;  /* 0x00000005e2077c24 */ /* 0x000fe2000f8e0207 */
[----:B------:R-:W-:Y:S01]  /*228a0*/  ULDC.64 UR4, c[0x0][0xb40] ;  /* 0x0002d00000047ab9 */ /* 0x000fe20000000a00 */
[C---:B------:R-:W-:Y:S01]  /*228b0*/  VIADD R188, R225.reuse, 0x68 ;  /* 0x00000068e1bc7836 */ /* 0x040fe20000000000 */
[----:B------:R-:W-:Y:S01]  /*228c0*/  SHF.R.S32.HI R172, RZ, 0x1f, R172 ;  /* 0x0000001fffac7819 */ /* 0x000fe200000114ac */
[----:B------:R-:W-:Y:S01]  /*228d0*/  IMAD R0, R0, UR4, RZ ;  /* 0x0000000400007c24 */ /* 0x000fe2000f8e02ff */
[----:B------:R-:W-:Y:S01]  /*228e0*/  SHF.R.S32.HI R174, RZ, 0x1f, R174 ;  /* 0x0000001fffae7819 */ /* 0x000fe200000114ae */
[C---:B------:R-:W-:Y:S01]  /*228f0*/  IMAD.WIDE.U32 R6, R10.reuse, UR4, R6 ;  /* 0x000000040a067c25 */ /* 0x040fe2000f8e0006 */
[C---:B------:R-:W-:Y:S02]  /*22900*/  IADD3 R175, R225.reuse, 0x98, RZ ;  /* 0x00000098e1af7810 */ /* 0x040fe40007ffe0ff */
[----:B------:R-:W-:Y:S01]  /*22910*/  SHF.R.S32.HI R176, RZ, 0x1f, R176 ;  /* 0x0000001fffb07819 */ /* 0x000fe200000114b0 */
[----:B------:R-:W-:Y:S01]  /*22920*/  IMAD R0, R10, UR5, R0 ;  /* 0x000000050a007c24 */ /* 0x000fe2000f8e0200 */
[----:B------:R-:W-:Y:S01]  /*22930*/  ULDC.64 UR4, c[0x0][0xb48] ;  /* 0x0002d20000047ab9 */ /* 0x000fe20000000a00 */
[----:B------:R-:W-:Y:S01]  /*22940*/  VIADD R192, R225, 0x58 ;  /* 0x00000058e1c07836 */ /* 0x000fe20000000000 */
[----:B------:R-:W-:Y:S01]  /*22950*/  SHF.R.S32.HI R178, RZ, 0x1f, R178 ;  /* 0x0000001fffb27819 */ /* 0x000fe200000114b2 */
[----:B------:R-:W-:Y:S01]  /*22960*/  IMAD.IADD R7, R7, 0x1, R0 ;  /* 0x0000000107077824 */ /* 0x000fe200078e0200 */
[----:B------:R-:W-:Y:S01]  /*22970*/  SHF.R.S32.HI R180, RZ, 0x1f, R180 ;  /* 0x0000001fffb47819 */ /* 0x000fe200000114b4 */
[----:B------:R-:W-:Y:S01]  /*22980*/  IMAD.MOV R0, RZ, RZ, -R12 ;  /* 0x000000ffff007224 */ /* 0x000fe200078e0a0c */
[----:B------:R-:W-:Y:S01]  /*22990*/  SHF.R.S32.HI R182, RZ, 0x1f, R182 ;  /* 0x0000001fffb67819 */ /* 0x000fe200000114b6 */
[----:B------:R-:W-:Y:S01]  /*229a0*/  IMAD.WIDE.U32 R6, R157, UR4, R6 ;  /* 0x000000049d067c25 */ /* 0x000fe2000f8e0006 */
[----:B------:R-:W-:-:S02]  /*229b0*/  SHF.R.S32.HI R184, RZ, 0x1f, R184 ;  /* 0x0000001fffb87819 */ /* 0x000fc400000114b8 */
[----:B------:R-:W-:Y:S01]  /*229c0*/  IADD3 R185, R225, 0x70, RZ ;  /* 0x00000070e1b97810 */ /* 0x000fe20007ffe0ff */
[----:B------:R-:W-:Y:S01]  /*229d0*/  IMAD R7, R157, UR5, R7 ;  /* 0x000000059d077c24 */ /* 0x000fe2000f8e0207 */
[----:B------:R-:W-:Y:S01]  /*229e0*/  ULDC.64 UR4, c[0x0][0xb30] ;  /* 0x0002cc0000047ab9 */ /* 0x000fe20000000a00 */
[----:B------:R-:W-:Y:S01]  /*229f0*/  IMAD R0, R156, R0, R92 ;  /* 0x000000009c007224 */ /* 0x000fe200078e025c */
[----:B------:R-:W-:Y:S01]  /*22a00*/  SHF.R.S32.HI R186, RZ, 0x1f, R186 ;  /* 0x0000001fffba7819 */ /* 0x000fe200000114ba */
[----:B------:R-:W-:Y:S01]  /*22a10*/  IMAD R9, R9, UR4, RZ ;  /* 0x0000000409097c24 */ /* 0x000fe2000f8e02ff */
[----:B------:R-:W-:Y:S01]  /*22a20*/  SHF.R.S32.HI R188, RZ, 0x1f, R188 ;  /* 0x0000001fffbc7819 */ /* 0x000fe200000114bc */
[C---:B------:R-:W-:Y:S01]  /*22a30*/  IMAD.WIDE.U32 R6, R12.reuse, UR4, R6 ;  /* 0x000000040c067c25 */ /* 0x040fe2000f8e0006 */
[----:B------:R-:W-:Y:S02]  /*22a40*/  SHF.R.S32.HI R10, RZ, 0x1f, R0 ;  /* 0x0000001fff0a7819 */ /* 0x000fe40000011400 */
[----:B------:R-:W-:Y:S01]  /*22a50*/  SHF.R.S32.HI R190, RZ, 0x1f, R190 ;  /* 0x0000001fffbe7819 */ /* 0x000fe200000114be */
[----:B------:R-:W-:Y:S01]  /*22a60*/  IMAD R9, R12, UR5, R9 ;  /* 0x000000050c097c24 */ /* 0x000fe2000f8e0209 */
[----:B------:R-:W-:Y:S01]  /*22a70*/  ULDC.64 UR4, c[0x0][0xb28] ;  /* 0x0002ca0000047ab9 */ /* 0x000fe20000000a00 */
[----:B------:R-:W-:Y:S01]  /*22a80*/  VIADD R92, R225, 0xf8 ;  /* 0x000000f8e15c7836 */ /* 0x000fe20000000000 */
[----:B------:R-:W-:Y:S01]  /*22a90*/  SHF.R.S32.HI R192, RZ, 0x1f, R192 ;  /* 0x0000001fffc07819 */ /* 0x000fe200000114c0 */
[----:B------:R-:W-:Y:S01]  /*22aa0*/  IMAD.IADD R7, R7, 0x1, R9 ;  /* 0x0000000107077824 */ /* 0x000fe200078e0209 */
[----:B------:R-:W-:Y:S01]  /*22ab0*/  IADD3 R195, R225, 0x48, RZ ;  /* 0x00000048e1c37810 */ /* 0x000fe20007ffe0ff */
[----:B------:R-:W-:Y:S01]  /*22ac0*/  IMAD R10, R10, UR4, RZ ;  /* 0x000000040a0a7c24 */ /* 0x000fe2000f8e02ff */
[----:B------:R-:W-:Y:S01]  /*22ad0*/  SHF.R.S32.HI R92, RZ, 0x1f, R92 ;  /* 0x0000001fff5c7819 */ /* 0x000fe2000001145c */
[----:B------:R-:W-:Y:S01]  /*22ae0*/  IMAD.WIDE.U32 R6, R0, UR4, R6 ;  /* 0x0000000400067c25 */ /* 0x000fe2000f8e0006 */
[----:B------:R-:W-:-:S02]  /*22af0*/  SHF.R.S32.HI R206, RZ, 0x1f, R206 ;  /* 0x0000001fffce7819 */ /* 0x000fc400000114ce */
[C---:B------:R-:W-:Y:S01]  /*22b00*/  IADD3 R211, R225.reuse, 0x20, RZ ;  /* 0x00000020e1d37810 */ /* 0x040fe20007ffe0ff */
[----:B------:R-:W-:Y:S01]  /*22b10*/  IMAD R10, R0, UR5, R10 ;  /* 0x00000005000a7c24 */ /* 0x000fe2000f8e020a */
[----:B------:R-:W-:Y:S01]  /*22b20*/  ULDC.64 UR4, c[0x0][0xb00] ;  /* 0x0002c00000047ab9 */ /* 0x000fe20000000a00 */
[----:B------:R-:W-:Y:S01]  /*22b30*/  VIADD R156, R225, 0xe8 ;  /* 0x000000e8e19c7836 */ /* 0x000fe20000000000 */
[C---:B------:R-:W-:Y:S01]  /*22b40*/  LEA R0, P0, R6.reuse, UR4, 0x2 ;  /* 0x0000000406007c11 */ /* 0x040fe2000f8010ff */
[----:B------:R-:W-:Y:S01]  /*22b50*/  IMAD.IADD R9, R7, 0x1, R10 ;  /* 0x0000000107097824 */ /* 0x000fe200078e020a */
[----:B------:R-:W-:Y:S01]  /*22b60*/  SHF.R.S32.HI R216, RZ, 0x1f, R216 ;  /* 0x0000001fffd87819 */ /* 0x000fe200000114d8 */
[C---:B------:R-:W-:Y:S01]  /*22b70*/  VIADD R194, R225.reuse, 0x50 ;  /* 0x00000050e1c27836 */ /* 0x040fe20000000000 */
[----:B------:R-:W-:Y:S01]  /*22b80*/  SHF.R.S32.HI R156, RZ, 0x1f, R156 ;  /* 0x0000001fff9c7819 */ /* 0x000fe2000001149c */
[C---:B------:R-:W-:Y:S01]  /*22b90*/  VIADD R196, R225.reuse, 0x48 ;  /* 0x00000048e1c47836 */ /* 0x040fe20000000000 */
[----:B------:R-:W-:Y:S01]  /*22ba0*/  LEA.HI.X R9, R6, UR5, R9, 0x2, P0 ;  /* 0x0000000506097c11 */ /* 0x000fe200080f1409 */
[C---:B------:R-:W-:Y:S01]  /*22bb0*/  VIADD R198, R225.reuse, 0x40 ;  /* 0x00000040e1c67836 */ /* 0x040fe20000000000 */
[----:B------:R-:W-:Y:S01]  /*22bc0*/  ISETP.GE.AND P0, PT, R20, R8, PT ;  /* 0x000000081400720c */ /* 0x000fe20003f06270 */
[----:B------:R-:W-:Y:S01]  /*22bd0*/  VIADD R208, R225, 0x30 ;  /* 0x00000030e1d07836 */ /* 0x000fe20000000000 */
[----:B------:R-:W-:Y:S01]  /*22be0*/  IADD3 R6, R17, 0x30820, RZ ;  /* 0x0003082011067810 */ /* 0x000fe20007ffe0ff */
[C---:B------:R-:W-:Y:S01]  /*22bf0*/  VIADD R210, R225.reuse, 0x28 ;  /* 0x00000028e1d27836 */ /* 0x040fe20000000000 */
[----:B------:R0:W1:Y:S01]  /*22c00*/  SHFL.IDX PT, R20, R0, RZ, 0x1c1f ;  /* 0x001c1fff00147589 */ /* 0x00006200000e0000 */
[C---:B------:R-:W-:Y:S01]  /*22c10*/  VIADD R212, R225.reuse, 0x20 ;  /* 0x00000020e1d47836 */ /* 0x040fe20000000000 */
[----:B------:R-:W-:Y:S01]  /*22c20*/  PRMT R6, RZ, 0x654, R6 ;  /* 0x00000654ff067816 */ /* 0x000fe20000000006 */
[C---:B------:R-:W-:Y:S01]  /*22c30*/  VIADD R214, R225.reuse, 0x18 ;  /* 0x00000018e1d67836 */ /* 0x040fe20000000000 */
[----:B------:R0:W2:Y:S01]  /*22c40*/  SHFL.IDX PT, R10, R9, RZ, 0x1c1f ;  /* 0x001c1fff090a7589 */ /* 0x0000a200000e0000 */
[C---:B------:R-:W-:Y:S01]  /*22c50*/  VIADD R219, R225.reuse, 0x8 ;  /* 0x00000008e1db7836 */ /* 0x040fe20000000000 */
[----:B------:R0:W-:Y:S01]  /*22c60*/  SYNCS.ARRIVE.TRANS64.RED.A1T0 RZ, [R6+URZ], RZ ;  /* 0x000000ff06ff79a7 */ /* 0x0001e2000810043f */
        /* <DEDUP_REMOVED lines=18> */
[----:B------:R-:W-:-:S02]  /*22d90*/  VIADD R173, R225, 0xa0 ;  /* 0x000000a0e1ad7836 */ /* 0x000fc40000000000 */
[C---:B------:R-:W-:Y:S02]  /*22da0*/  VIADD R177, R225.reuse, 0x90 ;  /* 0x00000090e1b17836 */ /* 0x040fe40000000000 */
[C---:B------:R-:W-:Y:S02]  /*22db0*/  VIADD R179, R225.reuse, 0x88 ;  /* 0x00000088e1b37836 */ /* 0x040fe40000000000 */
[C---:B------:R-:W-:Y:S02]  /*22dc0*/  VIADD R181, R225.reuse, 0x80 ;  /* 0x00000080e1b57836 */ /* 0x040fe40000000000 */
[C---:B------:R-:W-:Y:S02]  /*22dd0*/  VIADD R183, R225.reuse, 0x78 ;  /* 0x00000078e1b77836 */ /* 0x040fe40000000000 */
[C---:B------:R-:W-:Y:S02]  /*22de0*/  VIADD R187, R225.reuse, 0x68 ;  /* 0x00000068e1bb7836 */ /* 0x040fe40000000000 */
        /* <DEDUP_REMOVED lines=9> */
[----:B------:R-:W-:Y:S01]  /*22e80*/  VIADD R217, R225, 0x8 ;  /* 0x00000008e1d97836 */ /* 0x000fe20000000000 */
[----:B012---:R-:W-:Y:S06]  /*22e90*/  @P0 BRA `(.L_x_1837) ;  /* 0x0000000800040947 */ /* 0x007fec0003800000 */
[----:B------:R-:W-:Y:S02]  /*22ea0*/  ULDC UR4, c[0x0][0xac8] ;  /* 0x0002b20000047ab9 */ /* 0x000fe40000000800 */
[----:B------:R-:W-:Y:S02]  /*22eb0*/  ISETP.GE.AND P0, PT, R225, UR4, PT ;  /* 0x00000004e1007c0c */ /* 0x000fe4000bf06270 */
[----:B------:R-:W-:Y:S02]  /*22ec0*/  ISETP.GE.AND P5, PT, R191, UR4, PT ;  /* 0x00000004bf007c0c */ /* 0x000fe4000bfa6270 */
[----:B------:R-:W-:Y:S02]  /*22ed0*/  ISETP.GE.AND P4, PT, R189, UR4, PT ;  /* 0x00000004bd007c0c */ /* 0x000fe4000bf86270 */
[----:B------:R-:W-:-:S07]  /*22ee0*/  ISETP.GE.AND P3, PT, R187, UR4, PT ;  /* 0x00000004bb007c0c */ /* 0x000fce000bf66270 */
[----:B------:R-:W-:-:S04]  /*22ef0*/  @!P0 LEA R6, P1, R225, R20, 0x2 ;  /* 0x00000014e1068211 */ /* 0x000fc800078210ff */
[----:B------:R-:W-:-:S05]  /*22f00*/  @!P0 LEA.HI.X R7, R225, R10, R220, 0x2, P1 ;  /* 0x0000000ae1078211 */ /* 0x000fca00008f14dc */
        /* <DEDUP_REMOVED lines=55> */
[----:B------:R-:W-:Y:S02]  /*23280*/  @!P0 LEA.HI.X R7, R185, R10, R186, 0x2, P4 ;  /* 0x0000000ab9078211 */ /* 0x000fe400020f14ba */
[----:B------:R-:W-:Y:S02]  /*23290*/  ISETP.GE.AND P4, PT, R177, UR4, PT ;  /* 0x00000004b1007c0c */ /* 0x000fe4000bf86270 */
[-C--:B-1----:R-:W-:Y:S01]  /*232a0*/  @!P1 LEA R12, P5, R183, R20.reuse, 0x2 ;  /* 0x00000014b70c9211 */ /* 0x082fe200078a10ff */
[----:B------:R0:W-:Y:S01]  /*232b0*/  @!P0 ST.E.64 desc[UR60][R6.64], R80 ;  /* 0x0000005006008985 */ /* 0x0001e2000c101b3c */
[----:B--2---:R-:W-:Y:S02]  /*232c0*/  @!P2 LEA R14, P6, R181, R20, 0x2 ;  /* 0x00000014b50ea211 */ /* 0x004fe400078c10ff */
        /* <DEDUP_REMOVED lines=12> */
[----:B------:R-:W-:Y:S02]  /*23390*/  ISETP.GE.AND P0, PT, R169, UR4, PT ;  /* 0x00000004a9007c0c */ /* 0x000fe4000bf06270 */
[----:B--2---:R-:W-:Y:S01]  /*233a0*/  @!P5 LEA R14, P6, R175, R20, 0x2 ;  /* 0x00000014af0ed211 */ /* 0x004fe200078c10ff */
[----:B------:R1:W-:Y:S01]  /*233b0*/  @!P4 ST.E.64 desc[UR60][R12.64], R96 ;  /* 0x000000600c00c985 */ /* 0x0003e2000c101b3c */
[----:B------:R-:W-:Y:S02]  /*233c0*/  ISETP.GE.AND P4, PT, R165, UR4, PT ;  /* 0x00000004a5007c0c */ /* 0x000fe4000bf86270 */
[----:B------:R-:W-:Y:S02]  /*233d0*/  @!P5 LEA.HI.X R15, R175, R10, R176, 0x2, P6 ;  /* 0x0000000aaf0fd211 */ /* 0x000fe400030f14b0 */
[----:B0-----:R-:W-:-:S03]  /*233e0*/  @!P2 LEA R2, P6, R173, R20, 0x2 ;  /* 0x00000014ad02a211 */ /* 0x001fc600078c10ff */
[----:B------:R-:W-:Y:S01]  /*233f0*/  @!P5 ST.E.64 desc[UR60][R14.64], R100 ;  /* 0x000000640e00d985 */ /* 0x000fe2000c101b3c */
[----:B------:R-:W-:Y:S02]  /*23400*/  @!P1 LEA R6, P3, R171, R20, 0x2 ;  /* 0x00000014ab069211 */ /* 0x000fe400078610ff */
[----:B------:R-:W-:Y:S02]  /*23410*/  ISETP.GE.AND P5, PT, R167, UR4, PT ;  /* 0x00000004a7007c0c */ /* 0x000fe4000bfa6270 */
[----:B------:R-:W-:Y:S02]  /*23420*/  @!P2 LEA.HI.X R3, R173, R10, R174, 0x2, P6 ;  /* 0x0000000aad03a211 */ /* 0x000fe400030f14ae */
[----:B-1----:R-:W-:Y:S02]  /*23430*/  @!P0 LEA R12, P6, R169, R20, 0x2 ;  /* 0x00000014a90c8211 */ /* 0x002fe400078c10ff */
        /* <DEDUP_REMOVED lines=8> */
[----:B-1----:R-:W-:-:S02]  /*234c0*/  @!P4 LEA R6, P2, R165, R20, 0x2 ;  /* 0x00000014a506c211 */ /* 0x002fc400078410ff */
[----:B------:R-:W-:Y:S02]  /*234d0*/  @!P5 LEA.HI.X R3, R167, R10, R168, 0x2, P1 ;  /* 0x0000000aa703d211 */ /* 0x000fe400008f14a8 */
[----:B--2---:R-:W-:Y:S02]  /*234e0*/  @!P3 LEA R12, P6, R163, R20, 0x2 ;  /* 0x00000014a30cb211 */ /* 0x004fe400078c10ff */
        /* <DEDUP_REMOVED lines=10> */
[----:B------:R-:W-:Y:S02]  /*23590*/  @!P0 LEA.HI.X R3, R161, R10, R162, 0x2, P5 ;  /* 0x0000000aa1038211 */ /* 0x000fe400028f14a2 */
[----:B------:R-:W-:Y:S02]  /*235a0*/  ISETP.GE.AND P5, PT, R24, UR4, PT ;  /* 0x0000000418007c0c */ /* 0x000fe4000bfa6270 */
[C---:B-1----:R-:W-:Y:S01]  /*235b0*/  @!P1 LEA R6, P6, R159.reuse, R20, 0x2 ;  /* 0x000000149f069211 */ /* 0x042fe200078c10ff */
[----:B------:R0:W-:Y:S03]  /*235c0*/  @!P0 ST.E.64 desc[UR60][R2.64], R128 ;  /* 0x0000008002008985 */ /* 0x0001e6000c101b3c */
[----:B------:R-:W-:Y:S02]  /*235d0*/  @!P1 LEA.HI.X R7, R159, R10, R160, 0x2, P6 ;  /* 0x0000000a9f079211 */ /* 0x000fe400030f14a0 */
[----:B--2---:R-:W-:-:S03]  /*235e0*/  @!P3 LEA R12, P6, R155, R20, 0x2 ;  /* 0x000000149b0cb211 */ /* 0x004fc600078c10ff */
[----:B------:R1:W-:Y:S01]  /*235f0*/  @!P1 ST.E.64 desc[UR60][R6.64], R132 ;  /* 0x0000008406009985 */ /* 0x0003e2000c101b3c */
[----:B------:R-:W-:Y:S02]  /*23600*/  @!P3 LEA.HI.X R13, R155, R10, R156, 0x2, P6 ;  /* 0x0000000a9b0db211 */ /* 0x000fe400030f149c */
[----:B0-----:R-:W-:-:S04]  /*23610*/  @!P4 LEA R2, P0, R157, R20, 0x2 ;  /* 0x000000149d02c211 */ /* 0x001fc800078010ff */
[----:B------:R-:W-:Y:S02]  /*23620*/  @!P4 LEA.HI.X R3, R157, R10, R158, 0x2, P0 ;  /* 0x0000000a9d03c211 */ /* 0x000fe400000f149e */
[----:B-1----:R-:W-:-:S03]  /*23630*/  @!P2 LEA R6, P1, R93, R20, 0x2 ;  /* 0x000000145d06a211 */ /* 0x002fc600078210ff */
[----:B------:R0:W-:Y:S01]  /*23640*/  @!P4 ST.E.64 desc[UR60][R2.64], R136 ;  /* 0x000000880200c985 */ /* 0x0001e2000c101b3c */
[C---:B------:R-:W-:Y:S02]  /*23650*/  @!P5 LEA R20, P0, R24.reuse, R20, 0x2 ;  /* 0x000000141814d211 */ /* 0x040fe400078010ff */
[-C--:B------:R-:W-:Y:S01]  /*23660*/  @!P2 LEA.HI.X R7, R93, R10.reuse, R154, 0x2, P1 ;  /* 0x0000000a5d07a211 */ /* 0x080fe200008f149a */
[----:B------:R0:W-:Y:S01]  /*23670*/  @!P3 ST.E.64 desc[UR60][R12.64], R140 ;  /* 0x0000008c0c00b985 */ /* 0x0001e2000c101b3c */
[----:B------:R-:W-:-:S03]  /*23680*/  @!P5 LEA.HI.X R21, R24, R10, R92, 0x2, P0 ;  /* 0x0000000a1815d211 */ /* 0x000fc600000f145c */
[----:B------:R0:W-:Y:S04]  /*23690*/  @!P2 ST.E.64 desc[UR60][R6.64], R144 ;  /* 0x000000900600a985 */ /* 0x0001e8000c101b3c */
[----:B------:R0:W-:Y:S02]  /*236a0*/  @!P5 ST.E.64 desc[UR60][R20.64], R148 ;  /* 0x000000941400d985 */ /* 0x0001e4000c101b3c */
.L_x_1837:
[----:B------:R-:W-:Y:S05]  /*236b0*/  BSYNC B1 ;  /* 0x0000000000017941 */ /* 0x000fea0003800000 */
.L_x_1836:
[----:B------:R-:W-:Y:S01]  /*236c0*/  ISETP.GE.AND P0, PT, R11, R8, PT ;  /* 0x000000080b00720c */ /* 0x000fe20003f06270 */
[----:B------:R-:W1:Y:S04]  /*236d0*/  SHFL.IDX PT, R9, R9, 0x1, 0x1c1f ;  /* 0x003c1f0009097f89 */ /* 0x000e6800000e0000 */
[----:B------:R-:W2:Y:S08]  /*236e0*/  SHFL.IDX PT, R0, R0, 0x1, 0x1c1f ;  /* 0x003c1f0000007f89 */ /* 0x000eb000000e0000 */
[----:B------:R-:W-:Y:S05]  /*236f0*/  @P0 BRA `(.L_x_1835) ;  /* 0x0000001400900947 */ /* 0x000fea0003800000 */
[----:B------:R-:W-:Y:S02]  /*23700*/  ULDC UR4, c[0x0][0xac8] ;  /* 0x0002b20000047ab9 */ /* 0x000fe40000000800 */
[----:B------:R-:W-:Y:S02]  /*23710*/  ISETP.GE.AND P4, PT, R225, UR4, PT ;  /* 0x00000004e1007c0c */ /* 0x000fe4000bf86270 */
[----:B------:R-:W-:Y:S02]  /*23720*/  ISETP.GE.AND P2, PT, R217, UR4, PT ;  /* 0x00000004d9007c0c */ /* 0x000fe4000bf46270 */
[----:B------:R-:W-:Y:S02]  /*23730*/  ISETP.GE.AND P1, PT, R215, UR4, PT ;  /* 0x00000004d7007c0c */ /* 0x000fe4000bf26270 */
[----:B------:R-:W-:-:S07]  /*23740*/  ISETP.GE.AND P0, PT, R213, UR4, PT ;  /* 0x00000004d5007c0c */ /* 0x000fce000bf06270 */
[----:B0-2---:R-:W-:-:S04]  /*23750*/  @!P4 LEA R2, P3, R225, R0, 0x2 ;  /* 0x00000000e102c211 */ /* 0x005fc800078610ff */
[----:B-1----:R-:W-:Y:S02]  /*23760*/  @!P4 LEA.HI.X R3, R225, R9, R220, 0x2, P3 ;  /* 0x00000009e103c211 */ /* 0x002fe400018f14dc */
[----:B------:R-:W-:-:S03]  /*23770*/  ISETP.GE.AND P3, PT, R211, UR4, PT ;  /* 0x00000004d3007c0c */ /* 0x000fc6000bf66270 */
[----:B------:R0:W-:Y:S01]  /*23780*/  @!P4 ST.E.64 desc[UR60][R2.64], R4 ;  /* 0x000000040200c985 */ /* 0x0001e2000c101b3c */
[----:B------:R-:W-:Y:S02]  /*23790*/  ISETP.GE.AND P4, PT, R209, UR4, PT ;  /* 0x00000004d1007c0c */ /* 0x000fe4000bf86270 */
[-C--:B0-----:R-:W-:Y:S02]  /*237a0*/  @!P2 LEA R2, P6, R217, R0.reuse, 0x2 ;  /* 0x00000000d902a211 */ /* 0x081fe400078c10ff */
[-C--:B------:R-:W-:Y:S02]  /*237b0*/  @!P1 LEA R4, P5, R215, R0.reuse, 0x2 ;  /* 0x00000000d7049211 */ /* 0x080fe400078a10ff */
[-C--:B------:R-:W-:Y:S02]  /*237c0*/  @!P2 LEA.HI.X R3, R217, R9.reuse, R219, 0x2, P6 ;  /* 0x00000009d903a211 */ /* 0x080fe400030f14db */
[----:B------:R-:W-:Y:S02]  /*237d0*/  @!P0 LEA R6, P6, R213, R0, 0x2 ;  /* 0x00000000d5068211 */ /* 0x000fe400078c10ff */
        /* <DEDUP_REMOVED lines=9> */
[-C--:B------:R-:W-:Y:S02]  /*23870*/  @!P3 LEA.HI.X R3, R211, R9.reuse, R212, 0x2, P1 ;  /* 0x00000009d303b211 */ /* 0x080fe400008f14d4 */
[----:B------:R-:W-:Y:S02]  /*23880*/  ISETP.GE.AND P1, PT, R197, UR4, PT ;  /* 0x00000004c5007c0c */ /* 0x000fe4000bf26270 */
[----:B------:R-:W-:Y:S01]  /*23890*/  @!P4 LEA.HI.X R5, R209, R9, R210, 0x2, P2 ;  /* 0x00000009d105c211 */ /* 0x000fe200010f14d2 */
[----:B------:R0:W-:Y:S01]  /*238a0*/  @!P3 ST.E.64 desc[UR60][R2.64], R42 ;  /* 0x0000002a0200b985 */ /* 0x0001e2000c101b3c */
[----:B------:R-:W-:Y:S02]  /*238b0*/  ISETP.GE.AND P2, PT, R195, UR4, PT ;  /* 0x00000004c3007c0c */ /* 0x000fe4000bf46270 */
[----:B--2---:R-:W-:Y:S01]  /*238c0*/  @!P5 LEA R6, P6, R207, R0, 0x2 ;  /* 0x00000000cf06d211 */ /* 0x004fe200078c10ff */
[----:B------:R1:W-:Y:S01]  /*238d0*/  @!P4 ST.E.64 desc[UR60][R4.64], R46 ;  /* 0x0000002e0400c985 */ /* 0x0003e2000c101b3c */
[----:B------:R-:W-:-:S02]  /*238e0*/  ISETP.GE.AND P3, PT, R193, UR4, PT ;  /* 0x00000004c1007c0c */ /* 0x000fc4000bf66270 */
[----:B------:R-:W-:Y:S02]  /*238f0*/  @!P5 LEA.HI.X R7, R207, R9, R208, 0x2, P6 ;  /* 0x00000009cf07d211 */ /* 0x000fe400030f14d0 */
[----:B------:R-:W-:-:S03]  /*23900*/  ISETP.GE.AND P4, PT, R191, UR4, PT ;  /* 0x00000004bf007c0c */ /* 0x000fc6000bf86270 */
[----:B------:R2:W-:Y:S01]  /*23910*/  @!P5 ST.E.64 desc[UR60][R6.64], R50 ;  /* 0x000000320600d985 */ /* 0x0005e2000c101b3c */
[-C--:B0-----:R-:W-:Y:S02]  /*23920*/  @!P0 LEA R2, P6, R199, R0.reuse, 0x2 ;  /* 0x00000000c7028211 */ /* 0x081fe400078c10ff */
[-C--:B-1----:R-:W-:Y:S02]  /*23930*/  @!P1 LEA R4, P5, R197, R0.reuse, 0x2 ;  /* 0x00000000c5049211 */ /* 0x082fe400078a10ff */
[-C--:B------:R-:W-:Y:S02]  /*23940*/  @!P0 LEA.HI.X R3, R199, R9.reuse, R206, 0x2, P6 ;  /* 0x00000009c7038211 */ /* 0x080fe400030f14ce */
[----:B------:R-:W-:Y:S02]  /*23950*/  @!P1 LEA.HI.X R5, R197, R9, R198, 0x2, P5 ;  /* 0x00000009c5059211 */ /* 0x000fe400028f14c6 */
[----:B------:R-:W-:Y:S01]  /*23960*/  ISETP.GE.AND P5, PT, R189, UR4, PT ;  /* 0x00000004bd007c0c */ /* 0x000fe2000bfa6270 */
[----:B------:R0:W-:Y:S01]  /*23970*/  @!P0 ST.E.64 desc[UR60][R2.64], R54 ;  /* 0x0000003602008985 */ /* 0x0001e2000c101b3c */
[----:B--2---:R-:W-:-:S02]  /*23980*/  @!P2 LEA R6, P6, R195, R0, 0x2 ;  /* 0x00000000c306a211 */ /* 0x004fc400078c10ff */
[----:B------:R-:W-:Y:S01]  /*23990*/  ISETP.GE.AND P0, PT, R187, UR4, PT ;  /* 0x00000004bb007c0c */ /* 0x000fe2000bf06270 */
[----:B------:R1:W-:Y:S01]  /*239a0*/  @!P1 ST.E.64 desc[UR60][R4.64], R58 ;  /* 0x0000003a04009985 */ /* 0x0003e2000c101b3c */
        /* <DEDUP_REMOVED lines=9> */
[----:B--2---:R-:W-:-:S03]  /*23a40*/  @!P5 LEA R6, P6, R189, R0, 0x2 ;  /* 0x00000000bd06d211 */ /* 0x004fc600078c10ff */
[----:B------:R1:W-:Y:S01]  /*23a50*/  @!P4 ST.E.64 desc[UR60][R4.64], R70 ;  /* 0x000000460400c985 */ /* 0x0003e2000c101b3c */
[----:B------:R-:W-:-:S05]  /*23a60*/  @!P5 LEA.HI.X R7, R189, R9, R190, 0x2, P6 ;  /* 0x00000009bd07d211 */ /* 0x000fca00030f14be */
[----:B------:R2:W-:Y:S01]  /*23a70*/  @!P5 ST.E.64 desc[UR60][R6.64], R74 ;  /* 0x0000004a0600d985 */ /* 0x0005e2000c101b3c */
[----:B------:R-:W-:Y:S02]  /*23a80*/  ISETP.GE.AND P5, PT, R181, UR4, PT ;  /* 0x00000004b5007c0c */ /* 0x000fe4000bfa6270 */
[----:B0-----:R-:W-:-:S04]  /*23a90*/  @!P0 LEA R2, P4, R187, R0, 0x2 ;  /* 0x00000000bb028211 */ /* 0x001fc800078810ff */
[-C--:B------:R-:W-:Y:S02]  /*23aa0*/  @!P0 LEA.HI.X R3, R187, R9.reuse, R188, 0x2, P4 ;  /* 0x00000009bb038211 */ /* 0x080fe400020f14bc */
        /* <DEDUP_REMOVED lines=16> */
[-C--:B------:R-:W-:Y:S02]  /*23bb0*/  @!P4 LEA.HI.X R5, R179, R9.reuse, R180, 0x2, P0 ;  /* 0x00000009b305c211 */ /* 0x080fe400000f14b4 */
[----:B------:R-:W-:Y:S02]  /*23bc0*/  ISETP.GE.AND P0, PT, R171, UR4, PT ;  /* 0x00000004ab007c0c */ /* 0x000fe4000bf06270 */
[----:B--2---:R-:W-:Y:S01]  /*23bd0*/  @!P3 LEA R6, P6, R177, R0, 0x2 ;  /* 0x00000000b106b211 */ /* 0x004fe200078c10ff */
[----:B------:R1:W-:Y:S01]  /*23be0*/  @!P4 ST.E.64 desc[UR60][R4.64], R94 ;  /* 0x0000005e0400c985 */ /* 0x0003e2000c101b3c */
[----:B------:R-:W-:Y:S02]  /*23bf0*/  ISETP.GE.AND P4, PT, R167, UR4, PT ;  /* 0x00000004a7007c0c */ /* 0x000fe4000bf86270 */
[----:B------:R-:W-:-:S02]  /*23c00*/  @!P3 LEA.HI.X R7, R177, R9, R178, 0x2, P6 ;  /* 0x00000009b107b211 */ /* 0x000fc400030f14b2 */
[----:B0-----:R-:W-:-:S03]  /*23c10*/  @!P2 LEA R2, P6, R175, R0, 0x2 ;  /* 0x00000000af02a211 */ /* 0x001fc600078c10ff */
[----:B------:R0:W-:Y:S01]  /*23c20*/  @!P3 ST.E.64 desc[UR60][R6.64], R98 ;  /* 0x000000620600b985 */ /* 0x0001e2000c101b3c */
[----:B------:R-:W-:Y:S02]  /*23c30*/  @!P2 LEA.HI.X R3, R175, R9, R176, 0x2, P6 ;  /* 0x00000009af03a211 */ /* 0x000fe400030f14b0 */
[----:B-1----:R-:W-:-:S03]  /*23c40*/  @!P1 LEA R4, P3, R173, R0, 0x2 ;  /* 0x00000000ad049211 */ /* 0x002fc600078610ff */
[----:B------:R1:W-:Y:S01]  /*23c50*/  @!P2 ST.E.64 desc[UR60][R2.64], R102 ;  /* 0x000000660200a985 */ /* 0x0003e2000c101b3c */
[-C--:B------:R-:W-:Y:S02]  /*23c60*/  @!P1 LEA.HI.X R5, R173, R9.reuse, R174, 0x2, P3 ;  /* 0x00000009ad059211 */ /* 0x080fe400018f14ae */
[----:B------:R-:W-:Y:S02]  /*23c70*/  ISETP.GE.AND P3, PT, R165, UR4, PT ;  /* 0x00000004a5007c0c */ /* 0x000fe4000bf66270 */
[CC--:B0-----:R-:W-:Y:S01]  /*23c80*/  @!P0 LEA R6, P6, R171.reuse, R0.reuse, 0x2 ;  /* 0x00000000ab068211 */ /* 0x0c1fe200078c10ff */
[----:B------:R0:W-:Y:S03]  /*23c90*/  @!P1 ST.E.64 desc[UR60][R4.64], R106 ;  /* 0x0000006a04009985 */ /* 0x0001e6000c101b3c */
[----:B------:R-:W-:Y:S02]  /*23ca0*/  @!P0 LEA.HI.X R7, R171, R9, R172, 0x2, P6 ;  /* 0x00000009ab078211 */ /* 0x000fe400030f14ac */
[----:B-1----:R-:W-:-:S03]  /*23cb0*/  @!P5 LEA R2, P1, R169, R0, 0x2 ;  /* 0x00000000a902d211 */ /* 0x002fc600078210ff */
        /* <DEDUP_REMOVED lines=8> */
[-C--:B-1----:R-:W-:Y:S01]  /*23d40*/  @!P3 LEA R6, P6, R165, R0.reuse, 0x2 ;  /* 0x00000000a506b211 */ /* 0x082fe200078c10ff */
[----:B------:R1:W-:Y:S01]  /*23d50*/  @!P4 ST.E.64 desc[UR60][R4.64], R118 ;  /* 0x000000760400c985 */ /* 0x0003e2000c101b3c */
[----:B------:R-:W-:Y:S02]  /*23d60*/  ISETP.GE.AND P4, PT, R159, UR4, PT ;  /* 0x000000049f007c0c */ /* 0x000fe4000bf86270 */
[----:B------:R-:W-:Y:S02]  /*23d70*/  @!P3 LEA.HI.X R7, R165, R9, R166, 0x2, P6 ;  /* 0x00000009a507b211 */ /* 0x000fe400030f14a6 */
[----:B0-----:R-:W-:-:S03]  /*23d80*/  @!P1 LEA R2, P6, R161, R0, 0x2 ;  /* 0x00000000a1029211 */ /* 0x001fc600078c10ff */
[----:B------:R0:W-:Y:S01]  /*23d90*/  @!P3 ST.E.64 desc[UR60][R6.64], R122 ;  /* 0x0000007a0600b985 */ /* 0x0001e2000c101b3c */
[----:B------:R-:W-:Y:S02]  /*23da0*/  ISETP.GE.AND P3, PT, R157, UR4, PT ;  /* 0x000000049d007c0c */ /* 0x000fe4000bf66270 */
[----:B------:R-:W-:Y:S02]  /*23db0*/  @!P1 LEA.HI.X R3, R161, R9, R162, 0x2, P6 ;  /* 0x00000009a1039211 */ /* 0x000fe400030f14a2 */
[----:B-1----:R-:W-:-:S04]  /*23dc0*/  @!P0 LEA R4, P5, R163, R0, 0x2 ;  /* 0x00000000a3048211 */ /* 0x002fc800078a10ff */
[----:B------:R-:W-:Y:S02]  /*23dd0*/  @!P0 LEA.HI.X R5, R163, R9, R164, 0x2, P5 ;  /* 0x00000009a3058211 */ /* 0x000fe400028f14a4 */
[----:B------:R-:W-:-:S03]  /*23de0*/  ISETP.GE.AND P5, PT, R93, UR4, PT ;  /* 0x000000045d007c0c */ /* 0x000fc6000bfa6270 */
[----:B------:R1:W-:Y:S04]  /*23df0*/  @!P0 ST.E.64 desc[UR60][R4.64], R126 ;  /* 0x0000007e04008985 */ /* 0x0003e8000c101b3c */
[----:B------:R2:W-:Y:S01]  /*23e00*/  @!P1 ST.E.64 desc[UR60][R2.64], R130 ;  /* 0x0000008202009985 */ /* 0x0005e2000c101b3c */
[----:B0-----:R-:W-:-:S04]  /*23e10*/  @!P2 LEA R6, P1, R155, R0, 0x2 ;  /* 0x000000009b06a211 */ /* 0x001fc800078210ff */
[-C--:B------:R-:W-:Y:S02]  /*23e20*/  @!P2 LEA.HI.X R7, R155, R9.reuse, R156, 0x2, P1 ;  /* 0x000000099b07a211 */ /* 0x080fe400008f149c */
[-C--:B-1----:R-:W-:Y:S02]  /*23e30*/  @!P4 LEA R4, P0, R159, R0.reuse, 0x2 ;  /* 0x000000009f04c211 */ /* 0x082fe400078010ff */
[-C--:B--2---:R-:W-:Y:S02]  /*23e40*/  @!P3 LEA R2, P6, R157, R0.reuse, 0x2 ;  /* 0x000000009d02b211 */ /* 0x084fe400078c10ff */
[-C--:B------:R-:W-:Y:S02]  /*23e50*/  @!P4 LEA.HI.X R5, R159, R9.reuse, R160, 0x2, P0 ;  /* 0x000000099f05c211 */ /* 0x080fe400000f14a0 */
[----:B------:R-:W-:Y:S02]  /*23e60*/  @!P5 LEA R10, P0, R93, R0, 0x2 ;  /* 0x000000005d0ad211 */ /* 0x000fe400078010ff */
[-C--:B------:R-:W-:Y:S01]  /*23e70*/  @!P3 LEA.HI.X R3, R157, R9.reuse, R158, 0x2, P6 ;  /* 0x000000099d03b211 */ /* 0x080fe200030f149e */
[----:B------:R0:W-:Y:S01]  /*23e80*/  @!P4 ST.E.64 desc[UR60][R4.64], R134 ;  /* 0x000000860400c985 */ /* 0x0001e2000c101b3c */
[----:B------:R-:W-:-:S02]  /*23e90*/  @!P5 LEA.HI.X R11, R93, R9, R154, 0x2, P0 ;  /* 0x000000095d0bd211 */ /* 0x000fc400000f149a */
[----:B------:R-:W-:Y:S01]  /*23ea0*/  ISETP.GE.AND P0, PT, R24, UR4, PT ;  /* 0x0000000418007c0c */ /* 0x000fe2000bf06270 */
[----:B------:R0:W-:Y:S04]  /*23eb0*/  @!P3 ST.E.64 desc[UR60][R2.64], R138 ;  /* 0x0000008a0200b985 */ /* 0x0001e8000c101b3c */
[----:B------:R0:W-:Y:S04]  /*23ec0*/  @!P2 ST.E.64 desc[UR60][R6.64], R142 ;  /* 0x0000008e0600a985 */ /* 0x0001e8000c101b3c */
[----:B------:R0:W-:Y:S04]  /*23ed0*/  @!P5 ST.E.64 desc[UR60][R10.64], R146 ;  /* 0x000000920a00d985 */ /* 0x0001e8000c101b3c */
[----:B------:R-:W-:Y:S05]  /*23ee0*/  @P0 BRA `(.L_x_1835) ;  /* 0x0000000c00940947 */ /* 0x000fea0003800000 */
[----:B0-----:R-:W-:-:S04]  /*23ef0*/  LEA R2, P0, R24, R0, 0x2 ;  /* 0x0000000018027211 */ /* 0x001fc800078010ff */
[----:B------:R-:W-:-:S05]  /*23f00*/  LEA.HI.X R3, R24, R9, R92, 0x2, P0 ;  /* 0x0000000918037211 */ /* 0x000fca00000f145c */
[----:B------:R0:W-:Y:S01]  /*23f10*/  ST.E.64 desc[UR60][R2.64], R150 ;  /* 0x0000009602007985 */ /* 0x0001e2000c101b3c */
[----:B------:R-:W-:Y:S05]  /*23f20*/  BRA `(.L_x_1835) ;  /* 0x0000000c00847947 */ /* 0x000fea0003800000 */
.L_x_1826:
[----:B------:R-:W3:Y:S01]  /*23f30*/  LDL R8, [R1+0x8c] ;  /* 0x00008c0001087983 */ /* 0x000ee20000100800 */
[----:B------:R-:W-:Y:S01]  /*23f40*/  ULDC.64 UR4, c[0x0][0xc08] ;  /* 0x0003020000047ab9 */ /* 0x000fe20000000a00 */
[----:B------:R-:W3:Y:S01]  /*23f50*/  LDC.64 R2, c[0x0][0xc00] ;  /* 0x00030000ff027b82 */ /* 0x000ee20000000a00 */
[----:B------:R-:W-:Y:S01]  /*23f60*/  ISETP.NE.U32.AND P0, PT, RZ, UR4, PT ;  /* 0x00000004ff007c0c */ /* 0x000fe2000bf05070 */
[----:B------:R-:W4:Y:S01]  /*23f70*/  LDL R7, [R1+0x88] ;  /* 0x0000880001077983 */ /* 0x000f220000100800 */
[----:B------:R-:W-:Y:S02]  /*23f80*/  IMAD.MOV.U32 R15, RZ, RZ, RZ ;  /* 0x000000ffff0f7224 */ /* 0x000fe400078e00ff */
[----:B------:R-:W-:Y:S01]  /*23f90*/  ISETP.NE.AND.EX P1, PT, RZ, UR5, PT, P0 ;  /* 0x00000005ff007c0c */ /* 0x000fe2000bf25300 */
[----:B------:R-:W-:Y:S02]  /*23fa0*/  ULDC.64 UR4, c[0x0][0xc00] ;  /* 0x0003000000047ab9 */ /* 0x000fe40000000a00 */
[----:B------:R-:W-:-:S04]  /*23fb0*/  ISETP.NE.U32.AND P0, PT, RZ, UR4, PT ;  /* 0x00000004ff007c0c */ /* 0x000fc8000bf05070 */
[----:B------:R-:W-:-:S06]  /*23fc0*/  ISETP.NE.AND.EX P0, PT, RZ, UR5, PT, P0 ;  /* 0x00000005ff007c0c */ /* 0x000fcc000bf05300 */
[----:B------:R-:W1:Y:S01]  /*23fd0*/  @P1 LDC.64 R4, c[0x0][0xc08] ;  /* 0x00030200ff041b82 */ /* 0x000e620000000a00 */
[----:B------:R-:W-:Y:S02]  /*23fe0*/  ULDC UR4, c[0x0][0xa88] ;  /* 0x0002a20000047ab9 */ /* 0x000fe40000000800 */
[----:B0-----:R-:W-:Y:S01]  /*23ff0*/  IMAD.U32 R0, RZ, RZ, UR4 ;  /* 0x00000004ff007e24 */ /* 0x001fe2000f8e00ff */
[----:B------:R-:W0:Y:S01]  /*24000*/  S2R R35, SR_TID.X ;  /* 0x0000000000237919 */ /* 0x000e220000002100 */
[----:B---3--:R-:W-:-:S04]  /*24010*/  IMAD.WIDE R2, R8, 0x4, R2 ;  /* 0x0000000408027825 */ /* 0x008fc800078e0202 */
[----:B-1----:R-:W-:Y:S01]  /*24020*/  @P1 IMAD.WIDE R4, R8, 0x4, R4 ;  /* 0x0000000408041825 */ /* 0x002fe200078e0204 */
[----:B------:R1:W5:Y:S04]  /*24030*/  @P0 LDG.E R15, desc[UR60][R2.64] ;  /* 0x0000003c020f0981 */ /* 0x000368000c1e1900 */
[----:B------:R1:W5:Y:S01]  /*24040*/  @P1 LDG.E R0, desc[UR60][R4.64] ;  /* 0x0000003c04001981 */ /* 0x000362000c1e1900 */
[----:B----4-:R-:W-:Y:S02]  /*24050*/  ISETP.NE.AND P2, PT, R7, RZ, PT ;  /* 0x000000ff0700720c */ /* 0x010fe40003f45270 */
[----:B0-----:R-:W-:Y:S02]  /*24060*/  IADD3 R6, R35, -0x80, RZ ;  /* 0xffffff8023067810 */ /* 0x001fe40007ffe0ff */
[----:B------:R-:W-:-:S02]  /*24070*/  SHF.R.S32.HI R28, RZ, 0x1f, R8 ;  /* 0x0000001fff1c7819 */ /* 0x000fc40000011408 */
[----:B------:R-:W-:-:S07]  /*24080*/  ISETP.GT.AND P3, PT, R6, 0x7f, PT ;  /* 0x0000007f0600780c */ /* 0x000fce0003f64270 */
[----:B------:R-:W0:Y:S02]  /*24090*/  @!P2 LDC R7, c[0x0][0xad4] ;  /* 0x0002b500ff07ab82 */ /* 0x000e240000000800 */
[----:B0-----:R1:W-:Y:S01]  /*240a0*/  @!P2 STL [R1+0x88], R7 ;  /* 0x000088070100a387 */ /* 0x0013e20000100800 */
[----:B------:R-:W-:Y:S01]  /*240b0*/  ISETP.GT.AND P2, PT, R7, 0x1, PT ;  /* 0x000000010700780c */ /* 0x000fe20003f44270 */
[----:B------:R-:W-:-:S12]  /*240c0*/  @P1 BRA `(.L_x_1838) ;  /* 0x0000000000101947 */ /* 0x000fd80003800000 */
[----:B------:R-:W-:Y:S05]  /*240d0*/  @!P0 BRA `(.L_x_1838) ;  /* 0x00000000000c8947 */ /* 0x000fea0003800000 */
[----:B-1----:R-:W3:Y:S04]  /*240e0*/  LDG.E R5, desc[UR60][R2.64] ;  /* 0x0000003c02057981 */ /* 0x002ee8000c1e1900 */
[----:B-----5:R-:W3:Y:S02]  /*240f0*/  LDG.E R0, desc[UR60][R2.64+0x4] ;  /* 0x0000043c02007981 */ /* 0x020ee4000c1e1900 */
[----:B---3--:R-:W-:-:S07]  /*24100*/  IMAD.IADD R0, R0, 0x1, -R5 ;  /* 0x0000000100007824 */ /* 0x008fce00078e0a05 */
.L_x_1838:
[----:B------:R-:W-:Y:S01]  /*24110*/  BSSY B1, `(.L_x_1839) ;  /* 0x0000037000017945 */ /* 0x000fe20003800000 */
[----:B------:R-:W-:Y:S02]  /*24120*/  SEL R33, R8, RZ, !P0 ;  /* 0x000000ff08217207 */ /* 0x000fe40004000000 */
[----:B------:R-:W-:Y:S02]  /*24130*/  SEL R28, R28, RZ, !P0 ;  /* 0x000000ff1c1c7207 */ /* 0x000fe40004000000 */
[----:B--2--5:R-:W-:Y:S01]  /*24140*/  SHF.R.S32.HI R24, RZ, 0x1f, R15 ;  /* 0x0000001fff187819 */ /* 0x024fe2000001140f */
[----:B------:R-:W-:Y:S06]  /*24150*/  @P3 BRA `(.L_x_1840) ;  /* 0x0000000000c83947 */ /* 0x000fec0003800000 */
[----:B-1----:R-:W2:Y:S01]  /*24160*/  LDL R3, [R1+0x5c] ;  /* 0x00005c0001037983 */ /* 0x002ea20000100800 */
[----:B------:R-:W0:Y:S02]  /*24170*/  LDC R37, c[0x0][0xbe8] ;  /* 0x0002fa00ff257b82 */ /* 0x000e240000000800 */
[----:B0-----:R-:W-:Y:S01]  /*24180*/  IMAD R2, R0, R37, RZ ;  /* 0x0000002500027224 */ /* 0x001fe200078e02ff */
[----:B--2---:R-:W-:-:S04]  /*24190*/  IADD3 R35, R3, -0x80, R35 ;  /* 0xffffff8003237810 */ /* 0x004fc80007ffe023 */
[----:B------:R-:W-:-:S13]  /*241a0*/  ISETP.GE.AND P0, PT, R35, R2, PT ;  /* 0x000000022300720c */ /* 0x000fda0003f06270 */
[----:B------:R-:W-:Y:S05]  /*241b0*/  @P0 BRA `(.L_x_1840) ;  /* 0x0000000000b00947 */ /* 0x000fea0003800000 */
[----:B------:R-:W2:Y:S01]  /*241c0*/  LDL.LU R30, [R1+0x94] ;  /* 0x00009400011e7983 */ /* 0x000ea20000300800 */
[----:B------:R-:W-:Y:S01]  /*241d0*/  IMAD.MOV.U32 R20, RZ, RZ, 0x9b8 ;  /* 0x000009b8ff147424 */ /* 0x000fe200078e00ff */
[----:B------:R-:W-:Y:S01]  /*241e0*/  ISETP.GT.AND P0, PT, R7, 0x1, PT ;  /* 0x000000010700780c */ /* 0x000fe20003f04270 */
[----:B------:R-:W0:Y:S01]  /*241f0*/  LDC.64 R8, c[0x0][0xba8] ;  /* 0x0002ea00ff087b82 */ /* 0x000e220000000a00 */
[----:B------:R-:W-:Y:S01]  /*24200*/  ISETP.NE.AND P1, PT, R37, 0x1, PT ;  /* 0x000000012500780c */ /* 0x000fe20003f25270 */
[----:B------:R-:W-:Y:S01]  /*24210*/  IMAD.MOV.U32 R21, RZ, RZ, R35 ;  /* 0x000000ffff157224 */ /* 0x000fe200078e0023 */
[----:B------:R-:W-:-:S05]  /*24220*/  SEL R20, R20, 0x978, P0 ;  /* 0x0000097814147807 */ /* 0x000fca0000000000 */
[----:B------:R-:W1:Y:S08]  /*24230*/  LDC.64 R2, c[0x0][R20+0x220] ;  /* 0x0000880014027b82 */ /* 0x000e700000000a00 */
[----:B------:R-:W3:Y:S08]  /*24240*/  LDC.64 R10, c[0x0][R20+0x218] ;  /* 0x00008600140a7b82 */ /* 0x000ef00000000a00 */
[----:B------:R-:W4:Y:S08]  /*24250*/  LDC.64 R4, c[0x0][R20+0x228] ;  /* 0x00008a0014047b82 */ /* 0x000f300000000a00 */
[----:B------:R-:W5:Y:S08]  /*24260*/  @P1 LDC R14, c[0x0][0xbec] ;  /* 0x0002fb00ff0e1b82 */ /* 0x000f700000000800 */
[----:B------:R-:W4:Y:S08]  /*24270*/  LDC.64 R6, c[0x0][R20+0x210] ;  /* 0x0000840014067b82 */ /* 0x000f300000000a00 */
[----:B------:R-:W4:Y:S01]  /*24280*/  @P1 LDC R31, c[0x0][0xbf0] ;  /* 0x0002fc00ff1f1b82 */ /* 0x000f220000000800 */
[----:B-----5:R-:W-:-:S07]  /*24290*/  @P1 IMAD.HI.U32 R14, R35, R14, RZ ;  /* 0x0000000e230e1227 */ /* 0x020fce00078e00ff */
[----:B0-----:R-:W0:Y:S01]  /*242a0*/  @!P0 LDC R8, c[0x0][0xb50] ;  /* 0x0002d400ff088b82 */ /* 0x001e220000000800 */
[-C--:B-1----:R-:W-:Y:S02]  /*242b0*/  IMAD R3, R3, R33.reuse, RZ ;  /* 0x0000002103037224 */ /* 0x082fe400078e02ff */
[----:B------:R-:W-:-:S05]  /*242c0*/  IMAD.WIDE.U32 R12, R2, R33, RZ ;  /* 0x00000021020c7225 */ /* 0x000fca00078e00ff */
[----:B------:R-:W1:Y:S01]  /*242d0*/  @!P0 LDC R9, c[0x0][0xb54] ;  /* 0x0002d500ff098b82 */ /* 0x000e620000000800 */
[-C--:B---3--:R-:W-:Y:S02]  /*242e0*/  IMAD R29, R11, R226.reuse, RZ ;  /* 0x000000e20b1d7224 */ /* 0x088fe400078e02ff */
[----:B------:R-:W-:Y:S01]  /*242f0*/  IMAD.WIDE.U32 R10, R10, R226, RZ ;  /* 0x000000e20a0a7225 */ /* 0x000fe200078e00ff */
[----:B----4-:R-:W-:-:S03]  /*24300*/  @P1 SHF.R.U32.HI R21, RZ, R31, R14 ;  /* 0x0000001fff151219 */ /* 0x010fc6000001160e */
        /* <DEDUP_REMOVED lines=19> */
[----:B------:R-:W-:Y:S02]  /*24440*/  IMAD.MOV.U32 R3, RZ, RZ, -0x800000 ;  /* 0xff800000ff037424 */ /* 0x000fe400078e00ff */
[----:B------:R-:W-:-:S05]  /*24450*/  IMAD.IADD R2, R5, 0x1, R11 ;  /* 0x0000000105027824 */ /* 0x000fca00078e020b */
[----:B-1----:R-:W-:-:S05]  /*24460*/  LEA.HI.X R9, R4, R9, R2, 0x2, P0 ;  /* 0x0000000904097211 */ /* 0x002fca00000f1402 */
[----:B------:R0:W-:Y:S02]  /*24470*/  STG.E desc[UR60][R8.64], R3 ;  /* 0x0000000308007986 */ /* 0x0001e4000c10193c */
.L_x_1840:
[----:B------:R-:W-:Y:S05]  /*24480*/  BSYNC B1 ;  /* 0x0000000000017941 */ /* 0x000fea0003800000 */
.L_x_1839:
[----:B------:R-:W-:Y:S05]  /*24490*/  @P2 BRA `(.L_x_1835) ;  /* 0x0000000800282947 */ /* 0x000fea0003800000 */
[----:B-1----:R-:W2:Y:S01]  /*244a0*/  LDL R4, [R1+0x84] ;  /* 0x0000840001047983 */ /* 0x002ea20000100800 */
[----:B------:R-:W1:Y:S01]  /*244b0*/  LDC R11, c[0x0][0xbe8] ;  /* 0x0002fa00ff0b7b82 */ /* 0x000e620000000800 */
[----:B------:R-:W-:Y:S01]  /*244c0*/  ULDC.64 UR4, c[0x0][0xaa0] ;  /* 0x0002a80000047ab9 */ /* 0x000fe20000000a00 */
[----:B------:R-:W-:Y:S01]  /*244d0*/  ULDC.64 UR6, c[0x0][0xaf0] ;  /* 0x0002bc0000067ab9 */ /* 0x000fe20000000a00 */
[----:B------:R-:W3:Y:S04]  /*244e0*/  LDL.LU R10, [R1+0x5c] ;  /* 0x00005c00010a7983 */ /* 0x000ee80000300800 */
[----:B0-----:R-:W2:Y:S01]  /*244f0*/  LDL R8, [R1+0x10] ;  /* 0x0000100001087983 */ /* 0x001ea20000100800 */
[----:B------:R-:W-:-:S03]  /*24500*/  IMAD R2, R24, UR4, RZ ;  /* 0x0000000418027c24 */ /* 0x000fc6000f8e02ff */
[----:B------:R0:W5:Y:S01]  /*24510*/  LDL R14, [R1+0x8] ;  /* 0x00000800010e7983 */ /* 0x0001620000100800 */
[C---:B------:R-:W-:Y:S02]  /*24520*/  IMAD R5, R15.reuse, UR5, R2 ;  /* 0x000000050f057c24 */ /* 0x040fe4000f8e0202 */
[----:B------:R-:W-:Y:S01]  /*24530*/  IMAD.WIDE.U32 R2, R15, UR4, RZ ;  /* 0x000000040f027c25 */ /* 0x000fe2000f8e00ff */
[----:B------:R-:W-:Y:S01]  /*24540*/  ULDC.64 UR4, c[0x0][0xae8] ;  /* 0x0002ba0000047ab9 */ /* 0x000fe20000000a00 */
[----:B-1----:R-:W-:-:S13]  /*24550*/  ISETP.NE.AND P0, PT, R11, 0x1, PT ;  /* 0x000000010b00780c */ /* 0x002fda0003f05270 */
[----:B------:R-:W1:Y:S08]  /*24560*/  @P0 LDC R6, c[0x0][0xbec] ;  /* 0x0002fb00ff060b82 */ /* 0x000e700000000800 */
[----:B------:R-:W4:Y:S01]  /*24570*/  @P0 LDC R7, c[0x0][0xbf0] ;  /* 0x0002fc00ff070b82 */ /* 0x000f220000000800 */
[----:B------:R-:W-:Y:S02]  /*24580*/  IMAD.IADD R3, R3, 0x1, R5 ;  /* 0x0000000103037824 */ /* 0x000fe400078e0205 */
[----:B------:R-:W-:-:S04]  /*24590*/  IMAD.WIDE.U32 R2, R226, UR4, R2 ;  /* 0x00000004e2027c25 */ /* 0x000fc8000f8e0002 */
[----:B------:R-:W-:Y:S01]  /*245a0*/  IMAD R3, R226, UR5, R3 ;  /* 0x00000005e2037c24 */ /* 0x000fe2000f8e0203 */
[----:B------:R-:W-:Y:S01]  /*245b0*/  ULDC.64 UR4, c[0x0][0xae0] ;  /* 0x0002b80000047ab9 */ /* 0x000fe20000000a00 */
[----:B------:R-:W-:-:S04]  /*245c0*/  IMAD.WIDE.U32 R2, R33, UR6, R2 ;  /* 0x0000000621027c25 */ /* 0x000fc8000f8e0002 */
[----:B------:R-:W-:Y:S01]  /*245d0*/  IMAD R13, R0, R11, RZ ;  /* 0x0000000b000d7224 */ /* 0x000fe200078e02ff */
[----:B------:R-:W-:Y:S01]  /*245e0*/  BSSY B1, `(.L_x_1841) ;  /* 0x0000033000017945 */ /* 0x000fe20003800000 */
[----:B--2---:R-:W-:-:S05]  /*245f0*/  LEA R4, R4, R8, 0x5 ;  /* 0x0000000804047211 */ /* 0x004fca00078e28ff */
[----:B---3--:R-:W-:-:S04]  /*24600*/  IMAD.IADD R9, R10, 0x1, R4 ;  /* 0x000000010a097824 */ /* 0x008fc800078e0204 */
[----:B-1----:R-:W-:-:S04]  /*24610*/  @P0 IMAD.HI.U32 R4, R9, R6, RZ ;  /* 0x0000000609040227 */ /* 0x002fc800078e00ff */
[----:B------:R-:W-:Y:S01]  /*24620*/  IMAD.MOV.U32 R5, RZ, RZ, R9 ;  /* 0x000000ffff057224 */ /* 0x000fe200078e0009 */
[----:B----4-:R-:W-:Y:S01]  /*24630*/  @P0 SHF.R.U32.HI R5, RZ, R7, R4 ;  /* 0x00000007ff050219 */ /* 0x010fe20000011604 */
[----:B------:R-:W-:-:S03]  /*24640*/  IMAD R6, R28, UR6, RZ ;  /* 0x000000061c067c24 */ /* 0x000fc6000f8e02ff */
[--C-:B------:R-:W-:Y:S01]  /*24650*/  SHF.R.S32.HI R4, RZ, 0x1f, R5.reuse ;  /* 0x0000001fff047819 */ /* 0x100fe20000011405 */
[----:B------:R-:W-:Y:S02]  /*24660*/  IMAD R7, R33, UR7, R6 ;  /* 0x0000000721077c24 */ /* 0x000fe4000f8e0206 */
        /* <DEDUP_REMOVED lines=10> */
[----:B------:R-:W-:Y:S02]  /*24710*/  IMAD.IADD R12, R8, 0x1, R10 ;  /* 0x00000001080c7824 */ /* 0x000fe400078e020a */
[C---:B------:R-:W-:Y:S02]  /*24720*/  IMAD R5, R7.reuse, UR5, R4 ;  /* 0x0000000507057c24 */ /* 0x040fe4000f8e0204 */
[----:B------:R-:W-:Y:S01]  /*24730*/  IMAD.WIDE.U32 R2, R7, UR4, R2 ;  /* 0x0000000407027c25 */ /* 0x000fe2000f8e0002 */
[----:B------:R-:W-:Y:S01]  /*24740*/  ISETP.GE.AND P2, PT, R12, R13, PT ;  /* 0x0000000d0c00720c */ /* 0x000fe20003f46270 */
[----:B------:R-:W-:-:S02]  /*24750*/  ULDC.64 UR4, c[0x0][0xa80] ;  /* 0x0002a00000047ab9 */ /* 0x000fc40000000a00 */
[----:B------:R-:W-:Y:S01]  /*24760*/  VIADD R0, R12, 0x20 ;  /* 0x000000200c007836 */ /* 0x000fe20000000000 */
[----:B------:R-:W-:Y:S02]  /*24770*/  IADD3 R3, R3, R5, RZ ;  /* 0x0000000503037210 */ /* 0x000fe40007ffe0ff */
[----:B------:R-:W-:Y:S02]  /*24780*/  LEA R10, P3, R2, UR4, 0x1 ;  /* 0x00000004020a7c11 */ /* 0x000fe4000f8608ff */
[-C--:B------:R-:W-:Y:S01]  /*24790*/  ISETP.GE.AND P1, PT, R0, R13.reuse, PT ;  /* 0x0000000d0000720c */ /* 0x080fe20003f26270 */
[----:B------:R-:W-:Y:S01]  /*247a0*/  VIADD R0, R12, 0x40 ;  /* 0x000000400c007836 */ /* 0x000fe20000000000 */
[----:B------:R-:W-:Y:S01]  /*247b0*/  LEA.HI.X R11, R2, UR5, R3, 0x1, P3 ;  /* 0x00000005020b7c11 */ /* 0x000fe200098f0c03 */
[----:B------:R0:W1:Y:S03]  /*247c0*/  SHFL.IDX PT, R8, R10, RZ, 0x181f ;  /* 0x00181fff0a087589 */ /* 0x00006600000e0000 */
[----:B------:R-:W-:-:S02]  /*247d0*/  ISETP.GE.AND P0, PT, R0, R13, PT ;  /* 0x0000000d0000720c */ /* 0x000fc40003f06270 */
[----:B------:R0:W2:Y:S01]  /*247e0*/  SHFL.IDX PT, R0, R11, RZ, 0x181f ;  /* 0x00181fff0b007589 */ /* 0x0000a200000e0000 */
[----:B------:R-:W-:Y:S10]  /*247f0*/  @P2 BRA `(.L_x_1842) ;  /* 0x0000000000442947 */ /* 0x000ff40003800000 */
        /* <DEDUP_REMOVED lines=12> */
[----:B-----5:R-:W-:Y:S02]  /*248c0*/  @!P3 LEA.HI.X R7, R22, R0, R14, 0x1, P6 ;  /* 0x000000001607b211 */ /* 0x020fe400030f0c0e */
[----:B------:R-:W-:-:S03]  /*248d0*/  @!P2 LEA R8, P6, R23, R8, 0x1 ;  /* 0x000000081708a211 */ /* 0x000fc600078c08ff */
[----:B------:R3:W-:Y:S01]  /*248e0*/  @!P3 ST.E.128 desc[UR60][R6.64], RZ ;  /* 0x000000ff0600b985 */ /* 0x0007e2000c101d3c */
[----:B------:R-:W-:-:S05]  /*248f0*/  @!P2 LEA.HI.X R9, R23, R0, R229, 0x1, P6 ;  /* 0x000000001709a211 */ /* 0x000fca00030f0ce5 */
[----:B------:R3:W-:Y:S04]  /*24900*/  @!P2 ST.E.128 desc[UR60][R8.64], RZ ;  /* 0x000000ff0800a985 */ /* 0x0007e8000c101d3c */
.L_x_1842:
[----:B------:R-:W-:Y:S05]  /*24910*/  BSYNC B1 ;  /* 0x0000000000017941 */ /* 0x000fea0003800000 */
.L_x_1841:
        /* <DEDUP_REMOVED lines=9> */
[CC--:B-1----:R-:W-:Y:S02]  /*249b0*/  @!P4 LEA R2, P6, R18.reuse, R8.reuse, 0x1 ;  /* 0x000000081202c211 */ /* 0x0c2fe400078c08ff */
[C---:B------:R-:W-:Y:S02]  /*249c0*/  @!P3 LEA R4, P5, R201.reuse, R8, 0x1 ;  /* 0x00000008c904b211 */ /* 0x040fe400078a08ff */
[----:B----4-:R-:W-:Y:S02]  /*249d0*/  @!P4 LEA.HI.X R3, R18, R0, R19, 0x1, P6 ;  /* 0x000000001203c211 */ /* 0x010fe400030f0c13 */
[----:B------:R-:W-:Y:S02]  /*249e0*/  @!P2 LEA R6, P6, R22, R8, 0x1 ;  /* 0x000000081606a211 */ /* 0x000fe400078c08ff */
[----:B------:R-:W-:Y:S01]  /*249f0*/  @!P3 LEA.HI.X R5, R201, R0, R224, 0x1, P5 ;  /* 0x00000000c905b211 */ /* 0x000fe200028f0ce0 */
[----:B------:R3:W-:Y:S01]  /*24a00*/  @!P4 ST.E.128 desc[UR60][R2.64], RZ ;  /* 0x000000ff0200c985 */ /* 0x0007e2000c101d3c */
[----:B------:R-:W-:-:S02]  /*24a10*/  @!P1 LEA R8, P5, R23, R8, 0x1 ;  /* 0x0000000817089211 */ /* 0x000fc400078a08ff */
[-C--:B-----5:R-:W-:Y:S01]  /*24a20*/  @!P2 LEA.HI.X R7, R22, R0.reuse, R14, 0x1, P6 ;  /* 0x000000001607a211 */ /* 0x0a0fe200030f0c0e */
[----:B------:R3:W-:Y:S01]  /*24a30*/  @!P3 ST.E.128 desc[UR60][R4.64], RZ ;  /* 0x000000ff0400b985 */ /* 0x0007e2000c101d3c */
[----:B------:R-:W-:-:S03]  /*24a40*/  @!P1 LEA.HI.X R9, R23, R0, R229, 0x1, P5 ;  /* 0x0000000017099211 */ /* 0x000fc600028f0ce5 */
[----:B------:R3:W-:Y:S04]  /*24a50*/  @!P2 ST.E.128 desc[UR60][R6.64], RZ ;  /* 0x000000ff0600a985 */ /* 0x0007e8000c101d3c */
[----:B------:R3:W-:Y:S02]  /*24a60*/  @!P1 ST.E.128 desc[UR60][R8.64], RZ ;  /* 0x000000ff08009985 */ /* 0x0007e4000c101d3c */
.L_x_1844:
[----:B------:R-:W-:Y:S05]  /*24a70*/  BSYNC B1 ;  /* 0x0000000000017941 */ /* 0x000fea0003800000 */
.L_x_1843:
        /* <DEDUP_REMOVED lines=16> */
[----:B-----5:R-:W-:-:S02]  /*24b80*/  @!P1 LEA.HI.X R7, R22, R0, R14, 0x1, P4 ;  /* 0x0000000016079211 */ /* 0x020fc400020f0c0e */
[----:B------:R-:W-:Y:S01]  /*24b90*/  @!P0 LEA.HI.X R9, R23, R0, R229, 0x1, P6 ;  /* 0x0000000017098211 */ /* 0x000fe200030f0ce5 */
[----:B------:R3:W-:Y:S04]  /*24ba0*/  @!P2 ST.E.128 desc[UR60][R4.64], RZ ;  /* 0x000000ff0400a985 */ /* 0x0007e8000c101d3c */
[----:B------:R3:W-:Y:S04]  /*24bb0*/  @!P1 ST.E.128 desc[UR60][R6.64], RZ ;  /* 0x000000ff06009985 */ /* 0x0007e8000c101d3c */
[----:B------:R3:W-:Y:S02]  /*24bc0*/  @!P0 ST.E.128 desc[UR60][R8.64], RZ ;  /* 0x000000ff08008985 */ /* 0x0007e4000c101d3c */
.L_x_1846:
[----:B------:R-:W-:Y:S05]  /*24bd0*/  BSYNC B1 ;  /* 0x0000000000017941 */ /* 0x000fea0003800000 */
.L_x_1845:
        /* <DEDUP_REMOVED lines=10> */
[-C--:B--2---:R-:W-:Y:S02]  /*24c80*/  @!P3 LEA R2, P6, R18, R8.reuse, 0x1 ;  /* 0x000000081202b211 */ /* 0x084fe400078c08ff */
[-C--:B------:R-:W-:Y:S02]  /*24c90*/  @!P2 LEA R4, P5, R201, R8.reuse, 0x1 ;  /* 0x00000008c904a211 */ /* 0x080fe400078a08ff */
[-C--:B------:R-:W-:Y:S02]  /*24ca0*/  @!P1 LEA R6, P4, R22, R8.reuse, 0x1 ;  /* 0x0000000816069211 */ /* 0x080fe400078808ff */
[-C--:B0-----:R-:W-:Y:S02]  /*24cb0*/  @!P3 LEA.HI.X R3, R18, R11.reuse, R19, 0x1, P6 ;  /* 0x0000000b1203b211 */ /* 0x081fe400030f0c13 */
        /* <DEDUP_REMOVED lines=8> */
.L_x_1835:
[----:B------:R-:W-:Y:S05]  /*24d40*/  BSYNC B0 ;  /* 0x0000000000007941 */ /* 0x000fea0003800000 */
.L_x_1825:
[----:B------:R-:W-:Y:S02]  /*24d50*/  ULDC UR4, c[0x0][0xc3c] ;  /* 0x00030f0000047ab9 */ /* 0x000fe40000000800 */
[----:B------:R-:W-:-:S13]  /*24d60*/  ISETP.GE.AND P0, PT, R27, UR4, PT ;  /* 0x000000041b007c0c */ /* 0x000fda000bf06270 */
[----:B------:R-:W-:Y:S05]  /*24d70*/  @!P0 BRA `(.L_x_1847) ;  /* 0xfffffdc800e08947 */ /* 0x000fea000383ffff */
[----:B------:R-:W-:Y:S05]  /*24d80*/  BRA `(.L_x_1537) ;  /* 0x0000008400487947 */ /* 0x000fea0003800000 */
.L_x_1535:
        /* <DEDUP_REMOVED lines=16> */
.L_x_1848:
        /* <DEDUP_REMOVED lines=40> */
[----:B------:R-:W-:Y:S01]  /*25110*/  MOV R9, R4 ;  /* 0x0000000400097202 */ /* 0x000fe20000000f00 */
[----:B------:R-:W-:Y:S01]  /*25120*/  UMOV UR4, URZ ;  /* 0x0000003f00047c82 */ /* 0x000fe20008000000 */
[----:B------:R-:W-:-:S05]  /*25130*/  ULDC UR5, c[0x0][0xc38] ;  /* 0x00030e0000057ab9 */ /* 0x000fca0000000800 */
.L_x_1852:
[----:B------:R-:W0:Y:S01]  /*25140*/  LDC R2, c[0x0][0xc3c] ;  /* 0x00030f00ff027b82 */ /* 0x000e220000000800 */
[----:B------:R-:W-:Y:S01]  /*25150*/  UIADD3 UR4, UR4, 0x1f, URZ ;  /* 0x0000001f04047890 */ /* 0x000fe2000fffe03f */
[----:B------:R-:W-:Y:S02]  /*25160*/  ULDC UR7, c[0x0][0xc3c] ;  /* 0x00030f0000077ab9 */ /* 0x000fe40000000800 */
[----:B------:R-:W-:-:S03]  /*25170*/  IMAD.U32 R27, RZ, RZ, UR7 ;  /* 0x00000007ff1b7e24 */ /* 0x000fc6000f8e00ff */
[----:B0-----:R-:W-:-:S13]  /*25180*/  ISETP.LE.AND P6, PT, R2, UR4, PT ;  /* 0x0000000402007c0c */ /* 0x001fda000bfc3270 */
[----:B------:R-:W-:Y:S05]  /*25190*/  @P6 BRA `(.L_x_1851) ;  /* 0x0000000800a86947 */ /* 0x000fea0003800000 */
[----:B------:R-:W-:Y:S02]  /*251a0*/  VIADD R11, R6, UR4 ;  /* 0x00000004060b7c36 */ /* 0x000fe40008000000 */
[----:B------:R-:W-:Y:S02]  /*251b0*/  IMAD.MOV.U32 R7, RZ, RZ, RZ ;  /* 0x000000ffff077224 */ /* 0x000fe400078e00ff */
[----:B------:R-:W-:Y:S01]  /*251c0*/  IMAD.MOV.U32 R8, RZ, RZ, RZ ;  /* 0x000000ffff087224 */ /* 0x000fe200078e00ff */
[----:B------:R-:W-:-:S13]  /*251d0*/  ISETP.GE.OR P6, PT, R11, R2, !P0 ;  /* 0x000000020b00720c */ /* 0x000fda00047c6670 */
[----:B------:R-:W0:Y:S08]  /*251e0*/  @!P6 LDC.64 R4, c[0x0][0xc80] ;  /* 0x00032000ff04eb82 */ /* 0x000e300000000a00 */
[----:B------:R-:W1:Y:S01]  /*251f0*/  @!P6 LDC.64 R2, c[0x0][0xc78] ;  /* 0x00031e00ff02eb82 */ /* 0x000e620000000a00 */
[----:B0-----:R-:W-:-:S05]  /*25200*/  @!P6 IMAD.WIDE R4, R11, 0x4, R4 ;  /* 0x000000040b04e825 */ /* 0x001fca00078e0204 */
[----:B------:R-:W2:Y:S01]  /*25210*/  @!P6 LDG.E R7, desc[UR60][R4.64] ;  /* 0x0000003c0407e981 */ /* 0x000ea2000c1e1900 */
[----:B-1----:R-:W-:-:S05]  /*25220*/  @!P6 IMAD.WIDE R2, R11, 0x4, R2 ;  /* 0x000000040b02e825 */ /* 0x002fca00078e0202 */
[----:B------:R-:W2:Y:S02]  /*25230*/  @!P6 LDG.E R8, desc[UR60][R2.64] ;  /* 0x0000003c0208e981 */ /* 0x000ea4000c1e1900 */
[----:B--2---:R-:W-:-:S05]  /*25240*/  IMAD R13, R7, R8, RZ ;  /* 0x00000008070d7224 */ /* 0x004fca00078e02ff */
        /* <DEDUP_REMOVED lines=20> */
.L_x_1850:
        /* <DEDUP_REMOVED lines=11> */
[----:B------:R-:W-:-:S05]  /*25440*/  VIADD R3, R27, 0xffffffff ;  /* 0xffffffff1b037836 */ /* 0x000fca0000000000 */
[----:B------:R0:W1:Y:S02]  /*25450*/  SHFL.IDX PT, R24, R2, R3, 0x1f ;  /* 0x00001f0302187589 */ /* 0x00006400000e0000 */
.L_x_1853:
[----:B-1----:R-:W-:Y:S02]  /*25460*/  IMAD R24, R24, UR5, R5 ;  /* 0x0000000518187c24 */ /* 0x002fe4000f8e0205 */
[----:B------:R-:W-:-:S03]  /*25470*/  VIADD R27, R27, UR4 ;  /* 0x000000041b1b7c36 */ /* 0x000fc60008000000 */
[----:B------:R-:W-:Y:S01]  /*25480*/  IADD3 R4, -R24, UR6, RZ ;  /* 0x0000000618047c10 */ /* 0x000fe2000fffe1ff */
[----:B------:R-:W-:Y:S06]  /*25490*/  @!P1 BRA `(.L_x_1854) ;  /* 0x0000000000e89947 */ /* 0x000fec0003800000 */
[-C--:B--2---:R-:W-:Y:S02]  /*254a0*/  IABS R12, R7.reuse ;  /* 0x00000007000c7213 */ /* 0x084fe40000000000 */
[----:B------:R-:W-:Y:S02]  /*254b0*/  IABS R5, R8 ;  /* 0x0000000800057213 */ /* 0x000fe40000000000 */
[----:B------:R-:W1:Y:S01]  /*254c0*/  I2F.RP R9, R12 ;  /* 0x0000000c00097306 */ /* 0x000e620000209400 */
[----:B------:R-:W-:-:S07]  /*254d0*/  IABS R13, R7 ;  /* 0x00000007000d7213 */ /* 0x000fce0000000000 */
[----:B------:R-:W2:Y:S08]  /*254e0*/  I2F.RP R10, R5 ;  /* 0x00000005000a7306 */ /* 0x000eb00000209400 */
[----:B-1----:R-:W0:Y:S08]  /*254f0*/  MUFU.RCP R9, R9 ;  /* 0x0000000900097308 */ /* 0x002e300000001000 */
[----:B--2---:R-:W-:Y:S01]  /*25500*/  MUFU.RCP R10, R10 ;  /* 0x0000000a000a7308 */ /* 0x004fe20000001000 */
[----:B0-----:R-:W-:-:S02]  /*25510*/  IADD3 R2, R9, 0xffffffe, RZ ;  /* 0x0ffffffe09027810 */ /* 0x001fc40007ffe0ff */
[----:B------:R-:W-:-:S05]  /*25520*/  IABS R9, R4 ;  /* 0x0000000400097213 */ /* 0x000fca0000000000 */
        /* <DEDUP_REMOVED lines=8> */
[----:B------:R-:W-:Y:S02]  /*255b0*/  IADD3 R11, R10, 0xffffffe, RZ ;  /* 0x0ffffffe0a0b7810 */ /* 0x000fe40007ffe0ff */
[----:B------:R-:W-:Y:S02]  /*255c0*/  LOP3.LUT R9, R4, R7, RZ, 0x3c, !PT ;  /* 0x0000000704097212 */ /* 0x000fe400078e3cff */
[----:B------:R-:W-:Y:S02]  /*255d0*/  ISETP.GT.U32.AND P1, PT, R12, R3, PT ;  /* 0x000000030c00720c */ /* 0x000fe40003f24070 */
[----:B------:R-:W-:-:S11]  /*255e0*/  ISETP.GE.AND P2, PT, R9, RZ, PT ;  /* 0x000000ff0900720c */ /* 0x000fd60003f46270 */
[----:B------:R-:W-:Y:S02]  /*255f0*/  @!P1 IMAD.IADD R3, R3, 0x1, -R12 ;  /* 0x0000000103039824 */ /* 0x000fe400078e0a0c */
[----:B------:R-:W-:Y:S01]  /*25600*/  @!P1 VIADD R2, R2, 0x1 ;  /* 0x0000000102029836 */ /* 0x000fe20000000000 */
[----:B------:R-:W-:Y:S02]  /*25610*/  ISETP.NE.AND P1, PT, R7, RZ, PT ;  /* 0x000000ff0700720c */ /* 0x000fe40003f25270 */
[----:B------:R-:W-:Y:S02]  /*25620*/  ISETP.GE.U32.AND P0, PT, R3, R12, PT ;  /* 0x0000000c0300720c */ /* 0x000fe40003f06070 */
[----:B------:R-:W0:Y:S01]  /*25630*/  F2I.FTZ.U32.TRUNC.NTZ R3, R11 ;  /* 0x0000000b00037305 */ /* 0x000e22000021f000 */
[----:B------:R-:W-:-:S05]  /*25640*/  IABS R12, R8 ;  /* 0x00000008000c7213 */ /* 0x000fca0000000000 */
[----:B------:R-:W-:-:S05]  /*25650*/  IMAD.MOV R12, RZ, RZ, -R12 ;  /* 0x000000ffff0c7224 */ /* 0x000fca00078e0a0c */
[----:B------:R-:W-:-:S04]  /*25660*/  @P0 VIADD R2, R2, 0x1 ;  /* 0x0000000102020836 */ /* 0x000fc80000000000 */
[----:B------:R-:W-:Y:S02]  /*25670*/  IMAD.MOV.U32 R13, RZ, RZ, R2 ;  /* 0x000000ffff0d7224 */ /* 0x000fe400078e0002 */
[----:B0-----:R-:W-:-:S03]  /*25680*/  IMAD.MOV R2, RZ, RZ, -R3 ;  /* 0x000000ffff027224 */ /* 0x001fc600078e0a03 */
[----:B------:R-:W-:Y:S01]  /*25690*/  @!P2 IADD3 R13, -R13, RZ, RZ ;  /* 0x000000ff0d0da210 */ /* 0x000fe20007ffe1ff */
[----:B------:R-:W-:Y:S01]  /*256a0*/  IMAD R9, R2, R5, RZ ;  /* 0x0000000502097224 */ /* 0x000fe200078e02ff */
[----:B------:R-:W-:Y:S01]  /*256b0*/  @!P1 LOP3.LUT R13, RZ, R7, RZ, 0x33, !PT ;  /* 0x00000007ff0d9212 */ /* 0x000fe200078e33ff */
[----:B------:R-:W-:-:S03]  /*256c0*/  IMAD.MOV.U32 R2, RZ, RZ, RZ ;  /* 0x000000ffff027224 */ /* 0x000fc600078e00ff */
[----:B------:R-:W-:Y:S01]  /*256d0*/  IABS R10, R13 ;  /* 0x0000000d000a7213 */ /* 0x000fe20000000000 */
[----:B------:R-:W-:-:S04]  /*256e0*/  IMAD.HI.U32 R2, R3, R9, R2 ;  /* 0x0000000903027227 */ /* 0x000fc800078e0002 */
[----:B------:R-:W-:Y:S02]  /*256f0*/  IMAD.MOV.U32 R3, RZ, RZ, R10 ;  /* 0x000000ffff037224 */ /* 0x000fe400078e000a */
[----:B------:R-:W-:Y:S02]  /*25700*/  IMAD.MOV.U32 R10, RZ, RZ, R12 ;  /* 0x000000ffff0a7224 */ /* 0x000fe400078e000c */
[----:B------:R-:W-:-:S04]  /*25710*/  IMAD.HI.U32 R2, R2, R3, RZ ;  /* 0x0000000302027227 */ /* 0x000fc800078e00ff */
[----:B------:R-:W-:Y:S01]  /*25720*/  IMAD R10, R2, R10, R3 ;  /* 0x0000000a020a7224 */ /* 0x000fe200078e0203 */
[----:B------:R-:W-:-:S04]  /*25730*/  LOP3.LUT R3, R13, R8, RZ, 0x3c, !PT ;  /* 0x000000080d037212 */ /* 0x000fc800078e3cff */
[----:B------:R-:W-:Y:S02]  /*25740*/  ISETP.GT.U32.AND P1, PT, R5, R10, PT ;  /* 0x0000000a0500720c */ /* 0x000fe40003f24070 */
[----:B------:R-:W-:-:S11]  /*25750*/  ISETP.GE.AND P2, PT, R3, RZ, PT ;  /* 0x000000ff0300720c */ /* 0x000fd60003f46270 */
[-C--:B------:R-:W-:Y:S01]  /*25760*/  @!P1 IADD3 R10, R10, -R5.reuse, RZ ;  /* 0x800000050a0a9210 */ /* 0x080fe20007ffe0ff */
[----:B------:R-:W-:Y:S01]  /*25770*/  @!P1 VIADD R2, R2, 0x1 ;  /* 0x0000000102029836 */ /* 0x000fe20000000000 */
[----:B------:R-:W-:Y:S02]  /*25780*/  ISETP.NE.AND P1, PT, R8, RZ, PT ;  /* 0x000000ff0800720c */ /* 0x000fe40003f25270 */
[----:B------:R-:W-:Y:S02]  /*25790*/  ISETP.GE.U32.AND P0, PT, R10, R5, PT ;  /* 0x000000050a00720c */ /* 0x000fe40003f06070 */
[----:B------:R-:W-:-:S11]  /*257a0*/  IADD3 R5, -R13, RZ, RZ ;  /* 0x000000ff0d057210 */ /* 0x000fd60007ffe1ff */
[----:B------:R-:W-:-:S04]  /*257b0*/  @P0 VIADD R2, R2, 0x1 ;  /* 0x0000000102020836 */ /* 0x000fc80000000000 */
        /* <DEDUP_REMOVED lines=8> */
.L_x_1854:
[----:B0-----:R-:W0:Y:S02]  /*25840*/  LDC.64 R2, c[0x0][0xc90] ;  /* 0x00032400ff027b82 */ /* 0x001e240000000a00 */
[----:B0-----:R-:W-:-:S05]  /*25850*/  IMAD.WIDE R2, R27, 0x4, R2 ;  /* 0x000000041b027825 */ /* 0x001fca00078e0202 */
[----:B------:R0:W2:Y:S01]  /*25860*/  LDG.E R13, desc[UR60][R2.64] ;  /* 0x0000003c020d7981 */ /* 0x0000a2000c1e1900 */
[----:B------:R-:W-:Y:S02]  /*25870*/  IABS R15, R4 ;  /* 0x00000004000f7213 */ /* 0x000fe40000000000 */
[----:B0-----:R-:W-:Y:S01]  /*25880*/  MOV R2, RZ ;  /* 0x000000ff00027202 */ /* 0x001fe20000000f00 */
        /* <DEDUP_REMOVED lines=23> */
[----:B------:R-:W-:Y:S02]  /*25a00*/  IMAD R9, R13, R2, RZ ;  /* 0x000000020d097224 */ /* 0x000fe400078e02ff */
[----:B------:R-:W-:Y:S02]  /*25a10*/  IMAD.MOV R2, RZ, RZ, -R2 ;  /* 0x000000ffff027224 */ /* 0x000fe400078e0a02 */
[----:B------:R-:W-:Y:S02]  /*25a20*/  IMAD.MOV R8, RZ, RZ, -R9 ;  /* 0x000000ffff087224 */ /* 0x000fe400078e0a09 */
[----:B------:R-:W-:Y:S02]  /*25a30*/  IMAD R4, R5, R2, R4 ;  /* 0x0000000205047224 */ /* 0x000fe400078e0204 */
[----:B------:R-:W-:Y:S01]  /*25a40*/  IMAD.MOV.U32 R2, RZ, RZ, RZ ;  /* 0x000000ffff027224 */ /* 0x000fe200078e00ff */
[----:B------:R-:W-:Y:S02]  /*25a50*/  VIADDMNMX R8, R8, UR5, R13, PT ;  /* 0x0000000508087c46 */ /* 0x000fe4000b80010d */
[----:B------:R-:W-:-:S02]  /*25a60*/  IADD3 R9, R9, 0x1000000, R4 ;  /* 0x0100000009097810 */ /* 0x000fc40007ffe004 */
[-C--:B------:R-:W-:Y:S01]  /*25a70*/  IABS R12, R8.reuse ;  /* 0x00000008000c7213 */ /* 0x080fe20000000000 */
[----:B------:R-:W-:Y:S01]  /*25a80*/  IMAD.MOV R26, RZ, RZ, -R8 ;  /* 0x000000ffff1a7224 */ /* 0x000fe200078e0a08 */
[----:B------:R-:W-:Y:S02]  /*25a90*/  IABS R13, R8 ;  /* 0x00000008000d7213 */ /* 0x000fe40000000000 */
[----:B------:R-:W0:Y:S08]  /*25aa0*/  I2F.RP R10, R12 ;  /* 0x0000000c000a7306 */ /* 0x000e300000209400 */
[----:B0-----:R-:W0:Y:S02]  /*25ab0*/  MUFU.RCP R10, R10 ;  /* 0x0000000a000a7308 */ /* 0x001e240000001000 */
[----:B0-----:R-:W-:-:S06]  /*25ac0*/  VIADD R3, R10, 0xffffffe ;  /* 0x0ffffffe0a037836 */ /* 0x001fcc0000000000 */
[----:B------:R-:W0:Y:S02]  /*25ad0*/  F2I.FTZ.U32.TRUNC.NTZ R3, R3 ;  /* 0x0000000300037305 */ /* 0x000e24000021f000 */
[----:B0-----:R-:W-:-:S05]  /*25ae0*/  IMAD.MOV R11, RZ, RZ, -R3 ;  /* 0x000000ffff0b7224 */ /* 0x001fca00078e0a03 */
[----:B------:R-:W-:Y:S02]  /*25af0*/  MOV R5, R11 ;  /* 0x0000000b00057202 */ /* 0x000fe40000000f00 */
        /* <DEDUP_REMOVED lines=13> */
[----:B------:R-:W-:-:S06]  /*25bd0*/  @P0 IADD3 R2, R2, 0x1, RZ ;  /* 0x0000000102020810 */ /* 0x000fcc0007ffe0ff */
[----:B------:R-:W-:Y:S01]  /*25be0*/  @!P2 IMAD.MOV R2, RZ, RZ, -R2 ;  /* 0x000000ffff02a224 */ /* 0x000fe200078e0a02 */
[----:B------:R-:W-:-:S05]  /*25bf0*/  @!P1 LOP3.LUT R2, RZ, R8, RZ, 0x33, !PT ;  /* 0x00000008ff029212 */ /* 0x000fca00078e33ff */
[----:B------:R-:W-:-:S07]  /*25c00*/  IMAD R26, R2, R26, R9 ;  /* 0x0000001a021a7224 */ /* 0x000fce00078e0209 */
.L_x_1855:
[----:B------:R-:W-:-:S05]  /*25c10*/  LOP3.LUT R2, RZ, R2, RZ, 0x33, !PT ;  /* 0x00000002ff027212 */ /* 0x000fca00078e33ff */
[----:B------:R-:W-:Y:S01]  /*25c20*/  IMAD.IADD R25, R7, 0x1, R2 ;  /* 0x0000000107197824 */ /* 0x000fe200078e0202 */
[----:B------:R-:W-:Y:S06]  /*25c30*/  BRA `(.L_x_1856) ;  /* 0x00000000000c7947 */ /* 0x000fec0003800000 */
.L_x_1851:
[----:B------:R-:W-:Y:S01]  /*25c40*/  IMAD.MOV.U32 R25, RZ, RZ, RZ ;  /* 0x000000ffff197224 */ /* 0x000fe200078e00ff */
[----:B------:R-:W-:Y:S01]  /*25c50*/  MOV R24, UR6 ;  /* 0x0000000600187c02 */ /* 0x000fe20008000f00 */
[----:B------:R-:W-:-:S07]  /*25c60*/  IMAD.MOV.U32 R26, RZ, RZ, RZ ;  /* 0x000000ffff1a7224 */ /* 0x000fce00078e00ff */
.L_x_1856:
[----:B------:R-:W-:-:S13]  /*25c70*/  ISETP.NE.AND P0, PT, R6, RZ, PT ;  /* 0x000000ff0600720c */ /* 0x000fda0003f05270 */
[----:B------:R-:W0:Y:S01]  /*25c80*/  @!P0 S2R R3, SR_CgaCtaId ;  /* 0x0000000000038919 */ /* 0x000e220000008800 */
[----:B------:R-:W-:-:S04]  /*25c90*/  @!P0 MOV R2, 0x400 ;  /* 0x0000040000028802 */ /* 0x000fc80000000f00 */
[----:B0-----:R-:W-:-:S05]  /*25ca0*/  @!P0 LEA R2, R3, R2, 0x18 ;  /* 0x0000000203028211 */ /* 0x001fca00078ec0ff */
[----:B------:R1:W-:Y:S01]  /*25cb0*/  @!P0 STS.128 [R2+0x308d0], R24 ;  /* 0x0308d01802008388 */ /* 0x0003e20000000c00 */
[----:B------:R-:W-:Y:S06]  /*25cc0*/  BAR.ARV 0x5, 0x180 ;  /* 0x0146000000007b1d */ /* 0x000fec0000002000 */
.L_x_1849:
        /* <DEDUP_REMOVED lines=15> */
[----:B------:R-:W-:Y:S01]  /*25dc0*/  SHF.L.U32 R33, R4, 0x3, RZ ;  /* 0x0000000304217819 */ /* 0x000fe200000006ff */
[----:B------:R-:W-:Y:S01]  /*25dd0*/  IMAD.MOV.U32 R22, RZ, RZ, RZ ;  /* 0x000000ffff167224 */ /* 0x000fe200078e00ff */
[----:B------:R-:W-:Y:S01]  /*25de0*/  LOP3.LUT R36, R36, 0x38, RZ, 0xc0, !PT ;  /* 0x0000003824247812 */ /* 0x000fe200078ec0ff */
[----:B------:R-:W-:Y:S01]  /*25df0*/  ULDC.64 UR36, c[0x0][0x198] ;  /* 0x0000660000247ab9 */ /* 0x000fe20000000a00 */
[----:B------:R-:W-:Y:S01]  /*25e00*/  MOV R29, 0x1 ;  /* 0x00000001001d7802 */ /* 0x000fe20000000f00 */
[----:B------:R-:W-:Y:S01]  /*25e10*/  ULDC UR38, c[0x0][0xc] ;  /* 0x0000030000267ab9 */ /* 0x000fe20000000800 */
[----:B------:R-:W-:-:S02]  /*25e20*/  LOP3.LUT R37, R36, 0xc0, RZ, 0xfc, !PT ;  /* 0x000000c024257812 */ /* 0x000fc400078efcff */
[----:B--2---:R-:W-:Y:S02]  /*25e30*/  R2UR UR4, R2 ;  /* 0x00000000020472ca */ /* 0x004fe400000e0000 */
[----:B------:R-:W-:Y:S01]  /*25e40*/  LOP3.LUT R2, R3, 0x38, R0, 0x78, !PT ;  /* 0x0000003803027812 */ /* 0x000fe200078e7800 */
[----:B------:R-:W-:-:S03]  /*25e50*/  IMAD.SHL.U32 R0, R0, 0x10, RZ ;  /* 0x0000001000007824 */ /* 0x000fc600078e00ff */
[----:B------:R-:W-:Y:S02]  /*25e60*/  LOP3.LUT R33, R2, 0x200, R33, 0xf8, !PT ;  /* 0x0000020002217812 */ /* 0x000fe400078ef821 */
[----:B------:R-:W-:-:S04]  /*25e70*/  SHF.R.U32.HI R2, RZ, 0x3, R4 ;  /* 0x00000003ff027819 */ /* 0x000fc80000011604 */
[----:B------:R-:W-:Y:S01]  /*25e80*/  LOP3.LUT R0, R2, 0x70, R0, 0xf8, !PT ;  /* 0x0000007002007812 */ /* 0x000fe200078ef800 */
[----:B------:R-:W-:Y:S01]  /*25e90*/  ULOP3.LUT UR39, UR4, 0x2, URZ, 0xfc, !UPT ;  /* 0x0000000204277892 */ /* 0x000fe2000f8efc3f */
[C---:B------:R-:W-:Y:S02]  /*25ea0*/  LOP3.LUT R2, R36.reuse, 0x40, RZ, 0xfc, !PT ;  /* 0x0000004024027812 */ /* 0x040fe400078efcff */
[----:B------:R-:W-:Y:S01]  /*25eb0*/  UMOV UR4, 0x400 ;  /* 0x0000040000047882 */ /* 0x000fe20000000000 */
[----:B------:R-:W-:Y:S01]  /*25ec0*/  LOP3.LUT R0, R36, 0x80, RZ, 0xfc, !PT ;  /* 0x0000008024007812 */ /* 0x000fe200078efcff */
[----:B0-----:R-:W-:-:S06]  /*25ed0*/  ULEA UR4, UR5, UR4, 0x18 ;  /* 0x0000000405047291 */ /* 0x001fcc000f8ec03f */
[----:B------:R-:W-:-:S04]  /*25ee0*/  IMAD.U32 R17, RZ, RZ, UR4 ;  /* 0x00000004ff117e24 */ /* 0x000fc8000f8e00ff */
[----:B-1----:R-:W-:-:S07]  /*25ef0*/  IMAD R34, R33, 0x2, R17 ;  /* 0x0000000221227824 */ /* 0x002fce00078e0211 */
.L_x_1984:
[----:B------:R-:W-:Y:S05]  /*25f00*/  YIELD ;  /* 0x0000000000007946 */ /* 0x000fea0003800000 */
[----:B------:R-:W-:Y:S01]  /*25f10*/  ULDC.64 UR4, c[0x0][0xa28] ;  /* 0x00028a0000047ab9 */ /* 0x000fe20000000a00 */
[----:B------:R-:W-:Y:S01]  /*25f20*/  IMAD.MOV.U32 R11, RZ, RZ, RZ ;  /* 0x000000ffff0b7224 */ /* 0x000fe200078e00ff */
[----:B------:R-:W-:Y:S01]  /*25f30*/  ISETP.NE.U32.AND P0, PT, RZ, UR4, PT ;  /* 0x00000004ff007c0c */ /* 0x000fe2000bf05070 */
[----:B0-----:R-:W0:Y:S01]  /*25f40*/  LDC.64 R4, c[0x0][0xa00] ;  /* 0x00028000ff047b82 */ /* 0x001e220000000a00 */
[----:B------:R-:W-:Y:S02]  /*25f50*/  ULDC.64 UR6, c[0x0][0xa10] ;  /* 0x0002840000067ab9 */ /* 0x000fe40000000a00 */
[----:B------:R-:W-:Y:S01]  /*25f60*/  ISETP.NE.AND.EX P0, PT, RZ, UR5, PT, P0 ;  /* 0x00000005ff007c0c */ /* 0x000fe2000bf05300 */
[----:B------:R-:W-:-:S12]  /*25f70*/  ULDC.64 UR4, c[0x0][0xa18] ;  /* 0x0002860000047ab9 */ /* 0x000fd80000000a00 */
[----:B-1----:R-:W1:Y:S01]  /*25f80*/  @P0 LDC.64 R2, c[0x0][0xa28] ;  /* 0x00028a00ff020b82 */ /* 0x002e620000000a00 */
[----:B------:R-:W-:Y:S01]  /*25f90*/  ISETP.NE.U32.AND P1, PT, RZ, UR6, PT ;  /* 0x00000006ff007c0c */ /* 0x000fe2000bf25070 */
[----:B-1----:R-:W-:-:S05]  /*25fa0*/  @P0 IMAD.WIDE R2, R27, 0x4, R2 ;  /* 0x000000041b020825 */ /* 0x002fca00078e0202 */
[----:B------:R1:W2:Y:S01]  /*25fb0*/  @P0 LDG.E R11, desc[UR60][R2.64] ;  /* 0x0000003c020b0981 */ /* 0x0002a2000c1e1900 */
[----:B------:R-:W-:Y:S01]  /*25fc0*/  ISETP.NE.U32.AND P0, PT, RZ, UR4, PT ;  /* 0x00000004ff007c0c */ /* 0x000fe2000bf05070 */
[----:B------:R-:W-:Y:S01]  /*25fd0*/  IMAD.MOV.U32 R35, RZ, RZ, RZ ;  /* 0x000000ffff237224 */ /* 0x000fe200078e00ff */
[----:B------:R-:W-:Y:S01]  /*25fe0*/  ISETP.NE.AND.EX P1, PT, RZ, UR7, PT, P1 ;  /* 0x00000007ff007c0c */ /* 0x000fe2000bf25310 */
[----:B0-----:R-:W-:Y:S01]  /*25ff0*/  IMAD.WIDE R4, R27, 0x4, R4 ;  /* 0x000000041b047825 */ /* 0x001fe200078e0204 */
[----:B------:R-:W-:Y:S01]  /*26000*/  ISETP.NE.AND.EX P2, PT, RZ, UR5, PT, P0 ;  /* 0x00000005ff007c0c */ /* 0x000fe2000bf45300 */
[----:B------:R-:W-:Y:S01]  /*26010*/  ULDC.64 UR4, c[0x0][0xa00] ;  /* 0x0002800000047ab9 */ /* 0x000fe20000000a00 */
[----:B------:R-:W-:Y:S02]  /*26020*/  MOV R0, RZ ;  /* 0x000000ff00007202 */ /* 0x000fe40000000f00 */
[----:B------:R-:W-:Y:S01]  /*26030*/  ISETP.NE.U32.AND P0, PT, RZ, UR4, PT ;  /* 0x00000004ff007c0c */ /* 0x000fe2000bf05070 */
[----:B-1----:R-:W0:Y:S03]  /*26040*/  LDC.64 R2, c[0x0][0xa10] ;  /* 0x00028400ff027b82 */ /* 0x002e260000000a00 */
[----:B------:R-:W-:-:S05]  /*26050*/  ISETP.NE.AND.EX P0, PT, RZ, UR5, PT, P0 ;  /* 0x00000005ff007c0c */ /* 0x000fca000bf05300 */
[----:B------:R-:W1:Y:S08]  /*26060*/  @P2 LDC.64 R6, c[0x0][0xa18] ;  /* 0x00028600ff062b82 */ /* 0x000e700000000a00 */
[----:B------:R-:W5:Y:S01]  /*26070*/  @P0 LDG.E R35, desc[UR60][R4.64] ;  /* 0x0000003c04230981 */ /* 0x000f62000c1e1900 */
[----:B0-----:R-:W-:-:S05]  /*26080*/  IMAD.WIDE R2, R27, 0x4, R2 ;  /* 0x000000041b027825 */ /* 0x001fca00078e0202 */
[----:B------:R-:W5:Y:S01]  /*26090*/  @P1 LDG.E R0, desc[UR60][R2.64] ;  /* 0x0000003c02001981 */ /* 0x000f62000c1e1900 */
[----:B------:R-:W-:Y:S02]  /*260a0*/  ULDC UR4, c[0x0][0x288] ;  /* 0x0000a20000047ab9 */ /* 0x000fe40000000800 */
[----:B------:R-:W-:Y:S01]  /*260b0*/  IMAD.U32 R31, RZ, RZ, UR4 ;  /* 0x00000004ff1f7e24 */ /* 0x000fe2000f8e00ff */
[----:B------:R-:W-:Y:S02]  /*260c0*/  ULDC.64 UR4, c[0x0][0x418] ;  /* 0x0001060000047ab9 */ /* 0x000fe40000000a00 */
[----:B------:R-:W-:-:S03]  /*260d0*/  UISETP.NE.U32.AND UP0, UPT, UR4, URZ, UPT ;  /* 0x0000003f0400728c */ /* 0x000fc6000bf05070 */
[----:B------:R-:W-:Y:S01]  /*260e0*/  ULDC UR4, c[0x0][0x424] ;  /* 0x0001090000047ab9 */ /* 0x000fe20000000800 */
[----:B------:R-:W-:Y:S01]  /*260f0*/  UISETP.NE.AND.EX UP0, UPT, UR5, URZ, UPT, UP0 ;  /* 0x0000003f0500728c */ /* 0x000fe2000bf05300 */
[----:B-1----:R-:W-:Y:S02]  /*26100*/  @P2 IMAD.WIDE R6, R27, 0x4, R6 ;  /* 0x000000041b062825 */ /* 0x002fe400078e0206 */
[----:B------:R-:W-:Y:S01]  /*26110*/  ULDC UR5, c[0x0][0x2f0] ;  /* 0x0000bc0000057ab9 */ /* 0x000fe20000000800 */
[----:B------:R-:W-:Y:S02]  /*26120*/  USEL UR4, UR4, 0x1, UP0 ;  /* 0x0000000104047887 */ /* 0x000fe40008000000 */
[----:B------:R0:W5:Y:S02]  /*26130*/  @P2 LDG.E R31, desc[UR60][R6.64] ;  /* 0x0000003c061f2981 */ /* 0x000164000c1e1900 */
[----:B------:R-:W-:-:S03]  /*26140*/  UIMAD UR4, UR4, UR5, URZ ;  /* 0x00000005040472a4 */ /* 0x000fc6000f8e023f */
[----:B------:R-:W-:-:S03]  /*26150*/  ULDC UR5, c[0x0][0x348] ;  /* 0x0000d20000057ab9 */ /* 0x000fc60000000800 */
[----:B------:R-:W-:Y:S02]  /*26160*/  IMAD.U32 R8, RZ, RZ, UR4 ;  /* 0x00000004ff087e24 */ /* 0x000fe4000f8e00ff */
[----:B0-----:R-:W-:Y:S01]  /*26170*/  IMAD.U32 R7, RZ, RZ, UR5 ;  /* 0x00000005ff077e24 */ /* 0x001fe2000f8e00ff */
[----:B--2---:R0:W-:Y:S01]  /*26180*/  STL [R1+0x10], R11 ;  /* 0x0000100b01007387 */ /* 0x0041e20000100800 */
[----:B---3--:R-:W-:Y:S05]  /*26190*/  @P2 BRA `(.L_x_1858) ;  /* 0x0000000000102947 */ /* 0x008fea0003800000 */
[----:B------:R-:W-:Y:S05]  /*261a0*/  @!P0 BRA `(.L_x_1858) ;  /* 0x00000000000c8947 */ /* 0x000fea0003800000 */
[----:B------:R-:W2:Y:S04]  /*261b0*/  LDG.E R6, desc[UR60][R4.64] ;  /* 0x0000003c04067981 */ /* 0x000ea8000c1e1900 */
[----:B-----5:R-:W2:Y:S02]  /*261c0*/  LDG.E R31, desc[UR60][R4.64+0x4] ;  /* 0x0000043c041f7981 */ /* 0x020ea4000c1e1900 */
[----:B--2---:R-:W-:-:S07]  /*261d0*/  IMAD.IADD R31, R31, 0x1, -R6 ;  /* 0x000000011f1f7824 */ /* 0x004fce00078e0a06 */
.L_x_1858:
[----:B------:R-:W-:Y:S01]  /*261e0*/  ULDC.64 UR4, c[0x0][0xa20] ;  /* 0x0002880000047ab9 */ /* 0x000fe20000000a00 */
[C---:B------:R-:W-:Y:S02]  /*261f0*/  LOP3.LUT R4, R26.reuse, 0xff000000, RZ, 0xc0, !PT ;  /* 0xff0000001a047812 */ /* 0x040fe400078ec0ff */
[----:B------:R-:W-:Y:S02]  /*26200*/  ISETP.NE.U32.AND P0, PT, RZ, UR4, PT ;  /* 0x00000004ff007c0c */ /* 0x000fe4000bf05070 */
[----:B------:R-:W-:Y:S02]  /*26210*/  SHF.R.U32.HI R5, RZ, 0x8, R4 ;  /* 0x00000008ff057819 */ /* 0x000fe40000011604 */
[----:B------:R-:W-:Y:S02]  /*26220*/  ISETP.NE.AND.EX P0, PT, RZ, UR5, PT, P0 ;  /* 0x00000005ff007c0c */ /* 0x000fe4000bf05300 */
[C---:B------:R-:W-:Y:S02]  /*26230*/  LOP3.LUT R6, R26.reuse, 0xff0000, RZ, 0xc0, !PT ;  /* 0x00ff00001a067812 */ /* 0x040fe400078ec0ff */
[----:B------:R-:W-:-:S02]  /*26240*/  LOP3.LUT R26, R26, 0xffff, RZ, 0xc0, !PT ;  /* 0x0000ffff1a1a7812 */ /* 0x000fc400078ec0ff */
[----:B------:R-:W-:-:S07]  /*26250*/  LEA.HI R6, R6, R5, RZ, 0x10 ;  /* 0x0000000506067211 */ /* 0x000fce00078f80ff */
[----:B------:R-:W-:Y:S05]  /*26260*/  @!P0 BRA `(.L_x_1859) ;  /* 0x0000000000108947 */ /* 0x000fea0003800000 */
[----:B------:R-:W1:Y:S02]  /*26270*/  LDC.64 R4, c[0x0][0xa20] ;  /* 0x00028800ff047b82 */ /* 0x000e640000000a00 */
[----:B-1----:R-:W-:-:S05]  /*26280*/  IMAD.WIDE R4, R27, 0x4, R4 ;  /* 0x000000041b047825 */ /* 0x002fca00078e0204 */
[----:B------:R1:W5:Y:S01]  /*26290*/  LDG.E R8, desc[UR60][R4.64] ;  /* 0x0000003c04087981 */ /* 0x000362000c1e1900 */
[----:B------:R-:W-:Y:S05]  /*262a0*/  BRA `(.L_x_1860) ;  /* 0x0000000000247947 */ /* 0x000fea0003800000 */
.L_x_1859:
[----:B------:R-:W-:Y:S02]  /*262b0*/  ULDC.64 UR4, c[0x0][0xa08] ;  /* 0x0002820000047ab9 */ /* 0x000fe40000000a00 */
[----:B------:R-:W-:-:S04]  /*262c0*/  ISETP.NE.U32.AND P0, PT, RZ, UR4, PT ;  /* 0x00000004ff007c0c */ /* 0x000fc8000bf05070 */
[----:B------:R-:W-:-:S13]  /*262d0*/  ISETP.NE.AND.EX P0, PT, RZ, UR5, PT, P0 ;  /* 0x00000005ff007c0c */ /* 0x000fda000bf05300 */
[----:B------:R-:W-:Y:S05]  /*262e0*/  @!P0 BRA `(.L_x_1860) ;  /* 0x0000000000148947 */ /* 0x000fea0003800000 */
[----:B------:R-:W1:Y:S02]  /*262f0*/  LDC.64 R4, c[0x0][0xa08] ;  /* 0x00028200ff047b82 */ /* 0x000e640000000a00 */
[----:B-1----:R-:W-:-:S05]  /*26300*/  IMAD.WIDE R4, R27, 0x4, R4 ;  /* 0x000000041b047825 */ /* 0x002fca00078e0204 */
[----:B------:R-:W2:Y:S04]  /*26310*/  LDG.E R8, desc[UR60][R4.64] ;  /* 0x0000003c04087981 */ /* 0x000ea8000c1e1900 */
[----:B------:R-:W2:Y:S02]  /*26320*/  LDG.E R9, desc[UR60][R4.64+0x4] ;  /* 0x0000043c04097981 */ /* 0x000ea4000c1e1900 */
[----:B--2---:R-:W-:-:S07]  /*26330*/  IADD3 R8, -R8, R9, RZ ;  /* 0x0000000908087210 */ /* 0x004fce0007ffe1ff */
.L_x_1860:
[----:B------:R-:W2:Y:S01]  /*26340*/  @P1 LDG.E R10, desc[UR60][R2.64] ;  /* 0x0000003c020a1981 */ /* 0x000ea2000c1e1900 */
[----:B-1----:R-:W1:Y:S03]  /*26350*/  LDC R4, c[0x0][0x448] ;  /* 0x00011200ff047b82 */ /* 0x002e660000000800 */
[----:B------:R3:W2:Y:S01]  /*26360*/  @P1 LDG.E R5, desc[UR60][R2.64+0x4] ;  /* 0x0000043c02051981 */ /* 0x0006a2000c1e1900 */
[----:B-----5:R-:W-:Y:S02]  /*26370*/  IMAD.IADD R8, R8, 0x1, -R11 ;  /* 0x0000000108087824 */ /* 0x020fe400078e0a0b */
[----:B------:R-:W-:-:S04]  /*26380*/  IMAD.SHL.U32 R25, R25, 0x80, RZ ;  /* 0x0000008019197824 */ /* 0x000fc800078e00ff */
[----:B------:R-:W-:Y:S01]  /*26390*/  VIADD R9, R25, 0x7f ;  /* 0x0000007f19097836 */ /* 0x000fe20000000000 */
[----:B---3--:R-:W3:Y:S01]  /*263a0*/  LDC.64 R2, c[0x0][0x9e0] ;  /* 0x00027800ff027b82 */ /* 0x008ee20000000a00 */
[----:B-1----:R-:W-:-:S13]  /*263b0*/  ISETP.NE.AND P2, PT, R4, 0x1, PT ;  /* 0x000000010400780c */ /* 0x002fda0003f45270 */
[----:B------:R-:W1:Y:S01]  /*263c0*/  @P2 LDC R12, c[0x0][0x44c] ;  /* 0x00011300ff0c2b82 */ /* 0x000e620000000800 */
[----:B---3--:R-:W-:-:S07]  /*263d0*/  ISETP.GE.AND P3, PT, R3, 0x1, PT ;  /* 0x000000010300780c */ /* 0x008fce0003f66270 */
[----:B------:R-:W3:Y:S01]  /*263e0*/  @P2 LDC R4, c[0x0][0x450] ;  /* 0x00011400ff042b82 */ /* 0x000ee20000000800 */
[----:B--2---:R-:W-:Y:S02]  /*263f0*/  @P1 IMAD.IADD R7, R5, 0x1, -R10 ;  /* 0x0000000105071824 */ /* 0x004fe400078e0a0a */
[----:B-1----:R-:W-:-:S03]  /*26400*/  @P2 IMAD.HI.U32 R5, R9, R12, RZ ;  /* 0x0000000c09052227 */ /* 0x002fc600078e00ff */
[----:B0-----:R-:W-:Y:S02]  /*26410*/  IADD3 R11, R8, R7, RZ ;  /* 0x00000007080b7210 */ /* 0x001fe40007ffe0ff */
[----:B---3--:R-:W-:Y:S02]  /*26420*/  @P2 SHF.R.U32.HI R9, RZ, R4, R5 ;  /* 0x00000004ff092219 */ /* 0x008fe40000011605 */
[C---:B------:R-:W-:Y:S01]  /*26430*/  IADD3 R18, R11.reuse, 0x1, -R31 ;  /* 0x000000010b127810 */ /* 0x040fe20007ffe81f */
[----:B------:R0:W-:Y:S01]  /*26440*/  STL [R1+0x8], R11 ;  /* 0x0000080b01007387 */ /* 0x0001e20000100800 */
[----:B------:R-:W-:-:S03]  /*26450*/  VIADD R4, R11, 0x3f ;  /* 0x0000003f0b047836 */ /* 0x000fc60000000000 */
[----:B------:R-:W-:Y:S02]  /*26460*/  IMAD.IADD R9, R18, 0x1, R9 ;  /* 0x0000000112097824 */ /* 0x000fe400078e0209 */
[----:B------:R-:W-:Y:S02]  /*26470*/  SHF.R.S32.HI R5, RZ, 0x1f, R4 ;  /* 0x0000001fff057819 */ /* 0x000fe40000011404 */
[----:B------:R-:W-:Y:S02]  /*26480*/  IMAD.IADD R2, R9, 0x1, R2 ;  /* 0x0000000109027824 */ /* 0x000fe400078e0202 */
[----:B------:R-:W-:-:S04]  /*26490*/  LEA.HI R5, R5, R4, RZ, 0x6 ;  /* 0x0000000405057211 */ /* 0x000fc800078f30ff */
[----:B------:R-:W-:Y:S01]  /*264a0*/  SHF.R.S32.HI R19, RZ, 0x6, R5 ;  /* 0x00000006ff137819 */ /* 0x000fe20000011405 */
[----:B0-----:R-:W-:Y:S06]  /*264b0*/  @!P3 BRA `(.L_x_1861) ;  /* 0x000000000048b947 */ /* 0x001fec0003800000 */
[C---:B------:R-:W-:Y:S01]  /*264c0*/  ISETP.GT.AND P0, PT, R9.reuse, RZ, PT ;  /* 0x000000ff0900720c */ /* 0x040fe20003f04270 */
[----:B------:R-:W-:Y:S01]  /*264d0*/  BSSY B0, `(.L_x_1862) ;  /* 0x000000e000007945 */ /* 0x000fe20003800000 */
[----:B------:R-:W-:-:S11]  /*264e0*/  VIADD R10, R9, 0xffffffff ;  /* 0xffffffff090a7836 */ /* 0x000fd60000000000 */
[----:B------:R-:W-:Y:S05]  /*264f0*/  @P0 BRA `(.L_x_1863) ;  /* 0x00000000001c0947 */ /* 0x000fea0003800000 */
[----:B------:R-:W-:Y:S02]  /*26500*/  ISETP.NE.AND P0, PT, R3, 0x1, PT ;  /* 0x000000010300780c */ /* 0x000fe40003f05270 */
[----:B------:R-:W-:-:S11]  /*26510*/  IADD3 R9, -R9, RZ, RZ ;  /* 0x000000ff09097210 */ /* 0x000fd60007ffe1ff */
[----:B------:R-:W0:Y:S02]  /*26520*/  @P0 LDC.64 R4, c[0x0][0x9e8] ;  /* 0x00027a00ff040b82 */ /* 0x000e240000000a00 */
[----:B0-----:R-:W-:-:S05]  /*26530*/  @P0 IMAD.HI.U32 R4, R9, R4, RZ ;  /* 0x0000000409040227 */ /* 0x001fca00078e00ff */
[----:B------:R-:W-:-:S04]  /*26540*/  @P0 SHF.R.U32.HI R9, RZ, R5, R4 ;  /* 0x00000005ff090219 */ /* 0x000fc80000011604 */
[----:B------:R-:W-:Y:S01]  /*26550*/  LOP3.LUT R10, RZ, R9, RZ, 0x33, !PT ;  /* 0x00000009ff0a7212 */ /* 0x000fe200078e33ff */
[----:B------:R-:W-:Y:S06]  /*26560*/  BRA `(.L_x_1864) ;  /* 0x0000000000107947 */ /* 0x000fec0003800000 */
.L_x_1863:
[----:B------:R-:W-:-:S13]  /*26570*/  ISETP.NE.AND P0, PT, R3, 0x1, PT ;  /* 0x000000010300780c */ /* 0x000fda0003f05270 */
[----:B------:R-:W0:Y:S02]  /*26580*/  @P0 LDC.64 R4, c[0x0][0x9e8] ;  /* 0x00027a00ff040b82 */ /* 0x000e240000000a00 */
[----:B0-----:R-:W-:-:S05]  /*26590*/  @P0 IMAD.HI.U32 R4, R10, R4, RZ ;  /* 0x000000040a040227 */ /* 0x001fca00078e00ff */
[----:B------:R-:W-:-:S07]  /*265a0*/  @P0 SHF.R.U32.HI R10, RZ, R5, R4 ;  /* 0x00000005ff0a0219 */ /* 0x000fce0000011604 */
.L_x_1864:
[----:B------:R-:W-:Y:S05]  /*265b0*/  BSYNC B0 ;  /* 0x0000000000007941 */ /* 0x000fea0003800000 */
.L_x_1862:
[----:B------:R-:W-:-:S05]  /*265c0*/  IMAD R5, R10, R3, R3 ;  /* 0x000000030a057224 */ /* 0x000fca00078e0203 */
[----:B------:R-:W-:-:S07]  /*265d0*/  VIMNMX R2, R2, R5, PT ;  /* 0x0000000502027248 */ /* 0x000fce0003fe0100 */
.L_x_1861:
[----:B------:R-:W0:Y:S01]  /*265e0*/  @P2 LDC R4, c[0x0][0x44c] ;  /* 0x00011300ff042b82 */ /* 0x000e220000000800 */
[----:B------:R-:W-:Y:S01]  /*265f0*/  VIADD R2, R2, 0x3f ;  /* 0x0000003f02027836 */ /* 0x000fe20000000000 */
[----:B------:R-:W-:-:S06]  /*26600*/  ULDC UR4, c[0x0][0x9dc] ;  /* 0x0002770000047ab9 */ /* 0x000fcc0000000800 */
[----:B------:R-:W1:Y:S01]  /*26610*/  @P2 LDC R5, c[0x0][0x450] ;  /* 0x00011400ff052b82 */ /* 0x000e620000000800 */
[----:B0-----:R-:W-:-:S04]  /*26620*/  @P2 IMAD.HI.U32 R9, R25, R4, RZ ;  /* 0x0000000419092227 */ /* 0x001fc800078e00ff */
[----:B------:R-:W-:Y:S01]  /*26630*/  IMAD.MOV.U32 R4, RZ, RZ, R25 ;  /* 0x000000ffff047224 */ /* 0x000fe200078e0019 */
[----:B-1----:R-:W-:Y:S01]  /*26640*/  @P2 SHF.R.U32.HI R4, RZ, R5, R9 ;  /* 0x00000005ff042219 */ /* 0x002fe20000011609 */
[----:B------:R-:W-:Y:S01]  /*26650*/  IMAD.IADD R9, R11, 0x1, -R31 ;  /* 0x000000010b097824 */ /* 0x000fe200078e0a1f */
[----:B------:R-:W-:-:S03]  /*26660*/  SHF.R.S32.HI R5, RZ, 0x1f, R2 ;  /* 0x0000001fff057819 */ /* 0x000fc60000011402 */
[----:B------:R-:W-:Y:S01]  /*26670*/  IMAD.IADD R10, R9, 0x1, R4 ;  /* 0x00000001090a7824 */ /* 0x000fe200078e0204 */
[----:B------:R-:W-:-:S04]  /*26680*/  LEA.HI R5, R5, R2, RZ, 0x6 ;  /* 0x0000000205057211 */ /* 0x000fc800078f30ff */
[----:B------:R-:W-:Y:S02]  /*26690*/  SHF.R.S32.HI R11, RZ, 0x6, R5 ;  /* 0x00000006ff0b7819 */ /* 0x000fe40000011405 */
[----:B------:R-:W-:Y:S02]  /*266a0*/  IADD3 R2, R10, -UR4, RZ ;  /* 0x800000040a027c10 */ /* 0x000fe4000fffe0ff */
[----:B------:R-:W-:Y:S01]  /*266b0*/  VIMNMX R11, R19, R11, PT ;  /* 0x0000000b130b7248 */ /* 0x000fe20003fe0100 */
        /* <DEDUP_REMOVED lines=11> */
.L_x_1867:
[----:B------:R-:W-:-:S13]  /*26770*/  ISETP.NE.AND P0, PT, R3, 0x1, PT ;  /* 0x000000010300780c */ /* 0x000fda0003f05270 */
[----:B------:R-:W0:Y:S02]  /*26780*/  @P0 LDC.64 R4, c[0x0][0x9e8] ;  /* 0x00027a00ff040b82 */ /* 0x000e240000000a00 */
[----:B0-----:R-:W-:-:S05]  /*26790*/  @P0 IMAD.HI.U32 R4, R10, R4, RZ ;  /* 0x000000040a040227 */ /* 0x001fca00078e00ff */
[----:B------:R-:W-:-:S07]  /*267a0*/  @P0 SHF.R.U32.HI R10, RZ, R5, R4 ;  /* 0x00000005ff0a0219 */ /* 0x000fce0000011604 */
.L_x_1868:
[----:B------:R-:W-:Y:S05]  /*267b0*/  BSYNC B0 ;  /* 0x0000000000007941 */ /* 0x000fea0003800000 */
.L_x_1866:
[----:B------:R-:W-:-:S05]  /*267c0*/  IMAD R3, R10, R3, RZ ;  /* 0x000000030a037224 */ /* 0x000fca00078e02ff */
[----:B------:R-:W-:-:S07]  /*267d0*/  VIMNMX R2, R2, R3, !PT ;  /* 0x0000000302027248 */ /* 0x000fce0007fe0100 */
.L_x_1865:
[----:B------:R-:W-:Y:S01]  /*267e0*/  SHF.R.S32.HI R3, RZ, 0x1f, R2 ;  /* 0x0000001fff037819 */ /* 0x000fe20000011402 */
[----:B------:R-:W-:Y:S01]  /*267f0*/  BSSY B0, `(.L_x_1869) ;  /* 0x0000026000007945 */ /* 0x000fe20003800000 */
[----:B------:R-:W-:Y:S01]  /*26800*/  LOP3.LUT R10, R6, 0xff, RZ, 0xc0, !PT ;  /* 0x000000ff060a7812 */ /* 0x000fe200078ec0ff */
[----:B------:R-:W-:Y:S01]  /*26810*/  IMAD.MOV.U32 R14, RZ, RZ, RZ ;  /* 0x000000ffff0e7224 */ /* 0x000fe200078e00ff */
[----:B------:R-:W-:Y:S02]  /*26820*/  LEA.HI R3, R3, R2, RZ, 0x6 ;  /* 0x0000000203037211 */ /* 0x000fe400078f30ff */
[----:B------:R-:W-:Y:S02]  /*26830*/  SHF.R.U32.HI R6, RZ, 0x10, R6 ;  /* 0x00000010ff067819 */ /* 0x000fe40000011606 */
[----:B------:R-:W-:-:S04]  /*26840*/  SHF.R.S32.HI R3, RZ, 0x6, R3 ;  /* 0x00000006ff037819 */ /* 0x000fc80000011403 */
[----:B------:R-:W-:-:S04]  /*26850*/  VIMNMX R4, RZ, R3, !PT ;  /* 0x00000003ff047248 */ /* 0x000fc80007fe0100 */
[----:B------:R-:W-:-:S13]  /*26860*/  ISETP.GT.AND P0, PT, R11, R4, PT ;  /* 0x000000040b00720c */ /* 0x000fda0003f04270 */
[----:B------:R-:W-:Y:S05]  /*26870*/  @!P0 BRA `(.L_x_1870) ;  /* 0x0000000000748947 */ /* 0x000fea0003800000 */
[----:B------:R-:W-:Y:S01]  /*26880*/  ISETP.NE.AND P0, PT, R6, RZ, PT ;  /* 0x000000ff0600720c */ /* 0x000fe20003f05270 */
[----:B------:R-:W-:-:S03]  /*26890*/  ULDC UR4, c[0x0][0x9f0] ;  /* 0x00027c0000047ab9 */ /* 0x000fc60000000800 */
[----:B------:R-:W-:-:S04]  /*268a0*/  SEL R5, R6, UR4, P0 ;  /* 0x0000000406057c07 */ /* 0x000fc80008000000 */
[----:B------:R-:W-:Y:S02]  /*268b0*/  IABS R13, R5 ;  /* 0x00000005000d7213 */ /* 0x000fe40000000000 */
[----:B------:R-:W-:Y:S02]  /*268c0*/  IADD3 R12, R5, -0x1, R11 ;  /* 0xffffffff050c7810 */ /* 0x000fe40007ffe00b */
[----:B------:R-:W0:Y:S03]  /*268d0*/  I2F.RP R2, R13 ;  /* 0x0000000d00027306 */ /* 0x000e260000209400 */
[----:B------:R-:W-:-:S05]  /*268e0*/  IMAD.IADD R12, R12, 0x1, -R4 ;  /* 0x000000010c0c7824 */ /* 0x000fca00078e0a04 */
[----:B0-----:R-:W0:Y:S02]  /*268f0*/  MUFU.RCP R2, R2 ;  /* 0x0000000200027308 */ /* 0x001e240000001000 */
[----:B0-----:R-:W-:-:S06]  /*26900*/  VIADD R2, R2, 0xffffffe ;  /* 0x0ffffffe02027836 */ /* 0x001fcc0000000000 */
[----:B------:R0:W1:Y:S02]  /*26910*/  F2I.FTZ.U32.TRUNC.NTZ R3, R2 ;  /* 0x0000000200037305 */ /* 0x000064000021f000 */
[----:B0-----:R-:W-:-:S04]  /*26920*/  LOP3.LUT R2, R12, R5, RZ, 0x3c, !PT ;  /* 0x000000050c027212 */ /* 0x001fc800078e3cff */
[----:B------:R-:W-:Y:S01]  /*26930*/  ISETP.GE.AND P3, PT, R2, RZ, PT ;  /* 0x000000ff0200720c */ /* 0x000fe20003f66270 */
[----:B-1----:R-:W-:-:S04]  /*26940*/  IMAD.MOV R2, RZ, RZ, -R3 ;  /* 0x000000ffff027224 */ /* 0x002fc800078e0a03 */
[----:B------:R-:W-:Y:S01]  /*26950*/  IMAD R14, R2, R13, RZ ;  /* 0x0000000d020e7224 */ /* 0x000fe200078e02ff */
[----:B------:R-:W-:-:S05]  /*26960*/  MOV R2, RZ ;  /* 0x000000ff00027202 */ /* 0x000fca0000000f00 */
        /* <DEDUP_REMOVED lines=11> */
[----:B------:R-:W-:-:S05]  /*26a20*/  @P0 VIADD R14, R14, 0x1 ;  /* 0x000000010e0e0836 */ /* 0x000fca0000000000 */
[----:B------:R-:W-:Y:S02]  /*26a30*/  @!P3 IADD3 R14, -R14, RZ, RZ ;  /* 0x000000ff0e0eb210 */ /* 0x000fe40007ffe1ff */
[----:B------:R-:W-:-:S07]  /*26a40*/  @!P2 LOP3.LUT R14, RZ, R5, RZ, 0x33, !PT ;  /* 0x00000005ff0ea212 */ /* 0x000fce00078e33ff */
.L_x_1870:
[----:B------:R-:W-:Y:S05]  /*26a50*/  BSYNC B0 ;  /* 0x0000000000007941 */ /* 0x000fea0003800000 */
.L_x_1869:
[-C--:B------:R-:W-:Y:S01]  /*26a60*/  IMAD R4, R10, R14.reuse, R4 ;  /* 0x0000000e0a047224 */ /* 0x080fe200078e0204 */
[----:B------:R-:W-:Y:S04]  /*26a70*/  BSSY B0, `(.L_x_1871) ;  /* 0x0000190000007945 */ /* 0x000fe80003800000 */
[C---:B------:R-:W-:Y:S01]  /*26a80*/  VIADDMNMX R11, R4.reuse, R14, R11, PT ;  /* 0x0000000e040b7246 */ /* 0x040fe2000380010b */
[----:B------:R-:W-:-:S04]  /*26a90*/  IMAD R4, R4, 0x40, -R8 ;  /* 0x0000004004047824 */ /* 0x000fc800078e0a08 */
[----:B------:R-:W-:Y:S01]  /*26aa0*/  IMAD R8, R11, 0x40, -R8 ;  /* 0x000000400b087824 */ /* 0x000fe200078e0a08 */
[----:B------:R-:W-:-:S04]  /*26ab0*/  VIMNMX R4, RZ, R4, !PT ;  /* 0x00000004ff047248 */ /* 0x000fc80007fe0100 */
[----:B------:R-:W-:-:S04]  /*26ac0*/  VIMNMX R7, R8, R7, PT ;  /* 0x0000000708077248 */ /* 0x000fc80003fe0100 */
[----:B------:R-:W-:Y:S02]  /*26ad0*/  ISETP.GT.AND P0, PT, R7, R4, PT ;  /* 0x000000040700720c */ /* 0x000fe40003f04270 */
[----:B------:R-:W-:-:S11]  /*26ae0*/  SHF.R.U32.HI R4, RZ, 0x6, R4 ;  /* 0x00000006ff047819 */ /* 0x000fd60000011604 */
[----:B------:R-:W-:-:S05]  /*26af0*/  @P0 VIADD R2, R7, 0x3f ;  /* 0x0000003f07020836 */ /* 0x000fca0000000000 */
[----:B------:R-:W-:-:S04]  /*26b00*/  @P0 SHF.R.S32.HI R3, RZ, 0x1f, R2 ;  /* 0x0000001fff030819 */ /* 0x000fc80000011402 */
[----:B------:R-:W-:Y:S01]  /*26b10*/  @P0 LEA.HI R3, R3, R2, RZ, 0x6 ;  /* 0x0000000203030211 */ /* 0x000fe200078f30ff */
[----:B------:R-:W-:-:S03]  /*26b20*/  IMAD.MOV.U32 R2, RZ, RZ, R4 ;  /* 0x000000ffff027224 */ /* 0x000fc600078e0004 */
[----:B------:R-:W-:Y:S02]  /*26b30*/  @P0 SHF.R.S32.HI R2, RZ, 0x6, R3 ;  /* 0x00000006ff020819 */ /* 0x000fe40000011403 */
        /* <DEDUP_REMOVED lines=10> */
.L_x_2076:
[----:B-1----:R-:W-:Y:S02]  /*26be0*/  ISETP.NE.AND P0, PT, R14, RZ, PT ;  /* 0x000000ff0e00720c */ /* 0x002fe40003f05270 */
[----:B------:R-:W-:-:S11]  /*26bf0*/  PLOP3.LUT P6, PT, PT, PT, PT, 0x8, 0x0 ;  /* 0x000000000000781c */ /* 0x000fd60003fce170 */
[----:B------:R-:W-:Y:S05]  /*26c00*/  @P0 BRA `(.L_x_1874) ;  /* 0x00000000000c0947 */ /* 0x000fea0003800000 */
[----:B------:R-:W-:-:S03]  /*26c10*/  UMOV UR4, 0xffffffff ;  /* 0xffffffff00047882 */ /* 0x000fc60000000000 */
[----:B------:R-:W-:Y:S05]  /*26c20*/  BRA.DIV UR4, `(.L_x_1875) ;  /* 0x0000008204507947 */ /* 0x000fea000b800000 */
[----:B------:R-:W-:-:S13]  /*26c30*/  ELECT P6, URZ, PT ;  /* 0x00000000003f782f */ /* 0x000fda00038c0000 */
.L_x_1874:
[----:B0-----:R-:W2:Y:S01]  /*26c40*/  LDL R3, [R1+0x2c] ;  /* 0x00002c0001037983 */ /* 0x001ea20000100800 */
[----:B------:R-:W-:Y:S01]  /*26c50*/  BSSY B1, `(.L_x_1876) ;  /* 0x0000008000017945 */ /* 0x000fe20003800000 */
[----:B--2---:R-:W-:-:S04]  /*26c60*/  IADD3 R3, R3, 0x1, RZ ;  /* 0x0000000103037810 */ /* 0x004fc80007ffe0ff */
[----:B------:R-:W-:-:S04]  /*26c70*/  LEA.HI R7, R3, R3, RZ, 0x1 ;  /* 0x0000000303077211 */ /* 0x000fc800078f08ff */
[----:B------:R-:W-:-:S05]  /*26c80*/  LOP3.LUT R7, R7, 0xfffffffe, RZ, 0xc0, !PT ;  /* 0xfffffffe07077812 */ /* 0x000fca00078ec0ff */
[----:B------:R-:W-:-:S05]  /*26c90*/  IMAD.IADD R7, R3, 0x1, -R7 ;  /* 0x0000000103077824 */ /* 0x000fca00078e0a07 */
[----:B------:R-:W-:-:S04]  /*26ca0*/  SHF.L.U32 R8, R7, 0x1f, RZ ;  /* 0x0000001f07087819 */ /* 0x000fc800000006ff */
[----:B------:R-:W0:Y:S02]  /*26cb0*/  SYNCS.PHASECHK.TRANS64.TRYWAIT P0, [R17+URZ+0x30820], R8 ;  /* 0x03082008110075a7 */ /* 0x000e24000800017f */
[----:B0-----:R-:W-:Y:S05]  /*26cc0*/  @!P0 BRA `(.L_x_1877) ;  /* 0x0000008000488947 */ /* 0x001fea0003800000 */
.L_x_2079:
[----:B------:R-:W-:Y:S05]  /*26cd0*/  BSYNC B1 ;  /* 0x0000000000017941 */ /* 0x000fea0003800000 */
.L_x_1876:
        /* <DEDUP_REMOVED lines=10> */
.L_x_2080:
[----:B------:R-:W-:Y:S05]  /*26d80*/  BSYNC B2 ;  /* 0x0000000000027941 */ /* 0x000fea0003800000 */
.L_x_1880:
[----:B------:R-:W-:Y:S04]  /*26d90*/  BSSY B2, `(.L_x_1882) ;  /* 0x0000009000027945 */ /* 0x000fe80003800000 */
        /* <DEDUP_REMOVED lines=8> */
.L_x_1883:
[----:B------:R-:W-:Y:S05]  /*26e20*/  BSYNC B2 ;  /* 0x0000000000027941 */ /* 0x000fea0003800000 */
.L_x_1882:
[----:B------:R-:W-:Y:S01]  /*26e30*/  IMAD.MOV.U32 R15, RZ, RZ, RZ ;  /* 0x000000ffff0f7224 */ /* 0x000fe200078e00ff */
[----:B0-----:R-:W-:Y:S01]  /*26e40*/  LEA R8, R2, R0, 0x6 ;  /* 0x0000000002087211 */ /* 0x001fe200078e30ff */
[C---:B------:R-:W-:Y:S01]  /*26e50*/  IMAD R7, R28.reuse, 0x8000, R17 ;  /* 0x000080001c077824 */ /* 0x040fe200078e0211 */
[----:B------:R-:W-:Y:S01]  /*26e60*/  UIADD3 UR4, UP0, UR36, 0x570, URZ ;  /* 0x0000057024047890 */ /* 0x000fe2000ff1e03f */
[----:B------:R-:W-:Y:S01]  /*26e70*/  PLOP3.LUT P0, PT, PT, PT, PT, 0x80, 0x0 ;  /* 0x000000000000781c */ /* 0x000fe20003f0f070 */
[----:B------:R-:W-:Y:S01]  /*26e80*/  IMAD.SHL.U32 R14, R28, 0x4000, RZ ;  /* 0x000040001c0e7824 */ /* 0x000fe200078e00ff */
[----:B------:R-:W-:Y:S01]  /*26e90*/  R2UR UR10, R15 ;  /* 0x000000000f0a72ca */ /* 0x000fe200000e0000 */
[----:B------:R-:W-:Y:S01]  /*26ea0*/  VIADD R8, R8, 0xffffffc0 ;  /* 0xffffffc008087836 */ /* 0x000fe20000000000 */
[----:B------:R-:W-:Y:S01]  /*26eb0*/  IADD3 R13, R7, 0x20400, RZ ;  /* 0x00020400070d7810 */ /* 0x000fe20007ffe0ff */
[----:B------:R-:W-:Y:S01]  /*26ec0*/  VIADD R3, R12, 0x30890 ;  /* 0x000308900c037836 */ /* 0x000fe20000000000 */
[----:B------:R-:W-:Y:S01]  /*26ed0*/  UIADD3.X UR5, URZ, UR37, URZ, UP0, !UPT ;  /* 0x000000253f057290 */ /* 0x000fe200087fe43f */
[----:B------:R-:W-:Y:S01]  /*26ee0*/  UMOV UR6, 0x0 ;  /* 0x0000000000067882 */ /* 0x000fe20000000000 */
[----:B------:R-:W-:-:S10]  /*26ef0*/  UMOV UR7, 0x12f00000 ;  /* 0x12f0000000077882 */ /* 0x000fd40000000000 */
.L_x_1884:
        /* <DEDUP_REMOVED lines=16> */
.L_x_1885:
        /* <DEDUP_REMOVED lines=16> */
.L_x_1886:
        /* <DEDUP_REMOVED lines=16> */
.L_x_1887:
        /* <DEDUP_REMOVED lines=13> */
.L_x_2081:
[----:B------:R-:W-:Y:S05]  /*272d0*/  BSYNC B2 ;  /* 0x0000000000027941 */ /* 0x000fea0003800000 */
.L_x_1888:
[----:B------:R-:W-:Y:S01]  /*272e0*/  BSSY B2, `(.L_x_1890) ;  /* 0x000000b000027945 */ /* 0x000fe20003800000 */
[----:B------:R-:W-:Y:S02]  /*272f0*/  IMAD.MOV.U32 R20, RZ, RZ, 0x0 ;  /* 0x00000000ff147424 */ /* 0x000fe400078e00ff */
[----:B------:R-:W-:Y:S01]  /*27300*/  IMAD.MOV.U32 R21, RZ, RZ, 0x12f00000 ;  /* 0x12f00000ff157424 */ /* 0x000fe200078e00ff */
[----:B------:R-:W-:Y:S06]  /*27310*/  @P1 BRA `(.L_x_1891) ;  /* 0x00000000001c1947 */ /* 0x000fec0003800000 */
[----:B------:R-:W2:Y:S01]  /*27320*/  S2R R7, SR_TID.X ;  /* 0x0000000000077919 */ /* 0x000ea20000002100 */
[----:B------:R-:W-:-:S04]  /*27330*/  IMAD.MOV.U32 R3, RZ, RZ, 0x8000 ;  /* 0x00008000ff037424 */ /* 0x000fc800078e00ff */
[----:B------:R3:W-:Y:S01]  /*27340*/  SYNCS.ARRIVE.TRANS64 RZ, [R12+URZ+0x308b0], R3 ;  /* 0x0308b0030cff79a7 */ /* 0x0007e2000800003f */
[----:B--2---:R-:W-:-:S04]  /*27350*/  LOP3.LUT R7, R7, 0x1f, RZ, 0xc0, !PT ;  /* 0x0000001f07077812 */ /* 0x004fc800078ec0ff */
[----:B------:R-:W-:-:S13]  /*27360*/  ISETP.NE.AND P0, PT, R7, RZ, PT ;  /* 0x000000ff0700720c */ /* 0x000fda0003f05270 */
[----:B---3--:R-:W-:Y:S05]  /*27370*/  @!P0 BRA `(.L_x_1891) ;  /* 0x0000000000048947 */ /* 0x008fea0003800000 */
[----:B------:R-:W-:Y:S01]  /*27380*/  BPT.TRAP 0x1 ;  /* 0x000000040000795c */ /* 0x000fe20000300000 */
.L_x_1891:
[----:B------:R-:W-:Y:S05]  /*27390*/  BSYNC B2 ;  /* 0x0000000000027941 */ /* 0x000fea0003800000 */
.L_x_1890:
[----:B------:R-:W-:Y:S01]  /*273a0*/  R2UR UR10, R15 ;  /* 0x000000000f0a72ca */ /* 0x000fe200000e0000 */
[----:B------:R-:W-:Y:S01]  /*273b0*/  UIADD3 UR4, UP0, UR36, 0x670, URZ ;  /* 0x0000067024047890 */ /* 0x000fe2000ff1e03f */
[----:B------:R-:W-:Y:S01]  /*273c0*/  R2UR UR6, R20 ;  /* 0x00000000140672ca */ /* 0x000fe200000e0000 */
[----:B01----:R-:W-:Y:S01]  /*273d0*/  VIADD R12, R12, 0x308b0 ;  /* 0x000308b00c0c7836 */ /* 0x003fe20000000000 */
[----:B------:R-:W-:Y:S01]  /*273e0*/  R2UR UR7, R21 ;  /* 0x00000000150772ca */ /* 0x000fe200000e0000 */
[----:B------:R-:W-:Y:S01]  /*273f0*/  UIADD3.X UR5, URZ, UR37, URZ, UP0, !UPT ;  /* 0x000000253f057290 */ /* 0x000fe200087fe43f */
[----:B------:R-:W-:Y:S02]  /*27400*/  LEA R14, R14, R17, 0x1 ;  /* 0x000000110e0e7211 */ /* 0x000fe400078e08ff */
[----:B------:R-:W-:-:S03]  /*27410*/  PLOP3.LUT P0, PT, PT, PT, PT, 0x80, 0x0 ;  /* 0x000000000000781c */ /* 0x000fc60003f0f070 */
[----:B------:R-:W-:-:S10]  /*27420*/  VIADD R3, R14, 0x400 ;  /* 0x000004000e037836 */ /* 0x000fd40000000000 */
.L_x_1892:
        /* <DEDUP_REMOVED lines=15> */
.L_x_1893:
        /* <DEDUP_REMOVED lines=15> */
.L_x_1894:
        /* <DEDUP_REMOVED lines=15> */
.L_x_1895:
        /* <DEDUP_REMOVED lines=10> */
.L_x_1879:
[----:B------:R-:W-:Y:S05]  /*277a0*/  BSYNC B1 ;  /* 0x0000000000017941 */ /* 0x000fea0003800000 */
.L_x_1878:
[----:B0-----:R-:W-:Y:S01]  /*277b0*/  VIADD R8, R2, 0xfffffffe ;  /* 0xfffffffe02087836 */ /* 0x001fe20000000000 */
        /* <DEDUP_REMOVED lines=8> */
.L_x_1914:
[----:B------:R-:W-:Y:S05]  /*27840*/  YIELD ;  /* 0x0000000000007946 */ /* 0x000fea0003800000 */
[----:B------:R-:W-:Y:S04]  /*27850*/  BSSY B1, `(.L_x_1896) ;  /* 0x00000a9000017945 */ /* 0x000fe80003800000 */
[----:B------:R-:W-:Y:S05]  /*27860*/  @!P6 BRA `(.L_x_1897) ;  /* 0x00000008009ce947 */ /* 0x000fea0003800000 */
[----:B------:R-:W-:Y:S01]  /*27870*/  IMAD R7, R28, 0x8, R17 ;  /* 0x000000081c077824 */ /* 0x000fe200078e0211 */
[----:B------:R-:W-:Y:S01]  /*27880*/  SHF.L.U32 R3, R30, 0x1f, RZ ;  /* 0x0000001f1e037819 */ /* 0x000fe200000006ff */
[----:B------:R-:W0:Y:S01]  /*27890*/  S2R R2, SR_TID.X ;  /* 0x0000000000027919 */ /* 0x000e220000002100 */
[----:B------:R-:W-:Y:S02]  /*278a0*/  BSSY B2, `(.L_x_1898) ;  /* 0x0000005000027945 */ /* 0x000fe40003800000 */
[----:B------:R-:W1:Y:S01]  /*278b0*/  SYNCS.PHASECHK.TRANS64.TRYWAIT P1, [R7+URZ+0x308a0], R3 ;  /* 0x0308a003070075a7 */ /* 0x000e62000802017f */
[----:B0-----:R-:W-:-:S04]  /*278c0*/  LOP3.LUT R2, R2, 0x7f, RZ, 0xc0, !PT ;  /* 0x0000007f02027812 */ /* 0x001fc800078ec0ff */
[----:B------:R-:W-:Y:S01]  /*278d0*/  ISETP.NE.AND P2, PT, R2, RZ, PT ;  /* 0x000000ff0200720c */ /* 0x000fe20003f45270 */
[----:B-1----:R-:W-:-:S12]  /*278e0*/  @!P1 BRA `(.L_x_1899) ;  /* 0x00000074007c9947 */ /* 0x002fd80003800000 */
.L_x_2082:
[----:B------:R-:W-:Y:S05]  /*278f0*/  BSYNC B2 ;  /* 0x0000000000027941 */ /* 0x000fea0003800000 */
.L_x_1898:
[----:B------:R-:W-:Y:S04]  /*27900*/  BSSY B2, `(.L_x_1900) ;  /* 0x0000009000027945 */ /* 0x000fe80003800000 */
[----:B------:R-:W-:Y:S05]  /*27910*/  @P2 BRA `(.L_x_1901) ;  /* 0x00000000001c2947 */ /* 0x000fea0003800000 */
[----:B------:R-:W1:Y:S01]  /*27920*/  S2R R11, SR_TID.X ;  /* 0x00000000000b7919 */ /* 0x000e620000002100 */
[----:B------:R-:W-:-:S04]  /*27930*/  IMAD.MOV.U32 R2, RZ, RZ, 0x8000 ;  /* 0x00008000ff027424 */ /* 0x000fc800078e00ff */
[----:B------:R2:W-:Y:S01]  /*27940*/  SYNCS.ARRIVE.TRANS64 RZ, [R7+URZ+0x30890], R2 ;  /* 0x0308900207ff79a7 */ /* 0x0005e2000800003f */
[----:B-1----:R-:W-:-:S04]  /*27950*/  LOP3.LUT R11, R11, 0x1f, RZ, 0xc0, !PT ;  /* 0x0000001f0b0b7812 */ /* 0x002fc800078ec0ff */
[----:B------:R-:W-:-:S13]  /*27960*/  ISETP.NE.AND P1, PT, R11, RZ, PT ;  /* 0x000000ff0b00720c */ /* 0x000fda0003f25270 */
[----:B--2---:R-:W-:Y:S05]  /*27970*/  @!P1 BRA `(.L_x_1901) ;  /* 0x0000000000049947 */ /* 0x004fea0003800000 */
[----:B------:R-:W-:Y:S01]  /*27980*/  BPT.TRAP 0x1 ;  /* 0x000000040000795c */ /* 0x000fe20000300000 */
.L_x_1901:
[----:B------:R-:W-:Y:S05]  /*27990*/  BSYNC B2 ;  /* 0x0000000000027941 */ /* 0x000fea0003800000 */
.L_x_1900:
[----:B------:R-:W-:Y:S01]  /*279a0*/  MOV R14, RZ ;  /* 0x000000ff000e7202 */ /* 0x000fe20000000f00 */
[----:B------:R-:W-:Y:S01]  /*279b0*/  IMAD R11, R28, 0x8000, R17 ;  /* 0x000080001c0b7824 */ /* 0x000fe200078e0211 */
[----:B------:R-:W-:Y:S01]  /*279c0*/  UIADD3 UR4, UP0, UR36, 0x570, URZ ;  /* 0x0000057024047890 */ /* 0x000fe2000ff1e03f */
[----:B------:R-:W-:Y:S01]  /*279d0*/  PLOP3.LUT P1, PT, PT, PT, PT, 0x80, 0x0 ;  /* 0x000000000000781c */ /* 0x000fe20003f2f070 */
[----:B------:R-:W-:Y:S01]  /*279e0*/  IMAD R12, R8, 0x40, R0 ;  /* 0x00000040080c7824 */ /* 0x000fe200078e0200 */
[----:B------:R-:W-:Y:S01]  /*279f0*/  R2UR UR10, R14 ;  /* 0x000000000e0a72ca */ /* 0x000fe200000e0000 */
[----:B------:R-:W-:Y:S01]  /*27a00*/  VIADD R2, R7, 0x30890 ;  /* 0x0003089007027836 */ /* 0x000fe20000000000 */
[----:B------:R-:W-:Y:S01]  /*27a10*/  UIADD3.X UR5, URZ, UR37, URZ, UP0, !UPT ;  /* 0x000000253f057290 */ /* 0x000fe200087fe43f */
[----:B------:R-:W-:Y:S01]  /*27a20*/  VIADD R13, R11, 0x20400 ;  /* 0x000204000b0d7836 */ /* 0x000fe20000000000 */
[----:B------:R-:W-:Y:S01]  /*27a30*/  UMOV UR6, 0x0 ;  /* 0x0000000000067882 */ /* 0x000fe20000000000 */
[----:B------:R-:W-:-:S10]  /*27a40*/  UMOV UR7, 0x12f00000 ;  /* 0x12f0000000077882 */ /* 0x000fd40000000000 */
.L_x_1902:
        /* <DEDUP_REMOVED lines=10> */
[----:B------:R-:W-:Y:S01]  /*27af0*/  MOV R21, 0x40 ;  /* 0x0000004000157802 */ /* 0x000fe20000000f00 */
[----:B------:R-:W-:Y:S01]  /*27b00*/  VIADD R13, R11, 0x22400 ;  /* 0x000224000b0d7836 */ /* 0x000fe20000000000 */
[----:B------:R-:W-:Y:S01]  /*27b10*/  PLOP3.LUT P1, PT, PT, PT, PT, 0x80, 0x0 ;  /* 0x000000000000781c */ /* 0x000fe20003f2f070 */
[----:B------:R-:W-:Y:S01]  /*27b20*/  UMOV UR6, 0x0 ;  /* 0x0000000000067882 */ /* 0x000fe20000000000 */
[----:B------:R-:W-:Y:S01]  /*27b30*/  R2UR UR10, R21 ;  /* 0x00000000150a72ca */ /* 0x000fe200000e0000 */
[----:B------:R-:W-:-:S14]  /*27b40*/  UMOV UR7, 0x12f00000 ;  /* 0x12f0000000077882 */ /* 0x000fdc0000000000 */
.L_x_1903:
        /* <DEDUP_REMOVED lines=10> */
[----:B------:R-:W-:Y:S01]  /*27bf0*/  IMAD.MOV.U32 R20, RZ, RZ, 0x80 ;  /* 0x00000080ff147424 */ /* 0x000fe200078e00ff */
[----:B------:R-:W-:Y:S01]  /*27c00*/  PLOP3.LUT P1, PT, PT, PT, PT, 0x80, 0x0 ;  /* 0x000000000000781c */ /* 0x000fe20003f2f070 */
[----:B------:R-:W-:Y:S01]  /*27c10*/  VIADD R13, R11, 0x24400 ;  /* 0x000244000b0d7836 */ /* 0x000fe20000000000 */
[----:B------:R-:W-:Y:S01]  /*27c20*/  UMOV UR6, 0x0 ;  /* 0x0000000000067882 */ /* 0x000fe20000000000 */
[----:B------:R-:W-:Y:S01]  /*27c30*/  UMOV UR7, 0x12f00000 ;  /* 0x12f0000000077882 */ /* 0x000fe20000000000 */
[----:B------:R-:W-:-:S15]  /*27c40*/  R2UR UR10, R20 ;  /* 0x00000000140a72ca */ /* 0x000fde00000e0000 */
.L_x_1904:
        /* <DEDUP_REMOVED lines=12> */
[----:B------:R-:W-:Y:S01]  /*27d10*/  UMOV UR6, 0x0 ;  /* 0x0000000000067882 */ /* 0x000fe20000000000 */
[----:B------:R-:W-:Y:S01]  /*27d20*/  IADD3 R13, R11, 0x26400, RZ ;  /* 0x000264000b0d7810 */ /* 0x000fe20007ffe0ff */
[----:B------:R-:W-:Y:S01]  /*27d30*/  UMOV UR7, 0x12f00000 ;  /* 0x12f0000000077882 */ /* 0x000fe20000000000 */
[----:B------:R-:W-:-:S15]  /*27d40*/  R2UR UR10, R15 ;  /* 0x000000000f0a72ca */ /* 0x000fde00000e0000 */
.L_x_1905:
        /* <DEDUP_REMOVED lines=10> */
[----:B------:R-:W1:Y:S01]  /*27df0*/  SYNCS.PHASECHK.TRANS64.TRYWAIT P1, [R7+URZ+0x308c0], R3 ;  /* 0x0308c003070075a7 */ /* 0x000e62000802017f */
[----:B------:R-:W-:Y:S04]  /*27e00*/  BSSY B2, `(.L_x_1906) ;  /* 0x0000002000027945 */ /* 0x000fe80003800000 */
[----:B-1----:R-:W-:Y:S05]  /*27e10*/  @!P1 BRA `(.L_x_1907) ;  /* 0x0000007000449947 */ /* 0x002fea0003800000 */
.L_x_2083:
[----:B------:R-:W-:Y:S05]  /*27e20*/  BSYNC B2 ;  /* 0x0000000000027941 */ /* 0x000fea0003800000 */
.L_x_1906:
[----:B------:R-:W-:Y:S01]  /*27e30*/  BSSY B2, `(.L_x_1908) ;  /* 0x000000b000027945 */ /* 0x000fe20003800000 */
[----:B------:R-:W-:Y:S02]  /*27e40*/  IMAD.MOV.U32 R2, RZ, RZ, 0x0 ;  /* 0x00000000ff027424 */ /* 0x000fe400078e00ff */
[----:B01----:R-:W-:Y:S01]  /*27e50*/  IMAD.MOV.U32 R3, RZ, RZ, 0x12f00000 ;  /* 0x12f00000ff037424 */ /* 0x003fe200078e00ff */
[----:B------:R-:W-:Y:S06]  /*27e60*/  @P2 BRA `(.L_x_1909) ;  /* 0x00000000001c2947 */ /* 0x000fec0003800000 */
[----:B------:R-:W0:Y:S01]  /*27e70*/  S2R R23, SR_TID.X ;  /* 0x0000000000177919 */ /* 0x000e220000002100 */
[----:B------:R-:W-:-:S04]  /*27e80*/  IMAD.MOV.U32 R13, RZ, RZ, 0x8000 ;  /* 0x00008000ff0d7424 */ /* 0x000fc800078e00ff */
[----:B------:R1:W-:Y:S01]  /*27e90*/  SYNCS.ARRIVE.TRANS64 RZ, [R7+URZ+0x308b0], R13 ;  /* 0x0308b00d07ff79a7 */ /* 0x0003e2000800003f */
[----:B0-----:R-:W-:-:S04]  /*27ea0*/  LOP3.LUT R23, R23, 0x1f, RZ, 0xc0, !PT ;  /* 0x0000001f17177812 */ /* 0x001fc800078ec0ff */
[----:B------:R-:W-:-:S13]  /*27eb0*/  ISETP.NE.AND P1, PT, R23, RZ, PT ;  /* 0x000000ff1700720c */ /* 0x000fda0003f25270 */
[----:B-1----:R-:W-:Y:S05]  /*27ec0*/  @!P1 BRA `(.L_x_1909) ;  /* 0x0000000000049947 */ /* 0x002fea0003800000 */
[----:B------:R-:W-:Y:S01]  /*27ed0*/  BPT.TRAP 0x1 ;  /* 0x000000040000795c */ /* 0x000fe20000300000 */
.L_x_1909:
[----:B------:R-:W-:Y:S05]  /*27ee0*/  BSYNC B2 ;  /* 0x0000000000027941 */ /* 0x000fea0003800000 */
.L_x_1908:
[----:B------:R-:W-:Y:S01]  /*27ef0*/  R2UR UR10, R14 ;  /* 0x000000000e0a72ca */ /* 0x000fe200000e0000 */
[----:B------:R-:W-:Y:S01]  /*27f00*/  UIADD3 UR4, UP0, UR36, 0x670, URZ ;  /* 0x0000067024047890 */ /* 0x000fe2000ff1e03f */
[----:B------:R-:W-:Y:S01]  /*27f10*/  R2UR UR6, R2 ;  /* 0x00000000020672ca */ /* 0x000fe200000e0000 */
[----:B------:R-:W-:Y:S01]  /*27f20*/  VIADD R7, R7, 0x308b0 ;  /* 0x000308b007077836 */ /* 0x000fe20000000000 */
[----:B------:R-:W-:Y:S01]  /*27f30*/  R2UR UR7, R3 ;  /* 0x00000000030772ca */ /* 0x000fe200000e0000 */
[----:B------:R-:W-:Y:S01]  /*27f40*/  UIADD3.X UR5, URZ, UR37, URZ, UP0, !UPT ;  /* 0x000000253f057290 */ /* 0x000fe200087fe43f */
[----:B------:R-:W-:Y:S02]  /*27f50*/  PLOP3.LUT P1, PT, PT, PT, PT, 0x80, 0x0 ;  /* 0x000000000000781c */ /* 0x000fe40003f2f070 */
[----:B------:R-:W-:-:S11]  /*27f60*/  IADD3 R13, R11, 0x400, RZ ;  /* 0x000004000b0d7810 */ /* 0x000fd60007ffe0ff */
.L_x_1910:
        /* <DEDUP_REMOVED lines=15> */
.L_x_1911:
        /* <DEDUP_REMOVED lines=15> */
.L_x_1912:
        /* <DEDUP_REMOVED lines=15> */
.L_x_1913:
        /* <DEDUP_REMOVED lines=10> */
.L_x_1897:
[----:B------:R-:W-:Y:S05]  /*282e0*/  BSYNC B1 ;  /* 0x0000000000017941 */ /* 0x000fea0003800000 */
.L_x_1896:
        /* <DEDUP_REMOVED lines=8> */
.L_x_1872:
[----:B------:R-:W-:Y:S05]  /*28370*/  BSYNC B0 ;  /* 0x0000000000007941 */ /* 0x000fea0003800000 */
.L_x_1871:
[----:B------:R-:W0:Y:S01]  /*28380*/  LDC R0, c[0x0][0x448] ;  /* 0x00011200ff007b82 */ /* 0x000e220000000800 */
[----:B------:R-:W-:Y:S01]  /*28390*/  VIADD R7, R25, 0x7f ;  /* 0x0000007f19077836 */ /* 0x000fe20000000000 */
[----:B------:R-:W-:Y:S06]  /*283a0*/  @!P0 WARPSYNC.ALL ;  /* 0x0000000000008948 */ /* 0x000fec0003800000 */
[----:B------:R-:W-:Y:S01]  /*283b0*/  @!P0 BAR.SYNC.DEFER_BLOCKING 0xc, 0x180 ;  /* 0x0306000000008b1d */ /* 0x000fe20000010000 */
[----:B0-----:R-:W-:-:S13]  /*283c0*/  ISETP.NE.AND P1, PT, R0, 0x1, PT ;  /* 0x000000010000780c */ /* 0x001fda0003f25270 */
[----:B------:R-:W0:Y:S08]  /*283d0*/  @P1 LDC R0, c[0x0][0x44c] ;  /* 0x00011300ff001b82 */ /* 0x000e300000000800 */
[----:B------:R-:W1:Y:S01]  /*283e0*/  @P1 LDC R3, c[0x0][0x450] ;  /* 0x00011400ff031b82 */ /* 0x000e620000000800 */
[----:B0-----:R-:W-:-:S05]  /*283f0*/  @P1 IMAD.HI.U32 R0, R7, R0, RZ ;  /* 0x0000000007001227 */ /* 0x001fca00078e00ff */
[----:B-1----:R-:W-:Y:S02]  /*28400*/  @P1 SHF.R.U32.HI R7, RZ, R3, R0 ;  /* 0x00000003ff071219 */ /* 0x002fe40000011600 */
[----:B------:R-:W0:Y:S03]  /*28410*/  LDC.64 R2, c[0x0][0x9e0] ;  /* 0x00027800ff027b82 */ /* 0x000e260000000a00 */
[----:B------:R-:W-:Y:S01]  /*28420*/  IMAD.IADD R7, R18, 0x1, R7 ;  /* 0x0000000112077824 */ /* 0x000fe200078e0207 */
[----:B0-----:R-:W-:-:S03]  /*28430*/  ISETP.GE.AND P2, PT, R3, 0x1, PT ;  /* 0x000000010300780c */ /* 0x001fc60003f46270 */
[----:B------:R-:W-:-:S10]  /*28440*/  IMAD.IADD R2, R7, 0x1, R2 ;  /* 0x0000000107027824 */ /* 0x000fd400078e0202 */
[----:B------:R-:W-:Y:S05]  /*28450*/  @!P2 BRA `(.L_x_1915) ;  /* 0x000000000048a947 */ /* 0x000fea0003800000 */
        /* <DEDUP_REMOVED lines=11> */
.L_x_1917:
[----:B------:R-:W-:-:S13]  /*28510*/  ISETP.NE.AND P0, PT, R3, 0x1, PT ;  /* 0x000000010300780c */ /* 0x000fda0003f05270 */
[----:B------:R-:W0:Y:S02]  /*28520*/  @P0 LDC.64 R4, c[0x0][0x9e8] ;  /* 0x00027a00ff040b82 */ /* 0x000e240000000a00 */
[----:B0-----:R-:W-:-:S05]  /*28530*/  @P0 IMAD.HI.U32 R4, R0, R4, RZ ;  /* 0x0000000400040227 */ /* 0x001fca00078e00ff */
[----:B------:R-:W-:-:S07]  /*28540*/  @P0 SHF.R.U32.HI R0, RZ, R5, R4 ;  /* 0x00000005ff000219 */ /* 0x000fce0000011604 */
.L_x_1918:
[----:B------:R-:W-:Y:S05]  /*28550*/  BSYNC B0 ;  /* 0x0000000000007941 */ /* 0x000fea0003800000 */
.L_x_1916:
[----:B------:R-:W-:-:S05]  /*28560*/  IMAD R5, R0, R3, R3 ;  /* 0x0000000300057224 */ /* 0x000fca00078e0203 */
[----:B------:R-:W-:-:S07]  /*28570*/  VIMNMX R2, R2, R5, PT ;  /* 0x0000000502027248 */ /* 0x000fce0003fe0100 */
.L_x_1915:
[----:B------:R-:W0:Y:S01]  /*28580*/  @P1 LDC R4, c[0x0][0x44c] ;  /* 0x00011300ff041b82 */ /* 0x000e220000000800 */
[----:B------:R-:W-:Y:S01]  /*28590*/  VIADD R2, R2, 0x3f ;  /* 0x0000003f02027836 */ /* 0x000fe20000000000 */
[----:B------:R-:W-:-:S04]  /*285a0*/  ULDC UR4, c[0x0][0x9dc] ;  /* 0x0002770000047ab9 */ /* 0x000fc80000000800 */
[----:B------:R-:W-:Y:S02]  /*285b0*/  SHF.R.S32.HI R5, RZ, 0x1f, R2 ;  /* 0x0000001fff057819 */ /* 0x000fe40000011402 */
[----:B------:R-:W1:Y:S02]  /*285c0*/  @P1 LDC R0, c[0x0][0x450] ;  /* 0x00011400ff001b82 */ /* 0x000e640000000800 */
[----:B------:R-:W-:Y:S01]  /*285d0*/  LEA.HI R5, R5, R2, RZ, 0x6 ;  /* 0x0000000205057211 */ /* 0x000fe200078f30ff */
[----:B------:R-:W-:Y:S02]  /*285e0*/  IMAD.MOV.U32 R2, RZ, RZ, R25 ;  /* 0x000000ffff027224 */ /* 0x000fe400078e0019 */
        /* <DEDUP_REMOVED lines=17> */
.L_x_1921:
[----:B------:R-:W-:-:S13]  /*28700*/  ISETP.NE.AND P0, PT, R3, 0x1, PT ;  /* 0x000000010300780c */ /* 0x000fda0003f05270 */
[----:B------:R-:W0:Y:S02]  /*28710*/  @P0 LDC.64 R4, c[0x0][0x9e8] ;  /* 0x00027a00ff040b82 */ /* 0x000e240000000a00 */
[----:B0-----:R-:W-:-:S05]  /*28720*/  @P0 IMAD.HI.U32 R4, R2, R4, RZ ;  /* 0x0000000402040227 */ /* 0x001fca00078e00ff */
[----:B------:R-:W-:-:S07]  /*28730*/  @P0 SHF.R.U32.HI R2, RZ, R5, R4 ;  /* 0x00000005ff020219 */ /* 0x000fce0000011604 */
.L_x_1922:
[----:B------:R-:W-:Y:S05]  /*28740*/  BSYNC B0 ;  /* 0x0000000000007941 */ /* 0x000fea0003800000 */
.L_x_1920:
[----:B------:R-:W-:-:S05]  /*28750*/  IMAD R3, R2, R3, RZ ;  /* 0x0000000302037224 */ /* 0x000fca00078e02ff */
[----:B------:R-:W-:-:S07]  /*28760*/  VIMNMX R0, R0, R3, !PT ;  /* 0x0000000300007248 */ /* 0x000fce0007fe0100 */
.L_x_1919:
[----:B------:R-:W-:Y:S01]  /*28770*/  ISETP.NE.AND P1, PT, R6, RZ, PT ;  /* 0x000000ff0600720c */ /* 0x000fe20003f25270 */
[----:B------:R-:W-:Y:S01]  /*28780*/  BSSY B0, `(.L_x_1923) ;  /* 0x0000024000007945 */ /* 0x000fe20003800000 */
[----:B------:R-:W-:-:S04]  /*28790*/  SHF.R.S32.HI R3, RZ, 0x1f, R0 ;  /* 0x0000001fff037819 */ /* 0x000fc80000011400 */
[----:B------:R-:W-:-:S04]  /*287a0*/  LEA.HI R3, R3, R0, RZ, 0x6 ;  /* 0x0000000003037211 */ /* 0x000fc800078f30ff */
[----:B------:R-:W-:Y:S02]  /*287b0*/  SHF.R.S32.HI R0, RZ, 0x6, R3 ;  /* 0x00000006ff007819 */ /* 0x000fe40000011403 */
[----:B------:R-:W-:Y:S01]  /*287c0*/  MOV R3, RZ ;  /* 0x000000ff00037202 */ /* 0x000fe20000000f00 */
[----:B------:R-:W0:Y:S01]  /*287d0*/  @!P1 LDC R6, c[0x0][0x9f0] ;  /* 0x00027c00ff069b82 */ /* 0x000e220000000800 */
[----:B------:R-:W-:-:S04]  /*287e0*/  VIMNMX R0, RZ, R0, !PT ;  /* 0x00000000ff007248 */ /* 0x000fc80007fe0100 */
[----:B------:R-:W-:-:S13]  /*287f0*/  ISETP.GT.AND P0, PT, R19, R0, PT ;  /* 0x000000001300720c */ /* 0x000fda0003f04270 */
[----:B------:R-:W-:Y:S05]  /*28800*/  @!P0 BRA `(.L_x_1924) ;  /* 0x00000000006c8947 */ /* 0x000fea0003800000 */
[-C--:B0-----:R-:W-:Y:S01]  /*28810*/  IABS R4, R6.reuse ;  /* 0x0000000600047213 */ /* 0x081fe20000000000 */
[----:B------:R-:W-:Y:S01]  /*28820*/  IMAD.MOV.U32 R2, RZ, RZ, RZ ;  /* 0x000000ffff027224 */ /* 0x000fe200078e00ff */
[----:B------:R-:W-:Y:S02]  /*28830*/  IABS R8, R6 ;  /* 0x0000000600087213 */ /* 0x000fe40000000000 */
[----:B------:R-:W0:Y:S08]  /*28840*/  I2F.RP R5, R4 ;  /* 0x0000000400057306 */ /* 0x000e300000209400 */
[----:B0-----:R-:W0:Y:S02]  /*28850*/  MUFU.RCP R5, R5 ;  /* 0x0000000500057308 */ /* 0x001e240000001000 */
[----:B0-----:R-:W-:-:S06]  /*28860*/  VIADD R7, R5, 0xffffffe ;  /* 0x0ffffffe05077836 */ /* 0x001fcc0000000000 */
[----:B------:R0:W1:Y:S02]  /*28870*/  F2I.FTZ.U32.TRUNC.NTZ R3, R7 ;  /* 0x0000000700037305 */ /* 0x000064000021f000 */
[----:B0-----:R-:W-:Y:S01]  /*28880*/  IADD3 R7, RZ, -R8, RZ ;  /* 0x80000008ff077210 */ /* 0x001fe20007ffe0ff */
[----:B-1----:R-:W-:-:S04]  /*28890*/  IMAD.MOV R9, RZ, RZ, -R3 ;  /* 0x000000ffff097224 */ /* 0x002fc800078e0a03 */
[----:B------:R-:W-:-:S04]  /*288a0*/  IMAD R9, R9, R4, RZ ;  /* 0x0000000409097224 */ /* 0x000fc800078e02ff */
[----:B------:R-:W-:Y:S01]  /*288b0*/  IMAD.HI.U32 R2, R3, R9, R2 ;  /* 0x0000000903027227 */ /* 0x000fe200078e0002 */
[----:B------:R-:W-:-:S05]  /*288c0*/  IADD3 R3, R6, -0x1, R19 ;  /* 0xffffffff06037810 */ /* 0x000fca0007ffe013 */
[----:B------:R-:W-:-:S05]  /*288d0*/  IMAD.IADD R3, R3, 0x1, -R0 ;  /* 0x0000000103037824 */ /* 0x000fca00078e0a00 */
[----:B------:R-:W-:Y:S02]  /*288e0*/  IABS R5, R3 ;  /* 0x0000000300057213 */ /* 0x000fe40000000000 */
[----:B------:R-:W-:-:S03]  /*288f0*/  LOP3.LUT R3, R3, R6, RZ, 0x3c, !PT ;  /* 0x0000000603037212 */ /* 0x000fc600078e3cff */
[----:B------:R-:W-:Y:S01]  /*28900*/  IMAD.HI.U32 R2, R2, R5, RZ ;  /* 0x0000000502027227 */ /* 0x000fe200078e00ff */
[----:B------:R-:W-:-:S03]  /*28910*/  ISETP.GE.AND P2, PT, R3, RZ, PT ;  /* 0x000000ff0300720c */ /* 0x000fc60003f46270 */
        /* <DEDUP_REMOVED lines=8> */
[----:B------:R-:W-:-:S04]  /*289a0*/  @!P1 LOP3.LUT R2, RZ, R6, RZ, 0x33, !PT ;  /* 0x00000006ff029212 */ /* 0x000fc800078e33ff */
[----:B------:R-:W-:-:S07]  /*289b0*/  MOV R3, R2 ;  /* 0x0000000200037202 */ /* 0x000fce0000000f00 */
.L_x_1924:
[----:B------:R-:W-:Y:S05]  /*289c0*/  BSYNC B0 ;  /* 0x0000000000007941 */ /* 0x000fea0003800000 */
.L_x_1923:
[-C--:B------:R-:W-:Y:S01]  /*289d0*/  IMAD R0, R10, R3.reuse, R0 ;  /* 0x000000030a007224 */ /* 0x080fe200078e0200 */
        /* <DEDUP_REMOVED lines=13> */
[----:B------:R-:W1:Y:S02]  /*28ab0*/  FLO.U32 R0, UR4 ;  /* 0x0000000400007d00 */ /* 0x000e6400080e0000 */
        /* <DEDUP_REMOVED lines=9> */
.L_x_1926:
        /* <DEDUP_REMOVED lines=9> */
[----:B------:R-:W-:Y:S01]  /*28be0*/  MOV R7, UR9 ;  /* 0x0000000900077c02 */ /* 0x000fe20008000f00 */
[----:B------:R-:W1:Y:S01]  /*28bf0*/  LDC.64 R2, c[0x4][R2] ;  /* 0x0100000002027b82 */ /* 0x000e620000000a00 */
[----:B------:R-:W-:Y:S01]  /*28c00*/  IMAD.U32 R5, RZ, RZ, UR7 ;  /* 0x00000007ff057e24 */ /* 0x000fe2000f8e00ff */
[----:B------:R-:W-:Y:S01]  /*28c10*/  MOV R13, RZ ;  /* 0x000000ff000d7202 */ /* 0x000fe20000000f00 */
[----:B0-----:R-:W-:Y:S02]  /*28c20*/  IMAD.U32 R6, RZ, RZ, UR8 ;  /* 0x00000008ff067e24 */ /* 0x001fe4000f8e00ff */
[----:B------:R-:W-:-:S02]  /*28c30*/  IMAD.U32 R10, RZ, RZ, UR4 ;  /* 0x00000004ff0a7e24 */ /* 0x000fc4000f8e00ff */
[----:B------:R-:W-:Y:S02]  /*28c40*/  IMAD.U32 R11, RZ, RZ, UR5 ;  /* 0x00000005ff0b7e24 */ /* 0x000fe4000f8e00ff */
[----:B------:R-:W-:Y:S02]  /*28c50*/  IMAD.MOV.U32 R8, RZ, RZ, 0x70 ;  /* 0x00000070ff087424 */ /* 0x000fe400078e00ff */
[----:B------:R-:W-:-:S07]  /*28c60*/  IMAD.MOV.U32 R12, RZ, RZ, 0x1 ;  /* 0x00000001ff0c7424 */ /* 0x000fce00078e00ff */
[----:B------:R-:W-:-:S07]  /*28c70*/  LEPC R20, `(.L_x_1929) ;  /* 0x000000001014794e */ /* 0x000fce0000000000 */
[----:B-1----:R-:W-:Y:S05]  /*28c80*/  CALL.ABS.NOINC R2 ;  /* 0x0000000002007343 */ /* 0x002fea0003c00000 */
.L_x_1929:
[----:B------:R-:W-:Y:S05]  /*28c90*/  BSYNC B6 ;  /* 0x0000000000067941 */ /* 0x000fea0003800000 */
.L_x_1928:
        /* <DEDUP_REMOVED lines=12> */
[----:B------:R-:W-:Y:S01]  /*28d60*/  MOV R13, RZ ;  /* 0x000000ff000d7202 */ /* 0x000fe20000000f00 */
[----:B0-----:R-:W-:Y:S02]  /*28d70*/  IMAD.U32 R6, RZ, RZ, UR8 ;  /* 0x00000008ff067e24 */ /* 0x001fe4000f8e00ff */
[----:B------:R-:W-:-:S02]  /*28d80*/  IMAD.U32 R10, RZ, RZ, UR4 ;  /* 0x00000004ff0a7e24 */ /* 0x000fc4000f8e00ff */
[----:B------:R-:W-:Y:S02]  /*28d90*/  IMAD.U32 R11, RZ, RZ, UR5 ;  /* 0x00000005ff0b7e24 */ /* 0x000fe4000f8e00ff */
[----:B------:R-:W-:Y:S02]  /*28da0*/  IMAD.MOV.U32 R8, RZ, RZ, 0x70 ;  /* 0x00000070ff087424 */ /* 0x000fe400078e00ff */
[----:B-1----:R-:W-:-:S07]  /*28db0*/  IMAD.MOV.U32 R12, RZ, RZ, 0x1 ;  /* 0x00000001ff0c7424 */ /* 0x002fce00078e00ff */
[----:B------:R-:W-:-:S07]  /*28dc0*/  LEPC R20, `(.L_x_1932) ;  /* 0x000000001014794e */ /* 0x000fce0000000000 */
[----:B--2---:R-:W-:Y:S05]  /*28dd0*/  CALL.ABS.NOINC R2 ;  /* 0x0000000002007343 */ /* 0x004fea0003c00000 */
.L_x_1932:
        /* <DEDUP_REMOVED lines=15> */
.L_x_1931:
[----:B------:R-:W-:Y:S05]  /*28ed0*/  BSYNC B6 ;  /* 0x0000000000067941 */ /* 0x000fea0003800000 */
.L_x_1930:
[----:B------:R-:W-:Y:S01]  /*28ee0*/  ULDC.64 UR4, c[0x0][0x9f8] ;  /* 0x00027e0000047ab9 */ /* 0x000fe20000000a00 */
[----:B------:R-:W2:Y:S01]  /*28ef0*/  LDL R20, [R1+0x8] ;  /* 0x0000080001147983 */ /* 0x000ea20000100800 */
[----:B------:R-:W-:Y:S01]  /*28f00*/  ISETP.NE.U32.AND P0, PT, RZ, UR4, PT ;  /* 0x00000004ff007c0c */ /* 0x000fe2000bf05070 */
[----:B------:R-:W1:Y:S02]  /*28f10*/  LDC R5, c[0x0][0x430] ;  /* 0x00010c00ff057b82 */ /* 0x000e640000000800 */
[----:B------:R-:W3:Y:S01]  /*28f20*/  LDL R19, [R1+0x10] ;  /* 0x0000100001137983 */ /* 0x000ee20000100800 */
[----:B------:R-:W-:Y:S02]  /*28f30*/  ISETP.NE.AND.EX P0, PT, RZ, UR5, PT, P0 ;  /* 0x00000005ff007c0c */ /* 0x000fe4000bf05300 */
[----:B------:R-:W-:Y:S01]  /*28f40*/  MOV R32, R27 ;  /* 0x0000001b00207202 */ /* 0x000fe20000000f00 */
[----:B------:R-:W4:Y:S01]  /*28f50*/  S2R R18, SR_TID.X ;  /* 0x0000000000127919 */ /* 0x000f220000002100 */
[----:B------:R-:W-:Y:S01]  /*28f60*/  VIADD R7, R23, 0xffffffff ;  /* 0xffffffff17077836 */ /* 0x000fe20000000000 */
[----:B------:R-:W-:Y:S01]  /*28f70*/  LOP3.LUT R16, R16, 0xfffffffe, RZ, 0xc0, !PT ;  /* 0xfffffffe10107812 */ /* 0x000fe200078ec0ff */
[----:B------:R-:W-:-:S07]  /*28f80*/  ULDC UR4, c[0x0][0x2f4] ;  /* 0x0000bd0000047ab9 */ /* 0x000fce0000000800 */
[----:B------:R-:W0:Y:S01]  /*28f90*/  @P0 LDC.64 R2, c[0x0][0x9f8] ;  /* 0x00027e00ff020b82 */ /* 0x000e220000000a00 */
[----:B----4-:R-:W-:Y:S01]  /*28fa0*/  LOP3.LUT R18, R18, 0x7f, RZ, 0xc0, !PT ;  /* 0x0000007f12127812 */ /* 0x010fe200078ec0ff */
[----:B0-----:R-:W-:-:S05]  /*28fb0*/  @P0 IMAD.WIDE R2, R27, 0x4, R2 ;  /* 0x000000041b020825 */ /* 0x001fca00078e0202 */
[----:B------:R0:W4:Y:S01]  /*28fc0*/  @P0 LDG.E R32, desc[UR60][R2.64] ;  /* 0x0000003c02200981 */ /* 0x000122000c1e1900 */
[----:B------:R-:W-:Y:S02]  /*28fd0*/  SHF.R.U32.HI R21, RZ, 0x3, R18 ;  /* 0x00000003ff157819 */ /* 0x000fe40000011612 */
[----:B-1----:R-:W-:Y:S01]  /*28fe0*/  ISETP.NE.AND P1, PT, R5, 0x1, PT ;  /* 0x000000010500780c */ /* 0x002fe20003f25270 */
[----:B------:R-:W1:-:S12]  /*28ff0*/  S2R R18, SR_TID.X ;  /* 0x0000000000127919 */ /* 0x000e580000002100 */
[----:B------:R-:W0:Y:S08]  /*29000*/  @P1 LDC R9, c[0x0][0x434] ;  /* 0x00010d00ff091b82 */ /* 0x000e300000000800 */
[----:B------:R-:W0:Y:S01]  /*29010*/  @P1 LDC R6, c[0x0][0x438] ;  /* 0x00010e00ff061b82 */ /* 0x000e220000000800 */
[----:B-1----:R-:W-:-:S05]  /*29020*/  IMAD.SHL.U32 R18, R18, 0x10, RZ ;  /* 0x0000001012127824 */ /* 0x002fca00078e00ff */
[----:B------:R-:W-:-:S05]  /*29030*/  LOP3.LUT R18, R21, 0x70, R18, 0xf8, !PT ;  /* 0x0000007015127812 */ /* 0x000fca00078ef812 */
[----:B------:R-:W-:Y:S01]  /*29040*/  IMAD R0, R7, 0x40, R18 ;  /* 0x0000004007007824 */ /* 0x000fe200078e0212 */
[----:B------:R-:W-:-:S04]  /*29050*/  LOP3.LUT R10, R36, 0x40, RZ, 0xfc, !PT ;  /* 0x00000040240a7812 */ /* 0x000fc800078efcff */
[----:B------:R-:W-:Y:S01]  /*29060*/  ISETP.GE.AND P3, PT, R10, UR4, PT ;  /* 0x000000040a007c0c */ /* 0x000fe2000bf66270 */
[----:B------:R-:W-:Y:S01]  /*29070*/  UMOV UR5, 0xffffffff ;  /* 0xffffffff00057882 */ /* 0x000fe20000000000 */
[----:B--2---:R-:W-:-:S04]  /*29080*/  ISETP.GE.AND P0, PT, R0, R20, PT ;  /* 0x000000140000720c */ /* 0x004fc80003f06270 */
[----:B------:R-:W-:Y:S01]  /*29090*/  ISETP.GT.U32.OR P0, PT, R18, 0x3f, P0 ;  /* 0x0000003f1200780c */ /* 0x000fe20000704470 */
[----:B---3--:R-:W-:-:S04]  /*290a0*/  IMAD.IADD R0, R0, 0x1, R19 ;  /* 0x0000000100007824 */ /* 0x008fc800078e0213 */
[----:B0-----:R-:W-:Y:S01]  /*290b0*/  @P1 IMAD.HI.U32 R9, R0, R9, RZ ;  /* 0x0000000900091227 */ /* 0x001fe200078e00ff */
[----:B------:R-:W-:-:S04]  /*290c0*/  MOV R4, R0 ;  /* 0x0000000000047202 */ /* 0x000fc80000000f00 */
[----:B------:R-:W-:-:S03]  /*290d0*/  @P1 SHF.R.U32.HI R4, RZ, R6, R9 ;  /* 0x00000006ff041219 */ /* 0x000fc60000011609 */
[----:B------:R-:W0:Y:S02]  /*290e0*/  @!P0 LDC.64 R2, c[0x0][0x428] ;  /* 0x00010a00ff028b82 */ /* 0x000e240000000a00 */
[----:B------:R-:W-:-:S04]  /*290f0*/  IMAD.MOV R6, RZ, RZ, -R4 ;  /* 0x000000ffff067224 */ /* 0x000fc800078e0a04 */
[----:B------:R-:W-:Y:S01]  /*29100*/  IMAD R0, R5, R6, R0 ;  /* 0x0000000605007224 */ /* 0x000fe200078e0200 */
[----:B------:R-:W-:Y:S02]  /*29110*/  @!P0 SHF.R.S32.HI R5, RZ, 0x1f, R4 ;  /* 0x0000001fff058819 */ /* 0x000fe40000011404 */
[----:B----4-:R-:W-:Y:S01]  /*29120*/  SHF.R.S32.HI R8, RZ, 0x1f, R32 ;  /* 0x0000001fff087819 */ /* 0x010fe20000011420 */
[----:B0-----:R-:W-:-:S04]  /*29130*/  @!P0 IMAD.WIDE.U32 R4, R32, R2, R4 ;  /* 0x0000000220048225 */ /* 0x001fc800078e0004 */
[----:B------:R-:W-:Y:S01]  /*29140*/  @!P0 IMAD R6, R8, R2, RZ ;  /* 0x0000000208068224 */ /* 0x000fe200078e02ff */
[----:B------:R0:W-:Y:S03]  /*29150*/  STL [R1+0x14], R8 ;  /* 0x0000140801007387 */ /* 0x0001e60000100800 */
[----:B------:R-:W-:Y:S02]  /*29160*/  @!P0 IMAD R6, R32, R3, R6 ;  /* 0x0000000320068224 */ /* 0x000fe400078e0206 */
[----:B------:R-:W1:Y:S02]  /*29170*/  @!P0 LDC.64 R2, c[0x0][0x418] ;  /* 0x00010600ff028b82 */ /* 0x000e640000000a00 */
[----:B------:R-:W-:Y:S02]  /*29180*/  @!P0 IMAD.IADD R6, R5, 0x1, R6 ;  /* 0x0000000105068824 */ /* 0x000fe400078e0206 */
[----:B------:R-:W-:Y:S01]  /*29190*/  IMAD.MOV.U32 R5, RZ, RZ, RZ ;  /* 0x000000ffff057224 */ /* 0x000fe200078e00ff */
[----:B-1----:R-:W-:-:S04]  /*291a0*/  @!P0 LEA R2, P1, R4, R2, 0x2 ;  /* 0x0000000204028211 */ /* 0x002fc800078210ff */
[----:B------:R-:W-:Y:S01]  /*291b0*/  @!P0 LEA.HI.X R3, R4, R3, R6, 0x2, P1 ;  /* 0x0000000304038211 */ /* 0x000fe200008f1406 */
[----:B------:R-:W-:-:S04]  /*291c0*/  IMAD.U32 R4, RZ, RZ, UR39 ;  /* 0x00000027ff047e24 */ /* 0x000fc8000f8e00ff */
[----:B------:R1:W5:Y:S01]  /*291d0*/  @!P0 LDG.E R5, desc[UR60][R2.64] ;  /* 0x0000003c02058981 */ /* 0x000362000c1e1900 */
[----:B------:R-:W-:Y:S02]  /*291e0*/  ISETP.GT.U32.AND P0, PT, R18, 0x3f, PT ;  /* 0x0000003f1200780c */ /* 0x000fe40003f04070 */
[----:B------:R-:W-:Y:S02]  /*291f0*/  ISETP.NE.AND P2, PT, R4, 0x3, PT ;  /* 0x000000030400780c */ /* 0x000fe40003f45270 */
[----:B0-----:R-:W-:-:S04]  /*29200*/  LOP3.LUT R8, R36, 0x80, RZ, 0xfc, !PT ;  /* 0x0000008024087812 */ /* 0x001fc800078efcff */
[----:B------:R-:W-:-:S05]  /*29210*/  ISETP.GE.AND P1, PT, R8, UR4, PT ;  /* 0x0000000408007c0c */ /* 0x000fca000bf26270 */
[----:B------:R-:W-:Y:S02]  /*29220*/  @P0 LOP3.LUT R16, R16, 0x1, RZ, 0xfc, !PT ;  /* 0x0000000110100812 */ /* 0x000fe400078efcff */
[----:B------:R-:W-:Y:S02]  /*29230*/  ISETP.GE.AND P0, PT, R36, UR4, PT ;  /* 0x0000000424007c0c */ /* 0x000fe4000bf06270 */
[----:B------:R-:W-:-:S04]  /*29240*/  LOP3.LUT R16, R16, 0xffffffdf, RZ, 0xc0, !PT ;  /* 0xffffffdf10107812 */ /* 0x000fc800078ec0ff */
[----:B------:R-:W-:-:S04]  /*29250*/  @P2 LOP3.LUT R16, R16, 0x20, RZ, 0xfc, !PT ;  /* 0x0000002010102812 */ /* 0x000fc800078efcff */
[----:B------:R-:W-:-:S04]  /*29260*/  LOP3.LUT R16, R16, 0xffffffef, RZ, 0xc0, !PT ;  /* 0xffffffef10107812 */ /* 0x000fc800078ec0ff */
        /* <DEDUP_REMOVED lines=8> */
[----:B-1----:R-:W-:Y:S06]  /*292f0*/  BRA.DIV UR5, `(.L_x_1933) ;  /* 0x0000005e05207947 */ /* 0x002fec000b800000 */
.L_x_2086:
[----:B------:R-:W-:Y:S01]  /*29300*/  MOV R23, R7 ;  /* 0x0000000700177202 */ /* 0x000fe20000000f00 */
[----:B------:R-:W-:Y:S06]  /*29310*/  @!P2 BRA `(.L_x_1934) ;  /* 0x000000000004a947 */ /* 0x000fec0003800000 */
[----:B------:R-:W-:Y:S01]  /*29320*/  BPT.TRAP 0x1 ;  /* 0x000000040000795c */ /* 0x000fe20000300000 */
.L_x_1934:
[----:B------:R-:W-:Y:S01]  /*29330*/  SHF.R.S32.HI R6, RZ, 0x1f, R0 ;  /* 0x0000001fff067819 */ /* 0x000fe20000011400 */
[----:B------:R-:W-:Y:S01]  /*29340*/  ULDC.64 UR4, c[0x0][0x328] ;  /* 0x0000ca0000047ab9 */ /* 0x000fe20000000a00 */
[----:B-----5:R-:W-:Y:S01]  /*29350*/  SHF.R.S32.HI R8, RZ, 0x1f, R5 ;  /* 0x0000001fff087819 */ /* 0x020fe20000011405 */
[----:B------:R-:W-:Y:S01]  /*29360*/  ULDC.64 UR6, c[0x0][0x318] ;  /* 0x0000c60000067ab9 */ /* 0x000fe20000000a00 */
[----:B------:R-:W-:Y:S01]  /*29370*/  BSSY B0, `(.L_x_1935) ;  /* 0x0000013000007945 */ /* 0x000fe20003800000 */
        /* <DEDUP_REMOVED lines=18> */
.L_x_2087:
[----:B------:R-:W-:Y:S05]  /*294a0*/  BSYNC B0 ;  /* 0x0000000000007941 */ /* 0x000fea0003800000 */
.L_x_1935:
[----:B------:R-:W2:Y:S01]  /*294b0*/  LDL R10, [R1+0x8] ;  /* 0x00000800010a7983 */ /* 0x000ea20000100800 */
[----:B------:R-:W-:Y:S01]  /*294c0*/  ULDC.64 UR4, c[0x0][0x300] ;  /* 0x0000c00000047ab9 */ /* 0x000fe20000000a00 */
[----:B------:R-:W-:Y:S01]  /*294d0*/  ULDC.64 UR6, c[0x0][0x2e8] ;  /* 0x0000ba0000067ab9 */ /* 0x000fe20000000a00 */
[----:B------:R-:W-:Y:S01]  /*294e0*/  IMAD R6, R6, UR4, RZ ;  /* 0x0000000406067c24 */ /* 0x000fe2000f8e02ff */
[----:B------:R-:W1:Y:S01]  /*294f0*/  S2R R9, SR_TID.X ;  /* 0x0000000000097919 */ /* 0x000e620000002100 */
[----:B0-----:R-:W-:Y:S01]  /*29500*/  IMAD.WIDE.U32 R2, R0, UR4, RZ ;  /* 0x0000000400027c25 */ /* 0x001fe2000f8e00ff */
[C---:B------:R-:W-:Y:S02]  /*29510*/  LOP3.LUT P5, RZ, R16.reuse, 0x10, RZ, 0xc0, !PT ;  /* 0x0000001010ff7812 */ /* 0x040fe400078ac0ff */
[----:B------:R-:W-:Y:S01]  /*29520*/  LOP3.LUT P4, RZ, R16, 0x8, RZ, 0xc0, !PT ;  /* 0x0000000810ff7812 */ /* 0x000fe2000788c0ff */
        /* <DEDUP_REMOVED lines=8> */
[----:B------:R-:W-:-:S04]  /*295b0*/  ULDC.64 UR4, c[0x0][0x308] ;  /* 0x0000c20000047ab9 */ /* 0x000fc80000000a00 */
[----:B------:R-:W-:-:S03]  /*295c0*/  IADD3 R3, R3, R8, RZ ;  /* 0x0000000803037210 */ /* 0x000fc60007ffe0ff */
[----:B------:R-:W-:Y:S01]  /*295d0*/  IMAD.WIDE.U32 R2, R26, UR4, R2 ;  /* 0x000000041a027c25 */ /* 0x000fe2000f8e0002 */
[----:B------:R-:W-:-:S03]  /*295e0*/  UMOV UR4, 0xffffffff ;  /* 0xffffffff00047882 */ /* 0x000fc60000000000 */
[----:B------:R-:W-:Y:S01]  /*295f0*/  IMAD R6, R26, UR5, R3 ;  /* 0x000000051a067c24 */ /* 0x000fe2000f8e0203 */
[C---:B------:R-:W-:Y:S02]  /*29600*/  LEA R0, P0, R2.reuse, UR6, 0x1 ;  /* 0x0000000602007c11 */ /* 0x040fe4000f8008ff */
[----:B-1----:R-:W-:Y:S02]  /*29610*/  LOP3.LUT R9, R9, 0x7f, RZ, 0xc0, !PT ;  /* 0x0000007f09097812 */ /* 0x002fe400078ec0ff */
[----:B------:R-:W-:Y:S02]  /*29620*/  LEA.HI.X R6, R2, UR7, R6, 0x1, P0 ;  /* 0x0000000702067c11 */ /* 0x000fe400080f0c06 */
[----:B------:R-:W-:Y:S01]  /*29630*/  SHF.R.U32.HI R9, RZ, 0x3, R9 ;  /* 0x00000003ff097819 */ /* 0x000fe20000011609 */
[----:B--2---:R-:W-:Y:S02]  /*29640*/  IMAD R5, R7, -0x40, R10 ;  /* 0xffffffc007057824 */ /* 0x004fe400078e020a */
[----:B------:R-:W-:-:S02]  /*29650*/  IMAD R7, R22, 0x4000, R33 ;  /* 0x0000400016077824 */ /* 0x000fc400078e0221 */
        /* <DEDUP_REMOVED lines=19> */
[----:B0-----:R-:W-:-:S04]  /*29790*/  @P0 LEA R2, P1, R36, R2, 0x1 ;  /* 0x0000000224020211 */ /* 0x001fc800078208ff */
[----:B------:R-:W-:Y:S02]  /*297a0*/  @P0 IADD3.X R3, RZ, R8, RZ, P1, !PT ;  /* 0x00000008ff030210 */ /* 0x000fe40000ffe4ff */
        /* <DEDUP_REMOVED lines=16> */
.L_x_2097:
[----:B------:R-:W-:-:S13]  /*298b0*/  ISETP.GE.AND P0, PT, R5, 0x31, PT ;  /* 0x000000310500780c */ /* 0x000fda0003f06270 */
[----:B0-----:R-:W-:Y:S02]  /*298c0*/  @P0 LEA R2, P1, R36, R0, 0x1 ;  /* 0x0000000024020211 */ /* 0x001fe400078208ff */
[----:B------:R-:W-:-:S03]  /*298d0*/  @P0 LEA R7, R7, R17, 0x1 ;  /* 0x0000001107070211 */ /* 0x000fc600078e08ff */
        /* <DEDUP_REMOVED lines=10> */
.L_x_1938:
        /* <DEDUP_REMOVED lines=10> */
.L_x_1939:
[----:B------:R1:W-:Y:S02]  /*29a20*/  SYNCS.ARRIVE.TRANS64.A1T0 RZ, [R4+URZ+0x30830], RZ ;  /* 0x030830ff04ff79a7 */ /* 0x0003e4000810003f */
[----:B------:R-:W-:Y:S05]  /*29a30*/  WARPSYNC.ALL ;  /* 0x0000000000007948 */ /* 0x000fea0003800000 */
[----:B------:R-:W-:Y:S01]  /*29a40*/  ULDC.64 UR4, c[0x0][0xa00] ;  /* 0x0002800000047ab9 */ /* 0x000fe20000000a00 */
[----:B0-----:R-:W-:Y:S01]  /*29a50*/  VIADD R2, R17, 0x10400 ;  /* 0x0001040011027836 */ /* 0x001fe20000000000 */
[----:B------:R-:W-:Y:S01]  /*29a60*/  BAR.SYNC.DEFER_BLOCKING 0x8, 0x180 ;  /* 0x0206000000007b1d */ /* 0x000fe20000010000 */
[----:B------:R-:W-:Y:S02]  /*29a70*/  ISETP.NE.U32.AND P0, PT, RZ, UR4, PT ;  /* 0x00000004ff007c0c */ /* 0x000fe4000bf05070 */
[----:B------:R-:W-:-:S02]  /*29a80*/  SHF.R.S32.HI R0, RZ, 0x1f, R27 ;  /* 0x0000001fff007819 */ /* 0x000fc4000001141b */
[----:B------:R-:W-:Y:S01]  /*29a90*/  ISETP.NE.AND.EX P0, PT, RZ, UR5, PT, P0 ;  /* 0x00000005ff007c0c */ /* 0x000fe2000bf05300 */
[----:B------:R-:W-:Y:S01]  /*29aa0*/  ULDC.64 UR4, c[0x0][0x298] ;  /* 0x0000a60000047ab9 */ /* 0x000fe20000000a00 */
[----:B------:R-:W-:Y:S01]  /*29ab0*/  LOP3.LUT P1, RZ, R2, 0x3ff, RZ, 0xc0, !PT ;  /* 0x000003ff02ff7812 */ /* 0x000fe2000782c0ff */
[----:B------:R-:W-:Y:S01]  /*29ac0*/  BSSY B6, `(.L_x_1940) ;  /* 0x000001c000067945 */ /* 0x000fe20003800000 */
[----:B------:R-:W-:Y:S02]  /*29ad0*/  SEL R0, R0, RZ, !P0 ;  /* 0x000000ff00007207 */ /* 0x000fe40004000000 */
[----:B------:R-:W-:-:S03]  /*29ae0*/  SEL R2, R27, RZ, !P0 ;  /* 0x000000ff1b027207 */ /* 0x000fc60004000000 */
[----:B------:R0:W-:Y:S04]  /*29af0*/  STL [R1+0x30], R0 ;  /* 0x0000300001007387 */ /* 0x0001e80000100800 */
[----:B------:R2:W-:Y:S01]  /*29b00*/  STL [R1+0x18], R2 ;  /* 0x0000180201007387 */ /* 0x0005e20000100800 */
[----:B0-----:R-:W-:Y:S01]  /*29b10*/  SHF.R.S32.HI R0, RZ, 0x1f, R35 ;  /* 0x0000001fff007819 */ /* 0x001fe20000011423 */
[----:B--2---:R-:W-:-:S04]  /*29b20*/  IMAD.WIDE.U32 R2, R35, UR4, RZ ;  /* 0x0000000423027c25 */ /* 0x004fc8000f8e00ff */
[----:B------:R-:W-:Y:S01]  /*29b30*/  IMAD R0, R0, UR4, RZ ;  /* 0x0000000400007c24 */ /* 0x000fe2000f8e02ff */
[----:B------:R0:W-:Y:S03]  /*29b40*/  STL.64 [R1+0x20], R2 ;  /* 0x0000200201007387 */ /* 0x0001e60000100a00 */
[----:B------:R-:W-:-:S04]  /*29b50*/  IMAD R0, R35, UR5, R0 ;  /* 0x0000000523007c24 */ /* 0x000fc8000f8e0200 */
[----:B------:R-:W-:Y:S01]  /*29b60*/  IMAD.IADD R35, R3, 0x1, R0 ;  /* 0x0000000103237824 */ /* 0x000fe200078e0200 */
[----:B------:R-:W-:Y:S06]  /*29b70*/  @!P1 BRA `(.L_x_1941) ;  /* 0x0000000000409947 */ /* 0x000fec0003800000 */
[----:B0-----:R-:W-:Y:S01]  /*29b80*/  MOV R2, 0x0 ;  /* 0x0000000000027802 */ /* 0x001fe20000000f00 */
[----:B------:R-:W-:Y:S01]  /*29b90*/  ULDC.64 UR4, c[0x4][0xa8] ;  /* 0x01002a0000047ab9 */ /* 0x000fe20000000a00 */
[----:B------:R-:W-:Y:S01]  /*29ba0*/  ULDC.64 UR6, c[0x4][0xb0] ;  /* 0x01002c0000067ab9 */ /* 0x000fe20000000a00 */
[----:B------:R-:W-:Y:S01]  /*29bb0*/  ULDC.64 UR8, c[0x4][0x20] ;  /* 0x0100080000087ab9 */ /* 0x000fe20000000a00 */
[----:B-1----:R-:W-:Y:S01]  /*29bc0*/  IMAD.U32 R4, RZ, RZ, UR4 ;  /* 0x00000004ff047e24 */ /* 0x002fe2000f8e00ff */
[----:B------:R-:W-:Y:S01]  /*29bd0*/  MOV R6, UR6 ;  /* 0x0000000600067c02 */ /* 0x000fe20008000f00 */
        /* <DEDUP_REMOVED lines=10> */
.L_x_1941:
[----:B------:R-:W-:Y:S05]  /*29c80*/  BSYNC B6 ;  /* 0x0000000000067941 */ /* 0x000fea0003800000 */
.L_x_1940:
[----:B------:R-:W2:Y:S01]  /*29c90*/  LDL.LU R20, [R1+0x30] ;  /* 0x0000300001147983 */ /* 0x000ea20000300800 */
[----:B------:R-:W-:Y:S01]  /*29ca0*/  ULDC.64 UR4, c[0x0][0x2d8] ;  /* 0x0000b60000047ab9 */ /* 0x000fe20000000a00 */
[----:B------:R-:W3:Y:S02]  /*29cb0*/  LDC R7, c[0x0][0x448] ;  /* 0x00011200ff077b82 */ /* 0x000ee40000000800 */
[----:B------:R-:W4:Y:S04]  /*29cc0*/  LDL.LU R21, [R1+0x18] ;  /* 0x0000180001157983 */ /* 0x000f280000300800 */
[----:B0-----:R-:W5:Y:S01]  /*29cd0*/  LDL.LU.64 R2, [R1+0x20] ;  /* 0x0000200001027983 */ /* 0x001f620000300a00 */
[C---:B------:R-:W-:Y:S02]  /*29ce0*/  LOP3.LUT R9, R36.reuse, 0x40, RZ, 0xfc, !PT ;  /* 0x0000004024097812 */ /* 0x040fe400078efcff */
[----:B------:R-:W-:-:S02]  /*29cf0*/  LOP3.LUT R8, R36, 0x80, RZ, 0xfc, !PT ;  /* 0x0000008024087812 */ /* 0x000fc400078efcff */
[----:B---3--:R-:W-:-:S13]  /*29d00*/  ISETP.NE.AND P0, PT, R7, 0x1, PT ;  /* 0x000000010700780c */ /* 0x008fda0003f05270 */
[----:B------:R-:W0:Y:S01]  /*29d10*/  @P0 LDC R6, c[0x0][0x44c] ;  /* 0x00011300ff060b82 */ /* 0x000e220000000800 */
[----:B-----5:R-:W-:Y:S02]  /*29d20*/  IMAD.MOV.U32 R3, RZ, RZ, R35 ;  /* 0x000000ffff037224 */ /* 0x020fe400078e0023 */
[----:B------:R-:W-:-:S04]  /*29d30*/  IMAD.WIDE.U32 R2, R26, UR4, R2 ;  /* 0x000000041a027c25 */ /* 0x000fc8000f8e0002 */
[----:B------:R-:W-:Y:S01]  /*29d40*/  IMAD R3, R26, UR5, R3 ;  /* 0x000000051a037c24 */ /* 0x000fe2000f8e0203 */
[----:B------:R-:W-:Y:S02]  /*29d50*/  ULDC.64 UR4, c[0x0][0x2e0] ;  /* 0x0000b80000047ab9 */ /* 0x000fe40000000a00 */
[----:B--2---:R-:W-:Y:S02]  /*29d60*/  IMAD R0, R20, UR4, RZ ;  /* 0x0000000414007c24 */ /* 0x004fe4000f8e02ff */
[----:B------:R-:W2:Y:S01]  /*29d70*/  S2R R20, SR_TID.X ;  /* 0x0000000000147919 */ /* 0x000ea20000002100 */
[----:B----4-:R-:W-:-:S04]  /*29d80*/  IMAD.WIDE.U32 R2, R21, UR4, R2 ;  /* 0x0000000415027c25 */ /* 0x010fc8000f8e0002 */
[----:B------:R-:W-:Y:S01]  /*29d90*/  IMAD R0, R21, UR5, R0 ;  /* 0x0000000515007c24 */ /* 0x000fe2000f8e0200 */
[----:B------:R-:W-:-:S03]  /*29da0*/  ULDC.64 UR4, c[0x0][0x2d0] ;  /* 0x0000b40000047ab9 */ /* 0x000fc60000000a00 */
[----:B------:R-:W-:Y:S02]  /*29db0*/  IMAD.IADD R3, R3, 0x1, R0 ;  /* 0x0000000103037824 */ /* 0x000fe400078e0200 */
[----:B------:R-:W3:Y:S01]  /*29dc0*/  @P0 LDC R0, c[0x0][0x450] ;  /* 0x00011400ff000b82 */ /* 0x000ee20000000800 */
[----:B--2---:R-:W-:-:S04]  /*29dd0*/  LOP3.LUT R20, R20, 0x7f, RZ, 0xc0, !PT ;  /* 0x0000007f14147812 */ /* 0x004fc800078ec0ff */
[----:B------:R-:W-:Y:S02]  /*29de0*/  SHF.R.U32.HI R21, RZ, 0x3, R20 ;  /* 0x00000003ff157819 */ /* 0x000fe40000011614 */
[----:B------:R-:W2:Y:S02]  /*29df0*/  S2R R20, SR_TID.X ;  /* 0x0000000000147919 */ /* 0x000ea40000002100 */
[----:B--2---:R-:W-:-:S05]  /*29e00*/  IMAD.SHL.U32 R20, R20, 0x10, RZ ;  /* 0x0000001014147824 */ /* 0x004fca00078e00ff */
[----:B------:R-:W-:-:S04]  /*29e10*/  LOP3.LUT R20, R21, 0x70, R20, 0xf8, !PT ;  /* 0x0000007015147812 */ /* 0x000fc800078ef814 */
[----:B------:R-:W-:Y:S02]  /*29e20*/  IADD3 R5, R20, R25, RZ ;  /* 0x0000001914057210 */ /* 0x000fe40007ffe0ff */
[----:B------:R-:W2:Y:S03]  /*29e30*/  S2R R20, SR_TID.X ;  /* 0x0000000000147919 */ /* 0x000ea60000002100 */
[----:B0-----:R-:W-:-:S04]  /*29e40*/  @P0 IMAD.HI.U32 R6, R5, R6, RZ ;  /* 0x0000000605060227 */ /* 0x001fc800078e00ff */
[----:B-1----:R-:W-:Y:S01]  /*29e50*/  IMAD.MOV.U32 R4, RZ, RZ, R5 ;  /* 0x000000ffff047224 */ /* 0x002fe200078e0005 */
[----:B---3--:R-:W-:-:S05]  /*29e60*/  @P0 SHF.R.U32.HI R4, RZ, R0, R6 ;  /* 0x00000000ff040219 */ /* 0x008fca0000011606 */
[----:B------:R-:W-:Y:S02]  /*29e70*/  IMAD.MOV R0, RZ, RZ, -R4 ;  /* 0x000000ffff007224 */ /* 0x000fe400078e0a04 */
[----:B------:R-:W-:-:S04]  /*29e80*/  IMAD.WIDE.U32 R2, R4, UR4, R2 ;  /* 0x0000000404027c25 */ /* 0x000fc8000f8e0002 */
[----:B------:R-:W-:Y:S01]  /*29e90*/  IMAD R0, R7, R0, R5 ;  /* 0x0000000007007224 */ /* 0x000fe200078e0205 */
[----:B------:R-:W-:-:S05]  /*29ea0*/  SHF.R.S32.HI R5, RZ, 0x1f, R4 ;  /* 0x0000001fff057819 */ /* 0x000fca0000011404 */
[----:B------:R-:W-:-:S04]  /*29eb0*/  IMAD R5, R5, UR4, RZ ;  /* 0x0000000405057c24 */ /* 0x000fc8000f8e02ff */
[----:B------:R-:W-:Y:S01]  /*29ec0*/  IMAD R5, R4, UR5, R5 ;  /* 0x0000000504057c24 */ /* 0x000fe2000f8e0205 */
[----:B------:R-:W-:Y:S01]  /*29ed0*/  SHF.R.S32.HI R4, RZ, 0x1f, R0 ;  /* 0x0000001fff047819 */ /* 0x000fe20000011400 */
[----:B------:R-:W-:Y:S01]  /*29ee0*/  ULDC.64 UR4, c[0x0][0x2c8] ;  /* 0x0000b20000047ab9 */ /* 0x000fe20000000a00 */
[----:B--2---:R-:W-:Y:S01]  /*29ef0*/  LOP3.LUT R20, R20, 0x7f, RZ, 0xc0, !PT ;  /* 0x0000007f14147812 */ /* 0x004fe200078ec0ff */
[----:B------:R-:W-:Y:S02]  /*29f00*/  IMAD.IADD R3, R3, 0x1, R5 ;  /* 0x0000000103037824 */ /* 0x000fe400078e0205 */
[----:B------:R-:W-:Y:S02]  /*29f10*/  IMAD R4, R4, UR4, RZ ;  /* 0x0000000404047c24 */ /* 0x000fe4000f8e02ff */
[----:B------:R-:W-:-:S04]  /*29f20*/  IMAD.WIDE.U32 R2, R0, UR4, R2 ;  /* 0x0000000400027c25 */ /* 0x000fc8000f8e0002 */
[----:B------:R-:W-:Y:S01]  /*29f30*/  IMAD R5, R0, UR5, R4 ;  /* 0x0000000500057c24 */ /* 0x000fe2000f8e0204 */
[----:B------:R-:W-:Y:S02]  /*29f40*/  ULDC.64 UR4, c[0x0][0x280] ;  /* 0x0000a00000047ab9 */ /* 0x000fe40000000a00 */
[----:B------:R-:W-:Y:S01]  /*29f50*/  LEA R4, P0, R2, UR4, 0x1 ;  /* 0x0000000402047c11 */ /* 0x000fe2000f8008ff */
[----:B------:R-:W-:Y:S01]  /*29f60*/  IMAD.IADD R0, R3, 0x1, R5 ;  /* 0x0000000103007824 */ /* 0x000fe200078e0205 */
[----:B------:R-:W-:Y:S02]  /*29f70*/  ULDC UR4, c[0x0][0x2b8] ;  /* 0x0000ae0000047ab9 */ /* 0x000fe40000000800 */
[----:B------:R-:W-:Y:S02]  /*29f80*/  ISETP.GE.AND P4, PT, R36, UR4, PT ;  /* 0x0000000424007c0c */ /* 0x000fe4000bf86270 */
[----:B------:R-:W-:Y:S01]  /*29f90*/  LEA.HI.X R0, R2, UR5, R0, 0x1, P0 ;  /* 0x0000000502007c11 */ /* 0x000fe200080f0c00 */
[----:B------:R-:W-:Y:S01]  /*29fa0*/  UMOV UR5, 0xffffffff ;  /* 0xffffffff00057882 */ /* 0x000fe20000000000 */
[----:B------:R-:W-:-:S02]  /*29fb0*/  ISETP.GE.AND P3, PT, R9, UR4, PT ;  /* 0x0000000409007c0c */ /* 0x000fc4000bf66270 */
[----:B------:R-:W-:Y:S02]  /*29fc0*/  ISETP.GE.AND P2, PT, R8, UR4, PT ;  /* 0x0000000408007c0c */ /* 0x000fe4000bf46270 */
[----:B------:R-:W-:Y:S02]  /*29fd0*/  ISETP.GE.AND P1, PT, R37, UR4, PT ;  /* 0x0000000425007c0c */ /* 0x000fe4000bf26270 */
[----:B------:R-:W-:Y:S01]  /*29fe0*/  SHF.R.U32.HI R8, RZ, 0x3, R20 ;  /* 0x00000003ff087819 */ /* 0x000fe20000011614 */
[----:B------:R-:W-:Y:S10]  /*29ff0*/  BRA.DIV UR5, `(.L_x_1942) ;  /* 0x0000005605907947 */ /* 0x000ff4000b800000 */
[----:B------:R-:W0:Y:S01]  /*2a000*/  SHFL.IDX PT, R3, R4, RZ, 0x181f ;  /* 0x00181fff04037589 */ /* 0x000e2200000e0000 */
[----:B------:R-:W-:Y:S01]  /*2a010*/  IMAD R5, R31, R7, RZ ;  /* 0x000000071f057224 */ /* 0x000fe200078e02ff */
[----:B------:R-:W-:Y:S02]  /*2a020*/  IADD3 R25, R8, R25, RZ ;  /* 0x0000001908197210 */ /* 0x000fe40007ffe0ff */
[----:B------:R-:W1:Y:S02]  /*2a030*/  SHFL.IDX PT, R2, R0, RZ, 0x181f ;  /* 0x00181fff00027589 */ /* 0x000e6400000e0000 */
[----:B------:R-:W-:Y:S02]  /*2a040*/  ISETP.GE.AND P0, PT, R25, R5, PT ;  /* 0x000000051900720c */ /* 0x000fe40003f06270 */
[----:B------:R-:W-:Y:S11]  /*2a050*/  SHFL.IDX PT, R14, R4, 0x7, 0x181f ;  /* 0x00f81f00040e7f89 */ /* 0x000ff600000e0000 */
[----:B0-----:R-:W-:-:S05]  /*2a060*/  @!P0 LEA R6, P5, R36, R3, 0x1 ;  /* 0x0000000324068211 */ /* 0x001fca00078a08ff */
[----:B-1----:R-:W-:Y:S02]  /*2a070*/  @!P0 IMAD.X R3, RZ, RZ, R2, P5 ;  /* 0x000000ffff038224 */ /* 0x002fe400028e0602 */
[----:B------:R-:W-:Y:S02]  /*2a080*/  @!P0 IMAD.MOV.U32 R2, RZ, RZ, R6 ;  /* 0x000000ffff028224 */ /* 0x000fe400078e0006 */
[----:B------:R-:W-:-:S03]  /*2a090*/  VIADD R6, R25, 0x10 ;  /* 0x0000001019067836 */ /* 0x000fc60000000000 */
        /* <DEDUP_REMOVED lines=33> */
[----:B------:R-:W-:Y:S01]  /*2a2b0*/  @!P0 IMAD.MOV.U32 R2, RZ, RZ, R6 ;  /* 0x000000ffff028224 */ /* 0x000fe200078e0006 */
[----:B------:R-:W-:Y:S01]  /*2a2c0*/  IADD3 R6, R25, 0x40, RZ ;  /* 0x0000004019067810 */ /* 0x000fe20007ffe0ff */
        /* <DEDUP_REMOVED lines=34> */
[----:B------:R-:W-:Y:S02]  /*2a4f0*/  @!P0 MOV R2, R6 ;  /* 0x0000000600028202 */ /* 0x000fe40000000f00 */
[----:B------:R0:W1:Y:S01]  /*2a500*/  SHFL.IDX PT, R6, R0, 0x7, 0x181f ;  /* 0x00f81f0000067f89 */ /* 0x00006200000e0000 */
[----:B------:R-:W-:-:S05]  /*2a510*/  @!P0 IMAD.MOV.U32 R3, RZ, RZ, R7 ;  /* 0x000000ffff038224 */ /* 0x000fca00078e0007 */
[----:B------:R0:W-:Y:S04]  /*2a520*/  @!P0 LDGSTS.E.BYPASS.LTC128B.128 [R34+0x13400], desc[UR60][R2.64], !P4 ;  /* 0x1340000002228fae */ /* 0x0001e8000e101d7c */
[----:B------:R0:W-:Y:S04]  /*2a530*/  @!P0 LDGSTS.E.BYPASS.LTC128B.128 [R34+0x17400], desc[UR60][R2.64+0x80], !P3 ;  /* 0x1740008002228fae */ /* 0x0001e8000d901d7c */
[----:B------:R0:W-:Y:S04]  /*2a540*/  @!P0 LDGSTS.E.BYPASS.LTC128B.128 [R34+0x1b400], desc[UR60][R2.64+0x100], !P2 ;  /* 0x1b40010002228fae */ /* 0x0001e8000d101d7c */
[----:B------:R0:W-:Y:S02]  /*2a550*/  @!P0 LDGSTS.E.BYPASS.LTC128B.128 [R34+0x1f400], desc[UR60][R2.64+0x180], !P1 ;  /* 0x1f40018002228fae */ /* 0x0001e4000c901d7c */
.L_x_2114:
[----:B0-----:R-:W-:Y:S01]  /*2a560*/  VIADD R0, R25, 0x70 ;  /* 0x0000007019007836 */ /* 0x001fe20000000000 */
[----:B------:R-:W-:Y:S04]  /*2a570*/  BSSY B0, `(.L_x_1943) ;  /* 0x000000c000007945 */ /* 0x000fe80003800000 */
[----:B------:R-:W-:-:S13]  /*2a580*/  ISETP.GE.AND P0, PT, R0, R5, PT ;  /* 0x000000050000720c */ /* 0x000fda0003f06270 */
[----:B------:R-:W-:Y:S05]  /*2a590*/  @P0 BRA `(.L_x_1944) ;  /* 0x0000000000240947 */ /* 0x000fea0003800000 */
[----:B------:R-:W-:-:S05]  /*2a5a0*/  LEA R2, P0, R36, R14, 0x1 ;  /* 0x0000000e24027211 */ /* 0x000fca00078008ff */
        /* <DEDUP_REMOVED lines=8> */
.L_x_1944:
[----:B------:R-:W-:Y:S05]  /*2a630*/  BSYNC B0 ;  /* 0x0000000000007941 */ /* 0x000fea0003800000 */
.L_x_1943:
[----:B------:R-:W-:Y:S01]  /*2a640*/  NOP ;  /* 0x0000000000007918 */ /* 0x000fe20000000000 */
[----:B------:R-:W-:-:S13]  /*2a650*/  PLOP3.LUT P0, PT, PT, PT, PT, 0x80, 0x0 ;  /* 0x000000000000781c */ /* 0x000fda0003f0f070 */
.L_x_1945:
        /* <DEDUP_REMOVED lines=8> */
[----:B--2---:R-:W-:Y:S02]  /*2a6e0*/  VIADD R3, R3, 0x1 ;  /* 0x0000000103037836 */ /* 0x004fe40000000000 */
[----:B---3--:R-:W-:-:S03]  /*2a6f0*/  VIADD R7, R2, 0xfffffffe ;  /* 0xfffffffe02077836 */ /* 0x008fc60000000000 */
[----:B------:R0:W-:Y:S01]  /*2a700*/  STL [R1+0x2c], R3 ;  /* 0x00002c0301007387 */ /* 0x0001e20000100800 */
[----:B------:R-:W-:-:S04]  /*2a710*/  LEA.HI R0, R3, R3, RZ, 0x1 ;  /* 0x0000000303007211 */ /* 0x000fc800078f08ff */
[----:B------:R-:W-:-:S04]  /*2a720*/  LOP3.LUT R0, R0, 0xfffffffe, RZ, 0xc0, !PT ;  /* 0xfffffffe00007812 */ /* 0x000fc800078ec0ff */
[----:B------:R-:W-:-:S04]  /*2a730*/  IADD3 R0, R3, -R0, RZ ;  /* 0x8000000003007210 */ /* 0x000fc80007ffe0ff */
[----:B------:R-:W-:Y:S01]  /*2a740*/  SHF.L.U32 R0, R0, 0x1f, RZ ;  /* 0x0000001f00007819 */ /* 0x000fe200000006ff */
[----:B------:R-:W-:Y:S01]  /*2a750*/  NOP ;  /* 0x0000000000007918 */ /* 0x000fe20000000000 */
[----:B------:R0:W-:Y:S01]  /*2a760*/  SYNCS.ARRIVE.TRANS64.A1T0 RZ, [R17+URZ+0x30800], RZ ;  /* 0x030800ff11ff79a7 */ /* 0x0001e2000810003f */
[----:B------:R-:W-:Y:S01]  /*2a770*/  BSSY B0, `(.L_x_1946) ;  /* 0x0000003000007945 */ /* 0x000fe20003800000 */
[----:B------:R-:W2:Y:S03]  /*2a780*/  SYNCS.PHASECHK.TRANS64.TRYWAIT P0, [R17+URZ+0x30820], R0 ;  /* 0x03082000110075a7 */ /* 0x000ea6000800017f */
[----:B0-2---:R-:W-:Y:S05]  /*2a790*/  @!P0 BRA `(.L_x_1947) ;  /* 0x00000058007c8947 */ /* 0x005fea0003800000 */
.L_x_2115:
[----:B------:R-:W-:Y:S05]  /*2a7a0*/  BSYNC B0 ;  /* 0x0000000000007941 */ /* 0x000fea0003800000 */
.L_x_1946:
        /* <DEDUP_REMOVED lines=8> */
[----:B------:R-:W-:Y:S01]  /*2a830*/  ISETP.GE.AND P4, PT, R36, UR4, PT ;  /* 0x0000000424007c0c */ /* 0x000fe2000bf86270 */
[----:B------:R-:W-:Y:S01]  /*2a840*/  IMAD.MOV.U32 R10, RZ, RZ, R29 ;  /* 0x000000ffff0a7224 */ /* 0x000fe200078e001d */
[----:B------:R-:W-:Y:S01]  /*2a850*/  ISETP.GE.AND P3, PT, R3, UR4, PT ;  /* 0x0000000403007c0c */ /* 0x000fe2000bf66270 */
[----:B------:R-:W-:Y:S01]  /*2a860*/  IMAD.MOV.U32 R31, RZ, RZ, R23 ;  /* 0x000000ffff1f7224 */ /* 0x000fe200078e0017 */
[----:B------:R-:W-:Y:S02]  /*2a870*/  ISETP.GE.AND P2, PT, R2, UR4, PT ;  /* 0x0000000402007c0c */ /* 0x000fe4000bf46270 */
[----:B------:R-:W-:-:S13]  /*2a880*/  ISETP.GE.AND P1, PT, R37, UR4, PT ;  /* 0x0000000425007c0c */ /* 0x000fda000bf26270 */
.L_x_1962:
[----:B0-----:R-:W2:Y:S01]  /*2a890*/  LDL R0, [R1+0x10] ;  /* 0x0000100001007983 */ /* 0x001ea20000100800 */
[----:B------:R-:W0:Y:S03]  /*2a8a0*/  LDC R12, c[0x0][0x430] ;  /* 0x00010c00ff0c7b82 */ /* 0x000e260000000800 */
[----:B------:R-:W3:Y:S01]  /*2a8b0*/  LDL R8, [R1+0x14] ;  /* 0x0000140001087983 */ /* 0x000ee20000100800 */
[----:B------:R-:W1:Y:S01]  /*2a8c0*/  S2R R2, SR_TID.X ;  /* 0x0000000000027919 */ /* 0x000e620000002100 */
[----:B------:R-:W4:Y:S01]  /*2a8d0*/  S2R R4, SR_TID.X ;  /* 0x0000000000047919 */ /* 0x000f220000002100 */
[----:B0-----:R-:W-:-:S13]  /*2a8e0*/  ISETP.NE.AND P0, PT, R12, 0x1, PT ;  /* 0x000000010c00780c */ /* 0x001fda0003f05270 */
[----:B------:R-:W0:Y:S01]  /*2a8f0*/  @P0 LDC R3, c[0x0][0x434] ;  /* 0x00010d00ff030b82 */ /* 0x000e220000000800 */
[----:B-1----:R-:W-:-:S04]  /*2a900*/  LOP3.LUT R2, R2, 0x7f, RZ, 0xc0, !PT ;  /* 0x0000007f02027812 */ /* 0x002fc800078ec0ff */
[----:B------:R-:W-:Y:S02]  /*2a910*/  SHF.R.U32.HI R2, RZ, 0x3, R2 ;  /* 0x00000003ff027819 */ /* 0x000fe40000011602 */
[----:B----4-:R-:W-:-:S04]  /*2a920*/  SHF.L.U32 R4, R4, 0x4, RZ ;  /* 0x0000000404047819 */ /* 0x010fc800000006ff */
[----:B------:R-:W-:Y:S02]  /*2a930*/  LOP3.LUT R4, R2, 0x70, R4, 0xf8, !PT ;  /* 0x0000007002047812 */ /* 0x000fe400078ef804 */
[----:B------:R-:W1:Y:S02]  /*2a940*/  @P0 LDC R2, c[0x0][0x438] ;  /* 0x00010e00ff020b82 */ /* 0x000e640000000800 */
[----:B------:R-:W-:Y:S01]  /*2a950*/  ISETP.GT.U32.AND P6, PT, R4, 0x3f, PT ;  /* 0x0000003f0400780c */ /* 0x000fe20003fc4070 */
[----:B--2---:R-:W-:-:S04]  /*2a960*/  IMAD R0, R7, 0x40, R0 ;  /* 0x0000004007007824 */ /* 0x004fc800078e0200 */
[----:B------:R-:W-:-:S08]  /*2a970*/  IMAD.IADD R0, R4, 0x1, R0 ;  /* 0x0000000104007824 */ /* 0x000fd000078e0200 */
[----:B------:R-:W2:Y:S01]  /*2a980*/  @!P6 LDC.64 R4, c[0x0][0x428] ;  /* 0x00010a00ff04eb82 */ /* 0x000ea20000000a00 */
        /* <DEDUP_REMOVED lines=8> */
[----:B------:R-:W-:-:S05]  /*2aa10*/  @!P6 IMAD R5, R32, R5, R4 ;  /* 0x000000052005e224 */ /* 0x000fca00078e0204 */
[----:B------:R-:W-:Y:S01]  /*2aa20*/  @!P6 IADD3 R3, R5, R3, RZ ;  /* 0x000000030503e210 */ /* 0x000fe20007ffe0ff */
[----:B------:R-:W-:-:S04]  /*2aa30*/  IMAD.MOV R5, RZ, RZ, -R11 ;  /* 0x000000ffff057224 */ /* 0x000fc800078e0a0b */
[----:B------:R-:W-:Y:S02]  /*2aa40*/  IMAD R5, R12, R5, R0 ;  /* 0x000000050c057224 */ /* 0x000fe400078e0200 */
[----:B------:R-:W-:Y:S01]  /*2aa50*/  IMAD.MOV.U32 R0, RZ, RZ, RZ ;  /* 0x000000ffff007224 */ /* 0x000fe200078e00ff */
[----:B0-----:R-:W-:-:S04]  /*2aa60*/  @!P6 LEA R8, P0, R2, R8, 0x2 ;  /* 0x000000080208e211 */ /* 0x001fc800078010ff */
[----:B------:R-:W-:-:S05]  /*2aa70*/  @!P6 LEA.HI.X R9, R2, R9, R3, 0x2, P0 ;  /* 0x000000090209e211 */ /* 0x000fca00000f1403 */
[----:B------:R0:W5:Y:S01]  /*2aa80*/  @!P6 LDG.E R0, desc[UR60][R8.64] ;  /* 0x0000003c0800e981 */ /* 0x000162000c1e1900 */
[----:B------:R-:W-:Y:S01]  /*2aa90*/  LOP3.LUT P5, RZ, R16, 0x20, RZ, 0xc0, !PT ;  /* 0x0000002010ff7812 */ /* 0x000fe200078ac0ff */
[----:B------:R-:W-:-:S05]  /*2aaa0*/  VIADD R22, R6, 0x1 ;  /* 0x0000000106167836 */ /* 0x000fca0000000000 */
[C---:B------:R-:W-:Y:S01]  /*2aab0*/  ISETP.NE.AND P0, PT, R22.reuse, 0x2, PT ;  /* 0x000000021600780c */ /* 0x040fe20003f05270 */
[----:B------:R-:W-:Y:S05]  /*2aac0*/  YIELD ;  /* 0x0000000000007946 */ /* 0x000fea0003800000 */
[----:B------:R-:W-:Y:S01]  /*2aad0*/  SEL R29, RZ, 0x1, P0 ;  /* 0x00000001ff1d7807 */ /* 0x000fe20000000000 */
[----:B------:R-:W-:Y:S01]  /*2aae0*/  IMAD.MOV.U32 R23, RZ, RZ, R7 ;  /* 0x000000ffff177224 */ /* 0x000fe200078e0007 */
[----:B------:R-:W-:Y:S02]  /*2aaf0*/  SEL R22, R22, RZ, P0 ;  /* 0x000000ff16167207 */ /* 0x000fe40000000000 */
[----:B------:R-:W-:Y:S01]  /*2ab00*/  LOP3.LUT R29, R10, R29, RZ, 0x3c, !PT ;  /* 0x0000001d0a1d7212 */ /* 0x000fe200078e3cff */
[----:B0-----:R-:W-:Y:S06]  /*2ab10*/  @!P5 BRA `(.L_x_1950) ;  /* 0x000000000004d947 */ /* 0x001fec0003800000 */
[----:B------:R-:W-:Y:S01]  /*2ab20*/  BPT.TRAP 0x1 ;  /* 0x000000040000795c */ /* 0x000fe20000300000 */
.L_x_1950:
[----:B------:R-:W-:Y:S01]  /*2ab30*/  LEA R7, R22, R17, 0x3 ;  /* 0x0000001116077211 */ /* 0x000fe200078e18ff */
[----:B------:R-:W-:Y:S01]  /*2ab40*/  BSSY B1, `(.L_x_1951) ;  /* 0x0000004000017945 */ /* 0x000fe20003800000 */
[----:B------:R-:W-:-:S04]  /*2ab50*/  SHF.L.U32 R2, R29, 0x1f, RZ ;  /* 0x0000001f1d027819 */ /* 0x000fc800000006ff */
[----:B------:R-:W0:Y:S02]  /*2ab60*/  SYNCS.PHASECHK.TRANS64.TRYWAIT P0, [R7+URZ+0x30840], R2 ;  /* 0x03084002070075a7 */ /* 0x000e24000800017f */
[----:B0-----:R-:W-:Y:S05]  /*2ab70*/  @!P0 BRA `(.L_x_1952) ;  /* 0x0000005400988947 */ /* 0x001fea0003800000 */
.L_x_2116:
[----:B------:R-:W-:Y:S05]  /*2ab80*/  BSYNC B1 ;  /* 0x0000000000017941 */ /* 0x000fea0003800000 */
.L_x_1951:
[----:B------:R-:W-:Y:S01]  /*2ab90*/  SHF.R.S32.HI R20, RZ, 0x1f, R5 ;  /* 0x0000001fff147819 */ /* 0x000fe20000011405 */
[----:B------:R-:W-:Y:S01]  /*2aba0*/  ULDC.64 UR4, c[0x0][0x300] ;  /* 0x0000c00000047ab9 */ /* 0x000fe20000000a00 */
[----:B-----5:R-:W-:Y:S01]  /*2abb0*/  SHF.R.S32.HI R25, RZ, 0x1f, R0 ;  /* 0x0000001fff197819 */ /* 0x020fe20000011400 */
[C---:B0-----:R-:W-:Y:S01]  /*2abc0*/  IMAD.WIDE.U32 R2, R5.reuse, UR4, RZ ;  /* 0x0000000405027c25 */ /* 0x041fe2000f8e00ff */
        /* <DEDUP_REMOVED lines=21> */
[----:B------:R-:W1:Y:S01]  /*2ad20*/  SHFL.IDX PT, R3, R21, RZ, 0x181f ;  /* 0x00181fff15037589 */ /* 0x000e6200000e0000 */
        /* <DEDUP_REMOVED lines=8> */
[----:B0-----:R-:W-:-:S04]  /*2adb0*/  IADD3 R2, P0, R2, R4, RZ ;  /* 0x0000000402027210 */ /* 0x001fc80007f1e0ff */
[----:B-1----:R-:W-:-:S05]  /*2adc0*/  IADD3.X R3, RZ, R3, RZ, P0, !PT ;  /* 0x00000003ff037210 */ /* 0x002fca00007fe4ff */
        /* <DEDUP_REMOVED lines=23> */
.L_x_2126:
        /* <DEDUP_REMOVED lines=17> */
.L_x_1954:
        /* <DEDUP_REMOVED lines=10> */
.L_x_1955:
[----:B------:R2:W-:Y:S01]  /*2b0f0*/  SYNCS.ARRIVE.TRANS64.A1T0 RZ, [R7+URZ+0x30830], RZ ;  /* 0x030830ff07ff79a7 */ /* 0x0005e2000810003f */
[----:B------:R-:W-:Y:S05]  /*2b100*/  @!P6 BRA `(.L_x_1956) ;  /* 0x000000000004e947 */ /* 0x000fea0003800000 */
[----:B------:R-:W-:Y:S01]  /*2b110*/  BPT.TRAP 0x1 ;  /* 0x000000040000795c */ /* 0x000fe20000300000 */
.L_x_1956:
[----:B-1----:R-:W-:Y:S01]  /*2b120*/  SHF.L.U32 R2, R10, 0x1f, RZ ;  /* 0x0000001f0a027819 */ /* 0x002fe200000006ff */
[----:B------:R-:W-:Y:S01]  /*2b130*/  BSSY B1, `(.L_x_1957) ;  /* 0x0000004000017945 */ /* 0x000fe20003800000 */
[----:B--2---:R-:W-:-:S04]  /*2b140*/  LEA R7, R6, R17, 0x3 ;  /* 0x0000001106077211 */ /* 0x004fc800078e18ff */
[----:B------:R-:W1:Y:S02]  /*2b150*/  SYNCS.PHASECHK.TRANS64.TRYWAIT P0, [R7+URZ+0x30860], R2 ;  /* 0x03086002070075a7 */ /* 0x000e64000800017f */
[----:B-1----:R-:W-:Y:S05]  /*2b160*/  @!P0 BRA `(.L_x_1958) ;  /* 0x0000005400a48947 */ /* 0x002fea0003800000 */
.L_x_2127:
[----:B------:R-:W-:Y:S05]  /*2b170*/  BSYNC B1 ;  /* 0x0000000000017941 */ /* 0x000fea0003800000 */
.L_x_1957:
[----:B0-----:R-:W2:Y:S01]  /*2b180*/  LDL R8, [R1+0x8] ;  /* 0x0000080001087983 */ /* 0x001ea20000100800 */
        /* <DEDUP_REMOVED lines=48> */
.L_x_2137:
[----:B-1----:R-:W-:Y:S01]  /*2b490*/  IADD3 R2, P0, R2, R4, RZ ;  /* 0x0000000402027210 */ /* 0x002fe20007f1e0ff */
        /* <DEDUP_REMOVED lines=27> */
[----:B0-----:R-:W-:-:S04]  /*2b650*/  LEA R18, P0, R2, UR6, 0x1 ;  /* 0x0000000602127c11 */ /* 0x001fc8000f8008ff */
[----:B------:R-:W-:Y:S02]  /*2b660*/  LEA.HI.X R19, R2, UR7, R3, 0x1, P0 ;  /* 0x0000000702137c11 */ /* 0x000fe400080f0c03 */
[----:B------:R-:W-:-:S13]  /*2b670*/  PLOP3.LUT P0, PT, PT, PT, PT, 0x80, 0x0 ;  /* 0x000000000000781c */ /* 0x000fda0003f0f070 */
.L_x_1960:
        /* <DEDUP_REMOVED lines=10> */
.L_x_1961:
[----:B------:R-:W2:Y:S01]  /*2b720*/  LDL R0, [R1+0xc] ;  /* 0x00000c0001007983 */ /* 0x000ea20000100800 */
[----:B------:R0:W-:Y:S01]  /*2b730*/  SYNCS.ARRIVE.TRANS64.A1T0 RZ, [R7+URZ+0x30850], RZ ;  /* 0x030850ff07ff79a7 */ /* 0x0001e2000810003f */
[----:B------:R-:W-:Y:S02]  /*2b740*/  IMAD.MOV.U32 R6, RZ, RZ, R22 ;  /* 0x000000ffff067224 */ /* 0x000fe400078e0016 */
[----:B------:R-:W-:Y:S02]  /*2b750*/  IMAD.MOV.U32 R10, RZ, RZ, R29 ;  /* 0x000000ffff0a7224 */ /* 0x000fe400078e001d */
[----:B------:R-:W-:Y:S01]  /*2b760*/  IMAD.MOV.U32 R31, RZ, RZ, R23 ;  /* 0x000000ffff1f7224 */ /* 0x000fe200078e0017 */
[C---:B0-----:R-:W-:Y:S02]  /*2b770*/  IADD3 R7, R23.reuse, -0x1, RZ ;  /* 0xffffffff17077810 */ /* 0x041fe40007ffe0ff */
[----:B--2---:R-:W-:-:S13]  /*2b780*/  ISETP.GT.AND P0, PT, R23, R0, PT ;  /* 0x000000001700720c */ /* 0x004fda0003f04270 */
[----:B------:R-:W-:Y:S05]  /*2b790*/  @P0 BRA `(.L_x_1962) ;  /* 0xfffffff0003c0947 */ /* 0x000fea000383ffff */
.L_x_1949:
[----:B------:R-:W-:Y:S05]  /*2b7a0*/  BSYNC B0 ;  /* 0x0000000000007941 */ /* 0x000fea0003800000 */
.L_x_1948:
        /* <DEDUP_REMOVED lines=17> */
.L_x_1964:
[----:B------:R-:W-:Y:S05]  /*2b8c0*/  BSYNC B0 ;  /* 0x0000000000007941 */ /* 0x000fea0003800000 */
.L_x_1963:
[----:B------:R-:W-:-:S13]  /*2b8d0*/  LOP3.LUT P0, RZ, R16, 0x20, RZ, 0xc0, !PT ;  /* 0x0000002010ff7812 */ /* 0x000fda000780c0ff */
[----:B------:R-:W-:Y:S05]  /*2b8e0*/  @!P0 BRA `(.L_x_1965) ;  /* 0x0000000000048947 */ /* 0x000fea0003800000 */
[----:B------:R-:W-:Y:S01]  /*2b8f0*/  BPT.TRAP 0x1 ;  /* 0x000000040000795c */ /* 0x000fe20000300000 */
.L_x_1965:
[----:B------:R-:W2:Y:S01]  /*2b900*/  LDL.LU R0, [R1+0x8] ;  /* 0x0000080001007983 */ /* 0x000ea20000300800 */
[----:B------:R-:W-:Y:S01]  /*2b910*/  IMAD R4, R22, 0x8, R17 ;  /* 0x0000000816047824 */ /* 0x000fe200078e0211 */
[----:B------:R-:W-:Y:S01]  /*2b920*/  SHF.L.U32 R3, R29, 0x1f, RZ ;  /* 0x0000001f1d037819 */ /* 0x000fe200000006ff */
[----:B------:R-:W-:Y:S03]  /*2b930*/  BSSY B0, `(.L_x_1966) ;  /* 0x0000004000007945 */ /* 0x000fe60003800000 */
[----:B------:R-:W0:Y:S01]  /*2b940*/  SYNCS.PHASECHK.TRANS64.TRYWAIT P0, [R4+URZ+0x30860], R3 ;  /* 0x03086003040075a7 */ /* 0x000e22000800017f */
[----:B--2---:R-:W-:Y:S01]  /*2b950*/  IMAD R5, R23, -0x40, R0 ;  /* 0xffffffc017057824 */ /* 0x004fe200078e0200 */
[----:B0-----:R-:W-:Y:S06]  /*2b960*/  @!P0 BRA `(.L_x_1967) ;  /* 0x0000005400348947 */ /* 0x001fec0003800000 */
.L_x_2138:
[----:B------:R-:W-:Y:S05]  /*2b970*/  BSYNC B0 ;  /* 0x0000000000007941 */ /* 0x000fea0003800000 */
.L_x_1966:
[----:B------:R-:W2:Y:S01]  /*2b980*/  S2R R0, SR_TID.X ;  /* 0x0000000000007919 */ /* 0x000ea20000002100 */
[----:B------:R-:W-:Y:S01]  /*2b990*/  UMOV UR4, 0xffffffff ;  /* 0xffffffff00047882 */ /* 0x000fe20000000000 */
[----:B--2---:R-:W-:-:S04]  /*2b9a0*/  LOP3.LUT R0, R0, 0x7f, RZ, 0xc0, !PT ;  /* 0x0000007f00007812 */ /* 0x004fc800078ec0ff */
[----:B------:R-:W-:-:S04]  /*2b9b0*/  SHF.R.U32.HI R0, RZ, 0x3, R0 ;  /* 0x00000003ff007819 */ /* 0x000fc80000011600 */
[----:B------:R-:W-:Y:S01]  /*2b9c0*/  IADD3 R5, -R0, R5, RZ ;  /* 0x0000000500057210 */ /* 0x000fe20007ffe1ff */
[----:B------:R-:W-:Y:S01]  /*2b9d0*/  IMAD R0, R22, 0x4000, R33 ;  /* 0x0000400016007824 */ /* 0x000fe200078e0221 */
[----:B------:R-:W-:Y:S06]  /*2b9e0*/  BRA.DIV UR4, `(.L_x_1968) ;  /* 0x0000005604287947 */ /* 0x000fec000b800000 */
[----:B------:R-:W1:Y:S01]  /*2b9f0*/  SHFL.IDX PT, R14, R18, RZ, 0x181f ;  /* 0x00181fff120e7589 */ /* 0x000e6200000e0000 */
[----:B------:R-:W-:Y:S01]  /*2ba00*/  ULDC UR4, c[0x0][0x2f4] ;  /* 0x0000bd0000047ab9 */ /* 0x000fe20000000800 */
[C---:B------:R-:W-:Y:S01]  /*2ba10*/  IMAD.SHL.U32 R8, R36.reuse, 0x2, RZ ;  /* 0x0000000224087824 */ /* 0x040fe200078e00ff */
[C---:B------:R-:W-:Y:S01]  /*2ba20*/  ISETP.GE.AND P3, PT, R36.reuse, UR4, PT ;  /* 0x0000000424007c0c */ /* 0x040fe2000bf66270 */
[----:B0-----:R-:W0:Y:S01]  /*2ba30*/  SHFL.IDX PT, R3, R19, RZ, 0x181f ;  /* 0x00181fff13037589 */ /* 0x001e2200000e0000 */
[----:B------:R-:W-:Y:S01]  /*2ba40*/  LOP3.LUT R2, R36, 0x40, RZ, 0xfc, !PT ;  /* 0x0000004024027812 */ /* 0x000fe200078efcff */
[----:B------:R-:W-:Y:S01]  /*2ba50*/  IMAD R0, R0, 0x2, R17 ;  /* 0x0000000200007824 */ /* 0x000fe200078e0211 */
[----:B------:R-:W-:Y:S02]  /*2ba60*/  ISETP.LT.OR P4, PT, R5, 0x1, P3 ;  /* 0x000000010500780c */ /* 0x000fe40001f81670 */
[----:B------:R-:W-:Y:S02]  /*2ba70*/  ISETP.GE.AND P2, PT, R2, UR4, PT ;  /* 0x0000000402007c0c */ /* 0x000fe4000bf46270 */
[----:B------:R-:W-:-:S04]  /*2ba80*/  LOP3.LUT R2, R36, 0x80, RZ, 0xfc, !PT ;  /* 0x0000008024027812 */ /* 0x000fc800078efcff */
        /* <DEDUP_REMOVED lines=26> */
[----:B-1----:R-:W-:Y:S02]  /*2bc30*/  IADD3 R2, P4, R14, R8, RZ ;  /* 0x000000080e027210 */ /* 0x002fe40007f9e0ff */
[----:B------:R1:W3:Y:S03]  /*2bc40*/  SHFL.IDX PT, R14, R18, 0x3, 0x181f ;  /* 0x00781f00120e7f89 */ /* 0x0002e600000e0000 */
        /* <DEDUP_REMOVED lines=9> */
.L_x_2148:
        /* <DEDUP_REMOVED lines=15> */
.L_x_1969:
        /* <DEDUP_REMOVED lines=10> */
.L_x_1970:
[----:B------:R1:W-:Y:S01]  /*2be70*/  SYNCS.ARRIVE.TRANS64.A1T0 RZ, [R4+URZ+0x30850], RZ ;  /* 0x030850ff04ff79a7 */ /* 0x0003e2000810003f */
[----:B------:R-:W-:-:S05]  /*2be80*/  VIADD R22, R22, 0x1 ;  /* 0x0000000116167836 */ /* 0x000fca0000000000 */
[----:B------:R-:W-:-:S04]  /*2be90*/  ISETP.NE.AND P0, PT, R22, 0x2, PT ;  /* 0x000000021600780c */ /* 0x000fc80003f05270 */
[----:B0-----:R-:W-:Y:S02]  /*2bea0*/  SEL R0, RZ, 0x1, P0 ;  /* 0x00000001ff007807 */ /* 0x001fe40000000000 */
[----:B------:R-:W-:Y:S02]  /*2beb0*/  SEL R22, R22, RZ, P0 ;  /* 0x000000ff16167207 */ /* 0x000fe40000000000 */
[----:B-1----:R-:W-:-:S07]  /*2bec0*/  LOP3.LUT R29, R29, R0, RZ, 0x3c, !PT ;  /* 0x000000001d1d7212 */ /* 0x002fce00078e3cff */
.L_x_1927:
[----:B------:R-:W-:Y:S05]  /*2bed0*/  BSYNC B7 ;  /* 0x0000000000077941 */ /* 0x000fea0003800000 */
.L_x_1925:
[----:B------:R-:W-:-:S13]  /*2bee0*/  LOP3.LUT P0, RZ, R16, 0x40, RZ, 0xc0, !PT ;  /* 0x0000004010ff7812 */ /* 0x000fda000780c0ff */
[----:B------:R-:W-:Y:S05]  /*2bef0*/  @!P0 BRA `(.L_x_1971) ;  /* 0x0000000000248947 */ /* 0x000fea0003800000 */
[----:B------:R-:W-:Y:S05]  /*2bf00*/  WARPSYNC.ALL ;  /* 0x0000000000007948 */ /* 0x000fea0003800000 */
[----:B------:R-:W1:Y:S08]  /*2bf10*/  S2UR UR5, SR_CgaCtaId ;  /* 0x00000000000579c3 */ /* 0x000e700000008800 */
[----:B------:R-:W-:Y:S06]  /*2bf20*/  BAR.SYNC.DEFER_BLOCKING 0x5, 0x180 ;  /* 0x0146000000007b1d */ /* 0x000fec0000010000 */
[----:B------:R-:W-:-:S02]  /*2bf30*/  UMOV UR4, 0x400 ;  /* 0x0000040000047882 */ /* 0x000fc40000000000 */
[----:B-1----:R-:W-:-:S06]  /*2bf40*/  ULEA UR4, UR5, UR4, 0x18 ;  /* 0x0000000405047291 */ /* 0x002fcc000f8ec03f */
[----:B------:R-:W-:-:S05]  /*2bf50*/  IMAD.U32 R17, RZ, RZ, UR4 ;  /* 0x00000004ff117e24 */ /* 0x000fca000f8e00ff */
[----:B------:R1:W2:Y:S01]  /*2bf60*/  LDS.128 R24, [R17+0x308d0] ;  /* 0x0308d00011187984 */ /* 0x0002a20000000c00 */
[----:B------:R-:W-:Y:S06]  /*2bf70*/  BAR.ARV 0x4, 0x180 ;  /* 0x0106000000007b1d */ /* 0x000fec0000002000 */
[----:B------:R-:W-:Y:S05]  /*2bf80*/  BRA `(.L_x_1972) ;  /* 0x0000000c00d47947 */ /* 0x000fea0003800000 */
.L_x_1971:
[----:B------:R-:W1:Y:S01]  /*2bf90*/  S2R R10, SR_TID.X ;  /* 0x00000000000a7919 */ /* 0x000e620000002100 */
[----:B------:R-:W-:Y:S01]  /*2bfa0*/  UMOV UR4, 0xffffffff ;  /* 0xffffffff00047882 */ /* 0x000fe20000000000 */
[----:B-1----:R-:W-:-:S04]  /*2bfb0*/  LOP3.LUT R10, R10, 0x1f, RZ, 0xc0, !PT ;  /* 0x0000001f0a0a7812 */ /* 0x002fc800078ec0ff */
[----:B------:R-:W-:Y:S01]  /*2bfc0*/  ISETP.NE.AND P0, PT, R10, 0x1f, PT ;  /* 0x0000001f0a00780c */ /* 0x000fe20003f05270 */
[----:B------:R-:W-:-:S12]  /*2bfd0*/  BRA.DIV UR4, `(.L_x_1973) ;  /* 0x0000005604507947 */ /* 0x000fd8000b800000 */
[----:B------:R-:W-:Y:S01]  /*2bfe0*/  IADD3 R9, R27, R10, RZ ;  /* 0x0000000a1b097210 */ /* 0x000fe20007ffe0ff */
[----:B------:R-:W-:-:S03]  /*2bff0*/  ULDC UR4, c[0x0][0xc3c] ;  /* 0x00030f0000047ab9 */ /* 0x000fc60000000800 */
        /* <DEDUP_REMOVED lines=8> */
[C---:B------:R-:W-:Y:S01]  /*2c080*/  ISETP.GE.U32.AND P2, PT, R10.reuse, 0x2, PT ;  /* 0x000000020a00780c */ /* 0x040fe20003f46070 */
[----:B------:R-:W-:Y:S01]  /*2c090*/  IMAD.MOV.U32 R8, RZ, RZ, RZ ;  /* 0x000000ffff087224 */ /* 0x000fe200078e00ff */
[C---:B------:R-:W-:Y:S01]  /*2c0a0*/  ISETP.GE.U32.AND P3, PT, R10.reuse, 0x4, PT ;  /* 0x000000040a00780c */ /* 0x040fe20003f66070 */
[----:B------:R-:W-:Y:S01]  /*2c0b0*/  SHFL.IDX PT, R0, R24, RZ, 0x1f ;  /* 0x00001fff18007589 */ /* 0x000fe200000e0000 */
[C---:B------:R-:W-:Y:S02]  /*2c0c0*/  ISETP.GE.U32.AND P4, PT, R10.reuse, 0x8, PT ;  /* 0x000000080a00780c */ /* 0x040fe40003f86070 */
[----:B------:R-:W-:Y:S01]  /*2c0d0*/  ISETP.GE.U32.AND P5, PT, R10, 0x10, PT ;  /* 0x000000100a00780c */ /* 0x000fe20003fa6070 */
[----:B0-----:R0:W-:Y:S02]  /*2c0e0*/  SHFL.IDX PT, R6, R24, 0x1, 0x1f ;  /* 0x00201f0018067f89 */ /* 0x0011e400000e0000 */
[----:B0-----:R-:W-:Y:S01]  /*2c0f0*/  MOV R24, RZ ;  /* 0x000000ff00187202 */ /* 0x001fe20000000f00 */
[----:B---3--:R-:W-:-:S02]  /*2c100*/  @!P1 IMAD.MOV.U32 R25, RZ, RZ, R7 ;  /* 0x000000ffff199224 */ /* 0x008fc400078e0007 */
[----:B--2---:R-:W-:Y:S01]  /*2c110*/  @!P1 IMAD.MOV.U32 R8, RZ, RZ, R4 ;  /* 0x000000ffff089224 */ /* 0x004fe200078e0004 */
[----:B------:R-:W-:-:S03]  /*2c120*/  ISETP.NE.AND P1, PT, R10, RZ, PT ;  /* 0x000000ff0a00720c */ /* 0x000fc60003f25270 */
[----:B------:R-:W-:-:S05]  /*2c130*/  IMAD R13, R8, R25, RZ ;  /* 0x00000019080d7224 */ /* 0x000fca00078e02ff */
        /* <DEDUP_REMOVED lines=16> */
.L_x_2158:
[----:B------:R-:W-:Y:S02]  /*2c240*/  ULDC UR4, c[0x0][0xc38] ;  /* 0x00030e0000047ab9 */ /* 0x000fe40000000800 */
[----:B------:R-:W-:-:S04]  /*2c250*/  IMAD.U32 R4, RZ, RZ, UR4 ;  /* 0x00000004ff047e24 */ /* 0x000fc8000f8e00ff */
[----:B-1----:R-:W-:-:S04]  /*2c260*/  IMAD R5, R14, R4, RZ ;  /* 0x000000040e057224 */ /* 0x002fc800078e02ff */
[----:B------:R-:W-:-:S05]  /*2c270*/  IMAD.IADD R6, R6, 0x1, R5 ;  /* 0x0000000106067824 */ /* 0x000fca00078e0205 */
[----:B------:R-:W-:-:S13]  /*2c280*/  ISETP.GT.AND P6, PT, R6, R0, PT ;  /* 0x000000000600720c */ /* 0x000fda0003fc4270 */
[----:B------:R-:W-:Y:S05]  /*2c290*/  @P6 BRA `(.L_x_1974) ;  /* 0x0000000000a46947 */ /* 0x000fea0003800000 */
.L_x_1977:
[----:B------:R-:W1:Y:S01]  /*2c2a0*/  LDC R2, c[0x0][0xc3c] ;  /* 0x00030f00ff027b82 */ /* 0x000e620000000800 */
[----:B------:R-:W-:-:S05]  /*2c2b0*/  VIADD R27, R27, 0x1f ;  /* 0x0000001f1b1b7836 */ /* 0x000fca0000000000 */
[----:B-1----:R-:W-:-:S13]  /*2c2c0*/  ISETP.GE.AND P6, PT, R27, R2, PT ;  /* 0x000000021b00720c */ /* 0x002fda0003fc6270 */
[----:B------:R-:W-:Y:S05]  /*2c2d0*/  @P6 BRA `(.L_x_1975) ;  /* 0x0000000800bc6947 */ /* 0x000fea0003800000 */
[----:B0-----:R-:W0:Y:S01]  /*2c2e0*/  S2R R3, SR_TID.X ;  /* 0x0000000000037919 */ /* 0x001e220000002100 */
[----:B------:R-:W-:Y:S02]  /*2c2f0*/  MOV R25, RZ ;  /* 0x000000ff00197202 */ /* 0x000fe40000000f00 */
[----:B0-----:R-:W-:-:S05]  /*2c300*/  LOP3.LUT R3, R3, 0x1f, RZ, 0xc0, !PT ;  /* 0x0000001f03037812 */ /* 0x001fca00078ec0ff */
[----:B------:R-:W-:-:S05]  /*2c310*/  IMAD.IADD R7, R27, 0x1, R3 ;  /* 0x000000011b077824 */ /* 0x000fca00078e0203 */
[----:B------:R-:W-:-:S13]  /*2c320*/  ISETP.GE.OR P6, PT, R7, R2, !P0 ;  /* 0x000000020700720c */ /* 0x000fda00047c6670 */
[----:B------:R-:W0:Y:S08]  /*2c330*/  @!P6 LDC.64 R2, c[0x0][0xc80] ;  /* 0x00032000ff02eb82 */ /* 0x000e300000000a00 */
[----:B------:R-:W1:Y:S01]  /*2c340*/  @!P6 LDC.64 R4, c[0x0][0xc78] ;  /* 0x00031e00ff04eb82 */ /* 0x000e620000000a00 */
[----:B------:R-:W-:Y:S02]  /*2c350*/  IMAD.MOV.U32 R8, RZ, RZ, RZ ;  /* 0x000000ffff087224 */ /* 0x000fe400078e00ff */
[----:B0-----:R-:W-:-:S05]  /*2c360*/  @!P6 IMAD.WIDE R2, R7, 0x4, R2 ;  /* 0x000000040702e825 */ /* 0x001fca00078e0202 */
[----:B------:R1:W2:Y:S02]  /*2c370*/  @!P6 LDG.E R25, desc[UR60][R2.64] ;  /* 0x0000003c0219e981 */ /* 0x0002a4000c1e1900 */
[----:B-1----:R-:W-:-:S05]  /*2c380*/  @!P6 IMAD.WIDE R2, R7, 0x4, R4 ;  /* 0x000000040702e825 */ /* 0x002fca00078e0204 */
        /* <DEDUP_REMOVED lines=19> */
[----:B------:R0:W1:Y:S02]  /*2c4c0*/  SHFL.IDX PT, R14, R3, 0x1f, 0x1f ;  /* 0x03e01f00030e7f89 */ /* 0x00006400000e0000 */
.L_x_2166:
[----:B------:R-:W-:Y:S02]  /*2c4d0*/  ULDC UR4, c[0x0][0xc38] ;  /* 0x00030e0000047ab9 */ /* 0x000fe40000000800 */
[----:B------:R-:W-:-:S04]  /*2c4e0*/  IMAD.U32 R4, RZ, RZ, UR4 ;  /* 0x00000004ff047e24 */ /* 0x000fc8000f8e00ff */
[----:B-1----:R-:W-:-:S04]  /*2c4f0*/  IMAD R5, R14, R4, RZ ;  /* 0x000000040e057224 */ /* 0x002fc800078e02ff */
[----:B------:R-:W-:-:S05]  /*2c500*/  IMAD.IADD R6, R5, 0x1, R6 ;  /* 0x0000000105067824 */ /* 0x000fca00078e0206 */
[----:B------:R-:W-:-:S13]  /*2c510*/  ISETP.GT.AND P6, PT, R6, R0, PT ;  /* 0x000000000600720c */ /* 0x000fda0003fc4270 */
[----:B------:R-:W-:Y:S05]  /*2c520*/  @!P6 BRA `(.L_x_1977) ;  /* 0xfffffffc005ce947 */ /* 0x000fea000383ffff */
.L_x_1974:
        /* <DEDUP_REMOVED lines=8> */
[----:B------:R-:W-:-:S03]  /*2c5b0*/  IADD3 R27, R12, R27, RZ ;  /* 0x0000001b0c1b7210 */ /* 0x000fc60007ffe0ff */
[----:B------:R1:W3:Y:S04]  /*2c5c0*/  SHFL.IDX PT, R8, R8, R12, 0x1f ;  /* 0x00001f0c08087589 */ /* 0x0002e800000e0000 */
.L_x_2171:
[----:B------:R-:W-:-:S13]  /*2c5d0*/  ISETP.NE.AND P0, PT, R2, RZ, PT ;  /* 0x000000ff0200720c */ /* 0x000fda0003f05270 */
[----:B------:R-:W-:Y:S05]  /*2c5e0*/  @!P0 BRA `(.L_x_1979) ;  /* 0x0000000000108947 */ /* 0x000fea0003800000 */
[----:B------:R-:W-:Y:S01]  /*2c5f0*/  UMOV UR4, 0xffffffff ;  /* 0xffffffff00047882 */ /* 0x000fe20000000000 */
[----:B-1----:R-:W-:Y:S02]  /*2c600*/  VIADD R12, R12, 0xffffffff ;  /* 0xffffffff0c0c7836 */ /* 0x002fe40000000000 */
[----:B------:R-:W-:Y:S05]  /*2c610*/  BRA.DIV UR4, `(.L_x_1980) ;  /* 0x0000005a040c7947 */ /* 0x000fea000b800000 */
[----:B------:R4:W1:Y:S02]  /*2c620*/  SHFL.IDX PT, R24, R3, R12, 0x1f ;  /* 0x00001f0c03187589 */ /* 0x00086400000e0000 */
.L_x_1979:
[----:B---3--:R-:W-:Y:S01]  /*2c630*/  ISETP.NE.AND P0, PT, R8, 0x1, PT ;  /* 0x000000010800780c */ /* 0x008fe20003f05270 */
[----:B-1----:R-:W-:-:S04]  /*2c640*/  IMAD R24, R24, R4, R5 ;  /* 0x0000000418187224 */ /* 0x002fc800078e0205 */
[----:B------:R-:W-:-:S08]  /*2c650*/  IMAD.IADD R0, R0, 0x1, -R24 ;  /* 0x0000000100007824 */ /* 0x000fd000078e0a18 */
[----:B------:R-:W-:Y:S05]  /*2c660*/  @!P0 BRA `(.L_x_1981) ;  /* 0x0000000000dc8947 */ /* 0x000fea0003800000 */
[----:B--2---:R-:W-:Y:S02]  /*2c670*/  IABS R4, R25 ;  /* 0x0000001900047213 */ /* 0x004fe40000000000 */
[----:B------:R-:W-:Y:S02]  /*2c680*/  IABS R5, R8 ;  /* 0x0000000800057213 */ /* 0x000fe40000000000 */
[----:B------:R-:W1:Y:S08]  /*2c690*/  I2F.RP R6, R4 ;  /* 0x0000000400067306 */ /* 0x000e700000209400 */
[----:B------:R-:W2:Y:S08]  /*2c6a0*/  I2F.RP R9, R5 ;  /* 0x0000000500097306 */ /* 0x000eb00000209400 */
[----:B-1----:R-:W1:Y:S08]  /*2c6b0*/  MUFU.RCP R6, R6 ;  /* 0x0000000600067308 */ /* 0x002e700000001000 */
[----:B--2---:R-:W-:Y:S01]  /*2c6c0*/  MUFU.RCP R9, R9 ;  /* 0x0000000900097308 */ /* 0x004fe20000001000 */
[----:B-1----:R-:W-:-:S07]  /*2c6d0*/  VIADD R2, R6, 0xffffffe ;  /* 0x0ffffffe06027836 */ /* 0x002fce0000000000 */
[----:B0---4-:R0:W1:Y:S02]  /*2c6e0*/  F2I.FTZ.U32.TRUNC.NTZ R3, R2 ;  /* 0x0000000200037305 */ /* 0x011064000021f000 */
[----:B0-----:R-:W-:Y:S01]  /*2c6f0*/  MOV R2, RZ ;  /* 0x000000ff00027202 */ /* 0x001fe20000000f00 */
[----:B-1----:R-:W-:-:S04]  /*2c700*/  IMAD.MOV R7, RZ, RZ, -R3 ;  /* 0x000000ffff077224 */ /* 0x002fc800078e0a03 */
[----:B------:R-:W-:-:S04]  /*2c710*/  IMAD R7, R7, R4, RZ ;  /* 0x0000000407077224 */ /* 0x000fc800078e02ff */
[----:B------:R-:W-:Y:S01]  /*2c720*/  IMAD.HI.U32 R3, R3, R7, R2 ;  /* 0x0000000703037227 */ /* 0x000fe200078e0002 */
[----:B------:R-:W-:Y:S02]  /*2c730*/  IABS R7, R0 ;  /* 0x0000000000077213 */ /* 0x000fe40000000000 */
[----:B------:R-:W-:-:S03]  /*2c740*/  IABS R2, R25 ;  /* 0x0000001900027213 */ /* 0x000fc60000000000 */
[----:B------:R-:W-:-:S04]  /*2c750*/  IMAD.HI.U32 R6, R3, R7, RZ ;  /* 0x0000000703067227 */ /* 0x000fc800078e00ff */
[----:B------:R-:W-:Y:S02]  /*2c760*/  IMAD.MOV R2, RZ, RZ, -R2 ;  /* 0x000000ffff027224 */ /* 0x000fe400078e0a02 */
        /* <DEDUP_REMOVED lines=9> */
[----:B------:R-:W-:Y:S02]  /*2c800*/  MOV R2, RZ ;  /* 0x000000ff00027202 */ /* 0x000fe40000000f00 */
[----:B------:R-:W-:-:S03]  /*2c810*/  ISETP.NE.AND P1, PT, R25, RZ, PT ;  /* 0x000000ff1900720c */ /* 0x000fc60003f25270 */
        /* <DEDUP_REMOVED lines=12> */
[-C--:B------:R-:W-:Y:S01]  /*2c8e0*/  @!P1 IADD3 R2, R2, -R5.reuse, RZ ;  /* 0x8000000502029210 */ /* 0x080fe20007ffe0ff */
        /* <DEDUP_REMOVED lines=9> */
[----:B------:R-:W-:-:S04]  /*2c980*/  @!P1 LOP3.LUT R4, RZ, R8, RZ, 0x33, !PT ;  /* 0x00000008ff049212 */ /* 0x000fc800078e33ff */
[----:B------:R-:W-:Y:S01]  /*2c990*/  LEA R3, R8, R4, 0x18 ;  /* 0x0000000408037211 */ /* 0x000fe200078ec0ff */
[----:B------:R-:W-:-:S04]  /*2c9a0*/  IMAD.MOV R5, RZ, RZ, -R4 ;  /* 0x000000ffff057224 */ /* 0x000fc800078e0a04 */
[----:B------:R-:W-:-:S04]  /*2c9b0*/  IMAD R8, R8, R5, R6 ;  /* 0x0000000508087224 */ /* 0x000fc800078e0206 */
[----:B------:R-:W-:Y:S01]  /*2c9c0*/  IMAD R26, R8, 0x10000, R3 ;  /* 0x00010000081a7824 */ /* 0x000fe200078e0203 */
[----:B------:R-:W-:Y:S06]  /*2c9d0*/  BRA `(.L_x_1982) ;  /* 0x0000000000f07947 */ /* 0x000fec0003800000 */
.L_x_1981:
[----:B0---4-:R-:W0:Y:S02]  /*2c9e0*/  LDC.64 R2, c[0x0][0xc90] ;  /* 0x00032400ff027b82 */ /* 0x011e240000000a00 */
[----:B0-----:R-:W-:-:S05]  /*2c9f0*/  IMAD.WIDE R2, R27, 0x4, R2 ;  /* 0x000000041b027825 */ /* 0x001fca00078e0202 */
[----:B------:R0:W2:Y:S02]  /*2ca00*/  LDG.E R7, desc[UR60][R2.64] ;  /* 0x0000003c02077981 */ /* 0x0000a4000c1e1900 */
[----:B0-----:R-:W-:Y:S01]  /*2ca10*/  MOV R2, RZ ;  /* 0x000000ff00027202 */ /* 0x001fe20000000f00 */
        /* <DEDUP_REMOVED lines=27> */
[----:B------:R-:W-:Y:S01]  /*2cbd0*/  IMAD R5, R5, R2, R0 ;  /* 0x0000000205057224 */ /* 0x000fe200078e0200 */
[----:B------:R-:W-:Y:S02]  /*2cbe0*/  MOV R2, RZ ;  /* 0x000000ff00027202 */ /* 0x000fe40000000f00 */
[----:B------:R-:W-:-:S04]  /*2cbf0*/  VIADDMNMX R4, R3, R4, R7, PT ;  /* 0x0000000403047246 */ /* 0x000fc80003800107 */
[----:B------:R-:W-:-:S04]  /*2cc00*/  IABS R7, R4 ;  /* 0x0000000400077213 */ /* 0x000fc80000000000 */
[----:B------:R-:W0:Y:S08]  /*2cc10*/  I2F.RP R8, R7 ;  /* 0x0000000700087306 */ /* 0x000e300000209400 */
[----:B0-----:R-:W0:Y:S02]  /*2cc20*/  MUFU.RCP R8, R8 ;  /* 0x0000000800087308 */ /* 0x001e240000001000 */
[----:B0-----:R-:W-:-:S06]  /*2cc30*/  VIADD R3, R8, 0xffffffe ;  /* 0x0ffffffe08037836 */ /* 0x001fcc0000000000 */
[----:B------:R-:W0:Y:S02]  /*2cc40*/  F2I.FTZ.U32.TRUNC.NTZ R3, R3 ;  /* 0x0000000300037305 */ /* 0x000e24000021f000 */
[----:B0-----:R-:W-:-:S04]  /*2cc50*/  IMAD.MOV R0, RZ, RZ, -R3 ;  /* 0x000000ffff007224 */ /* 0x001fc800078e0a03 */
[----:B------:R-:W-:Y:S01]  /*2cc60*/  IMAD R9, R0, R7, RZ ;  /* 0x0000000700097224 */ /* 0x000fe200078e02ff */
[----:B------:R-:W-:-:S03]  /*2cc70*/  IABS R0, R4 ;  /* 0x0000000400007213 */ /* 0x000fc60000000000 */
        /* <DEDUP_REMOVED lines=10> */
[----:B------:R-:W-:Y:S02]  /*2cd20*/  LOP3.LUT R0, R5, R4, RZ, 0x3c, !PT ;  /* 0x0000000405007212 */ /* 0x000fe400078e3cff */
[----:B------:R-:W-:Y:S02]  /*2cd30*/  IADD3 R5, R6, 0x1000000, R5 ;  /* 0x0100000006057810 */ /* 0x000fe40007ffe005 */
[----:B------:R-:W-:-:S07]  /*2cd40*/  ISETP.GE.AND P2, PT, R0, RZ, PT ;  /* 0x000000ff0000720c */ /* 0x000fce0003f46270 */
[----:B------:R-:W-:-:S06]  /*2cd50*/  @P0 VIADD R2, R2, 0x1 ;  /* 0x0000000102020836 */ /* 0x000fcc0000000000 */
[----:B------:R-:W-:Y:S02]  /*2cd60*/  @!P2 IADD3 R2, -R2, RZ, RZ ;  /* 0x000000ff0202a210 */ /* 0x000fe40007ffe1ff */
[----:B------:R-:W-:Y:S01]  /*2cd70*/  @!P1 LOP3.LUT R2, RZ, R4, RZ, 0x33, !PT ;  /* 0x00000004ff029212 */ /* 0x000fe200078e33ff */
[----:B------:R-:W-:-:S04]  /*2cd80*/  IMAD.MOV R4, RZ, RZ, -R4 ;  /* 0x000000ffff047224 */ /* 0x000fc800078e0a04 */
[----:B------:R-:W-:-:S07]  /*2cd90*/  IMAD R26, R2, R4, R5 ;  /* 0x00000004021a7224 */ /* 0x000fce00078e0205 */
.L_x_1982:
[----:B------:R-:W-:-:S05]  /*2cda0*/  LOP3.LUT R2, RZ, R2, RZ, 0x33, !PT ;  /* 0x00000002ff027212 */ /* 0x000fca00078e33ff */
[----:B------:R-:W-:Y:S01]  /*2cdb0*/  IMAD.IADD R25, R25, 0x1, R2 ;  /* 0x0000000119197824 */ /* 0x000fe200078e0202 */
[----:B------:R-:W-:Y:S06]  /*2cdc0*/  BRA `(.L_x_1983) ;  /* 0x00000000001c7947 */ /* 0x000fec0003800000 */
.L_x_1975:
[----:B------:R-:W-:Y:S01]  /*2cdd0*/  UMOV UR4, URZ ;  /* 0x0000003f00047c82 */ /* 0x000fe20008000000 */
[----:B------:R-:W-:Y:S01]  /*2cde0*/  UMOV UR5, URZ ;  /* 0x0000003f00057c82 */ /* 0x000fe20008000000 */
[----:B------:R-:W-:Y:S01]  /*2cdf0*/  ULDC UR6, c[0x0][0xc3c] ;  /* 0x00030f0000067ab9 */ /* 0x000fe20000000800 */
[----:B------:R-:W-:Y:S01]  /*2ce00*/  IMAD.MOV.U32 R24, RZ, RZ, R0 ;  /* 0x000000ffff187224 */ /* 0x000fe200078e0000 */
[----:B------:R-:W-:Y:S01]  /*2ce10*/  MOV R26, UR5 ;  /* 0x00000005001a7c02 */ /* 0x000fe20008000f00 */
[----:B------:R-:W-:Y:S02]  /*2ce20*/  IMAD.U32 R25, RZ, RZ, UR4 ;  /* 0x00000004ff197e24 */ /* 0x000fe4000f8e00ff */
[----:B------:R-:W-:-:S07]  /*2ce30*/  IMAD.U32 R27, RZ, RZ, UR6 ;  /* 0x00000006ff1b7e24 */ /* 0x000fce000f8e00ff */
.L_x_1983:
[----:B------:R-:W1:Y:S01]  /*2ce40*/  S2R R0, SR_TID.X ;  /* 0x0000000000007919 */ /* 0x000e620000002100 */
[----:B------:R-:W-:Y:S05]  /*2ce50*/  WARPSYNC.ALL ;  /* 0x0000000000007948 */ /* 0x000fea0003800000 */
[----:B------:R-:W-:Y:S01]  /*2ce60*/  BAR.SYNC.DEFER_BLOCKING 0x4, 0x180 ;  /* 0x0106000000007b1d */ /* 0x000fe20000010000 */
[----:B-1----:R-:W-:-:S04]  /*2ce70*/  LOP3.LUT R0, R0, 0x1f, RZ, 0xc0, !PT ;  /* 0x0000001f00007812 */ /* 0x002fc800078ec0ff */
[----:B------:R-:W-:-:S13]  /*2ce80*/  ISETP.NE.AND P0, PT, R0, RZ, PT ;  /* 0x000000ff0000720c */ /* 0x000fda0003f05270 */
[----:B0-----:R-:W0:Y:S01]  /*2ce90*/  @!P0 S2R R3, SR_CgaCtaId ;  /* 0x0000000000038919 */ /* 0x001e220000008800 */
[----:B------:R-:W-:-:S04]  /*2cea0*/  @!P0 MOV R0, 0x400 ;  /* 0x0000040000008802 */ /* 0x000fc80000000f00 */
[----:B0-----:R-:W-:-:S05]  /*2ceb0*/  @!P0 LEA R17, R3, R0, 0x18 ;  /* 0x0000000003118211 */ /* 0x001fca00078ec0ff */
[----:B------:R3:W-:Y:S01]  /*2cec0*/  @!P0 STS.128 [R17+0x308d0], R24 ;  /* 0x0308d01811008388 */ /* 0x0007e20000000c00 */
[----:B------:R-:W-:Y:S06]  /*2ced0*/  BAR.ARV 0x5, 0x180 ;  /* 0x0146000000007b1d */ /* 0x000fec0000002000 */
.L_x_1972:
[----:B------:R-:W-:Y:S02]  /*2cee0*/  ULDC UR4, c[0x0][0xc3c] ;  /* 0x00030f0000047ab9 */ /* 0x000fe40000000800 */
[----:B--2---:R-:W-:-:S13]  /*2cef0*/  ISETP.GE.AND P0, PT, R27, UR4, PT ;  /* 0x000000041b007c0c */ /* 0x004fda000bf06270 */
[----:B------:R-:W-:Y:S05]  /*2cf00*/  @!P0 BRA `(.L_x_1984) ;  /* 0xffffff8c00fc8947 */ /* 0x000fea000383ffff */
[----:B------:R-:W-:Y:S05]  /*2cf10*/  BSYNC B8 ;  /* 0x0000000000087941 */ /* 0x000fea0003800000 */
.L_x_1857:
[----:B------:R-:W2:Y:S01]  /*2cf20*/  LDL.LU R0, [R1+0x2c] ;  /* 0x00002c0001007983 */ /* 0x000ea20000300800 */
[----:B------:R-:W-:Y:S01]  /*2cf30*/  BSSY B0, `(.L_x_1985) ;  /* 0x000000b000007945 */ /* 0x000fe20003800000 */
[----:B------:R-:W4:Y:S01]  /*2cf40*/  S2R R5, SR_CgaCtaId ;  /* 0x0000000000057919 */ /* 0x000f220000008800 */
[----:B--2---:R-:W-:-:S05]  /*2cf50*/  VIADD R0, R0, 0x1 ;  /* 0x0000000100007836 */ /* 0x004fca0000000000 */
        /* <DEDUP_REMOVED lines=8> */
.L_x_2174:
[----:B------:R-:W-:Y:S05]  /*2cfe0*/  BSYNC B0 ;  /* 0x0000000000007941 */ /* 0x000fea0003800000 */
.L_x_1985:
[----:B------:R-:W-:-:S03]  /*2cff0*/  UMOV UR4, 0xffffffff ;  /* 0xffffffff00047882 */ /* 0x000fc60000000000 */
[----:B------:R-:W-:Y:S05]  /*2d000*/  BRA.DIV UR4, `(.L_x_1987) ;  /* 0x0000004e04cc7947 */ /* 0x000fea000b800000 */
[----:B-1----:R-:W1:Y:S02]  /*2d010*/  S2R R0, SR_TID.X ;  /* 0x0000000000007919 */ /* 0x002e640000002100 */
[----:B-1----:R-:W-:-:S04]  /*2d020*/  SHF.R.U32.HI R0, RZ, 0x5, R0 ;  /* 0x00000005ff007819 */ /* 0x002fc80000011600 */
[----:B------:R-:W-:-:S05]  /*2d030*/  LOP3.LUT R0, R0, 0x3, RZ, 0xc0, !PT ;  /* 0x0000000300007812 */ /* 0x000fca00078ec0ff */
[----:B------:R1:W2:Y:S02]  /*2d040*/  SHFL.IDX PT, R14, R0, RZ, 0x1f ;  /* 0x00001fff000e7589 */ /* 0x0002a400000e0000 */
.L_x_2177:
[----:B--2---:R-:W-:-:S13]  /*2d050*/  ISETP.NE.AND P0, PT, R14, RZ, PT ;  /* 0x000000ff0e00720c */ /* 0x004fda0003f05270 */
[----:B------:R-:W-:Y:S05]  /*2d060*/  @P0 BRA `(.L_x_1537) ;  /* 0x0000000000900947 */ /* 0x000fea0003800000 */
[----:B------:R-:W-:-:S03]  /*2d070*/  UMOV UR4, 0xffffffff ;  /* 0xffffffff00047882 */ /* 0x000fc60000000000 */
[----:B------:R-:W-:Y:S05]  /*2d080*/  BRA.DIV UR4, `(.L_x_1988) ;  /* 0x0000004e04e07947 */ /* 0x000fea000b800000 */
[----:B------:R-:W-:-:S13]  /*2d090*/  ELECT P6, URZ, PT ;  /* 0x00000000003f782f */ /* 0x000fda00038c0000 */
.L_x_2180:
        /* <DEDUP_REMOVED lines=8> */
.L_x_1989:
[C---:B------:R-:W-:Y:S01]  /*2d120*/  LEA R3, R22.reuse, R5, 0x3 ;  /* 0x0000000516037211 */ /* 0x040fe200078e18ff */
[----:B------:R-:W-:Y:S01]  /*2d130*/  VIADD R22, R22, 0x1 ;  /* 0x0000000116167836 */ /* 0x000fe20000000000 */
[----:B------:R-:W-:-:S04]  /*2d140*/  SHF.L.U32 R2, R29, 0x1f, RZ ;  /* 0x0000001f1d027819 */ /* 0x000fc800000006ff */
[----:B------:R-:W1:Y:S01]  /*2d150*/  SYNCS.PHASECHK.TRANS64.TRYWAIT P1, [R3+URZ+0x30840], R2 ;  /* 0x03084002030075a7 */ /* 0x000e62000802017f */
[----:B------:R-:W-:-:S04]  /*2d160*/  ISETP.NE.AND P2, PT, R22, 0x2, PT ;  /* 0x000000021600780c */ /* 0x000fc80003f45270 */
[----:B------:R-:W-:Y:S01]  /*2d170*/  SEL R0, RZ, 0x1, P2 ;  /* 0x00000001ff007807 */ /* 0x000fe20001000000 */
[----:B-1----:R-:W-:Y:S08]  /*2d180*/  @!P1 BRA `(.L_x_1990) ;  /* 0x0000004c00c09947 */ /* 0x002ff00003800000 */
.L_x_2181:
[----:B------:R-:W-:Y:S02]  /*2d190*/  SEL R22, R22, RZ, P2 ;  /* 0x000000ff16167207 */ /* 0x000fe40001000000 */
[----:B------:R-:W-:Y:S01]  /*2d1a0*/  LOP3.LUT R0, R29, R0, RZ, 0x3c, !PT ;  /* 0x000000001d007212 */ /* 0x000fe200078e3cff */
[----:B------:R-:W-:Y:S06]  /*2d1b0*/  @!P0 BRA `(.L_x_1991) ;  /* 0x0000000000048947 */ /* 0x000fec0003800000 */
[----:B------:R-:W-:Y:S01]  /*2d1c0*/  BPT.TRAP 0x1 ;  /* 0x000000040000795c */ /* 0x000fe20000300000 */
.L_x_1991:
[----:B------:R-:W-:Y:S01]  /*2d1d0*/  IMAD R5, R22, 0x8, R5 ;  /* 0x0000000816057824 */ /* 0x000fe200078e0205 */
[----:B------:R-:W-:-:S04]  /*2d1e0*/  SHF.L.U32 R0, R0, 0x1f, RZ ;  /* 0x0000001f00007819 */ /* 0x000fc800000006ff */
[----:B------:R-:W2:Y:S02]  /*2d1f0*/  SYNCS.PHASECHK.TRANS64.TRYWAIT P1, [R5+URZ+0x30840], R0 ;  /* 0x03084000050075a7 */ /* 0x000ea4000802017f */
[----:B--2---:R-:W-:Y:S05]  /*2d200*/  @!P1 BRA `(.L_x_1992) ;  /* 0x0000004c00b49947 */ /* 0x004fea0003800000 */
.L_x_2182:
[----:B------:R-:W-:Y:S05]  /*2d210*/  @!P0 BRA `(.L_x_1993) ;  /* 0x0000000000048947 */ /* 0x000fea0003800000 */
[----:B------:R-:W-:Y:S01]  /*2d220*/  BPT.TRAP 0x1 ;  /* 0x000000040000795c */ /* 0x000fe20000300000 */
.L_x_1993:
[----:B------:R-:W4:Y:S02]  /*2d230*/  SYNCS.PHASECHK.TRANS64.TRYWAIT P1, [R3+URZ+0x30860], R2 ;  /* 0x03086002030075a7 */ /* 0x000f24000802017f */
[----:B----4-:R-:W-:Y:S05]  /*2d240*/  @!P1 BRA `(.L_x_1994) ;  /* 0x0000004c00b89947 */ /* 0x010fea0003800000 */
.L_x_2183:
[----:B------:R-:W-:Y:S05]  /*2d250*/  @!P0 BRA `(.L_x_1995) ;  /* 0x0000000000048947 */ /* 0x000fea0003800000 */
[----:B------:R-:W-:Y:S01]  /*2d260*/  BPT.TRAP 0x1 ;  /* 0x000000040000795c */ /* 0x000fe20000300000 */
.L_x_1995:
[----:B------:R0:W0:Y:S02]  /*2d270*/  SYNCS.PHASECHK.TRANS64.TRYWAIT P0, [R5+URZ+0x30860], R0 ;  /* 0x03086000050075a7 */ /* 0x000024000800017f */
[----:B0-----:R-:W-:Y:S05]  /*2d280*/  @!P0 NANOSLEEP.SYNCS 0x989680 ;  /* 0x009896800000895d */ /* 0x001fea0003900000 */
[----:B------:R-:W0:Y:S02]  /*2d290*/  @!P0 SYNCS.PHASECHK.TRANS64 P0, [R5+URZ+0x30860], R0 ;  /* 0x03086000050085a7 */ /* 0x000e24000800007f */
[----:B0-----:R-:W-:Y:S05]  /*2d2a0*/  @!P0 BRA `(.L_x_1995) ;  /* 0xfffffffc00f08947 */ /* 0x001fea000383ffff */
.L_x_1537:
[----:B------:R-:W-:Y:S05]  /*2d2b0*/  BSYNC B9 ;  /* 0x0000000000097941 */ /* 0x000fea0003800000 */
.L_x_1534:
[----:B------:R-:W-:Y:S05]  /*2d2c0*/  EXIT ;  /* 0x000000000000794d */ /* 0x000fea0003800000 */
.L_x_1565:
[----:B0-----:R0:W1:Y:S02]  /*2d2d0*/  SYNCS.PHASECHK.TRANS64.TRYWAIT P6, [R88+URZ+0x30890], R100 ;  /* 0x03089064580075a7 */ /* 0x00106400080c017f */
[----:B-1----:R-:W-:Y:S05]  /*2d2e0*/  @!P6 NANOSLEEP.SYNCS 0x989680 ;  /* 0x009896800000e95d */ /* 0x002fea0003900000 */
[----:B------:R-:W1:Y:S02]  /*2d2f0*/  @!P6 SYNCS.PHASECHK.TRANS64 P6, [R88+URZ+0x30890], R100 ;  /* 0x030890645800e5a7 */ /* 0x000e6400080c007f */
[----:B-1----:R-:W-:Y:S05]  /*2d300*/  @!P6 BRA `(.L_x_1565) ;  /* 0xfffffffc00f0e947 */ /* 0x002fea000383ffff */
[----:B------:R-:W-:Y:S05]  /*2d310*/  BRA `(.L_x_1996) ;  /* 0xfffffd6800807947 */ /* 0x000fea000383ffff */
.L_x_1566:
        /* <DEDUP_REMOVED lines=8> */
.L_x_1998:
[----:B------:R-:W-:Y:S05]  /*2d3a0*/  BSYNC B1 ;  /* 0x0000000000017941 */ /* 0x000fea0003800000 */
.L_x_1997:
[----:B------:R-:W-:Y:S01]  /*2d3b0*/  IMAD.MOV.U32 R13, RZ, RZ, R104 ;  /* 0x000000ffff0d7224 */ /* 0x000fe200078e0068 */
[----:B------:R-:W-:Y:S01]  /*2d3c0*/  MOV R11, 0x181f ;  /* 0x0000181f000b7802 */ /* 0x000fe20000000f00 */
[----:B------:R-:W-:Y:S02]  /*2d3d0*/  IMAD.MOV.U32 R12, RZ, RZ, RZ ;  /* 0x000000ffff0c7224 */ /* 0x000fe400078e00ff */
[----:B------:R-:W-:Y:S02]  /*2d3e0*/  IMAD.MOV.U32 R15, RZ, RZ, -0x1 ;  /* 0xffffffffff0f7424 */ /* 0x000fe400078e00ff */
[----:B------:R-:W-:-:S07]  /*2d3f0*/  IMAD.MOV.U32 R72, RZ, RZ, R14 ;  /* 0x000000ffff487224 */ /* 0x000fce00078e000e */
[----:B------:R-:W-:Y:S05]  /*2d400*/  WARPSYNC.COLLECTIVE R15, `(.L_x_1999) ;  /* 0x000000000f087348 */ /* 0x000fea0003c00000 */
[----:B------:R0:W1:Y:S02]  /*2d410*/  SHFL.IDX P6, R14, R13, R12, R11 ;  /* 0x0000000c0d0e7389 */ /* 0x00006400000c000b */
[----:B01----:R-:W-:Y:S01]  /*2d420*/  ENDCOLLECTIVE ;  /* 0x000000000000791b */ /* 0x003fe20003800000 */
.L_x_1999:
[----:B------:R-:W-:Y:S01]  /*2d430*/  IMAD.MOV.U32 R11, RZ, RZ, R14 ;  /* 0x000000ffff0b7224 */ /* 0x000fe200078e000e */
[----:B------:R-:W-:Y:S06]  /*2d440*/  BRA `(.L_x_2000) ;  /* 0xfffffd6800487947 */ /* 0x000fec000383ffff */
.L_x_1583:
[----:B------:R-:W-:Y:S01]  /*2d450*/  BSSY B1, `(.L_x_2001) ;  /* 0x0000008000017945 */ /* 0x000fe20003800000 */
[----:B0---4-:R-:W-:Y:S01]  /*2d460*/  IMAD.MOV.U32 R13, RZ, RZ, R105 ;  /* 0x000000ffff0d7224 */ /* 0x011fe200078e0069 */
[----:B---3--:R-:W-:Y:S01]  /*2d470*/  MOV R11, 0x181f ;  /* 0x0000181f000b7802 */ /* 0x008fe20000000f00 */
[----:B------:R-:W-:Y:S02]  /*2d480*/  IMAD.MOV.U32 R12, RZ, RZ, 0x1 ;  /* 0x00000001ff0c7424 */ /* 0x000fe400078e00ff */
[----:B------:R-:W-:-:S07]  /*2d490*/  IMAD.MOV.U32 R15, RZ, RZ, -0x1 ;  /* 0xffffffffff0f7424 */ /* 0x000fce00078e00ff */
[----:B-12---:R-:W-:Y:S05]  /*2d4a0*/  WARPSYNC.COLLECTIVE R15, `(.L_x_2002) ;  /* 0x000000000f087348 */ /* 0x006fea0003c00000 */
[----:B------:R0:W3:Y:S02]  /*2d4b0*/  SHFL.IDX P6, R14, R13, R12, R11 ;  /* 0x0000000c0d0e7389 */ /* 0x0000e400000c000b */
[----:B0123--:R-:W-:Y:S01]  /*2d4c0*/  ENDCOLLECTIVE ;  /* 0x000000000000791b */ /* 0x00ffe20003800000 */
.L_x_2002:
[----:B------:R-:W-:Y:S05]  /*2d4d0*/  BSYNC B1 ;  /* 0x0000000000017941 */ /* 0x000fea0003800000 */
.L_x_2001:
        /* <DEDUP_REMOVED lines=8> */
.L_x_2003:
[----:B------:R-:W-:Y:S01]  /*2d560*/  IMAD.MOV.U32 R104, RZ, RZ, R14 ;  /* 0x000000ffff687224 */ /* 0x000fe200078e000e */
[----:B------:R-:W-:Y:S06]  /*2d570*/  BRA `(.L_x_2004) ;  /* 0xfffffd74008c7947 */ /* 0x000fec000383ffff */
.L_x_1605:
[----:B0-----:R0:W1:Y:S02]  /*2d580*/  SYNCS.PHASECHK.TRANS64.TRYWAIT P6, [R88+URZ+0x30890], R100 ;  /* 0x03089064580075a7 */ /* 0x00106400080c017f */
[----:B-1----:R-:W-:Y:S05]  /*2d590*/  @!P6 NANOSLEEP.SYNCS 0x989680 ;  /* 0x009896800000e95d */ /* 0x002fea0003900000 */
[----:B------:R-:W1:Y:S02]  /*2d5a0*/  @!P6 SYNCS.PHASECHK.TRANS64 P6, [R88+URZ+0x30890], R100 ;  /* 0x030890645800e5a7 */ /* 0x000e6400080c007f */
[----:B-1----:R-:W-:Y:S05]  /*2d5b0*/  @!P6 BRA `(.L_x_1605) ;  /* 0xfffffffc00f0e947 */ /* 0x002fea000383ffff */
[----:B------:R-:W-:Y:S05]  /*2d5c0*/  BRA `(.L_x_2005) ;  /* 0xfffffd8c00107947 */ /* 0x000fea000383ffff */
.L_x_1606:
        /* <DEDUP_REMOVED lines=8> */
.L_x_2007:
[----:B------:R-:W-:Y:S05]  /*2d650*/  BSYNC B1 ;  /* 0x0000000000017941 */ /* 0x000fea0003800000 */
.L_x_2006:
        /* <DEDUP_REMOVED lines=8> */
.L_x_2008:
[----:B------:R-:W-:Y:S01]  /*2d6e0*/  IMAD.MOV.U32 R11, RZ, RZ, R14 ;  /* 0x000000ffff0b7224 */ /* 0x000fe200078e000e */
[----:B------:R-:W-:Y:S06]  /*2d6f0*/  BRA `(.L_x_2009) ;  /* 0xfffffd8800dc7947 */ /* 0x000fec000383ffff */
.L_x_1615:
        /* <DEDUP_REMOVED lines=8> */
.L_x_2011:
[----:B------:R-:W-:Y:S05]  /*2d780*/  BSYNC B1 ;  /* 0x0000000000017941 */ /* 0x000fea0003800000 */
.L_x_2010:
        /* <DEDUP_REMOVED lines=8> */
.L_x_2012:
[----:B------:R-:W-:Y:S01]  /*2d810*/  IMAD.MOV.U32 R104, RZ, RZ, R14 ;  /* 0x000000ffff687224 */ /* 0x000fe200078e000e */
[----:B------:R-:W-:Y:S06]  /*2d820*/  BRA `(.L_x_2013) ;  /* 0xfffffd9800887947 */ /* 0x000fec000383ffff */
.L_x_1624:
[----:B0-----:R0:W1:Y:S02]  /*2d830*/  SYNCS.PHASECHK.TRANS64.TRYWAIT P0, [R88+URZ+0x30890], R100 ;  /* 0x03089064580075a7 */ /* 0x001064000800017f */
[----:B-1----:R-:W-:Y:S05]  /*2d840*/  @!P0 NANOSLEEP.SYNCS 0x989680 ;  /* 0x009896800000895d */ /* 0x002fea0003900000 */
[----:B------:R-:W1:Y:S02]  /*2d850*/  @!P0 SYNCS.PHASECHK.TRANS64 P0, [R88+URZ+0x30890], R100 ;  /* 0x03089064580085a7 */ /* 0x000e64000800007f */
[----:B-1----:R-:W-:Y:S05]  /*2d860*/  @!P0 BRA `(.L_x_1624) ;  /* 0xfffffffc00f08947 */ /* 0x002fea000383ffff */
[----:B------:R-:W-:Y:S05]  /*2d870*/  BRA `(.L_x_2014) ;  /* 0xfffffda8007c7947 */ /* 0x000fea000383ffff */
.L_x_1625:
        /* <DEDUP_REMOVED lines=8> */
.L_x_2016:
[----:B------:R-:W-:Y:S05]  /*2d900*/  BSYNC B1 ;  /* 0x0000000000017941 */ /* 0x000fea0003800000 */
.L_x_2015:
        /* <DEDUP_REMOVED lines=8> */
.L_x_2017:
[----:B------:R-:W-:Y:S01]  /*2d990*/  IMAD.MOV.U32 R39, RZ, RZ, R14 ;  /* 0x000000ffff277224 */ /* 0x000fe200078e000e */
[----:B------:R-:W-:Y:S06]  /*2d9a0*/  BRA `(.L_x_2018) ;  /* 0xfffffda8009c7947 */ /* 0x000fec000383ffff */
.L_x_1628:
[----:B------:R-:W-:Y:S01]  /*2d9b0*/  BSSY B1, `(.L_x_2019) ;  /* 0x0000008000017945 */ /* 0x000fe20003800000 */
[----:B----4-:R-:W-:Y:S01]  /*2d9c0*/  IMAD.MOV.U32 R13, RZ, RZ, R41 ;  /* 0x000000ffff0d7224 */ /* 0x010fe200078e0029 */
[----:B------:R-:W-:Y:S01]  /*2d9d0*/  MOV R11, 0x181f ;  /* 0x0000181f000b7802 */ /* 0x000fe20000000f00 */
[----:B------:R-:W-:Y:S02]  /*2d9e0*/  IMAD.MOV.U32 R12, RZ, RZ, 0x1 ;  /* 0x00000001ff0c7424 */ /* 0x000fe400078e00ff */
[----:B------:R-:W-:-:S07]  /*2d9f0*/  IMAD.MOV.U32 R15, RZ, RZ, -0x1 ;  /* 0xffffffffff0f7424 */ /* 0x000fce00078e00ff */
[----:B0123--:R-:W-:Y:S05]  /*2da00*/  WARPSYNC.COLLECTIVE R15, `(.L_x_2020) ;  /* 0x000000000f087348 */ /* 0x00ffea0003c00000 */
[----:B------:R4:W0:Y:S02]  /*2da10*/  SHFL.IDX P6, R14, R13, R12, R11 ;  /* 0x0000000c0d0e7389 */ /* 0x00082400000c000b */
[----:B01234-:R-:W-:Y:S01]  /*2da20*/  ENDCOLLECTIVE ;  /* 0x000000000000791b */ /* 0x01ffe20003800000 */
.L_x_2020:
[----:B------:R-:W-:Y:S05]  /*2da30*/  BSYNC B1 ;  /* 0x0000000000017941 */ /* 0x000fea0003800000 */
.L_x_2019:
        /* <DEDUP_REMOVED lines=8> */
.L_x_2021:
[----:B------:R-:W-:Y:S01]  /*2dac0*/  IMAD.MOV.U32 R39, RZ, RZ, R14 ;  /* 0x000000ffff277224 */ /* 0x000fe200078e000e */
[----:B------:R-:W-:Y:S06]  /*2dad0*/  BRA `(.L_x_2022) ;  /* 0xfffffda800c47947 */ /* 0x000fec000383ffff */
.L_x_1632:
[----:B------:R0:W0:Y:S02]  /*2dae0*/  SYNCS.PHASECHK.TRANS64.TRYWAIT P4, [R88+URZ+0x308b0], R100 ;  /* 0x0308b064580075a7 */ /* 0x000024000808017f */
[----:B0-----:R-:W-:Y:S05]  /*2daf0*/  @!P4 NANOSLEEP.SYNCS 0x989680 ;  /* 0x009896800000c95d */ /* 0x001fea0003900000 */
[----:B------:R-:W0:Y:S02]  /*2db00*/  @!P4 SYNCS.PHASECHK.TRANS64 P4, [R88+URZ+0x308b0], R100 ;  /* 0x0308b0645800c5a7 */ /* 0x000e24000808007f */
[----:B0-----:R-:W-:Y:S05]  /*2db10*/  @!P4 BRA `(.L_x_1632) ;  /* 0xfffffffc00f0c947 */ /* 0x001fea000383ffff */
[----:B------:R-:W-:Y:S05]  /*2db20*/  BRA `(.L_x_2023) ;  /* 0xfffffdac00687947 */ /* 0x000fea000383ffff */
.L_x_1662:
        /* <DEDUP_REMOVED lines=8> */
.L_x_2025:
[----:B------:R-:W-:Y:S05]  /*2dbb0*/  BSYNC B1 ;  /* 0x0000000000017941 */ /* 0x000fea0003800000 */
.L_x_2024:
        /* <DEDUP_REMOVED lines=8> */
.L_x_2026:
[----:B------:R-:W-:Y:S02]  /*2dc40*/  IMAD.MOV.U32 R13, RZ, RZ, R33 ;  /* 0x000000ffff0d7224 */ /* 0x000fe400078e0021 */
[----:B------:R-:W-:-:S07]  /*2dc50*/  IMAD.MOV.U32 R8, RZ, RZ, R14 ;  /* 0x000000ffff087224 */ /* 0x000fce00078e000e */
[----:B------:R-:W-:Y:S05]  /*2dc60*/  WARPSYNC.COLLECTIVE R15, `(.L_x_2027) ;  /* 0x000000000f087348 */ /* 0x000fea0003c00000 */
[----:B------:R0:W1:Y:S02]  /*2dc70*/  SHFL.IDX P6, R14, R13, R12, R11 ;  /* 0x0000000c0d0e7389 */ /* 0x00006400000c000b */
[----:B01----:R-:W-:Y:S01]  /*2dc80*/  ENDCOLLECTIVE ;  /* 0x000000000000791b */ /* 0x003fe20003800000 */
.L_x_2027:
[----:B------:R-:W-:Y:S01]  /*2dc90*/  MOV R13, R31 ;  /* 0x0000001f000d7202 */ /* 0x000fe20000000f00 */
[----:B------:R-:W-:-:S07]  /*2dca0*/  IMAD.MOV.U32 R26, RZ, RZ, R14 ;  /* 0x000000ffff1a7224 */ /* 0x000fce00078e000e */
[----:B------:R-:W-:Y:S05]  /*2dcb0*/  WARPSYNC.COLLECTIVE R15, `(.L_x_2028) ;  /* 0x000000000f087348 */ /* 0x000fea0003c00000 */
[----:B------:R0:W1:Y:S02]  /*2dcc0*/  SHFL.IDX P6, R14, R13, R12, R11 ;  /* 0x0000000c0d0e7389 */ /* 0x00006400000c000b */
[----:B01----:R-:W-:Y:S01]  /*2dcd0*/  ENDCOLLECTIVE ;  /* 0x000000000000791b */ /* 0x003fe20003800000 */
.L_x_2028:
[----:B------:R-:W-:Y:S01]  /*2dce0*/  IMAD.MOV.U32 R5, RZ, RZ, R14 ;  /* 0x000000ffff057224 */ /* 0x000fe200078e000e */
[----:B------:R-:W-:Y:S06]  /*2dcf0*/  BRA `(.L_x_2029) ;  /* 0xfffffdc400307947 */ /* 0x000fec000383ffff */
.L_x_1665:
[----:B------:R-:W-:Y:S01]  /*2dd00*/  BSSY B1, `(.L_x_2030) ;  /* 0x0000008000017945 */ /* 0x000fe20003800000 */
[----:B------:R-:W-:Y:S01]  /*2dd10*/  IMAD.MOV.U32 R13, RZ, RZ, R32 ;  /* 0x000000ffff0d7224 */ /* 0x000fe200078e0020 */
[----:B------:R-:W-:Y:S01]  /*2dd20*/  MOV R15, 0xffffffff ;  /* 0xffffffff000f7802 */ /* 0x000fe20000000f00 */
[----:B------:R-:W-:Y:S02]  /*2dd30*/  IMAD.MOV.U32 R12, RZ, RZ, 0x1 ;  /* 0x00000001ff0c7424 */ /* 0x000fe400078e00ff */
[----:B------:R-:W-:-:S07]  /*2dd40*/  IMAD.MOV.U32 R11, RZ, RZ, 0x181f ;  /* 0x0000181fff0b7424 */ /* 0x000fce00078e00ff */
[----:B0-23--:R-:W-:Y:S05]  /*2dd50*/  WARPSYNC.COLLECTIVE R15, `(.L_x_2031) ;  /* 0x000000000f087348 */ /* 0x00dfea0003c00000 */
[----:B------:R1:W4:Y:S02]  /*2dd60*/  SHFL.IDX P6, R14, R13, R12, R11 ;  /* 0x0000000c0d0e7389 */ /* 0x00032400000c000b */
[----:B01234-:R-:W-:Y:S01]  /*2dd70*/  ENDCOLLECTIVE ;  /* 0x000000000000791b */ /* 0x01ffe20003800000 */
.L_x_2031:
[----:B------:R-:W-:Y:S05]  /*2dd80*/  BSYNC B1 ;  /* 0x0000000000017941 */ /* 0x000fea0003800000 */
.L_x_2030:
[----:B------:R-:W-:Y:S01]  /*2dd90*/  IMAD.MOV.U32 R13, RZ, RZ, R30 ;  /* 0x000000ffff0d7224 */ /* 0x000fe200078e001e */
[----:B------:R-:W-:Y:S01]  /*2dda0*/  MOV R15, 0xffffffff ;  /* 0xffffffff000f7802 */ /* 0x000fe20000000f00 */
[----:B------:R-:W-:Y:S02]  /*2ddb0*/  IMAD.MOV.U32 R12, RZ, RZ, 0x1 ;  /* 0x00000001ff0c7424 */ /* 0x000fe400078e00ff */
[----:B------:R-:W-:Y:S02]  /*2ddc0*/  IMAD.MOV.U32 R11, RZ, RZ, 0x181f ;  /* 0x0000181fff0b7424 */ /* 0x000fe400078e00ff */
[----:B------:R-:W-:-:S07]  /*2ddd0*/  IMAD.MOV.U32 R9, RZ, RZ, R14 ;  /* 0x000000ffff097224 */ /* 0x000fce00078e000e */
[----:B------:R-:W-:Y:S05]  /*2dde0*/  WARPSYNC.COLLECTIVE R15, `(.L_x_2032) ;  /* 0x000000000f087348 */ /* 0x000fea0003c00000 */
[----:B------:R0:W1:Y:S02]  /*2ddf0*/  SHFL.IDX P6, R14, R13, R12, R11 ;  /* 0x0000000c0d0e7389 */ /* 0x00006400000c000b */
[----:B01----:R-:W-:Y:S01]  /*2de00*/  ENDCOLLECTIVE ;  /* 0x000000000000791b */ /* 0x003fe20003800000 */
.L_x_2032:
[----:B------:R-:W-:Y:S02]  /*2de10*/  IMAD.MOV.U32 R13, RZ, RZ, R33 ;  /* 0x000000ffff0d7224 */ /* 0x000fe400078e0021 */
[----:B------:R-:W-:-:S07]  /*2de20*/  IMAD.MOV.U32 R8, RZ, RZ, R14 ;  /* 0x000000ffff087224 */ /* 0x000fce00078e000e */
[----:B------:R-:W-:Y:S05]  /*2de30*/  WARPSYNC.COLLECTIVE R15, `(.L_x_2033) ;  /* 0x000000000f087348 */ /* 0x000fea0003c00000 */
[----:B------:R0:W1:Y:S02]  /*2de40*/  SHFL.IDX P6, R14, R13, R12, R11 ;  /* 0x0000000c0d0e7389 */ /* 0x00006400000c000b */
[----:B01----:R-:W-:Y:S01]  /*2de50*/  ENDCOLLECTIVE ;  /* 0x000000000000791b */ /* 0x003fe20003800000 */
.L_x_2033:
[----:B------:R-:W-:Y:S02]  /*2de60*/  IMAD.MOV.U32 R13, RZ, RZ, R31 ;  /* 0x000000ffff0d7224 */ /* 0x000fe400078e001f */
[----:B------:R-:W-:-:S07]  /*2de70*/  IMAD.MOV.U32 R26, RZ, RZ, R14 ;  /* 0x000000ffff1a7224 */ /* 0x000fce00078e000e */
[----:B------:R-:W-:Y:S05]  /*2de80*/  WARPSYNC.COLLECTIVE R15, `(.L_x_2034) ;  /* 0x000000000f087348 */ /* 0x000fea0003c00000 */
[----:B------:R0:W1:Y:S02]  /*2de90*/  SHFL.IDX P6, R14, R13, R12, R11 ;  /* 0x0000000c0d0e7389 */ /* 0x00006400000c000b */
[----:B01----:R-:W-:Y:S01]  /*2dea0*/  ENDCOLLECTIVE ;  /* 0x000000000000791b */ /* 0x003fe20003800000 */
.L_x_2034:
[----:B------:R-:W-:Y:S01]  /*2deb0*/  MOV R5, R14 ;  /* 0x0000000e00057202 */ /* 0x000fe20000000f00 */
[----:B------:R-:W-:Y:S06]  /*2dec0*/  BRA `(.L_x_2035) ;  /* 0xfffffdc800507947 */ /* 0x000fec000383ffff */
.L_x_1668:
[----:B------:R-:W-:Y:S01]  /*2ded0*/  BSSY B1, `(.L_x_2036) ;  /* 0x0000008000017945 */ /* 0x000fe20003800000 */
[----:B------:R-:W-:Y:S02]  /*2dee0*/  IMAD.MOV.U32 R13, RZ, RZ, R32 ;  /* 0x000000ffff0d7224 */ /* 0x000fe400078e0020 */
[----:B------:R-:W-:Y:S02]  /*2def0*/  IMAD.MOV.U32 R12, RZ, RZ, 0x2 ;  /* 0x00000002ff0c7424 */ /* 0x000fe400078e00ff */
[----:B------:R-:W-:Y:S02]  /*2df00*/  IMAD.MOV.U32 R11, RZ, RZ, 0x181f ;  /* 0x0000181fff0b7424 */ /* 0x000fe400078e00ff */
[----:B------:R-:W-:-:S07]  /*2df10*/  IMAD.MOV.U32 R15, RZ, RZ, -0x1 ;  /* 0xffffffffff0f7424 */ /* 0x000fce00078e00ff */
[----:B-1-34-:R-:W-:Y:S05]  /*2df20*/  WARPSYNC.COLLECTIVE R15, `(.L_x_2037) ;  /* 0x000000000f087348 */ /* 0x01afea0003c00000 */
[----:B------:R0:W2:Y:S02]  /*2df30*/  SHFL.IDX P6, R14, R13, R12, R11 ;  /* 0x0000000c0d0e7389 */ /* 0x0000a400000c000b */
[----:B01234-:R-:W-:Y:S01]  /*2df40*/  ENDCOLLECTIVE ;  /* 0x000000000000791b */ /* 0x01ffe20003800000 */
.L_x_2037:
[----:B------:R-:W-:Y:S05]  /*2df50*/  BSYNC B1 ;  /* 0x0000000000017941 */ /* 0x000fea0003800000 */
.L_x_2036:
[----:B------:R-:W-:Y:S01]  /*2df60*/  IMAD.MOV.U32 R13, RZ, RZ, R30 ;  /* 0x000000ffff0d7224 */ /* 0x000fe200078e001e */
[----:B------:R-:W-:Y:S01]  /*2df70*/  MOV R9, R14 ;  /* 0x0000000e00097202 */ /* 0x000fe20000000f00 */
[----:B------:R-:W-:Y:S02]  /*2df80*/  IMAD.MOV.U32 R12, RZ, RZ, 0x2 ;  /* 0x00000002ff0c7424 */ /* 0x000fe400078e00ff */
[----:B------:R-:W-:Y:S02]  /*2df90*/  IMAD.MOV.U32 R11, RZ, RZ, 0x181f ;  /* 0x0000181fff0b7424 */ /* 0x000fe400078e00ff */
[----:B------:R-:W-:-:S07]  /*2dfa0*/  IMAD.MOV.U32 R15, RZ, RZ, -0x1 ;  /* 0xffffffffff0f7424 */ /* 0x000fce00078e00ff */
[----:B------:R-:W-:Y:S05]  /*2dfb0*/  WARPSYNC.COLLECTIVE R15, `(.L_x_2038) ;  /* 0x000000000f087348 */ /* 0x000fea0003c00000 */
[----:B------:R0:W1:Y:S02]  /*2dfc0*/  SHFL.IDX P6, R14, R13, R12, R11 ;  /* 0x0000000c0d0e7389 */ /* 0x00006400000c000b */
[----:B01----:R-:W-:Y:S01]  /*2dfd0*/  ENDCOLLECTIVE ;  /* 0x000000000000791b */ /* 0x003fe20003800000 */
.L_x_2038:
[----:B------:R-:W-:Y:S01]  /*2dfe0*/  IMAD.MOV.U32 R13, RZ, RZ, R33 ;  /* 0x000000ffff0d7224 */ /* 0x000fe200078e0021 */
[----:B------:R-:W-:-:S07]  /*2dff0*/  MOV R8, R14 ;  /* 0x0000000e00087202 */ /* 0x000fce0000000f00 */
[----:B------:R-:W-:Y:S05]  /*2e000*/  WARPSYNC.COLLECTIVE R15, `(.L_x_2039) ;  /* 0x000000000f087348 */ /* 0x000fea0003c00000 */
[----:B------:R0:W1:Y:S02]  /*2e010*/  SHFL.IDX P6, R14, R13, R12, R11 ;  /* 0x0000000c0d0e7389 */ /* 0x00006400000c000b */
[----:B01----:R-:W-:Y:S01]  /*2e020*/  ENDCOLLECTIVE ;  /* 0x000000000000791b */ /* 0x003fe20003800000 */
.L_x_2039:
[----:B------:R-:W-:Y:S02]  /*2e030*/  IMAD.MOV.U32 R13, RZ, RZ, R31 ;  /* 0x000000ffff0d7224 */ /* 0x000fe400078e001f */
[----:B------:R-:W-:-:S07]  /*2e040*/  IMAD.MOV.U32 R78, RZ, RZ, R14 ;  /* 0x000000ffff4e7224 */ /* 0x000fce00078e000e */
[----:B------:R-:W-:Y:S05]  /*2e050*/  WARPSYNC.COLLECTIVE R15, `(.L_x_2040) ;  /* 0x000000000f087348 */ /* 0x000fea0003c00000 */
[----:B------:R0:W1:Y:S02]  /*2e060*/  SHFL.IDX P6, R14, R13, R12, R11 ;  /* 0x0000000c0d0e7389 */ /* 0x00006400000c000b */
[----:B01----:R-:W-:Y:S01]  /*2e070*/  ENDCOLLECTIVE ;  /* 0x000000000000791b */ /* 0x003fe20003800000 */
.L_x_2040:
[----:B------:R-:W-:Y:S01]  /*2e080*/  IMAD.MOV.U32 R5, RZ, RZ, R14 ;  /* 0x000000ffff057224 */ /* 0x000fe200078e000e */
[----:B------:R-:W-:Y:S06]  /*2e090*/  BRA `(.L_x_2041) ;  /* 0xfffffdcc00487947 */ /* 0x000fec000383ffff */
.L_x_1671:
[----:B------:R-:W-:Y:S01]  /*2e0a0*/  BSSY B1, `(.L_x_2042) ;  /* 0x0000008000017945 */ /* 0x000fe20003800000 */
[----:B------:R-:W-:Y:S01]  /*2e0b0*/  MOV R13, R32 ;  /* 0x00000020000d7202 */ /* 0x000fe20000000f00 */
[----:B------:R-:W-:Y:S02]  /*2e0c0*/  IMAD.MOV.U32 R12, RZ, RZ, 0x3 ;  /* 0x00000003ff0c7424 */ /* 0x000fe400078e00ff */
[----:B------:R-:W-:Y:S02]  /*2e0d0*/  IMAD.MOV.U32 R11, RZ, RZ, 0x181f ;  /* 0x0000181fff0b7424 */ /* 0x000fe400078e00ff */
[----:B------:R-:W-:-:S07]  /*2e0e0*/  IMAD.MOV.U32 R15, RZ, RZ, -0x1 ;  /* 0xffffffffff0f7424 */ /* 0x000fce00078e00ff */
[----:B-1--4-:R-:W-:Y:S05]  /*2e0f0*/  WARPSYNC.COLLECTIVE R15, `(.L_x_2043) ;  /* 0x000000000f087348 */ /* 0x012fea0003c00000 */
[----:B------:R0:W2:Y:S02]  /*2e100*/  SHFL.IDX P6, R14, R13, R12, R11 ;  /* 0x0000000c0d0e7389 */ /* 0x0000a400000c000b */
[----:B012-4-:R-:W-:Y:S01]  /*2e110*/  ENDCOLLECTIVE ;  /* 0x000000000000791b */ /* 0x017fe20003800000 */
.L_x_2043:
[----:B------:R-:W-:Y:S05]  /*2e120*/  BSYNC B1 ;  /* 0x0000000000017941 */ /* 0x000fea0003800000 */
.L_x_2042:
[----:B------:R-:W-:Y:S01]  /*2e130*/  MOV R13, R30 ;  /* 0x0000001e000d7202 */ /* 0x000fe20000000f00 */
[----:B------:R-:W-:Y:S02]  /*2e140*/  IMAD.MOV.U32 R12, RZ, RZ, 0x3 ;  /* 0x00000003ff0c7424 */ /* 0x000fe400078e00ff */
[----:B------:R-:W-:Y:S02]  /*2e150*/  IMAD.MOV.U32 R11, RZ, RZ, 0x181f ;  /* 0x0000181fff0b7424 */ /* 0x000fe400078e00ff */
[----:B------:R-:W-:Y:S02]  /*2e160*/  IMAD.MOV.U32 R15, RZ, RZ, -0x1 ;  /* 0xffffffffff0f7424 */ /* 0x000fe400078e00ff */
[----:B------:R-:W-:-:S07]  /*2e170*/  IMAD.MOV.U32 R78, RZ, RZ, R14 ;  /* 0x000000ffff4e7224 */ /* 0x000fce00078e000e */
[----:B------:R-:W-:Y:S05]  /*2e180*/  WARPSYNC.COLLECTIVE R15, `(.L_x_2044) ;  /* 0x000000000f087348 */ /* 0x000fea0003c00000 */
[----:B------:R0:W1:Y:S02]  /*2e190*/  SHFL.IDX P6, R14, R13, R12, R11 ;  /* 0x0000000c0d0e7389 */ /* 0x00006400000c000b */
[----:B01----:R-:W-:Y:S01]  /*2e1a0*/  ENDCOLLECTIVE ;  /* 0x000000000000791b */ /* 0x003fe20003800000 */
.L_x_2044:
[----:B------:R-:W-:Y:S01]  /*2e1b0*/  MOV R13, R33 ;  /* 0x00000021000d7202 */ /* 0x000fe20000000f00 */
[----:B------:R-:W-:-:S07]  /*2e1c0*/  IMAD.MOV.U32 R80, RZ, RZ, R14 ;  /* 0x000000ffff507224 */ /* 0x000fce00078e000e */
[----:B------:R-:W-:Y:S05]  /*2e1d0*/  WARPSYNC.COLLECTIVE R15, `(.L_x_2045) ;  /* 0x000000000f087348 */ /* 0x000fea0003c00000 */
[----:B------:R0:W1:Y:S02]  /*2e1e0*/  SHFL.IDX P6, R14, R13, R12, R11 ;  /* 0x0000000c0d0e7389 */ /* 0x00006400000c000b */
[----:B01----:R-:W-:Y:S01]  /*2e1f0*/  ENDCOLLECTIVE ;  /* 0x000000000000791b */ /* 0x003fe20003800000 */
.L_x_2045:
[----:B------:R-:W-:Y:S02]  /*2e200*/  IMAD.MOV.U32 R13, RZ, RZ, R31 ;  /* 0x000000ffff0d7224 */ /* 0x000fe400078e001f */
[----:B------:R-:W-:-:S07]  /*2e210*/  IMAD.MOV.U32 R79, RZ, RZ, R14 ;  /* 0x000000ffff4f7224 */ /* 0x000fce00078e000e */
[----:B------:R-:W-:Y:S05]  /*2e220*/  WARPSYNC.COLLECTIVE R15, `(.L_x_2046) ;  /* 0x000000000f087348 */ /* 0x000fea0003c00000 */
[----:B------:R0:W1:Y:S02]  /*2e230*/  SHFL.IDX P6, R14, R13, R12, R11 ;  /* 0x0000000c0d0e7389 */ /* 0x00006400000c000b */
[----:B01----:R-:W-:Y:S01]  /*2e240*/  ENDCOLLECTIVE ;  /* 0x000000000000791b */ /* 0x003fe20003800000 */
.L_x_2046:
[----:B------:R-:W-:Y:S01]  /*2e250*/  IMAD.MOV.U32 R12, RZ, RZ, R14 ;  /* 0x000000ffff0c7224 */ /* 0x000fe200078e000e */
[----:B------:R-:W-:Y:S06]  /*2e260*/  BRA `(.L_x_2047) ;  /* 0xfffffdd000487947 */ /* 0x000fec000383ffff */
.L_x_1675:
[----:B0-----:R0:W1:Y:S02]  /*2e270*/  SYNCS.PHASECHK.TRANS64.TRYWAIT P0, [R17+URZ+0x30800], R0 ;  /* 0x03080000110075a7 */ /* 0x001064000800017f */
[----:B-1----:R-:W-:Y:S05]  /*2e280*/  @!P0 NANOSLEEP.SYNCS 0x989680 ;  /* 0x009896800000895d */ /* 0x002fea0003900000 */
[----:B------:R-:W1:Y:S02]  /*2e290*/  @!P0 SYNCS.PHASECHK.TRANS64 P0, [R17+URZ+0x30800], R0 ;  /* 0x03080000110085a7 */ /* 0x000e64000800007f */
[----:B-1----:R-:W-:Y:S05]  /*2e2a0*/  @!P0 BRA `(.L_x_1675) ;  /* 0xfffffffc00f08947 */ /* 0x002fea000383ffff */
[----:B------:R-:W-:Y:S05]  /*2e2b0*/  BRA `(.L_x_2048) ;  /* 0xfffffdd400507947 */ /* 0x000fea000383ffff */
.L_x_1707:
        /* <DEDUP_REMOVED lines=8> */
.L_x_2050:
[----:B------:R-:W-:Y:S05]  /*2e340*/  BSYNC B1 ;  /* 0x0000000000017941 */ /* 0x000fea0003800000 */
.L_x_2049:
        /* <DEDUP_REMOVED lines=8> */
.L_x_2051:
[----:B------:R-:W-:Y:S02]  /*2e3d0*/  IMAD.MOV.U32 R13, RZ, RZ, R72 ;  /* 0x000000ffff0d7224 */ /* 0x000fe400078e0048 */
[----:B------:R-:W-:-:S07]  /*2e3e0*/  IMAD.MOV.U32 R6, RZ, RZ, R14 ;  /* 0x000000ffff067224 */ /* 0x000fce00078e000e */
[----:B------:R-:W-:Y:S05]  /*2e3f0*/  WARPSYNC.COLLECTIVE R15, `(.L_x_2052) ;  /* 0x000000000f087348 */ /* 0x000fea0003c00000 */
[----:B------:R0:W1:Y:S02]  /*2e400*/  SHFL.IDX P6, R14, R13, R12, R11 ;  /* 0x0000000c0d0e7389 */ /* 0x00006400000c000b */
[----:B01----:R-:W-:Y:S01]  /*2e410*/  ENDCOLLECTIVE ;  /* 0x000000000000791b */ /* 0x003fe20003800000 */
.L_x_2052:
[----:B------:R-:W-:Y:S01]  /*2e420*/  IMAD.MOV.U32 R13, RZ, RZ, R3 ;  /* 0x000000ffff0d7224 */ /* 0x000fe200078e0003 */
[----:B------:R-:W-:-:S07]  /*2e430*/  MOV R9, R14 ;  /* 0x0000000e00097202 */ /* 0x000fce0000000f00 */
[----:B------:R-:W-:Y:S05]  /*2e440*/  WARPSYNC.COLLECTIVE R15, `(.L_x_2053) ;  /* 0x000000000f087348 */ /* 0x000fea0003c00000 */
[----:B------:R0:W1:Y:S02]  /*2e450*/  SHFL.IDX P6, R14, R13, R12, R11 ;  /* 0x0000000c0d0e7389 */ /* 0x00006400000c000b */
[----:B01----:R-:W-:Y:S01]  /*2e460*/  ENDCOLLECTIVE ;  /* 0x000000000000791b */ /* 0x003fe20003800000 */
.L_x_2053:
[----:B------:R-:W-:Y:S05]  /*2e470*/  BRA `(.L_x_2054) ;  /* 0xfffffe0400c87947 */ /* 0x000fea000383ffff */
.L_x_1710:
[----:B------:R-:W-:Y:S01]  /*2e480*/  BSSY B1, `(.L_x_2055) ;  /* 0x0000008000017945 */ /* 0x000fe20003800000 */
[----:B------:R-:W-:Y:S01]  /*2e490*/  IMAD.MOV.U32 R13, RZ, RZ, R21 ;  /* 0x000000ffff0d7224 */ /* 0x000fe200078e0015 */
[----:B------:R-:W-:Y:S01]  /*2e4a0*/  MOV R15, 0xffffffff ;  /* 0xffffffff000f7802 */ /* 0x000fe20000000f00 */
[----:B------:R-:W-:Y:S02]  /*2e4b0*/  IMAD.MOV.U32 R12, RZ, RZ, 0x1 ;  /* 0x00000001ff0c7424 */ /* 0x000fe400078e00ff */
[----:B------:R-:W-:-:S07]  /*2e4c0*/  IMAD.MOV.U32 R11, RZ, RZ, 0x181f ;  /* 0x0000181fff0b7424 */ /* 0x000fce00078e00ff */
[----:B0--34-:R-:W-:Y:S05]  /*2e4d0*/  WARPSYNC.COLLECTIVE R15, `(.L_x_2056) ;  /* 0x000000000f087348 */ /* 0x019fea0003c00000 */
[----:B----4-:R1:W2:Y:S02]  /*2e4e0*/  SHFL.IDX P6, R14, R13, R12, R11 ;  /* 0x0000000c0d0e7389 */ /* 0x0102a400000c000b */
[----:B0123--:R-:W-:Y:S01]  /*2e4f0*/  ENDCOLLECTIVE ;  /* 0x000000000000791b */ /* 0x00ffe20003800000 */
.L_x_2056:
[----:B------:R-:W-:Y:S05]  /*2e500*/  BSYNC B1 ;  /* 0x0000000000017941 */ /* 0x000fea0003800000 */
.L_x_2055:
        /* <DEDUP_REMOVED lines=8> */
.L_x_2057:
[----:B------:R-:W-:Y:S02]  /*2e590*/  IMAD.MOV.U32 R13, RZ, RZ, R72 ;  /* 0x000000ffff0d7224 */ /* 0x000fe400078e0048 */
[----:B------:R-:W-:-:S07]  /*2e5a0*/  IMAD.MOV.U32 R6, RZ, RZ, R14 ;  /* 0x000000ffff067224 */ /* 0x000fce00078e000e */
[----:B------:R-:W-:Y:S05]  /*2e5b0*/  WARPSYNC.COLLECTIVE R15, `(.L_x_2058) ;  /* 0x000000000f087348 */ /* 0x000fea0003c00000 */
[----:B------:R0:W1:Y:S02]  /*2e5c0*/  SHFL.IDX P6, R14, R13, R12, R11 ;  /* 0x0000000c0d0e7389 */ /* 0x00006400000c000b */
[----:B01----:R-:W-:Y:S01]  /*2e5d0*/  ENDCOLLECTIVE ;  /* 0x000000000000791b */ /* 0x003fe20003800000 */
.L_x_2058:
[----:B------:R-:W-:Y:S02]  /*2e5e0*/  IMAD.MOV.U32 R13, RZ, RZ, R3 ;  /* 0x000000ffff0d7224 */ /* 0x000fe400078e0003 */
[----:B------:R-:W-:-:S07]  /*2e5f0*/  IMAD.MOV.U32 R9, RZ, RZ, R14 ;  /* 0x000000ffff097224 */ /* 0x000fce00078e000e */
[----:B------:R-:W-:Y:S05]  /*2e600*/  WARPSYNC.COLLECTIVE R15, `(.L_x_2059) ;  /* 0x000000000f087348 */ /* 0x000fea0003c00000 */
[----:B------:R0:W1:Y:S02]  /*2e610*/  SHFL.IDX P6, R14, R13, R12, R11 ;  /* 0x0000000c0d0e7389 */ /* 0x00006400000c000b */
[----:B01----:R-:W-:Y:S01]  /*2e620*/  ENDCOLLECTIVE ;  /* 0x000000000000791b */ /* 0x003fe20003800000 */
.L_x_2059:
[----:B------:R-:W-:Y:S05]  /*2e630*/  BRA `(.L_x_2060) ;  /* 0xfffffe08008c7947 */ /* 0x000fea000383ffff */
.L_x_1713:
[----:B------:R-:W-:Y:S01]  /*2e640*/  BSSY B1, `(.L_x_2061) ;  /* 0x0000008000017945 */ /* 0x000fe20003800000 */
[----:B------:R-:W-:Y:S01]  /*2e650*/  MOV R13, R21 ;  /* 0x00000015000d7202 */ /* 0x000fe20000000f00 */
[----:B------:R-:W-:Y:S02]  /*2e660*/  IMAD.MOV.U32 R12, RZ, RZ, 0x2 ;  /* 0x00000002ff0c7424 */ /* 0x000fe400078e00ff */
[----:B------:R-:W-:Y:S02]  /*2e670*/  IMAD.MOV.U32 R11, RZ, RZ, 0x181f ;  /* 0x0000181fff0b7424 */ /* 0x000fe400078e00ff */
[----:B------:R-:W-:-:S07]  /*2e680*/  IMAD.MOV.U32 R15, RZ, RZ, -0x1 ;  /* 0xffffffffff0f7424 */ /* 0x000fce00078e00ff */
[----:B-1-34-:R-:W-:Y:S05]  /*2e690*/  WARPSYNC.COLLECTIVE R15, `(.L_x_2062) ;  /* 0x000000000f087348 */ /* 0x01afea0003c00000 */
[----:B----4-:R0:W2:Y:S02]  /*2e6a0*/  SHFL.IDX P6, R14, R13, R12, R11 ;  /* 0x0000000c0d0e7389 */ /* 0x0100a400000c000b */
[----:B0123--:R-:W-:Y:S01]  /*2e6b0*/  ENDCOLLECTIVE ;  /* 0x000000000000791b */ /* 0x00ffe20003800000 */
.L_x_2062:
[----:B------:R-:W-:Y:S05]  /*2e6c0*/  BSYNC B1 ;  /* 0x0000000000017941 */ /* 0x000fea0003800000 */
.L_x_2061:
        /* <DEDUP_REMOVED lines=8> */
.L_x_2063:
[----:B------:R-:W-:Y:S01]  /*2e750*/  MOV R13, R72 ;  /* 0x00000048000d7202 */ /* 0x000fe20000000f00 */
[----:B------:R-:W-:-:S07]  /*2e760*/  IMAD.MOV.U32 R6, RZ, RZ, R14 ;  /* 0x000000ffff067224 */ /* 0x000fce00078e000e */
[----:B------:R-:W-:Y:S05]  /*2e770*/  WARPSYNC.COLLECTIVE R15, `(.L_x_2064) ;  /* 0x000000000f087348 */ /* 0x000fea0003c00000 */
[----:B------:R0:W1:Y:S02]  /*2e780*/  SHFL.IDX P6, R14, R13, R12, R11 ;  /* 0x0000000c0d0e7389 */ /* 0x00006400000c000b */
[----:B01----:R-:W-:Y:S01]  /*2e790*/  ENDCOLLECTIVE ;  /* 0x000000000000791b */ /* 0x003fe20003800000 */
.L_x_2064:
[----:B------:R-:W-:Y:S02]  /*2e7a0*/  IMAD.MOV.U32 R13, RZ, RZ, R3 ;  /* 0x000000ffff0d7224 */ /* 0x000fe400078e0003 */
[----:B------:R-:W-:-:S07]  /*2e7b0*/  IMAD.MOV.U32 R9, RZ, RZ, R14 ;  /* 0x000000ffff097224 */ /* 0x000fce00078e000e */
[----:B------:R-:W-:Y:S05]  /*2e7c0*/  WARPSYNC.COLLECTIVE R15, `(.L_x_2065) ;  /* 0x000000000f087348 */ /* 0x000fea0003c00000 */
[----:B------:R0:W1:Y:S02]  /*2e7d0*/  SHFL.IDX P6, R14, R13, R12, R11 ;  /* 0x0000000c0d0e7389 */ /* 0x00006400000c000b */
[----:B01----:R-:W-:Y:S01]  /*2e7e0*/  ENDCOLLECTIVE ;  /* 0x000000000000791b */ /* 0x003fe20003800000 */
.L_x_2065:
[----:B------:R-:W-:Y:S05]  /*2e7f0*/  BRA `(.L_x_2066) ;  /* 0xfffffe0c00307947 */ /* 0x000fea000383ffff */
.L_x_1716:
[----:B------:R-:W-:Y:S01]  /*2e800*/  BSSY B1, `(.L_x_2067) ;  /* 0x0000008000017945 */ /* 0x000fe20003800000 */
[----:B------:R-:W-:Y:S01]  /*2e810*/  IMAD.MOV.U32 R13, RZ, RZ, R21 ;  /* 0x000000ffff0d7224 */ /* 0x000fe200078e0015 */
[----:B------:R-:W-:Y:S01]  /*2e820*/  MOV R11, 0x181f ;  /* 0x0000181f000b7802 */ /* 0x000fe20000000f00 */
[----:B------:R-:W-:Y:S02]  /*2e830*/  IMAD.MOV.U32 R12, RZ, RZ, 0x3 ;  /* 0x00000003ff0c7424 */ /* 0x000fe400078e00ff */
[----:B------:R-:W-:-:S07]  /*2e840*/  IMAD.MOV.U32 R15, RZ, RZ, -0x1 ;  /* 0xffffffffff0f7424 */ /* 0x000fce00078e00ff */
[----:B-1-34-:R-:W-:Y:S05]  /*2e850*/  WARPSYNC.COLLECTIVE R15, `(.L_x_2068) ;  /* 0x000000000f087348 */ /* 0x01afea0003c00000 */
[----:B----4-:R0:W2:Y:S02]  /*2e860*/  SHFL.IDX P6, R14, R13, R12, R11 ;  /* 0x0000000c0d0e7389 */ /* 0x0100a400000c000b */
[----:B0123--:R-:W-:Y:S01]  /*2e870*/  ENDCOLLECTIVE ;  /* 0x000000000000791b */ /* 0x00ffe20003800000 */
.L_x_2068:
[----:B------:R-:W-:Y:S05]  /*2e880*/  BSYNC B1 ;  /* 0x0000000000017941 */ /* 0x000fea0003800000 */
.L_x_2067:
        /* <DEDUP_REMOVED lines=8> */
.L_x_2069:
[----:B------:R-:W-:Y:S02]  /*2e910*/  IMAD.MOV.U32 R13, RZ, RZ, R72 ;  /* 0x000000ffff0d7224 */ /* 0x000fe400078e0048 */
[----:B------:R-:W-:-:S07]  /*2e920*/  IMAD.MOV.U32 R20, RZ, RZ, R14 ;  /* 0x000000ffff147224 */ /* 0x000fce00078e000e */
[----:B------:R-:W-:Y:S05]  /*2e930*/  WARPSYNC.COLLECTIVE R15, `(.L_x_2070) ;  /* 0x000000000f087348 */ /* 0x000fea0003c00000 */
[----:B------:R0:W1:Y:S02]  /*2e940*/  SHFL.IDX P6, R14, R13, R12, R11 ;  /* 0x0000000c0d0e7389 */ /* 0x00006400000c000b */
[----:B01----:R-:W-:Y:S01]  /*2e950*/  ENDCOLLECTIVE ;  /* 0x000000000000791b */ /* 0x003fe20003800000 */
.L_x_2070:
[----:B------:R-:W-:Y:S01]  /*2e960*/  MOV R13, R3 ;  /* 0x00000003000d7202 */ /* 0x000fe20000000f00 */
[----:B------:R-:W-:-:S07]  /*2e970*/  IMAD.MOV.U32 R77, RZ, RZ, R14 ;  /* 0x000000ffff4d7224 */ /* 0x000fce00078e000e */
[----:B------:R-:W-:Y:S05]  /*2e980*/  WARPSYNC.COLLECTIVE R15, `(.L_x_2071) ;  /* 0x000000000f087348 */ /* 0x000fea0003c00000 */
[----:B------:R0:W1:Y:S02]  /*2e990*/  SHFL.IDX P6, R14, R13, R12, R11 ;  /* 0x0000000c0d0e7389 */ /* 0x00006400000c000b */
[----:B01----:R-:W-:Y:S01]  /*2e9a0*/  ENDCOLLECTIVE ;  /* 0x000000000000791b */ /* 0x003fe20003800000 */
.L_x_2071:
[----:B------:R-:W-:Y:S01]  /*2e9b0*/  IMAD.MOV.U32 R3, RZ, RZ, R14 ;  /* 0x000000ffff037224 */ /* 0x000fe200078e000e */
[----:B------:R-:W-:Y:S06]  /*2e9c0*/  BRA `(.L_x_2072) ;  /* 0xfffffe0c00d87947 */ /* 0x000fec000383ffff */
.L_x_1720:
[----:B---3--:R3:W4:Y:S02]  /*2e9d0*/  SYNCS.PHASECHK.TRANS64.TRYWAIT P0, [R17+URZ+0x30800], R0 ;  /* 0x03080000110075a7 */ /* 0x008724000800017f */
[----:B----4-:R-:W-:Y:S05]  /*2e9e0*/  @!P0 NANOSLEEP.SYNCS 0x989680 ;  /* 0x009896800000895d */ /* 0x010fea0003900000 */
[----:B------:R-:W4:Y:S02]  /*2e9f0*/  @!P0 SYNCS.PHASECHK.TRANS64 P0, [R17+URZ+0x30800], R0 ;  /* 0x03080000110085a7 */ /* 0x000f24000800007f */
[----:B----4-:R-:W-:Y:S05]  /*2ea00*/  @!P0 BRA `(.L_x_1720) ;  /* 0xfffffffc00f08947 */ /* 0x010fea000383ffff */
[----:B------:R-:W-:Y:S05]  /*2ea10*/  BRA `(.L_x_2073) ;  /* 0xfffffe1000807947 */ /* 0x000fea000383ffff */
.L_x_1738:
[----:B-1----:R1:W3:Y:S02]  /*2ea20*/  SYNCS.PHASECHK.TRANS64.TRYWAIT P1, [R0+URZ+0x30830], R5 ;  /* 0x03083005000075a7 */ /* 0x0022e4000802017f */
[----:B---3--:R-:W-:Y:S05]  /*2ea30*/  @!P1 NANOSLEEP.SYNCS 0x989680 ;  /* 0x009896800000995d */ /* 0x008fea0003900000 */
[----:B------:R-:W3:Y:S02]  /*2ea40*/  @!P1 SYNCS.PHASECHK.TRANS64 P1, [R0+URZ+0x30830], R5 ;  /* 0x03083005000095a7 */ /* 0x000ee4000802007f */
[----:B---3--:R-:W-:Y:S05]  /*2ea50*/  @!P1 BRA `(.L_x_1738) ;  /* 0xfffffffc00f09947 */ /* 0x008fea000383ffff */
[----:B------:R-:W-:Y:S05]  /*2ea60*/  BRA `(.L_x_1737) ;  /* 0xfffffe4800907947 */ /* 0x000fea000383ffff */
.L_x_1759:
[----:B-1----:R1:W2:Y:S02]  /*2ea70*/  SYNCS.PHASECHK.TRANS64.TRYWAIT P1, [R2+URZ+0x30830], R152 ;  /* 0x03083098020075a7 */ /* 0x0022a4000802017f */
[----:B--2---:R-:W-:Y:S05]  /*2ea80*/  @!P1 NANOSLEEP.SYNCS 0x989680 ;  /* 0x009896800000995d */ /* 0x004fea0003900000 */
[----:B------:R-:W2:Y:S02]  /*2ea90*/  @!P1 SYNCS.PHASECHK.TRANS64 P1, [R2+URZ+0x30830], R152 ;  /* 0x03083098020095a7 */ /* 0x000ea4000802007f */
[----:B--2---:R-:W-:Y:S05]  /*2eaa0*/  @!P1 BRA `(.L_x_1759) ;  /* 0xfffffffc00f09947 */ /* 0x004fea000383ffff */
[----:B------:R-:W-:Y:S05]  /*2eab0*/  BRA `(.L_x_1758) ;  /* 0xfffffe7800207947 */ /* 0x000fea000383ffff */
.L_x_1764:
[----:B-1----:R1:W2:Y:S02]  /*2eac0*/  SYNCS.PHASECHK.TRANS64.TRYWAIT P1, [R218+URZ+0x30850], R0 ;  /* 0x03085000da0075a7 */ /* 0x0022a4000802017f */
[----:B--2---:R-:W-:Y:S05]  /*2ead0*/  @!P1 NANOSLEEP.SYNCS 0x989680 ;  /* 0x009896800000995d */ /* 0x004fea0003900000 */
[----:B------:R-:W2:Y:S02]  /*2eae0*/  @!P1 SYNCS.PHASECHK.TRANS64 P1, [R218+URZ+0x30850], R0 ;  /* 0x03085000da0095a7 */ /* 0x000ea4000802007f */
[----:B--2---:R-:W-:Y:S05]  /*2eaf0*/  @!P1 BRA `(.L_x_1764) ;  /* 0xfffffffc00f09947 */ /* 0x004fea000383ffff */
[----:B------:R-:W-:Y:S05]  /*2eb00*/  BRA `(.L_x_1763) ;  /* 0xfffffe8800a47947 */ /* 0x000fea000383ffff */
.L_x_1787:
[----:B-1----:R1:W2:Y:S02]  /*2eb10*/  SYNCS.PHASECHK.TRANS64.TRYWAIT P1, [R222+URZ+0x30830], R2 ;  /* 0x03083002de0075a7 */ /* 0x0022a4000802017f */
[----:B--2---:R-:W-:Y:S05]  /*2eb20*/  @!P1 NANOSLEEP.SYNCS 0x989680 ;  /* 0x009896800000995d */ /* 0x004fea0003900000 */
[----:B------:R-:W2:Y:S02]  /*2eb30*/  @!P1 SYNCS.PHASECHK.TRANS64 P1, [R222+URZ+0x30830], R2 ;  /* 0x03083002de0095a7 */ /* 0x000ea4000802007f */
[----:B--2---:R-:W-:Y:S05]  /*2eb40*/  @!P1 BRA `(.L_x_1787) ;  /* 0xfffffffc00f09947 */ /* 0x004fea000383ffff */
[----:B------:R-:W-:Y:S05]  /*2eb50*/  BRA `(.L_x_1786) ;  /* 0xfffffeac00507947 */ /* 0x000fea000383ffff */
.L_x_1792:
[----:B-1----:R1:W2:Y:S02]  /*2eb60*/  SYNCS.PHASECHK.TRANS64.TRYWAIT P1, [R11+URZ+0x30850], R0 ;  /* 0x030850000b0075a7 */ /* 0x0022a4000802017f */
[----:B--2---:R-:W-:Y:S05]  /*2eb70*/  @!P1 NANOSLEEP.SYNCS 0x989680 ;  /* 0x009896800000995d */ /* 0x004fea0003900000 */
[----:B------:R-:W2:Y:S02]  /*2eb80*/  @!P1 SYNCS.PHASECHK.TRANS64 P1, [R11+URZ+0x30850], R0 ;  /* 0x030850000b0095a7 */ /* 0x000ea4000802007f */
[----:B--2---:R-:W-:Y:S05]  /*2eb90*/  @!P1 BRA `(.L_x_1792) ;  /* 0xfffffffc00f09947 */ /* 0x004fea000383ffff */
[----:B------:R-:W-:Y:S05]  /*2eba0*/  BRA `(.L_x_1791) ;  /* 0xfffffebc00d87947 */ /* 0x000fea000383ffff */
.L_x_1802:
[----:B-1----:R1:W2:Y:S02]  /*2ebb0*/  SYNCS.PHASECHK.TRANS64.TRYWAIT P1, [R4+URZ+0x30830], R2 ;  /* 0x03083002040075a7 */ /* 0x0022a4000802017f */
[----:B--2---:R-:W-:Y:S05]  /*2ebc0*/  @!P1 NANOSLEEP.SYNCS 0x989680 ;  /* 0x009896800000995d */ /* 0x004fea0003900000 */
[----:B------:R-:W2:Y:S02]  /*2ebd0*/  @!P1 SYNCS.PHASECHK.TRANS64 P1, [R4+URZ+0x30830], R2 ;  /* 0x03083002040095a7 */ /* 0x000ea4000802007f */
[----:B--2---:R-:W-:Y:S05]  /*2ebe0*/  @!P1 BRA `(.L_x_1802) ;  /* 0xfffffffc00f09947 */ /* 0x004fea000383ffff */
[----:B------:R-:W-:Y:S05]  /*2ebf0*/  BRA `(.L_x_1801) ;  /* 0xfffffed000b47947 */ /* 0x000fea000383ffff */
.L_x_1807:
[----:B-1----:R1:W2:Y:S02]  /*2ec00*/  SYNCS.PHASECHK.TRANS64.TRYWAIT P1, [R222+URZ+0x30850], R0 ;  /* 0x03085000de0075a7 */ /* 0x0022a4000802017f */
[----:B--2---:R-:W-:Y:S05]  /*2ec10*/  @!P1 NANOSLEEP.SYNCS 0x989680 ;  /* 0x009896800000995d */ /* 0x004fea0003900000 */
[----:B------:R-:W2:Y:S02]  /*2ec20*/  @!P1 SYNCS.PHASECHK.TRANS64 P1, [R222+URZ+0x30850], R0 ;  /* 0x03085000de0095a7 */ /* 0x000ea4000802007f */
[----:B--2---:R-:W-:Y:S05]  /*2ec30*/  @!P1 BRA `(.L_x_1807) ;  /* 0xfffffffc00f09947 */ /* 0x004fea000383ffff */
[----:B------:R-:W-:Y:S05]  /*2ec40*/  BRA `(.L_x_1806) ;  /* 0xfffffee400407947 */ /* 0x000fea000383ffff */
.L_x_1823:
[----:B-1----:R1:W2:Y:S02]  /*2ec50*/  SYNCS.PHASECHK.TRANS64.TRYWAIT P1, [R5+URZ+0x30850], R0 ;  /* 0x03085000050075a7 */ /* 0x0022a4000802017f */
[----:B--2---:R-:W-:Y:S05]  /*2ec60*/  @!P1 NANOSLEEP.SYNCS 0x989680 ;  /* 0x009896800000995d */ /* 0x004fea0003900000 */
[----:B------:R-:W2:Y:S02]  /*2ec70*/  @!P1 SYNCS.PHASECHK.TRANS64 P1, [R5+URZ+0x30850], R0 ;  /* 0x03085000050095a7 */ /* 0x000ea4000802007f */
[----:B--2---:R-:W-:Y:S05]  /*2ec80*/  @!P1 BRA `(.L_x_1823) ;  /* 0xfffffffc00f09947 */ /* 0x004fea000383ffff */
[----:B------:R-:W-:Y:S05]  /*2ec90*/  BRA `(.L_x_1822) ;  /* 0xffffff0800e47947 */ /* 0x000fea000383ffff */
.L_x_1873:
[----:B------:R-:W0:Y:S01]  /*2eca0*/  S2R R12, SR_TID.X ;  /* 0x00000000000c7919 */ /* 0x000e220000002100 */
[----:B------:R-:W-:Y:S01]  /*2ecb0*/  BSSY B1, `(.L_x_2074) ;  /* 0x000000a000017945 */ /* 0x000fe20003800000 */
[----:B------:R-:W-:Y:S01]  /*2ecc0*/  IMAD.MOV.U32 R11, RZ, RZ, 0x1f ;  /* 0x0000001fff0b7424 */ /* 0x000fe200078e00ff */
[----:B------:R-:W-:Y:S02]  /*2ecd0*/  MOV R15, 0xffffffff ;  /* 0xffffffff000f7802 */ /* 0x000fe40000000f00 */
[----:B0-----:R-:W-:-:S04]  /*2ece0*/  SHF.R.U32.HI R12, RZ, 0x5, R12 ;  /* 0x00000005ff0c7819 */ /* 0x001fc8000001160c */
[----:B------:R-:W-:-:S05]  /*2ecf0*/  LOP3.LUT R12, R12, 0x3, RZ, 0xc0, !PT ;  /* 0x000000030c0c7812 */ /* 0x000fca00078ec0ff */
[----:B------:R-:W-:Y:S02]  /*2ed00*/  IMAD.MOV.U32 R13, RZ, RZ, R12 ;  /* 0x000000ffff0d7224 */ /* 0x000fe400078e000c */
[----:B------:R-:W-:-:S07]  /*2ed10*/  IMAD.MOV.U32 R12, RZ, RZ, RZ ;  /* 0x000000ffff0c7224 */ /* 0x000fce00078e00ff */
[----:B------:R-:W-:Y:S05]  /*2ed20*/  WARPSYNC.COLLECTIVE R15, `(.L_x_2075) ;  /* 0x000000000f087348 */ /* 0x000fea0003c00000 */
[----:B------:R0:W1:Y:S02]  /*2ed30*/  SHFL.IDX P6, R14, R13, R12, R11 ;  /* 0x0000000c0d0e7389 */ /* 0x00006400000c000b */
[----:B01----:R-:W-:Y:S01]  /*2ed40*/  ENDCOLLECTIVE ;  /* 0x000000000000791b */ /* 0x003fe20003800000 */
.L_x_2075:
[----:B------:R-:W-:Y:S05]  /*2ed50*/  BSYNC B1 ;  /* 0x0000000000017941 */ /* 0x000fea0003800000 */
.L_x_2074:
[----:B------:R-:W-:Y:S05]  /*2ed60*/  BRA `(.L_x_2076) ;  /* 0xffffff7c009c7947 */ /* 0x000fea000383ffff */
.L_x_1875:
[----:B------:R-:W-:Y:S01]  /*2ed70*/  BSSY B1, `(.L_x_2077) ;  /* 0x0000006000017945 */ /* 0x000fe20003800000 */
[----:B------:R-:W-:-:S07]  /*2ed80*/  IMAD.MOV.U32 R15, RZ, RZ, -0x1 ;  /* 0xffffffffff0f7424 */ /* 0x000fce00078e00ff */
[----:B0-----:R-:W-:Y:S05]  /*2ed90*/  WARPSYNC.COLLECTIVE R15, `(.L_x_2078) ;  /* 0x000000000f0c7348 */ /* 0x001fea0003c00000 */
[----:B------:R-:W-:Y:S02]  /*2eda0*/  ELECT P6, UR62, PT ;  /* 0x00000000003e782f */ /* 0x000fe400038c0000 */
[----:B------:R-:W-:Y:S01]  /*2edb0*/  MOV R14, UR62 ;  /* 0x0000003e000e7c02 */ /* 0x000fe20008000f00 */
[----:B0-----:R-:W-:Y:S10]  /*2edc0*/  ENDCOLLECTIVE ;  /* 0x000000000000791b */ /* 0x001ff40003800000 */
.L_x_2078:
[----:B------:R-:W-:Y:S05]  /*2edd0*/  BSYNC B1 ;  /* 0x0000000000017941 */ /* 0x000fea0003800000 */
.L_x_2077:
[----:B------:R-:W-:Y:S05]  /*2ede0*/  BRA `(.L_x_1874) ;  /* 0xffffff7c00947947 */ /* 0x000fea000383ffff */
.L_x_1877:
[----:B0-----:R0:W1:Y:S02]  /*2edf0*/  SYNCS.PHASECHK.TRANS64.TRYWAIT P0, [R17+URZ+0x30820], R8 ;  /* 0x03082008110075a7 */ /* 0x001064000800017f */
[----:B-1----:R-:W-:Y:S05]  /*2ee00*/  @!P0 NANOSLEEP.SYNCS 0x989680 ;  /* 0x009896800000895d */ /* 0x002fea0003900000 */
[----:B------:R-:W1:Y:S02]  /*2ee10*/  @!P0 SYNCS.PHASECHK.TRANS64 P0, [R17+URZ+0x30820], R8 ;  /* 0x03082008110085a7 */ /* 0x000e64000800007f */
[----:B-1----:R-:W-:Y:S05]  /*2ee20*/  @!P0 BRA `(.L_x_1877) ;  /* 0xfffffffc00f08947 */ /* 0x002fea000383ffff */
[----:B------:R-:W-:Y:S05]  /*2ee30*/  BRA `(.L_x_2079) ;  /* 0xffffff7c00a47947 */ /* 0x000fea000383ffff */
.L_x_1881:
[----:B-1----:R1:W2:Y:S02]  /*2ee40*/  SYNCS.PHASECHK.TRANS64.TRYWAIT P0, [R12+URZ+0x308a0], R11 ;  /* 0x0308a00b0c0075a7 */ /* 0x0022a4000800017f */
[----:B--2---:R-:W-:Y:S05]  /*2ee50*/  @!P0 NANOSLEEP.SYNCS 0x989680 ;  /* 0x009896800000895d */ /* 0x004fea0003900000 */
[----:B------:R-:W2:Y:S02]  /*2ee60*/  @!P0 SYNCS.PHASECHK.TRANS64 P0, [R12+URZ+0x308a0], R11 ;  /* 0x0308a00b0c0085a7 */ /* 0x000ea4000800007f */
[----:B--2---:R-:W-:Y:S05]  /*2ee70*/  @!P0 BRA `(.L_x_1881) ;  /* 0xfffffffc00f08947 */ /* 0x004fea000383ffff */
[----:B------:R-:W-:Y:S05]  /*2ee80*/  BRA `(.L_x_2080) ;  /* 0xffffff7c00bc7947 */ /* 0x000fea000383ffff */
.L_x_1889:
[----:B0-----:R0:W2:Y:S02]  /*2ee90*/  SYNCS.PHASECHK.TRANS64.TRYWAIT P0, [R12+URZ+0x308c0], R11 ;  /* 0x0308c00b0c0075a7 */ /* 0x0010a4000800017f */
[----:B--2---:R-:W-:Y:S05]  /*2eea0*/  @!P0 NANOSLEEP.SYNCS 0x989680 ;  /* 0x009896800000895d */ /* 0x004fea0003900000 */
[----:B------:R-:W2:Y:S02]  /*2eeb0*/  @!P0 SYNCS.PHASECHK.TRANS64 P0, [R12+URZ+0x308c0], R11 ;  /* 0x0308c00b0c0085a7 */ /* 0x000ea4000800007f */
[----:B--2---:R-:W-:Y:S05]  /*2eec0*/  @!P0 BRA `(.L_x_1889) ;  /* 0xfffffffc00f08947 */ /* 0x004fea000383ffff */
[----:B------:R-:W-:Y:S05]  /*2eed0*/  BRA `(.L_x_2081) ;  /* 0xffffff8000fc7947 */ /* 0x000fea000383ffff */
.L_x_1899:
[----:B0-----:R0:W1:Y:S02]  /*2eee0*/  SYNCS.PHASECHK.TRANS64.TRYWAIT P1, [R7+URZ+0x308a0], R3 ;  /* 0x0308a003070075a7 */ /* 0x001064000802017f */
[----:B-1----:R-:W-:Y:S05]  /*2eef0*/  @!P1 NANOSLEEP.SYNCS 0x989680 ;  /* 0x009896800000995d */ /* 0x002fea0003900000 */
[----:B------:R-:W1:Y:S02]  /*2ef00*/  @!P1 SYNCS.PHASECHK.TRANS64 P1, [R7+URZ+0x308a0], R3 ;  /* 0x0308a003070095a7 */ /* 0x000e64000802007f */
[----:B-1----:R-:W-:Y:S05]  /*2ef10*/  @!P1 BRA `(.L_x_1899) ;  /* 0xfffffffc00f09947 */ /* 0x002fea000383ffff */
[----:B------:R-:W-:Y:S05]  /*2ef20*/  BRA `(.L_x_2082) ;  /* 0xffffff8800707947 */ /* 0x000fea000383ffff */
.L_x_1907:
[----:B-1----:R1:W2:Y:S02]  /*2ef30*/  SYNCS.PHASECHK.TRANS64.TRYWAIT P1, [R7+URZ+0x308c0], R3 ;  /* 0x0308c003070075a7 */ /* 0x0022a4000802017f */
[----:B--2---:R-:W-:Y:S05]  /*2ef40*/  @!P1 NANOSLEEP.SYNCS 0x989680 ;  /* 0x009896800000995d */ /* 0x004fea0003900000 */
[----:B------:R-:W2:Y:S02]  /*2ef50*/  @!P1 SYNCS.PHASECHK.TRANS64 P1, [R7+URZ+0x308c0], R3 ;  /* 0x0308c003070095a7 */ /* 0x000ea4000802007f */
[----:B--2---:R-:W-:Y:S05]  /*2ef60*/  @!P1 BRA `(.L_x_1907) ;  /* 0xfffffffc00f09947 */ /* 0x004fea000383ffff */
[----:B------:R-:W-:Y:S05]  /*2ef70*/  BRA `(.L_x_2083) ;  /* 0xffffff8c00a87947 */ /* 0x000fea000383ffff */
.L_x_1933:
[----:B------:R-:W0:Y:S01]  /*2ef80*/  S2R R8, SR_TID.X ;  /* 0x0000000000087919 */ /* 0x000e220000002100 */
[----:B------:R-:W-:Y:S01]  /*2ef90*/  BSSY B0, `(.L_x_2084) ;  /* 0x000000a000007945 */ /* 0x000fe20003800000 */
[----:B------:R-:W-:Y:S01]  /*2efa0*/  IMAD.MOV.U32 R12, RZ, RZ, RZ ;  /* 0x000000ffff0c7224 */ /* 0x000fe200078e00ff */
[----:B------:R-:W-:Y:S01]  /*2efb0*/  MOV R15, 0xffffffff ;  /* 0xffffffff000f7802 */ /* 0x000fe20000000f00 */
[----:B------:R-:W-:Y:S01]  /*2efc0*/  IMAD.MOV.U32 R11, RZ, RZ, 0x1f ;  /* 0x0000001fff0b7424 */ /* 0x000fe200078e00ff */
[----:B0-----:R-:W-:-:S04]  /*2efd0*/  SHF.R.U32.HI R8, RZ, 0x5, R8 ;  /* 0x00000005ff087819 */ /* 0x001fc80000011608 */
[----:B------:R-:W-:-:S05]  /*2efe0*/  LOP3.LUT R8, R8, 0x3, RZ, 0xc0, !PT ;  /* 0x0000000308087812 */ /* 0x000fca00078ec0ff */
[----:B------:R-:W-:-:S07]  /*2eff0*/  IMAD.MOV.U32 R13, RZ, RZ, R8 ;  /* 0x000000ffff0d7224 */ /* 0x000fce00078e0008 */
[----:B-----5:R-:W-:Y:S05]  /*2f000*/  WARPSYNC.COLLECTIVE R15, `(.L_x_2085) ;  /* 0x000000000f087348 */ /* 0x020fea0003c00000 */
[----:B------:R0:W1:Y:S02]  /*2f010*/  SHFL.IDX P6, R14, R13, R12, R11 ;  /* 0x0000000c0d0e7389 */ /* 0x00006400000c000b */
[----:B01---5:R-:W-:Y:S01]  /*2f020*/  ENDCOLLECTIVE ;  /* 0x000000000000791b */ /* 0x023fe20003800000 */
.L_x_2085:
[----:B------:R-:W-:Y:S05]  /*2f030*/  BSYNC B0 ;  /* 0x0000000000007941 */ /* 0x000fea0003800000 */
.L_x_2084:
[----:B------:R-:W-:Y:S05]  /*2f040*/  BRA `(.L_x_2086) ;  /* 0xffffffa000ac7947 */ /* 0x000fea000383ffff */
.L_x_1936:
[----:B0-----:R0:W1:Y:S02]  /*2f050*/  SYNCS.PHASECHK.TRANS64.TRYWAIT P0, [R4+URZ+0x30840], R2 ;  /* 0x03084002040075a7 */ /* 0x001064000800017f */
[----:B-1----:R-:W-:Y:S05]  /*2f060*/  @!P0 NANOSLEEP.SYNCS 0x989680 ;  /* 0x009896800000895d */ /* 0x002fea0003900000 */
[----:B------:R-:W1:Y:S02]  /*2f070*/  @!P0 SYNCS.PHASECHK.TRANS64 P0, [R4+URZ+0x30840], R2 ;  /* 0x03084002040085a7 */ /* 0x000e64000800007f */
[----:B-1----:R-:W-:Y:S05]  /*2f080*/  @!P0 BRA `(.L_x_1936) ;  /* 0xfffffffc00f08947 */ /* 0x002fea000383ffff */
[----:B------:R-:W-:Y:S05]  /*2f090*/  BRA `(.L_x_2087) ;  /* 0xffffffa400007947 */ /* 0x000fea000383ffff */
.L_x_1937:
        /* <DEDUP_REMOVED lines=8> */
.L_x_2089:
[----:B------:R-:W-:Y:S05]  /*2f120*/  BSYNC B0 ;  /* 0x0000000000007941 */ /* 0x000fea0003800000 */
.L_x_2088:
[----:B------:R-:W-:Y:S01]  /*2f130*/  IMAD.MOV.U32 R13, RZ, RZ, R0 ;  /* 0x000000ffff0d7224 */ /* 0x000fe200078e0000 */
[----:B------:R-:W-:Y:S01]  /*2f140*/  MOV R2, R14 ;  /* 0x0000000e00027202 */ /* 0x000fe20000000f00 */
[----:B------:R-:W-:Y:S02]  /*2f150*/  IMAD.MOV.U32 R12, RZ, RZ, RZ ;  /* 0x000000ffff0c7224 */ /* 0x000fe400078e00ff */
[----:B------:R-:W-:Y:S02]  /*2f160*/  IMAD.MOV.U32 R11, RZ, RZ, 0x181f ;  /* 0x0000181fff0b7424 */ /* 0x000fe400078e00ff */
[----:B------:R-:W-:Y:S02]  /*2f170*/  IMAD.MOV.U32 R15, RZ, RZ, -0x1 ;  /* 0xffffffffff0f7424 */ /* 0x000fe400078e00ff */
[----:B------:R-:W-:-:S07]  /*2f180*/  @P0 IMAD R9, R7, 0x2, R17 ;  /* 0x0000000207090824 */ /* 0x000fce00078e0211 */
[----:B------:R-:W-:Y:S05]  /*2f190*/  WARPSYNC.COLLECTIVE R15, `(.L_x_2090) ;  /* 0x000000000f087348 */ /* 0x000fea0003c00000 */
[----:B------:R0:W1:Y:S02]  /*2f1a0*/  SHFL.IDX P6, R14, R13, R12, R11 ;  /* 0x0000000c0d0e7389 */ /* 0x00006400000c000b */
[----:B01----:R-:W-:Y:S01]  /*2f1b0*/  ENDCOLLECTIVE ;  /* 0x000000000000791b */ /* 0x003fe20003800000 */
.L_x_2090:
[----:B------:R-:W-:Y:S02]  /*2f1c0*/  IMAD.MOV.U32 R13, RZ, RZ, R6 ;  /* 0x000000ffff0d7224 */ /* 0x000fe400078e0006 */
[----:B------:R-:W-:Y:S01]  /*2f1d0*/  IMAD.MOV.U32 R12, RZ, RZ, 0x1 ;  /* 0x00000001ff0c7424 */ /* 0x000fe200078e00ff */
[----:B------:R-:W-:-:S07]  /*2f1e0*/  MOV R3, R14 ;  /* 0x0000000e00037202 */ /* 0x000fce0000000f00 */
[----:B------:R-:W-:Y:S05]  /*2f1f0*/  WARPSYNC.COLLECTIVE R15, `(.L_x_2091) ;  /* 0x000000000f087348 */ /* 0x000fea0003c00000 */
[----:B------:R0:W1:Y:S02]  /*2f200*/  SHFL.IDX P6, R14, R13, R12, R11 ;  /* 0x0000000c0d0e7389 */ /* 0x00006400000c000b */
[----:B01----:R-:W-:Y:S01]  /*2f210*/  ENDCOLLECTIVE ;  /* 0x000000000000791b */ /* 0x003fe20003800000 */
.L_x_2091:
[----:B------:R-:W-:-:S05]  /*2f220*/  @P0 LEA R3, P1, R36, R3, 0x1 ;  /* 0x0000000324030211 */ /* 0x000fca00078208ff */
[----:B------:R-:W-:-:S05]  /*2f230*/  @P0 IMAD.X R2, RZ, RZ, R2, P1 ;  /* 0x000000ffff020224 */ /* 0x000fca00008e0602 */
[----:B------:R-:W-:Y:S01]  /*2f240*/  @P0 LOP3.LUT R3, R3, R2, RZ, 0x3c, !PT ;  /* 0x0000000203030212 */ /* 0x000fe200078e3cff */
[----:B------:R-:W-:-:S03]  /*2f250*/  IMAD.MOV.U32 R13, RZ, RZ, R0 ;  /* 0x000000ffff0d7224 */ /* 0x000fc600078e0000 */
[----:B------:R-:W-:-:S04]  /*2f260*/  @P0 LOP3.LUT R2, R3, R2, RZ, 0x3c, !PT ;  /* 0x0000000203020212 */ /* 0x000fc800078e3cff */
[----:B------:R-:W-:Y:S02]  /*2f270*/  @P0 LOP3.LUT R3, R3, R2, RZ, 0x3c, !PT ;  /* 0x0000000203030212 */ /* 0x000fe400078e3cff */
[----:B------:R-:W-:-:S03]  /*2f280*/  MOV R8, R14 ;  /* 0x0000000e00087202 */ /* 0x000fc60000000f00 */
[----:B------:R-:W-:Y:S01]  /*2f290*/  @!PT LDS RZ, [RZ] ;  /* 0x00000000fffff984 */ /* 0x000fe20000000800 */
[----:B------:R-:W-:Y:S01]  /*2f2a0*/  @!PT LDS RZ, [RZ] ;  /* 0x00000000fffff984 */ /* 0x000fe20000000800 */
[----:B------:R-:W-:Y:S01]  /*2f2b0*/  @!PT LDS RZ, [RZ] ;  /* 0x00000000fffff984 */ /* 0x000fe20000000800 */
[----:B------:R0:W-:Y:S04]  /*2f2c0*/  @P0 LDGSTS.E.BYPASS.LTC128B.128 [R9+0x20400], desc[UR60][R2.64], !P5 ;  /* 0x2040000002090fae */ /* 0x0001e8000e901d7c */
[----:B0-----:R-:W-:Y:S05]  /*2f2d0*/  WARPSYNC.COLLECTIVE R15, `(.L_x_2092) ;  /* 0x000000000f087348 */ /* 0x001fea0003c00000 */
[----:B------:R1:W2:Y:S02]  /*2f2e0*/  SHFL.IDX P6, R14, R13, R12, R11 ;  /* 0x0000000c0d0e7389 */ /* 0x0002a400000c000b */
[----:B012---:R-:W-:Y:S01]  /*2f2f0*/  ENDCOLLECTIVE ;  /* 0x000000000000791b */ /* 0x007fe20003800000 */
.L_x_2092:
[----:B------:R-:W-:Y:S01]  /*2f300*/  @!PT LDS RZ, [RZ] ;  /* 0x00000000fffff984 */ /* 0x000fe20000000800 */
[----:B------:R-:W-:Y:S01]  /*2f310*/  @!PT LDS RZ, [RZ] ;  /* 0x00000000fffff984 */ /* 0x000fe20000000800 */
[----:B------:R-:W-:Y:S01]  /*2f320*/  @!PT LDS RZ, [RZ] ;  /* 0x00000000fffff984 */ /* 0x000fe20000000800 */
[----:B------:R-:W-:Y:S04]  /*2f330*/  @P0 LDGSTS.E.BYPASS.LTC128B.128 [R9+0x22400], desc[UR60][R2.64+0x80], !P4 ;  /* 0x2240008002090fae */ /* 0x000fe8000e101d7c */
[----:B------:R-:W-:Y:S04]  /*2f340*/  @P0 LDGSTS.E.BYPASS.LTC128B.128 [R9+0x24400], desc[UR60][R2.64+0x100], !P3 ;  /* 0x2440010002090fae */ /* 0x000fe8000d901d7c */
[----:B------:R0:W-:Y:S01]  /*2f350*/  @P0 LDGSTS.E.BYPASS.LTC128B.128 [R9+0x26400], desc[UR60][R2.64+0x180], !P2 ;  /* 0x2640018002090fae */ /* 0x0001e2000d101d7c */
[----:B------:R-:W-:Y:S01]  /*2f360*/  ISETP.GE.AND P0, PT, R5, 0x11, PT ;  /* 0x000000110500780c */ /* 0x000fe20003f06270 */
[----:B------:R-:W-:Y:S01]  /*2f370*/  IMAD.MOV.U32 R12, RZ, RZ, 0x2 ;  /* 0x00000002ff0c7424 */ /* 0x000fe200078e00ff */
[----:B------:R-:W-:Y:S01]  /*2f380*/  MOV R13, R6 ;  /* 0x00000006000d7202 */ /* 0x000fe20000000f00 */
[----:B0-----:R-:W-:-:S10]  /*2f390*/  IMAD.MOV.U32 R2, RZ, RZ, R14 ;  /* 0x000000ffff027224 */ /* 0x001fd400078e000e */
[----:B------:R-:W-:Y:S05]  /*2f3a0*/  WARPSYNC.COLLECTIVE R15, `(.L_x_2093) ;  /* 0x000000000f087348 */ /* 0x000fea0003c00000 */
[----:B------:R0:W1:Y:S02]  /*2f3b0*/  SHFL.IDX P6, R14, R13, R12, R11 ;  /* 0x0000000c0d0e7389 */ /* 0x00006400000c000b */
[----:B01----:R-:W-:Y:S01]  /*2f3c0*/  ENDCOLLECTIVE ;  /* 0x000000000000791b */ /* 0x003fe20003800000 */
.L_x_2093:
        /* <DEDUP_REMOVED lines=16> */
.L_x_2094:
[----:B------:R-:W-:Y:S02]  /*2f4d0*/  @P0 IMAD R9, R7, 0x2, R17 ;  /* 0x0000000207090824 */ /* 0x000fe400078e0211 */
[----:B------:R-:W-:Y:S02]  /*2f4e0*/  IMAD.MOV.U32 R13, RZ, RZ, R6 ;  /* 0x000000ffff0d7224 */ /* 0x000fe400078e0006 */
[----:B------:R-:W-:Y:S02]  /*2f4f0*/  IMAD.MOV.U32 R12, RZ, RZ, 0x3 ;  /* 0x00000003ff0c7424 */ /* 0x000fe400078e00ff */
[----:B------:R-:W-:-:S07]  /*2f500*/  IMAD.MOV.U32 R2, RZ, RZ, R14 ;  /* 0x000000ffff027224 */ /* 0x000fce00078e000e */
[----:B------:R-:W-:Y:S05]  /*2f510*/  WARPSYNC.COLLECTIVE R15, `(.L_x_2095) ;  /* 0x000000000f087348 */ /* 0x000fea0003c00000 */
[----:B------:R0:W1:Y:S02]  /*2f520*/  SHFL.IDX P6, R14, R13, R12, R11 ;  /* 0x0000000c0d0e7389 */ /* 0x00006400000c000b */
[----:B01----:R-:W-:Y:S01]  /*2f530*/  ENDCOLLECTIVE ;  /* 0x000000000000791b */ /* 0x003fe20003800000 */
.L_x_2095:
[----:B------:R-:W-:-:S04]  /*2f540*/  @P0 LEA R2, P1, R36, R2, 0x1 ;  /* 0x0000000224020211 */ /* 0x000fc800078208ff */
[----:B------:R-:W-:-:S05]  /*2f550*/  @P0 IADD3.X R3, RZ, R8, RZ, P1, !PT ;  /* 0x00000008ff030210 */ /* 0x000fca0000ffe4ff */
[----:B------:R-:W-:Y:S01]  /*2f560*/  @!PT LDS RZ, [RZ] ;  /* 0x00000000fffff984 */ /* 0x000fe20000000800 */
[----:B------:R-:W-:Y:S01]  /*2f570*/  @!PT LDS RZ, [RZ] ;  /* 0x00000000fffff984 */ /* 0x000fe20000000800 */
[----:B------:R-:W-:Y:S01]  /*2f580*/  @!PT LDS RZ, [RZ] ;  /* 0x00000000fffff984 */ /* 0x000fe20000000800 */
[----:B------:R0:W-:Y:S01]  /*2f590*/  @P0 LDGSTS.E.BYPASS.LTC128B.128 [R9+0x21400], desc[UR60][R2.64], !P5 ;  /* 0x2140000002090fae */ /* 0x0001e2000e901d7c */
[----:B------:R-:W-:-:S03]  /*2f5a0*/  MOV R13, R0 ;  /* 0x00000000000d7202 */ /* 0x000fc60000000f00 */
[----:B------:R0:W-:Y:S04]  /*2f5b0*/  @P0 LDGSTS.E.BYPASS.LTC128B.128 [R9+0x23400], desc[UR60][R2.64+0x80], !P4 ;  /* 0x2340008002090fae */ /* 0x0001e8000e101d7c */
[----:B------:R0:W-:Y:S01]  /*2f5c0*/  @P0 LDGSTS.E.BYPASS.LTC128B.128 [R9+0x25400], desc[UR60][R2.64+0x100], !P3 ;  /* 0x2540010002090fae */ /* 0x0001e2000d901d7c */
[----:B------:R-:W-:-:S03]  /*2f5d0*/  IMAD.MOV.U32 R8, RZ, RZ, R14 ;  /* 0x000000ffff087224 */ /* 0x000fc600078e000e */
[----:B------:R0:W-:Y:S04]  /*2f5e0*/  @P0 LDGSTS.E.BYPASS.LTC128B.128 [R9+0x27400], desc[UR60][R2.64+0x180], !P2 ;  /* 0x2740018002090fae */ /* 0x0001e8000d101d7c */
[----:B0-----:R-:W-:Y:S05]  /*2f5f0*/  WARPSYNC.COLLECTIVE R15, `(.L_x_2096) ;  /* 0x000000000f087348 */ /* 0x001fea0003c00000 */
[----:B------:R1:W2:Y:S02]  /*2f600*/  SHFL.IDX P6, R14, R13, R12, R11 ;  /* 0x0000000c0d0e7389 */ /* 0x0002a400000c000b */
[----:B012---:R-:W-:Y:S01]  /*2f610*/  ENDCOLLECTIVE ;  /* 0x000000000000791b */ /* 0x007fe20003800000 */
.L_x_2096:
[----:B------:R-:W-:Y:S01]  /*2f620*/  IMAD.MOV.U32 R0, RZ, RZ, R14 ;  /* 0x000000ffff007224 */ /* 0x000fe200078e000e */
[----:B------:R-:W-:Y:S06]  /*2f630*/  BRA `(.L_x_2097) ;  /* 0xffffffa0009c7947 */ /* 0x000fec000383ffff */
.L_x_1942:
[----:B------:R-:W-:Y:S01]  /*2f640*/  IMAD.MOV.U32 R13, RZ, RZ, R0 ;  /* 0x000000ffff0d7224 */ /* 0x000fe200078e0000 */
[----:B------:R-:W-:Y:S01]  /*2f650*/  MOV R15, 0xffffffff ;  /* 0xffffffff000f7802 */ /* 0x000fe20000000f00 */
[----:B------:R-:W-:Y:S02]  /*2f660*/  IMAD.MOV.U32 R12, RZ, RZ, RZ ;  /* 0x000000ffff0c7224 */ /* 0x000fe400078e00ff */
[----:B------:R-:W-:Y:S02]  /*2f670*/  IMAD.MOV.U32 R11, RZ, RZ, 0x181f ;  /* 0x0000181fff0b7424 */ /* 0x000fe400078e00ff */
[----:B------:R-:W-:Y:S02]  /*2f680*/  IMAD R5, R31, R7, RZ ;  /* 0x000000071f057224 */ /* 0x000fe400078e02ff */
[----:B------:R-:W-:-:S07]  /*2f690*/  IMAD.IADD R25, R8, 0x1, R25 ;  /* 0x0000000108197824 */ /* 0x000fce00078e0219 */
[----:B------:R-:W-:Y:S05]  /*2f6a0*/  WARPSYNC.COLLECTIVE R15, `(.L_x_2098) ;  /* 0x000000000f087348 */ /* 0x000fea0003c00000 */
[----:B------:R0:W1:Y:S02]  /*2f6b0*/  SHFL.IDX P6, R14, R13, R12, R11 ;  /* 0x0000000c0d0e7389 */ /* 0x00006400000c000b */
[----:B01----:R-:W-:Y:S01]  /*2f6c0*/  ENDCOLLECTIVE ;  /* 0x000000000000791b */ /* 0x003fe20003800000 */
.L_x_2098:
[----:B------:R-:W-:Y:S01]  /*2f6d0*/  ISETP.GE.AND P0, PT, R25, R5, PT ;  /* 0x000000051900720c */ /* 0x000fe20003f06270 */
[----:B------:R-:W-:Y:S02]  /*2f6e0*/  IMAD.MOV.U32 R13, RZ, RZ, R4 ;  /* 0x000000ffff0d7224 */ /* 0x000fe400078e0004 */
[----:B------:R-:W-:-:S10]  /*2f6f0*/  IMAD.MOV.U32 R2, RZ, RZ, R14 ;  /* 0x000000ffff027224 */ /* 0x000fd400078e000e */
[----:B------:R-:W-:Y:S05]  /*2f700*/  WARPSYNC.COLLECTIVE R15, `(.L_x_2099) ;  /* 0x000000000f087348 */ /* 0x000fea0003c00000 */
[----:B------:R0:W1:Y:S02]  /*2f710*/  SHFL.IDX P6, R14, R13, R12, R11 ;  /* 0x0000000c0d0e7389 */ /* 0x00006400000c000b */
[----:B01----:R-:W-:Y:S01]  /*2f720*/  ENDCOLLECTIVE ;  /* 0x000000000000791b */ /* 0x003fe20003800000 */
.L_x_2099:
[----:B------:R-:W-:Y:S02]  /*2f730*/  IMAD.MOV.U32 R13, RZ, RZ, R0 ;  /* 0x000000ffff0d7224 */ /* 0x000fe400078e0000 */
[----:B------:R-:W-:Y:S02]  /*2f740*/  IMAD.MOV.U32 R12, RZ, RZ, 0x1 ;  /* 0x00000001ff0c7424 */ /* 0x000fe400078e00ff */
[----:B------:R-:W-:-:S07]  /*2f750*/  IMAD.MOV.U32 R3, RZ, RZ, R14 ;  /* 0x000000ffff037224 */ /* 0x000fce00078e000e */
[----:B------:R-:W-:Y:S05]  /*2f760*/  WARPSYNC.COLLECTIVE R15, `(.L_x_2100) ;  /* 0x000000000f087348 */ /* 0x000fea0003c00000 */
[----:B------:R0:W1:Y:S02]  /*2f770*/  SHFL.IDX P6, R14, R13, R12, R11 ;  /* 0x0000000c0d0e7389 */ /* 0x00006400000c000b */
[----:B01----:R-:W-:Y:S01]  /*2f780*/  ENDCOLLECTIVE ;  /* 0x000000000000791b */ /* 0x003fe20003800000 */
.L_x_2100:
[----:B------:R-:W-:-:S04]  /*2f790*/  @!P0 LEA R6, P5, R36, R3, 0x1 ;  /* 0x0000000324068211 */ /* 0x000fc800078a08ff */
[----:B------:R-:W-:Y:S01]  /*2f7a0*/  @!P0 IADD3.X R3, RZ, R2, RZ, P5, !PT ;  /* 0x00000002ff038210 */ /* 0x000fe20002ffe4ff */
[----:B------:R-:W-:Y:S02]  /*2f7b0*/  @!P0 IMAD.MOV.U32 R2, RZ, RZ, R6 ;  /* 0x000000ffff028224 */ /* 0x000fe400078e0006 */
[----:B------:R-:W-:-:S03]  /*2f7c0*/  VIADD R6, R25, 0x10 ;  /* 0x0000001019067836 */ /* 0x000fc60000000000 */
[----:B------:R-:W-:Y:S01]  /*2f7d0*/  @!PT LDS RZ, [RZ] ;  /* 0x00000000fffff984 */ /* 0x000fe20000000800 */
[----:B------:R-:W-:Y:S01]  /*2f7e0*/  @!PT LDS RZ, [RZ] ;  /* 0x00000000fffff984 */ /* 0x000fe20000000800 */
[----:B------:R-:W-:Y:S01]  /*2f7f0*/  @!PT LDS RZ, [RZ] ;  /* 0x00000000fffff984 */ /* 0x000fe20000000800 */
[----:B------:R-:W-:Y:S01]  /*2f800*/  @!P0 LDGSTS.E.BYPASS.LTC128B.128 [R34+0x10400], desc[UR60][R2.64], !P4 ;  /* 0x1040000002228fae */ /* 0x000fe2000e101d7c */
[----:B------:R-:W-:-:S03]  /*2f810*/  IMAD.MOV.U32 R13, RZ, RZ, R4 ;  /* 0x000000ffff0d7224 */ /* 0x000fc600078e0004 */
[----:B------:R-:W-:Y:S04]  /*2f820*/  @!P0 LDGSTS.E.BYPASS.LTC128B.128 [R34+0x14400], desc[UR60][R2.64+0x80], !P3 ;  /* 0x1440008002228fae */ /* 0x000fe8000d901d7c */
[----:B------:R-:W-:Y:S04]  /*2f830*/  @!P0 LDGSTS.E.BYPASS.LTC128B.128 [R34+0x18400], desc[UR60][R2.64+0x100], !P2 ;  /* 0x1840010002228fae */ /* 0x000fe8000d101d7c */
[----:B------:R0:W-:Y:S01]  /*2f840*/  @!P0 LDGSTS.E.BYPASS.LTC128B.128 [R34+0x1c400], desc[UR60][R2.64+0x180], !P1 ;  /* 0x1c40018002228fae */ /* 0x0001e2000c901d7c */
[----:B------:R-:W-:Y:S02]  /*2f850*/  ISETP.GE.AND P0, PT, R6, R5, PT ;  /* 0x000000050600720c */ /* 0x000fe40003f06270 */
[----:B0-----:R-:W-:-:S11]  /*2f860*/  MOV R2, R14 ;  /* 0x0000000e00027202 */ /* 0x001fd60000000f00 */
[----:B------:R-:W-:Y:S05]  /*2f870*/  WARPSYNC.COLLECTIVE R15, `(.L_x_2101) ;  /* 0x000000000f087348 */ /* 0x000fea0003c00000 */
[----:B------:R0:W1:Y:S02]  /*2f880*/  SHFL.IDX P6, R14, R13, R12, R11 ;  /* 0x0000000c0d0e7389 */ /* 0x00006400000c000b */
[----:B01----:R-:W-:Y:S01]  /*2f890*/  ENDCOLLECTIVE ;  /* 0x000000000000791b */ /* 0x003fe20003800000 */
.L_x_2101:
[----:B------:R-:W-:Y:S02]  /*2f8a0*/  IMAD.MOV.U32 R13, RZ, RZ, R0 ;  /* 0x000000ffff0d7224 */ /* 0x000fe400078e0000 */
[----:B------:R-:W-:Y:S02]  /*2f8b0*/  IMAD.MOV.U32 R12, RZ, RZ, 0x2 ;  /* 0x00000002ff0c7424 */ /* 0x000fe400078e00ff */
[----:B------:R-:W-:-:S07]  /*2f8c0*/  IMAD.MOV.U32 R3, RZ, RZ, R14 ;  /* 0x000000ffff037224 */ /* 0x000fce00078e000e */
[----:B------:R-:W-:Y:S05]  /*2f8d0*/  WARPSYNC.COLLECTIVE R15, `(.L_x_2102) ;  /* 0x000000000f087348 */ /* 0x000fea0003c00000 */
[----:B------:R0:W1:Y:S02]  /*2f8e0*/  SHFL.IDX P6, R14, R13, R12, R11 ;  /* 0x0000000c0d0e7389 */ /* 0x00006400000c000b */
[----:B01----:R-:W-:Y:S01]  /*2f8f0*/  ENDCOLLECTIVE ;  /* 0x000000000000791b */ /* 0x003fe20003800000 */
.L_x_2102:
[----:B------:R-:W-:-:S05]  /*2f900*/  @!P0 LEA R6, P5, R36, R3, 0x1 ;  /* 0x0000000324068211 */ /* 0x000fca00078a08ff */
[----:B------:R-:W-:Y:S02]  /*2f910*/  @!P0 IMAD.X R7, RZ, RZ, R2, P5 ;  /* 0x000000ffff078224 */ /* 0x000fe400028e0602 */
[----:B------:R-:W-:Y:S02]  /*2f920*/  @!P0 IMAD.MOV.U32 R2, RZ, RZ, R6 ;  /* 0x000000ffff028224 */ /* 0x000fe400078e0006 */
[----:B------:R-:W-:Y:S01]  /*2f930*/  VIADD R6, R25, 0x20 ;  /* 0x0000002019067836 */ /* 0x000fe20000000000 */
[----:B------:R-:W-:Y:S02]  /*2f940*/  @!P0 MOV R3, R7 ;  /* 0x0000000700038202 */ /* 0x000fe40000000f00 */
[----:B------:R-:W-:-:S03]  /*2f950*/  MOV R13, R4 ;  /* 0x00000004000d7202 */ /* 0x000fc60000000f00 */
[----:B------:R-:W-:Y:S01]  /*2f960*/  @!PT LDS RZ, [RZ] ;  /* 0x00000000fffff984 */ /* 0x000fe20000000800 */
[----:B------:R-:W-:Y:S01]  /*2f970*/  @!PT LDS RZ, [RZ] ;  /* 0x00000000fffff984 */ /* 0x000fe20000000800 */
[----:B------:R-:W-:Y:S01]  /*2f980*/  @!PT LDS RZ, [RZ] ;  /* 0x00000000fffff984 */ /* 0x000fe20000000800 */
[----:B------:R-:W-:Y:S04]  /*2f990*/  @!P0 LDGSTS.E.BYPASS.LTC128B.128 [R34+0x10c00], desc[UR60][R2.64], !P4 ;  /* 0x10c0000002228fae */ /* 0x000fe8000e101d7c */
[----:B------:R-:W-:Y:S04]  /*2f9a0*/  @!P0 LDGSTS.E.BYPASS.LTC128B.128 [R34+0x14c00], desc[UR60][R2.64+0x80], !P3 ;  /* 0x14c0008002228fae */ /* 0x000fe8000d901d7c */
[----:B------:R-:W-:Y:S04]  /*2f9b0*/  @!P0 LDGSTS.E.BYPASS.LTC128B.128 [R34+0x18c00], desc[UR60][R2.64+0x100], !P2 ;  /* 0x18c0010002228fae */ /* 0x000fe8000d101d7c */
[----:B------:R0:W-:Y:S01]  /*2f9c0*/  @!P0 LDGSTS.E.BYPASS.LTC128B.128 [R34+0x1cc00], desc[UR60][R2.64+0x180], !P1 ;  /* 0x1cc0018002228fae */ /* 0x0001e2000c901d7c */
[----:B------:R-:W-:Y:S01]  /*2f9d0*/  ISETP.GE.AND P0, PT, R6, R5, PT ;  /* 0x000000050600720c */ /* 0x000fe20003f06270 */
[----:B0-----:R-:W-:-:S12]  /*2f9e0*/  IMAD.MOV.U32 R2, RZ, RZ, R14 ;  /* 0x000000ffff027224 */ /* 0x001fd800078e000e */
[----:B------:R-:W-:Y:S05]  /*2f9f0*/  WARPSYNC.COLLECTIVE R15, `(.L_x_2103) ;  /* 0x000000000f087348 */ /* 0x000fea0003c00000 */
[----:B------:R0:W1:Y:S02]  /*2fa00*/  SHFL.IDX P6, R14, R13, R12, R11 ;  /* 0x0000000c0d0e7389 */ /* 0x00006400000c000b */
[----:B01----:R-:W-:Y:S01]  /*2fa10*/  ENDCOLLECTIVE ;  /* 0x000000000000791b */ /* 0x003fe20003800000 */
.L_x_2103:
[----:B------:R-:W-:Y:S02]  /*2fa20*/  IMAD.MOV.U32 R13, RZ, RZ, R0 ;  /* 0x000000ffff0d7224 */ /* 0x000fe400078e0000 */
[----:B------:R-:W-:Y:S02]  /*2fa30*/  IMAD.MOV.U32 R12, RZ, RZ, 0x3 ;  /* 0x00000003ff0c7424 */ /* 0x000fe400078e00ff */
[----:B------:R-:W-:-:S07]  /*2fa40*/  IMAD.MOV.U32 R3, RZ, RZ, R14 ;  /* 0x000000ffff037224 */ /* 0x000fce00078e000e */
[----:B------:R-:W-:Y:S05]  /*2fa50*/  WARPSYNC.COLLECTIVE R15, `(.L_x_2104) ;  /* 0x000000000f087348 */ /* 0x000fea0003c00000 */
[----:B------:R0:W1:Y:S02]  /*2fa60*/  SHFL.IDX P6, R14, R13, R12, R11 ;  /* 0x0000000c0d0e7389 */ /* 0x00006400000c000b */
[----:B01----:R-:W-:Y:S01]  /*2fa70*/  ENDCOLLECTIVE ;  /* 0x000000000000791b */ /* 0x003fe20003800000 */
.L_x_2104:
[----:B------:R-:W-:-:S05]  /*2fa80*/  @!P0 LEA R6, P5, R36, R3, 0x1 ;  /* 0x0000000324068211 */ /* 0x000fca00078a08ff */
[----:B------:R-:W-:Y:S02]  /*2fa90*/  @!P0 IMAD.X R7, RZ, RZ, R2, P5 ;  /* 0x000000ffff078224 */ /* 0x000fe400028e0602 */
[----:B------:R-:W-:Y:S01]  /*2faa0*/  @!P0 IMAD.MOV.U32 R2, RZ, RZ, R6 ;  /* 0x000000ffff028224 */ /* 0x000fe200078e0006 */
[----:B------:R-:W-:Y:S01]  /*2fab0*/  IADD3 R6, R25, 0x30, RZ ;  /* 0x0000003019067810 */ /* 0x000fe20007ffe0ff */
[----:B------:R-:W-:Y:S02]  /*2fac0*/  @!P0 IMAD.MOV.U32 R3, RZ, RZ, R7 ;  /* 0x000000ffff038224 */ /* 0x000fe400078e0007 */
[----:B------:R-:W-:-:S03]  /*2fad0*/  IMAD.MOV.U32 R13, RZ, RZ, R4 ;  /* 0x000000ffff0d7224 */ /* 0x000fc600078e0004 */
        /* <DEDUP_REMOVED lines=12> */
.L_x_2105:
[----:B------:R-:W-:Y:S01]  /*2fba0*/  MOV R13, R0 ;  /* 0x00000000000d7202 */ /* 0x000fe20000000f00 */
[----:B------:R-:W-:Y:S01]  /*2fbb0*/  IMAD.MOV.U32 R12, RZ, RZ, 0x4 ;  /* 0x00000004ff0c7424 */ /* 0x000fe200078e00ff */
[----:B------:R-:W-:-:S07]  /*2fbc0*/  MOV R3, R14 ;  /* 0x0000000e00037202 */ /* 0x000fce0000000f00 */
[----:B------:R-:W-:Y:S05]  /*2fbd0*/  WARPSYNC.COLLECTIVE R15, `(.L_x_2106) ;  /* 0x000000000f087348 */ /* 0x000fea0003c00000 */
[----:B------:R0:W1:Y:S02]  /*2fbe0*/  SHFL.IDX P6, R14, R13, R12, R11 ;  /* 0x0000000c0d0e7389 */ /* 0x00006400000c000b */
[----:B01----:R-:W-:Y:S01]  /*2fbf0*/  ENDCOLLECTIVE ;  /* 0x000000000000791b */ /* 0x003fe20003800000 */
.L_x_2106:
[----:B------:R-:W-:-:S05]  /*2fc00*/  @!P0 LEA R6, P5, R36, R3, 0x1 ;  /* 0x0000000324068211 */ /* 0x000fca00078a08ff */
[----:B------:R-:W-:Y:S02]  /*2fc10*/  @!P0 IMAD.X R7, RZ, RZ, R2, P5 ;  /* 0x000000ffff078224 */ /* 0x000fe400028e0602 */
[----:B------:R-:W-:Y:S02]  /*2fc20*/  @!P0 IMAD.MOV.U32 R2, RZ, RZ, R6 ;  /* 0x000000ffff028224 */ /* 0x000fe400078e0006 */
[----:B------:R-:W-:Y:S02]  /*2fc30*/  @!P0 IMAD.MOV.U32 R3, RZ, RZ, R7 ;  /* 0x000000ffff038224 */ /* 0x000fe400078e0007 */
[----:B------:R-:W-:Y:S02]  /*2fc40*/  VIADD R6, R25, 0x40 ;  /* 0x0000004019067836 */ /* 0x000fe40000000000 */
[----:B------:R-:W-:Y:S01]  /*2fc50*/  IMAD.MOV.U32 R13, RZ, RZ, R4 ;  /* 0x000000ffff0d7224 */ /* 0x000fe200078e0004 */
        /* <DEDUP_REMOVED lines=12> */
.L_x_2107:
[----:B------:R-:W-:Y:S01]  /*2fd20*/  IMAD.MOV.U32 R13, RZ, RZ, R0 ;  /* 0x000000ffff0d7224 */ /* 0x000fe200078e0000 */
[----:B------:R-:W-:Y:S01]  /*2fd30*/  MOV R12, 0x5 ;  /* 0x00000005000c7802 */ /* 0x000fe20000000f00 */
[----:B------:R-:W-:-:S07]  /*2fd40*/  IMAD.MOV.U32 R3, RZ, RZ, R14 ;  /* 0x000000ffff037224 */ /* 0x000fce00078e000e */
[----:B------:R-:W-:Y:S05]  /*2fd50*/  WARPSYNC.COLLECTIVE R15, `(.L_x_2108) ;  /* 0x000000000f087348 */ /* 0x000fea0003c00000 */
[----:B------:R0:W1:Y:S02]  /*2fd60*/  SHFL.IDX P6, R14, R13, R12, R11 ;  /* 0x0000000c0d0e7389 */ /* 0x00006400000c000b */
[----:B01----:R-:W-:Y:S01]  /*2fd70*/  ENDCOLLECTIVE ;  /* 0x000000000000791b */ /* 0x003fe20003800000 */
.L_x_2108:
[----:B------:R-:W-:-:S04]  /*2fd80*/  @!P0 LEA R6, P5, R36, R3, 0x1 ;  /* 0x0000000324068211 */ /* 0x000fc800078a08ff */
[----:B------:R-:W-:Y:S01]  /*2fd90*/  @!P0 IADD3.X R7, RZ, R2, RZ, P5, !PT ;  /* 0x00000002ff078210 */ /* 0x000fe20002ffe4ff */
[----:B------:R-:W-:Y:S02]  /*2fda0*/  @!P0 IMAD.MOV.U32 R2, RZ, RZ, R6 ;  /* 0x000000ffff028224 */ /* 0x000fe400078e0006 */
[----:B------:R-:W-:Y:S02]  /*2fdb0*/  VIADD R6, R25, 0x50 ;  /* 0x0000005019067836 */ /* 0x000fe40000000000 */
        /* <DEDUP_REMOVED lines=14> */
.L_x_2109:
[----:B------:R-:W-:Y:S02]  /*2fea0*/  IMAD.MOV.U32 R13, RZ, RZ, R0 ;  /* 0x000000ffff0d7224 */ /* 0x000fe400078e0000 */
[----:B------:R-:W-:Y:S02]  /*2feb0*/  IMAD.MOV.U32 R12, RZ, RZ, 0x6 ;  /* 0x00000006ff0c7424 */ /* 0x000fe400078e00ff */
[----:B------:R-:W-:-:S07]  /*2fec0*/  IMAD.MOV.U32 R3, RZ, RZ, R14 ;  /* 0x000000ffff037224 */ /* 0x000fce00078e000e */
[----:B------:R-:W-:Y:S05]  /*2fed0*/  WARPSYNC.COLLECTIVE R15, `(.L_x_2110) ;  /* 0x000000000f087348 */ /* 0x000fea0003c00000 */
[----:B------:R0:W1:Y:S02]  /*2fee0*/  SHFL.IDX P6, R14, R13, R12, R11 ;  /* 0x0000000c0d0e7389 */ /* 0x00006400000c000b */
[----:B01----:R-:W-:Y:S01]  /*2fef0*/  ENDCOLLECTIVE ;  /* 0x000000000000791b */ /* 0x003fe20003800000 */
.L_x_2110:
[----:B------:R-:W-:-:S05]  /*2ff00*/  @!P0 LEA R6, P5, R36, R3, 0x1 ;  /* 0x0000000324068211 */ /* 0x000fca00078a08ff */
[----:B------:R-:W-:Y:S01]  /*2ff10*/  @!P0 IMAD.X R7, RZ, RZ, R2, P5 ;  /* 0x000000ffff078224 */ /* 0x000fe200028e0602 */
[----:B------:R-:W-:Y:S01]  /*2ff20*/  @!P0 MOV R2, R6 ;  /* 0x0000000600028202 */ /* 0x000fe20000000f00 */
        /* <DEDUP_REMOVED lines=10> */
[----:B------:R-:W-:-:S02]  /*2ffd0*/  ISETP.GE.AND P0, PT, R6, R5, PT ;  /* 0x000000050600720c */ /* 0x000fc40003f06270 */
[----:B0-----:R-:W-:-:S11]  /*2ffe0*/  MOV R2, R14 ;  /* 0x0000000e00027202 */ /* 0x001fd60000000f00 */
[----:B------:R-:W-:Y:S05]  /*2fff0*/  WARPSYNC.COLLECTIVE R15, `(.L_x_2111) ;  /* 0x000000000f087348 */ /* 0x000fea0003c00000 */
[----:B------:R0:W1:Y:S02]  /*30000*/  SHFL.IDX P6, R14, R13, R12, R11 ;  /* 0x0000000c0d0e7389 */ /* 0x00006400000c000b */
[----:B01----:R-:W-:Y:S01]  /*30010*/  ENDCOLLECTIVE ;  /* 0x000000000000791b */ /* 0x003fe20003800000 */
.L_x_2111:
[----:B------:R-:W-:Y:S02]  /*30020*/  IMAD.MOV.U32 R13, RZ, RZ, R0 ;  /* 0x000000ffff0d7224 */ /* 0x000fe400078e0000 */
[----:B------:R-:W-:Y:S02]  /*30030*/  IMAD.MOV.U32 R12, RZ, RZ, 0x7 ;  /* 0x00000007ff0c7424 */ /* 0x000fe400078e00ff */
[----:B------:R-:W-:-:S07]  /*30040*/  IMAD.MOV.U32 R3, RZ, RZ, R14 ;  /* 0x000000ffff037224 */ /* 0x000fce00078e000e */
[----:B------:R-:W-:Y:S05]  /*30050*/  WARPSYNC.COLLECTIVE R15, `(.L_x_2112) ;  /* 0x000000000f087348 */ /* 0x000fea0003c00000 */
[----:B------:R0:W1:Y:S02]  /*30060*/  SHFL.IDX P6, R14, R13, R12, R11 ;  /* 0x0000000c0d0e7389 */ /* 0x00006400000c000b */
[----:B01----:R-:W-:Y:S01]  /*30070*/  ENDCOLLECTIVE ;  /* 0x000000000000791b */ /* 0x003fe20003800000 */
.L_x_2112:
[----:B------:R-:W-:-:S05]  /*30080*/  @!P0 LEA R6, P5, R36, R3, 0x1 ;  /* 0x0000000324068211 */ /* 0x000fca00078a08ff */
[----:B------:R-:W-:Y:S02]  /*30090*/  @!P0 IMAD.X R7, RZ, RZ, R2, P5 ;  /* 0x000000ffff078224 */ /* 0x000fe400028e0602 */
[----:B------:R-:W-:-:S03]  /*300a0*/  @!P0 IMAD.MOV.U32 R2, RZ, RZ, R6 ;  /* 0x000000ffff028224 */ /* 0x000fc600078e0006 */
[----:B------:R-:W-:Y:S01]  /*300b0*/  @!P0 MOV R3, R7 ;  /* 0x0000000700038202 */ /* 0x000fe20000000f00 */
[----:B------:R-:W-:-:S04]  /*300c0*/  IMAD.MOV.U32 R13, RZ, RZ, R4 ;  /* 0x000000ffff0d7224 */ /* 0x000fc800078e0004 */
[----:B------:R-:W-:Y:S01]  /*300d0*/  @!PT LDS RZ, [RZ] ;  /* 0x00000000fffff984 */ /* 0x000fe20000000800 */
[----:B------:R-:W-:Y:S01]  /*300e0*/  @!PT LDS RZ, [RZ] ;  /* 0x00000000fffff984 */ /* 0x000fe20000000800 */
[----:B------:R-:W-:Y:S01]  /*300f0*/  @!PT LDS RZ, [RZ] ;  /* 0x00000000fffff984 */ /* 0x000fe20000000800 */
[----:B------:R0:W-:Y:S04]  /*30100*/  @!P0 LDGSTS.E.BYPASS.LTC128B.128 [R34+0x13400], desc[UR60][R2.64], !P4 ;  /* 0x1340000002228fae */ /* 0x0001e8000e101d7c */
[----:B------:R0:W-:Y:S01]  /*30110*/  @!P0 LDGSTS.E.BYPASS.LTC128B.128 [R34+0x17400], desc[UR60][R2.64+0x80], !P3 ;  /* 0x1740008002228fae */ /* 0x0001e2000d901d7c */
[----:B------:R-:W-:-:S03]  /*30120*/  IMAD.MOV.U32 R6, RZ, RZ, R14 ;  /* 0x000000ffff067224 */ /* 0x000fc600078e000e */
[----:B------:R0:W-:Y:S04]  /*30130*/  @!P0 LDGSTS.E.BYPASS.LTC128B.128 [R34+0x1b400], desc[UR60][R2.64+0x100], !P2 ;  /* 0x1b40010002228fae */ /* 0x0001e8000d101d7c */
[----:B------:R0:W-:Y:S02]  /*30140*/  @!P0 LDGSTS.E.BYPASS.LTC128B.128 [R34+0x1f400], desc[UR60][R2.64+0x180], !P1 ;  /* 0x1f40018002228fae */ /* 0x0001e4000c901d7c */
[----:B0-----:R-:W-:Y:S05]  /*30150*/  WARPSYNC.COLLECTIVE R15, `(.L_x_2113) ;  /* 0x000000000f087348 */ /* 0x001fea0003c00000 */
[----:B------:R1:W2:Y:S02]  /*30160*/  SHFL.IDX P6, R14, R13, R12, R11 ;  /* 0x0000000c0d0e7389 */ /* 0x0002a400000c000b */
[----:B012---:R-:W-:Y:S01]  /*30170*/  ENDCOLLECTIVE ;  /* 0x000000000000791b */ /* 0x007fe20003800000 */
.L_x_2113:
[----:B------:R-:W-:Y:S05]  /*30180*/  BRA `(.L_x_2114) ;  /* 0xffffffa000f47947 */ /* 0x000fea000383ffff */
.L_x_1947:
[----:B0-----:R0:W2:Y:S02]  /*30190*/  SYNCS.PHASECHK.TRANS64.TRYWAIT P0, [R17+URZ+0x30820], R0 ;  /* 0x03082000110075a7 */ /* 0x0010a4000800017f */
[----:B--2---:R-:W-:Y:S05]  /*301a0*/  @!P0 NANOSLEEP.SYNCS 0x989680 ;  /* 0x009896800000895d */ /* 0x004fea0003900000 */
[----:B------:R-:W2:Y:S02]  /*301b0*/  @!P0 SYNCS.PHASECHK.TRANS64 P0, [R17+URZ+0x30820], R0 ;  /* 0x03082000110085a7 */ /* 0x000ea4000800007f */
[----:B--2---:R-:W-:Y:S05]  /*301c0*/  @!P0 BRA `(.L_x_1947) ;  /* 0xfffffffc00f08947 */ /* 0x004fea000383ffff */
[----:B------:R-:W-:Y:S05]  /*301d0*/  BRA `(.L_x_2115) ;  /* 0xffffffa400707947 */ /* 0x000fea000383ffff */
.L_x_1952:
[----:B0-----:R0:W1:Y:S02]  /*301e0*/  SYNCS.PHASECHK.TRANS64.TRYWAIT P0, [R7+URZ+0x30840], R2 ;  /* 0x03084002070075a7 */ /* 0x001064000800017f */
[----:B-1----:R-:W-:Y:S05]  /*301f0*/  @!P0 NANOSLEEP.SYNCS 0x989680 ;  /* 0x009896800000895d */ /* 0x002fea0003900000 */
[----:B------:R-:W1:Y:S02]  /*30200*/  @!P0 SYNCS.PHASECHK.TRANS64 P0, [R7+URZ+0x30840], R2 ;  /* 0x03084002070085a7 */ /* 0x000e64000800007f */
[----:B-1----:R-:W-:Y:S05]  /*30210*/  @!P0 BRA `(.L_x_1952) ;  /* 0xfffffffc00f08947 */ /* 0x002fea000383ffff */
[----:B------:R-:W-:Y:S05]  /*30220*/  BRA `(.L_x_2116) ;  /* 0xffffffa800547947 */ /* 0x000fea000383ffff */
.L_x_1953:
        /* <DEDUP_REMOVED lines=8> */
.L_x_2118:
[----:B------:R-:W-:Y:S05]  /*302b0*/  BSYNC B1 ;  /* 0x0000000000017941 */ /* 0x000fea0003800000 */
.L_x_2117:
[----:B------:R-:W-:Y:S01]  /*302c0*/  MOV R13, R8 ;  /* 0x00000008000d7202 */ /* 0x000fe20000000f00 */
[----:B------:R-:W-:Y:S01]  /*302d0*/  IMAD.MOV.U32 R12, RZ, RZ, RZ ;  /* 0x000000ffff0c7224 */ /* 0x000fe200078e00ff */
[----:B------:R-:W-:Y:S01]  /*302e0*/  LOP3.LUT R16, R16, 0xffff7fff, RZ, 0xc0, !PT ;  /* 0xffff7fff10107812 */ /* 0x000fe200078ec0ff */
[----:B------:R-:W-:Y:S01]  /*302f0*/  IMAD.MOV.U32 R11, RZ, RZ, 0x181f ;  /* 0x0000181fff0b7424 */ /* 0x000fe200078e00ff */
[----:B------:R-:W-:Y:S01]  /*30300*/  SHF.L.U32 R4, R36, 0x1, RZ ;  /* 0x0000000124047819 */ /* 0x000fe200000006ff */
[----:B------:R-:W-:Y:S01]  /*30310*/  IMAD.MOV.U32 R15, RZ, RZ, -0x1 ;  /* 0xffffffffff0f7424 */ /* 0x000fe200078e00ff */
[----:B------:R-:W-:Y:S01]  /*30320*/  @P3 LOP3.LUT R16, R16, 0x8000, RZ, 0xfc, !PT ;  /* 0x0000800010103812 */ /* 0x000fe200078efcff */
[----:B------:R-:W-:Y:S02]  /*30330*/  IMAD.MOV.U32 R3, RZ, RZ, R14 ;  /* 0x000000ffff037224 */ /* 0x000fe400078e000e */
[----:B------:R-:W-:-:S07]  /*30340*/  IMAD R9, R9, 0x2, R17 ;  /* 0x0000000209097824 */ /* 0x000fce00078e0211 */
[----:B------:R-:W-:Y:S05]  /*30350*/  WARPSYNC.COLLECTIVE R15, `(.L_x_2119) ;  /* 0x000000000f087348 */ /* 0x000fea0003c00000 */
[----:B------:R0:W1:Y:S02]  /*30360*/  SHFL.IDX P6, R14, R13, R12, R11 ;  /* 0x0000000c0d0e7389 */ /* 0x00006400000c000b */
[----:B01----:R-:W-:Y:S01]  /*30370*/  ENDCOLLECTIVE ;  /* 0x000000000000791b */ /* 0x003fe20003800000 */
.L_x_2119:
        /* <DEDUP_REMOVED lines=8> */
[----:B------:R-:W-:Y:S01]  /*30400*/  LOP3.LUT P1, RZ, R16, 0x4, RZ, 0xc0, !PT ;  /* 0x0000000410ff7812 */ /* 0x000fe2000782c0ff */
[----:B------:R-:W-:-:S12]  /*30410*/  IMAD.MOV.U32 R2, RZ, RZ, R14 ;  /* 0x000000ffff027224 */ /* 0x000fd800078e000e */
[----:B------:R-:W-:Y:S05]  /*30420*/  WARPSYNC.COLLECTIVE R15, `(.L_x_2120) ;  /* 0x000000000f087348 */ /* 0x000fea0003c00000 */
[----:B------:R0:W1:Y:S02]  /*30430*/  SHFL.IDX P6, R14, R13, R12, R11 ;  /* 0x0000000c0d0e7389 */ /* 0x00006400000c000b */
[----:B01----:R-:W-:Y:S01]  /*30440*/  ENDCOLLECTIVE ;  /* 0x000000000000791b */ /* 0x003fe20003800000 */
.L_x_2120:
        /* <DEDUP_REMOVED lines=9> */
[----:B------:R-:W-:-:S03]  /*304e0*/  MOV R35, R14 ;  /* 0x0000000e00237202 */ /* 0x000fc60000000f00 */
[----:B------:R0:W-:Y:S04]  /*304f0*/  LDGSTS.E.BYPASS.LTC128B.128 [R9+0x26400], desc[UR60][R2.64+0x180], !P5 ;  /* 0x2640018002097fae */ /* 0x0001e8000e901d7c */
[----:B0-----:R-:W-:Y:S05]  /*30500*/  WARPSYNC.COLLECTIVE R15, `(.L_x_2121) ;  /* 0x000000000f087348 */ /* 0x001fea0003c00000 */
[----:B------:R1:W2:Y:S02]  /*30510*/  SHFL.IDX P6, R14, R13, R12, R11 ;  /* 0x0000000c0d0e7389 */ /* 0x0002a400000c000b */
[----:B012---:R-:W-:Y:S01]  /*30520*/  ENDCOLLECTIVE ;  /* 0x000000000000791b */ /* 0x007fe20003800000 */
.L_x_2121:
[----:B------:R-:W-:Y:S01]  /*30530*/  IMAD.MOV.U32 R13, RZ, RZ, R21 ;  /* 0x000000ffff0d7224 */ /* 0x000fe200078e0015 */
[----:B------:R-:W-:Y:S01]  /*30540*/  MOV R12, 0x2 ;  /* 0x00000002000c7802 */ /* 0x000fe20000000f00 */
[----:B------:R-:W-:-:S07]  /*30550*/  IMAD.MOV.U32 R2, RZ, RZ, R14 ;  /* 0x000000ffff027224 */ /* 0x000fce00078e000e */
[----:B------:R-:W-:Y:S05]  /*30560*/  WARPSYNC.COLLECTIVE R15, `(.L_x_2122) ;  /* 0x000000000f087348 */ /* 0x000fea0003c00000 */
[----:B------:R0:W1:Y:S02]  /*30570*/  SHFL.IDX P6, R14, R13, R12, R11 ;  /* 0x0000000c0d0e7389 */ /* 0x00006400000c000b */
[----:B01----:R-:W-:Y:S01]  /*30580*/  ENDCOLLECTIVE ;  /* 0x000000000000791b */ /* 0x003fe20003800000 */
.L_x_2122:
        /* <DEDUP_REMOVED lines=14> */
.L_x_2123:
[----:B------:R-:W-:Y:S01]  /*30670*/  MOV R13, R21 ;  /* 0x00000015000d7202 */ /* 0x000fe20000000f00 */
[----:B------:R-:W-:Y:S02]  /*30680*/  IMAD.MOV.U32 R12, RZ, RZ, 0x3 ;  /* 0x00000003ff0c7424 */ /* 0x000fe400078e00ff */
[----:B------:R-:W-:-:S07]  /*30690*/  IMAD.MOV.U32 R2, RZ, RZ, R14 ;  /* 0x000000ffff027224 */ /* 0x000fce00078e000e */
[----:B------:R-:W-:Y:S05]  /*306a0*/  WARPSYNC.COLLECTIVE R15, `(.L_x_2124) ;  /* 0x000000000f087348 */ /* 0x000fea0003c00000 */
[----:B------:R0:W1:Y:S02]  /*306b0*/  SHFL.IDX P6, R14, R13, R12, R11 ;  /* 0x0000000c0d0e7389 */ /* 0x00006400000c000b */
[----:B01----:R-:W-:Y:S01]  /*306c0*/  ENDCOLLECTIVE ;  /* 0x000000000000791b */ /* 0x003fe20003800000 */
.L_x_2124:
        /* <DEDUP_REMOVED lines=17> */
.L_x_2125:
[----:B------:R-:W-:Y:S01]  /*307e0*/  IMAD.MOV.U32 R2, RZ, RZ, R14 ;  /* 0x000000ffff027224 */ /* 0x000fe200078e000e */
[----:B------:R-:W-:Y:S06]  /*307f0*/  BRA `(.L_x_2126) ;  /* 0xffffffa400d07947 */ /* 0x000fec000383ffff */
.L_x_1958:
[----:B-1----:R1:W2:Y:S02]  /*30800*/  SYNCS.PHASECHK.TRANS64.TRYWAIT P0, [R7+URZ+0x30860], R2 ;  /* 0x03086002070075a7 */ /* 0x0022a4000800017f */
[----:B--2---:R-:W-:Y:S05]  /*30810*/  @!P0 NANOSLEEP.SYNCS 0x989680 ;  /* 0x009896800000895d */ /* 0x004fea0003900000 */
[----:B------:R-:W2:Y:S02]  /*30820*/  @!P0 SYNCS.PHASECHK.TRANS64 P0, [R7+URZ+0x30860], R2 ;  /* 0x03086002070085a7 */ /* 0x000ea4000800007f */
[----:B--2---:R-:W-:Y:S05]  /*30830*/  @!P0 BRA `(.L_x_1958) ;  /* 0xfffffffc00f08947 */ /* 0x004fea000383ffff */
[----:B------:R-:W-:Y:S05]  /*30840*/  BRA `(.L_x_2127) ;  /* 0xffffffa800487947 */ /* 0x000fea000383ffff */
.L_x_1959:
[----:B------:R-:W-:Y:S01]  /*30850*/  BSSY B1, `(.L_x_2128) ;  /* 0x0000008000017945 */ /* 0x000fe20003800000 */
[----:B------:R-:W-:Y:S01]  /*30860*/  MOV R13, R19 ;  /* 0x00000013000d7202 */ /* 0x000fe20000000f00 */
[----:B------:R-:W-:Y:S02]  /*30870*/  IMAD.MOV.U32 R12, RZ, RZ, RZ ;  /* 0x000000ffff0c7224 */ /* 0x000fe400078e00ff */
[----:B------:R-:W-:Y:S02]  /*30880*/  IMAD.MOV.U32 R11, RZ, RZ, 0x181f ;  /* 0x0000181fff0b7424 */ /* 0x000fe400078e00ff */
[----:B------:R-:W-:-:S07]  /*30890*/  IMAD.MOV.U32 R15, RZ, RZ, -0x1 ;  /* 0xffffffffff0f7424 */ /* 0x000fce00078e00ff */
[----:B-1----:R-:W-:Y:S05]  /*308a0*/  WARPSYNC.COLLECTIVE R15, `(.L_x_2129) ;  /* 0x000000000f087348 */ /* 0x002fea0003c00000 */
[----:B------:R0:W2:Y:S02]  /*308b0*/  SHFL.IDX P6, R14, R13, R12, R11 ;  /* 0x0000000c0d0e7389 */ /* 0x0000a400000c000b */
[----:B012---:R-:W-:Y:S01]  /*308c0*/  ENDCOLLECTIVE ;  /* 0x000000000000791b */ /* 0x007fe20003800000 */
.L_x_2129:
[----:B------:R-:W-:Y:S05]  /*308d0*/  BSYNC B1 ;  /* 0x0000000000017941 */ /* 0x000fea0003800000 */
.L_x_2128:
[----:B------:R-:W-:Y:S01]  /*308e0*/  MOV R13, R18 ;  /* 0x00000012000d7202 */ /* 0x000fe20000000f00 */
        /* <DEDUP_REMOVED lines=8> */
.L_x_2130:
[----:B------:R-:W-:Y:S02]  /*30970*/  IMAD.MOV.U32 R13, RZ, RZ, R19 ;  /* 0x000000ffff0d7224 */ /* 0x000fe400078e0013 */
[----:B------:R-:W-:Y:S02]  /*30980*/  IMAD.MOV.U32 R12, RZ, RZ, 0x1 ;  /* 0x00000001ff0c7424 */ /* 0x000fe400078e00ff */
[----:B------:R-:W-:-:S07]  /*30990*/  IMAD.MOV.U32 R2, RZ, RZ, R14 ;  /* 0x000000ffff027224 */ /* 0x000fce00078e000e */
[----:B------:R-:W-:Y:S05]  /*309a0*/  WARPSYNC.COLLECTIVE R15, `(.L_x_2131) ;  /* 0x000000000f087348 */ /* 0x000fea0003c00000 */
[----:B------:R0:W1:Y:S02]  /*309b0*/  SHFL.IDX P6, R14, R13, R12, R11 ;  /* 0x0000000c0d0e7389 */ /* 0x00006400000c000b */
[----:B01----:R-:W-:Y:S01]  /*309c0*/  ENDCOLLECTIVE ;  /* 0x000000000000791b */ /* 0x003fe20003800000 */
.L_x_2131:
[----:B------:R-:W-:-:S04]  /*309d0*/  IADD3 R2, P0, R2, R4, RZ ;  /* 0x0000000402027210 */ /* 0x000fc80007f1e0ff */
[----:B------:R-:W-:Y:S02]  /*309e0*/  IADD3.X R3, RZ, R3, RZ, P0, !PT ;  /* 0x00000003ff037210 */ /* 0x000fe400007fe4ff */
        /* <DEDUP_REMOVED lines=16> */
.L_x_2132:
[----:B------:R-:W-:Y:S02]  /*30af0*/  IMAD.MOV.U32 R13, RZ, RZ, R19 ;  /* 0x000000ffff0d7224 */ /* 0x000fe400078e0013 */
[----:B------:R-:W-:Y:S02]  /*30b00*/  IMAD.MOV.U32 R12, RZ, RZ, 0x2 ;  /* 0x00000002ff0c7424 */ /* 0x000fe400078e00ff */
[----:B------:R-:W-:-:S07]  /*30b10*/  IMAD.MOV.U32 R2, RZ, RZ, R14 ;  /* 0x000000ffff027224 */ /* 0x000fce00078e000e */
[----:B------:R-:W-:Y:S05]  /*30b20*/  WARPSYNC.COLLECTIVE R15, `(.L_x_2133) ;  /* 0x000000000f087348 */ /* 0x000fea0003c00000 */
[----:B------:R0:W1:Y:S02]  /*30b30*/  SHFL.IDX P6, R14, R13, R12, R11 ;  /* 0x0000000c0d0e7389 */ /* 0x00006400000c000b */
[----:B01----:R-:W-:Y:S01]  /*30b40*/  ENDCOLLECTIVE ;  /* 0x000000000000791b */ /* 0x003fe20003800000 */
.L_x_2133:
        /* <DEDUP_REMOVED lines=18> */
.L_x_2134:
[----:B------:R-:W-:Y:S01]  /*30c70*/  IMAD.MOV.U32 R13, RZ, RZ, R19 ;  /* 0x000000ffff0d7224 */ /* 0x000fe200078e0013 */
[----:B------:R-:W-:Y:S01]  /*30c80*/  MOV R12, 0x3 ;  /* 0x00000003000c7802 */ /* 0x000fe20000000f00 */
[----:B------:R-:W-:-:S07]  /*30c90*/  IMAD.MOV.U32 R2, RZ, RZ, R14 ;  /* 0x000000ffff027224 */ /* 0x000fce00078e000e */
[----:B------:R-:W-:Y:S05]  /*30ca0*/  WARPSYNC.COLLECTIVE R15, `(.L_x_2135) ;  /* 0x000000000f087348 */ /* 0x000fea0003c00000 */
[----:B------:R0:W1:Y:S02]  /*30cb0*/  SHFL.IDX P6, R14, R13, R12, R11 ;  /* 0x0000000c0d0e7389 */ /* 0x00006400000c000b */
[----:B01----:R-:W-:Y:S01]  /*30cc0*/  ENDCOLLECTIVE ;  /* 0x000000000000791b */ /* 0x003fe20003800000 */
.L_x_2135:
        /* <DEDUP_REMOVED lines=13> */
.L_x_2136:
[----:B------:R-:W-:Y:S01]  /*30da0*/  @!PT LDS RZ, [RZ] ;  /* 0x00000000fffff984 */ /* 0x000fe20000000800 */
[----:B------:R-:W-:Y:S01]  /*30db0*/  @!PT LDS RZ, [RZ] ;  /* 0x00000000fffff984 */ /* 0x000fe20000000800 */
[----:B------:R-:W-:Y:S01]  /*30dc0*/  @!PT LDS RZ, [RZ] ;  /* 0x00000000fffff984 */ /* 0x000fe20000000800 */
[----:B------:R-:W-:Y:S01]  /*30dd0*/  LDGSTS.E.BYPASS.LTC128B.128 [R6+0x3400], desc[UR60][R2.64+0x80], !P0 ;  /* 0x0340008002067fae */ /* 0x000fe2000c101d7c */
[----:B------:R-:W-:-:S13]  /*30de0*/  ISETP.LT.OR P0, PT, R8, 0x21, P2 ;  /* 0x000000210800780c */ /* 0x000fda0001701670 */
[----:B------:R-:W-:Y:S01]  /*30df0*/  LDGSTS.E.BYPASS.LTC128B.128 [R6+0x5400], desc[UR60][R2.64+0x100], !P0 ;  /* 0x0540010002067fae */ /* 0x000fe2000c101d7c */
[----:B------:R-:W-:-:S13]  /*30e00*/  ISETP.LT.OR P0, PT, R8, 0x21, P1 ;  /* 0x000000210800780c */ /* 0x000fda0000f01670 */
[----:B------:R0:W-:Y:S02]  /*30e10*/  LDGSTS.E.BYPASS.LTC128B.128 [R6+0x7400], desc[UR60][R2.64+0x180], !P0 ;  /* 0x0740018002067fae */ /* 0x0001e4000c101d7c */
[----:B0-----:R-:W-:Y:S01]  /*30e20*/  IMAD.MOV.U32 R2, RZ, RZ, R14 ;  /* 0x000000ffff027224 */ /* 0x001fe200078e000e */
[----:B------:R-:W-:Y:S06]  /*30e30*/  BRA `(.L_x_2137) ;  /* 0xffffffa400947947 */ /* 0x000fec000383ffff */
.L_x_1967:
[----:B0-----:R0:W2:Y:S02]  /*30e40*/  SYNCS.PHASECHK.TRANS64.TRYWAIT P0, [R4+URZ+0x30860], R3 ;  /* 0x03086003040075a7 */ /* 0x0010a4000800017f */
[----:B--2---:R-:W-:Y:S05]  /*30e50*/  @!P0 NANOSLEEP.SYNCS 0x989680 ;  /* 0x009896800000895d */ /* 0x004fea0003900000 */
[----:B------:R-:W2:Y:S02]  /*30e60*/  @!P0 SYNCS.PHASECHK.TRANS64 P0, [R4+URZ+0x30860], R3 ;  /* 0x03086003040085a7 */ /* 0x000ea4000800007f */
[----:B--2---:R-:W-:Y:S05]  /*30e70*/  @!P0 BRA `(.L_x_1967) ;  /* 0xfffffffc00f08947 */ /* 0x004fea000383ffff */
[----:B------:R-:W-:Y:S05]  /*30e80*/  BRA `(.L_x_2138) ;  /* 0xffffffa800b87947 */ /* 0x000fea000383ffff */
.L_x_1968:
[----:B------:R-:W-:Y:S01]  /*30e90*/  BSSY B0, `(.L_x_2139) ;  /* 0x0000008000007945 */ /* 0x000fe20003800000 */
[----:B------:R-:W-:Y:S01]  /*30ea0*/  IMAD.MOV.U32 R13, RZ, RZ, R19 ;  /* 0x000000ffff0d7224 */ /* 0x000fe200078e0013 */
[----:B------:R-:W-:Y:S01]  /*30eb0*/  MOV R12, RZ ;  /* 0x000000ff000c7202 */ /* 0x000fe20000000f00 */
[----:B------:R-:W-:Y:S02]  /*30ec0*/  IMAD.MOV.U32 R11, RZ, RZ, 0x181f ;  /* 0x0000181fff0b7424 */ /* 0x000fe400078e00ff */
[----:B------:R-:W-:-:S07]  /*30ed0*/  IMAD.MOV.U32 R15, RZ, RZ, -0x1 ;  /* 0xffffffffff0f7424 */ /* 0x000fce00078e00ff */
[----:B01----:R-:W-:Y:S05]  /*30ee0*/  WARPSYNC.COLLECTIVE R15, `(.L_x_2140) ;  /* 0x000000000f087348 */ /* 0x003fea0003c00000 */
[----:B------:R2:W3:Y:S02]  /*30ef0*/  SHFL.IDX P6, R14, R13, R12, R11 ;  /* 0x0000000c0d0e7389 */ /* 0x0004e400000c000b */
[----:B0123--:R-:W-:Y:S01]  /*30f00*/  ENDCOLLECTIVE ;  /* 0x000000000000791b */ /* 0x00ffe20003800000 */
.L_x_2140:
[----:B------:R-:W-:Y:S05]  /*30f10*/  BSYNC B0 ;  /* 0x0000000000007941 */ /* 0x000fea0003800000 */
.L_x_2139:
[----:B------:R-:W-:Y:S01]  /*30f20*/  IMAD.MOV.U32 R13, RZ, RZ, R18 ;  /* 0x000000ffff0d7224 */ /* 0x000fe200078e0012 */
[----:B------:R-:W-:Y:S01]  /*30f30*/  MOV R12, RZ ;  /* 0x000000ff000c7202 */ /* 0x000fe20000000f00 */
[----:B------:R-:W-:Y:S01]  /*30f40*/  IMAD.MOV.U32 R11, RZ, RZ, 0x181f ;  /* 0x0000181fff0b7424 */ /* 0x000fe200078e00ff */
[C---:B------:R-:W-:Y:S01]  /*30f50*/  LOP3.LUT R7, R36.reuse, 0x40, RZ, 0xfc, !PT ;  /* 0x0000004024077812 */ /* 0x040fe200078efcff */
[----:B------:R-:W-:Y:S01]  /*30f60*/  IMAD.MOV.U32 R15, RZ, RZ, -0x1 ;  /* 0xffffffffff0f7424 */ /* 0x000fe200078e00ff */
[----:B------:R-:W-:Y:S01]  /*30f70*/  LOP3.LUT R6, R36, 0x80, RZ, 0xfc, !PT ;  /* 0x0000008024067812 */ /* 0x000fe200078efcff */
[----:B------:R-:W-:Y:S01]  /*30f80*/  IMAD.MOV.U32 R3, RZ, RZ, R14 ;  /* 0x000000ffff037224 */ /* 0x000fe200078e000e */
[----:B------:R-:W-:Y:S01]  /*30f90*/  LEA R0, R0, R17, 0x1 ;  /* 0x0000001100007211 */ /* 0x000fe200078e08ff */
[----:B------:R-:W-:-:S07]  /*30fa0*/  IMAD.SHL.U32 R8, R36, 0x2, RZ ;  /* 0x0000000224087824 */ /* 0x000fce00078e00ff */
[----:B------:R-:W-:Y:S05]  /*30fb0*/  WARPSYNC.COLLECTIVE R15, `(.L_x_2141) ;  /* 0x000000000f087348 */ /* 0x000fea0003c00000 */
[----:B------:R0:W1:Y:S02]  /*30fc0*/  SHFL.IDX P6, R14, R13, R12, R11 ;  /* 0x0000000c0d0e7389 */ /* 0x00006400000c000b */
[----:B01----:R-:W-:Y:S01]  /*30fd0*/  ENDCOLLECTIVE ;  /* 0x000000000000791b */ /* 0x003fe20003800000 */
.L_x_2141:
[----:B------:R-:W-:Y:S02]  /*30fe0*/  ULDC UR4, c[0x0][0x2f4] ;  /* 0x0000bd0000047ab9 */ /* 0x000fe40000000800 */
        /* <DEDUP_REMOVED lines=19> */
.L_x_2142:
[----:B------:R-:W-:Y:S01]  /*31120*/  @!PT LDS RZ, [RZ] ;  /* 0x00000000fffff984 */ /* 0x000fe20000000800 */
[----:B------:R-:W-:Y:S01]  /*31130*/  @!PT LDS RZ, [RZ] ;  /* 0x00000000fffff984 */ /* 0x000fe20000000800 */
[----:B------:R-:W-:Y:S01]  /*31140*/  @!PT LDS RZ, [RZ] ;  /* 0x00000000fffff984 */ /* 0x000fe20000000800 */
[----:B------:R-:W-:Y:S01]  /*31150*/  LDGSTS.E.BYPASS.LTC128B.128 [R0+0x4400], desc[UR60][R2.64+0x100], !P4 ;  /* 0x0440010002007fae */ /* 0x000fe2000e101d7c */
[----:B------:R-:W-:Y:S01]  /*31160*/  ISETP.LT.OR P4, PT, R5, 0x1, P0 ;  /* 0x000000010500780c */ /* 0x000fe20000781670 */
[----:B------:R-:W-:-:S12]  /*31170*/  IMAD.MOV.U32 R13, RZ, RZ, R18 ;  /* 0x000000ffff0d7224 */ /* 0x000fd800078e0012 */
[----:B------:R0:W-:Y:S02]  /*31180*/  LDGSTS.E.BYPASS.LTC128B.128 [R0+0x6400], desc[UR60][R2.64+0x180], !P4 ;  /* 0x0640018002007fae */ /* 0x0001e4000e101d7c */
[----:B0-----:R-:W-:-:S07]  /*31190*/  IMAD.MOV.U32 R3, RZ, RZ, R14 ;  /* 0x000000ffff037224 */ /* 0x001fce00078e000e */
[----:B------:R-:W-:Y:S05]  /*311a0*/  WARPSYNC.COLLECTIVE R15, `(.L_x_2143) ;  /* 0x000000000f087348 */ /* 0x000fea0003c00000 */
[----:B------:R0:W1:Y:S02]  /*311b0*/  SHFL.IDX P6, R14, R13, R12, R11 ;  /* 0x0000000c0d0e7389 */ /* 0x00006400000c000b */
[----:B01----:R-:W-:Y:S01]  /*311c0*/  ENDCOLLECTIVE ;  /* 0x000000000000791b */ /* 0x003fe20003800000 */
.L_x_2143:
[----:B------:R-:W-:Y:S02]  /*311d0*/  IMAD.MOV.U32 R13, RZ, RZ, R19 ;  /* 0x000000ffff0d7224 */ /* 0x000fe400078e0013 */
[----:B------:R-:W-:Y:S01]  /*311e0*/  IMAD.MOV.U32 R12, RZ, RZ, 0x2 ;  /* 0x00000002ff0c7424 */ /* 0x000fe200078e00ff */
[----:B------:R-:W-:-:S13]  /*311f0*/  IADD3 R2, P4, R14, R8, RZ ;  /* 0x000000080e027210 */ /* 0x000fda0007f9e0ff */
[----:B------:R-:W-:Y:S05]  /*31200*/  WARPSYNC.COLLECTIVE R15, `(.L_x_2144) ;  /* 0x000000000f087348 */ /* 0x000fea0003c00000 */
[----:B------:R0:W1:Y:S02]  /*31210*/  SHFL.IDX P6, R14, R13, R12, R11 ;  /* 0x0000000c0d0e7389 */ /* 0x00006400000c000b */
[----:B01----:R-:W-:Y:S01]  /*31220*/  ENDCOLLECTIVE ;  /* 0x000000000000791b */ /* 0x003fe20003800000 */
.L_x_2144:
[----:B------:R-:W-:Y:S02]  /*31230*/  IADD3.X R3, RZ, R3, RZ, P4, !PT ;  /* 0x00000003ff037210 */ /* 0x000fe400027fe4ff */
        /* <DEDUP_REMOVED lines=11> */
.L_x_2145:
        /* <DEDUP_REMOVED lines=14> */
.L_x_2146:
        /* <DEDUP_REMOVED lines=12> */
.L_x_2147:
        /* <DEDUP_REMOVED lines=9> */
.L_x_1973:
[----:B------:R-:W-:Y:S01]  /*31520*/  BSSY B0, `(.L_x_2149) ;  /* 0x0000008000007945 */ /* 0x000fe20003800000 */
[----:B------:R-:W-:Y:S01]  /*31530*/  MOV R13, R24 ;  /* 0x00000018000d7202 */ /* 0x000fe20000000f00 */
[----:B------:R-:W-:Y:S02]  /*31540*/  IMAD.MOV.U32 R12, RZ, RZ, RZ ;  /* 0x000000ffff0c7224 */ /* 0x000fe400078e00ff */
[----:B------:R-:W-:Y:S02]  /*31550*/  IMAD.MOV.U32 R11, RZ, RZ, 0x1f ;  /* 0x0000001fff0b7424 */ /* 0x000fe400078e00ff */
[----:B------:R-:W-:-:S07]  /*31560*/  IMAD.MOV.U32 R15, RZ, RZ, -0x1 ;  /* 0xffffffffff0f7424 */ /* 0x000fce00078e00ff */
[----:B0-----:R-:W-:Y:S05]  /*31570*/  WARPSYNC.COLLECTIVE R15, `(.L_x_2150) ;  /* 0x000000000f087348 */ /* 0x001fea0003c00000 */
[----:B------:R1:W2:Y:S02]  /*31580*/  SHFL.IDX P6, R14, R13, R12, R11 ;  /* 0x0000000c0d0e7389 */ /* 0x0002a400000c000b */
[----:B012---:R-:W-:Y:S01]  /*31590*/  ENDCOLLECTIVE ;  /* 0x000000000000791b */ /* 0x007fe20003800000 */
.L_x_2150:
[----:B------:R-:W-:Y:S05]  /*315a0*/  BSYNC B0 ;  /* 0x0000000000007941 */ /* 0x000fea0003800000 */
.L_x_2149:
[----:B------:R-:W-:Y:S01]  /*315b0*/  MOV R13, R24 ;  /* 0x00000018000d7202 */ /* 0x000fe20000000f00 */
[----:B------:R-:W-:Y:S01]  /*315c0*/  IMAD.MOV.U32 R12, RZ, RZ, 0x1 ;  /* 0x00000001ff0c7424 */ /* 0x000fe200078e00ff */
[----:B------:R-:W-:Y:S01]  /*315d0*/  IADD3 R9, R27, R10, RZ ;  /* 0x0000000a1b097210 */ /* 0x000fe20007ffe0ff */
[----:B------:R-:W-:Y:S02]  /*315e0*/  IMAD.MOV.U32 R11, RZ, RZ, 0x1f ;  /* 0x0000001fff0b7424 */ /* 0x000fe400078e00ff */
[----:B------:R-:W-:Y:S02]  /*315f0*/  IMAD.MOV.U32 R15, RZ, RZ, -0x1 ;  /* 0xffffffffff0f7424 */ /* 0x000fe400078e00ff */
[----:B------:R-:W-:-:S07]  /*31600*/  IMAD.MOV.U32 R0, RZ, RZ, R14 ;  /* 0x000000ffff007224 */ /* 0x000fce00078e000e */
[----:B------:R-:W-:Y:S05]  /*31610*/  WARPSYNC.COLLECTIVE R15, `(.L_x_2151) ;  /* 0x000000000f087348 */ /* 0x000fea0003c00000 */
[----:B------:R0:W1:Y:S02]  /*31620*/  SHFL.IDX P6, R14, R13, R12, R11 ;  /* 0x0000000c0d0e7389 */ /* 0x00006400000c000b */
[----:B01----:R-:W-:Y:S01]  /*31630*/  ENDCOLLECTIVE ;  /* 0x000000000000791b */ /* 0x003fe20003800000 */
.L_x_2151:
[----:B------:R-:W-:Y:S02]  /*31640*/  ULDC UR4, c[0x0][0xc3c] ;  /* 0x00030f0000047ab9 */ /* 0x000fe40000000800 */
[----:B------:R-:W-:-:S13]  /*31650*/  ISETP.GE.OR P1, PT, R9, UR4, !P0 ;  /* 0x0000000409007c0c */ /* 0x000fda000c726670 */
[----:B------:R-:W0:Y:S08]  /*31660*/  @!P1 LDC.64 R2, c[0x0][0xc80] ;  /* 0x00032000ff029b82 */ /* 0x000e300000000a00 */
[----:B------:R-:W1:Y:S01]  /*31670*/  @!P1 LDC.64 R4, c[0x0][0xc78] ;  /* 0x00031e00ff049b82 */ /* 0x000e620000000a00 */
[----:B------:R-:W-:Y:S01]  /*31680*/  CS2R R24, SRZ ;  /* 0x0000000000187805 */ /* 0x000fe2000001ff00 */
[----:B------:R-:W-:-:S02]  /*31690*/  IMAD.MOV.U32 R8, RZ, RZ, RZ ;  /* 0x000000ffff087224 */ /* 0x000fc400078e00ff */
[----:B------:R-:W-:Y:S02]  /*316a0*/  IMAD.MOV.U32 R11, RZ, RZ, RZ ;  /* 0x000000ffff0b7224 */ /* 0x000fe400078e00ff */
[----:B------:R-:W-:Y:S02]  /*316b0*/  IMAD.MOV.U32 R6, RZ, RZ, R14 ;  /* 0x000000ffff067224 */ /* 0x000fe400078e000e */
[----:B0-----:R-:W-:-:S05]  /*316c0*/  @!P1 IMAD.WIDE R2, R9, 0x4, R2 ;  /* 0x0000000409029825 */ /* 0x001fca00078e0202 */
[----:B------:R1:W2:Y:S02]  /*316d0*/  @!P1 LDG.E R7, desc[UR60][R2.64] ;  /* 0x0000003c02079981 */ /* 0x0002a4000c1e1900 */
[----:B-1----:R-:W-:-:S05]  /*316e0*/  @!P1 IMAD.WIDE R2, R9, 0x4, R4 ;  /* 0x0000000409029825 */ /* 0x002fca00078e0204 */
[----:B------:R-:W3:Y:S01]  /*316f0*/  @!P1 LDG.E R4, desc[UR60][R2.64] ;  /* 0x0000003c02049981 */ /* 0x000ee2000c1e1900 */
[C---:B------:R-:W-:Y:S02]  /*31700*/  ISETP.GE.U32.AND P2, PT, R10.reuse, 0x2, PT ;  /* 0x000000020a00780c */ /* 0x040fe40003f46070 */
[C---:B------:R-:W-:Y:S02]  /*31710*/  ISETP.GE.U32.AND P3, PT, R10.reuse, 0x4, PT ;  /* 0x000000040a00780c */ /* 0x040fe40003f66070 */
[C---:B------:R-:W-:Y:S02]  /*31720*/  ISETP.GE.U32.AND P4, PT, R10.reuse, 0x8, PT ;  /* 0x000000080a00780c */ /* 0x040fe40003f86070 */
[C---:B------:R-:W-:Y:S01]  /*31730*/  ISETP.GE.U32.AND P5, PT, R10.reuse, 0x10, PT ;  /* 0x000000100a00780c */ /* 0x040fe20003fa6070 */
[----:B--2---:R-:W-:Y:S02]  /*31740*/  @!P1 IMAD.MOV.U32 R25, RZ, RZ, R7 ;  /* 0x000000ffff199224 */ /* 0x004fe400078e0007 */
[----:B---3--:R-:W-:Y:S01]  /*31750*/  @!P1 IMAD.MOV.U32 R8, RZ, RZ, R4 ;  /* 0x000000ffff089224 */ /* 0x008fe200078e0004 */
[----:B------:R-:W-:-:S03]  /*31760*/  ISETP.NE.AND P1, PT, R10, RZ, PT ;  /* 0x000000ff0a00720c */ /* 0x000fc60003f25270 */
[----:B------:R-:W-:-:S10]  /*31770*/  IMAD R13, R8, R25, RZ ;  /* 0x00000019080d7224 */ /* 0x000fd400078e02ff */
[----:B------:R-:W-:Y:S05]  /*31780*/  WARPSYNC.COLLECTIVE R15, `(.L_x_2152) ;  /* 0x000000000f087348 */ /* 0x000fea0003c00000 */
[----:B------:R0:W1:Y:S02]  /*31790*/  SHFL.UP P6, R14, R13, R12, R11 ;  /* 0x0400000c0d0e7389 */ /* 0x00006400000c000b */
[----:B01----:R-:W-:Y:S01]  /*317a0*/  ENDCOLLECTIVE ;  /* 0x000000000000791b */ /* 0x003fe20003800000 */
.L_x_2152:
[----:B------:R-:W-:Y:S01]  /*317b0*/  IMAD.MOV.U32 R12, RZ, RZ, 0x2 ;  /* 0x00000002ff0c7424 */ /* 0x000fe200078e00ff */
[----:B------:R-:W-:-:S04]  /*317c0*/  SEL R4, R14, RZ, P1 ;  /* 0x000000ff0e047207 */ /* 0x000fc80000800000 */
[----:B------:R-:W-:-:S05]  /*317d0*/  IADD3 R4, R13, R4, RZ ;  /* 0x000000040d047210 */ /* 0x000fca0007ffe0ff */
[----:B------:R-:W-:-:S07]  /*317e0*/  IMAD.MOV.U32 R13, RZ, RZ, R4 ;  /* 0x000000ffff0d7224 */ /* 0x000fce00078e0004 */
[----:B------:R-:W-:Y:S05]  /*317f0*/  WARPSYNC.COLLECTIVE R15, `(.L_x_2153) ;  /* 0x000000000f087348 */ /* 0x000fea0003c00000 */
[----:B------:R0:W1:Y:S02]  /*31800*/  SHFL.UP P6, R14, R13, R12, R11 ;  /* 0x0400000c0d0e7389 */ /* 0x00006400000c000b */
[----:B01----:R-:W-:Y:S01]  /*31810*/  ENDCOLLECTIVE ;  /* 0x000000000000791b */ /* 0x003fe20003800000 */
.L_x_2153:
[----:B------:R-:W-:Y:S02]  /*31820*/  MOV R12, 0x4 ;  /* 0x00000004000c7802 */ /* 0x000fe40000000f00 */
[----:B------:R-:W-:-:S05]  /*31830*/  SEL R3, R14, RZ, P2 ;  /* 0x000000ff0e037207 */ /* 0x000fca0001000000 */
[----:B------:R-:W-:-:S04]  /*31840*/  IMAD.IADD R2, R4, 0x1, R3 ;  /* 0x0000000104027824 */ /* 0x000fc800078e0203 */
[----:B------:R-:W-:-:S07]  /*31850*/  IMAD.MOV.U32 R13, RZ, RZ, R2 ;  /* 0x000000ffff0d7224 */ /* 0x000fce00078e0002 */
[----:B------:R-:W-:Y:S05]  /*31860*/  WARPSYNC.COLLECTIVE R15, `(.L_x_2154) ;  /* 0x000000000f087348 */ /* 0x000fea0003c00000 */
[----:B------:R0:W1:Y:S02]  /*31870*/  SHFL.UP P6, R14, R13, R12, R11 ;  /* 0x0400000c0d0e7389 */ /* 0x00006400000c000b */
[----:B01----:R-:W-:Y:S01]  /*31880*/  ENDCOLLECTIVE ;  /* 0x000000000000791b */ /* 0x003fe20003800000 */
.L_x_2154:
[----:B------:R-:W-:Y:S01]  /*31890*/  IMAD.MOV.U32 R12, RZ, RZ, 0x8 ;  /* 0x00000008ff0c7424 */ /* 0x000fe200078e00ff */
[----:B------:R-:W-:-:S05]  /*318a0*/  SEL R3, R14, RZ, P3 ;  /* 0x000000ff0e037207 */ /* 0x000fca0001800000 */
[----:B------:R-:W-:-:S04]  /*318b0*/  IMAD.IADD R3, R2, 0x1, R3 ;  /* 0x0000000102037824 */ /* 0x000fc800078e0203 */
[----:B------:R-:W-:-:S07]  /*318c0*/  IMAD.MOV.U32 R13, RZ, RZ, R3 ;  /* 0x000000ffff0d7224 */ /* 0x000fce00078e0003 */
[----:B------:R-:W-:Y:S05]  /*318d0*/  WARPSYNC.COLLECTIVE R15, `(.L_x_2155) ;  /* 0x000000000f087348 */ /* 0x000fea0003c00000 */
[----:B------:R0:W1:Y:S02]  /*318e0*/  SHFL.UP P6, R14, R13, R12, R11 ;  /* 0x0400000c0d0e7389 */ /* 0x00006400000c000b */
[----:B01----:R-:W-:Y:S01]  /*318f0*/  ENDCOLLECTIVE ;  /* 0x000000000000791b */ /* 0x003fe20003800000 */
.L_x_2155:
[----:B------:R-:W-:Y:S01]  /*31900*/  IMAD.MOV.U32 R12, RZ, RZ, 0x10 ;  /* 0x00000010ff0c7424 */ /* 0x000fe200078e00ff */
[----:B------:R-:W-:-:S05]  /*31910*/  SEL R4, R14, RZ, P4 ;  /* 0x000000ff0e047207 */ /* 0x000fca0002000000 */
[----:B------:R-:W-:-:S05]  /*31920*/  IMAD.IADD R4, R3, 0x1, R4 ;  /* 0x0000000103047824 */ /* 0x000fca00078e0204 */
[----:B------:R-:W-:-:S07]  /*31930*/  MOV R13, R4 ;  /* 0x00000004000d7202 */ /* 0x000fce0000000f00 */
[----:B------:R-:W-:Y:S05]  /*31940*/  WARPSYNC.COLLECTIVE R15, `(.L_x_2156) ;  /* 0x000000000f087348 */ /* 0x000fea0003c00000 */
[----:B------:R0:W1:Y:S02]  /*31950*/  SHFL.UP P6, R14, R13, R12, R11 ;  /* 0x0400000c0d0e7389 */ /* 0x00006400000c000b */
[----:B01----:R-:W-:Y:S01]  /*31960*/  ENDCOLLECTIVE ;  /* 0x000000000000791b */ /* 0x003fe20003800000 */
.L_x_2156:
[----:B------:R-:W-:Y:S01]  /*31970*/  IMAD.MOV.U32 R12, RZ, RZ, 0x1f ;  /* 0x0000001fff0c7424 */ /* 0x000fe200078e00ff */
[----:B------:R-:W-:Y:S02]  /*31980*/  MOV R11, 0x1f ;  /* 0x0000001f000b7802 */ /* 0x000fe40000000f00 */
[----:B------:R-:W-:-:S05]  /*31990*/  SEL R3, R14, RZ, P5 ;  /* 0x000000ff0e037207 */ /* 0x000fca0002800000 */
[----:B------:R-:W-:-:S04]  /*319a0*/  IMAD.IADD R3, R4, 0x1, R3 ;  /* 0x0000000104037824 */ /* 0x000fc800078e0203 */
[----:B------:R-:W-:-:S07]  /*319b0*/  IMAD.MOV.U32 R13, RZ, RZ, R3 ;  /* 0x000000ffff0d7224 */ /* 0x000fce00078e0003 */
[----:B------:R-:W-:Y:S05]  /*319c0*/  WARPSYNC.COLLECTIVE R15, `(.L_x_2157) ;  /* 0x000000000f087348 */ /* 0x000fea0003c00000 */
[----:B------:R0:W1:Y:S02]  /*319d0*/  SHFL.IDX P6, R14, R13, R12, R11 ;  /* 0x0000000c0d0e7389 */ /* 0x00006400000c000b */
[----:B01----:R-:W-:Y:S01]  /*319e0*/  ENDCOLLECTIVE ;  /* 0x000000000000791b */ /* 0x003fe20003800000 */
.L_x_2157:
[----:B------:R-:W-:Y:S05]  /*319f0*/  BRA `(.L_x_2158) ;  /* 0xffffffa800107947 */ /* 0x000fea000383ffff */
.L_x_1976:
[----:B------:R-:W-:Y:S01]  /*31a00*/  BSSY B0, `(.L_x_2159) ;  /* 0x0000007000007945 */ /* 0x000fe20003800000 */
[----:B------:R-:W-:Y:S02]  /*31a10*/  IMAD.MOV.U32 R12, RZ, RZ, 0x1 ;  /* 0x00000001ff0c7424 */ /* 0x000fe400078e00ff */
[----:B------:R-:W-:Y:S02]  /*31a20*/  IMAD.MOV.U32 R11, RZ, RZ, RZ ;  /* 0x000000ffff0b7224 */ /* 0x000fe400078e00ff */
[----:B------:R-:W-:-:S07]  /*31a30*/  IMAD.MOV.U32 R15, RZ, RZ, -0x1 ;  /* 0xffffffffff0f7424 */ /* 0x000fce00078e00ff */
[----:B------:R-:W-:Y:S05]  /*31a40*/  WARPSYNC.COLLECTIVE R15, `(.L_x_2160) ;  /* 0x000000000f087348 */ /* 0x000fea0003c00000 */
[----:B------:R0:W1:Y:S02]  /*31a50*/  SHFL.UP P6, R14, R13, R12, R11 ;  /* 0x0400000c0d0e7389 */ /* 0x00006400000c000b */
[----:B01----:R-:W-:Y:S01]  /*31a60*/  ENDCOLLECTIVE ;  /* 0x000000000000791b */ /* 0x003fe20003800000 */
.L_x_2160:
[----:B------:R-:W-:Y:S05]  /*31a70*/  BSYNC B0 ;  /* 0x0000000000007941 */ /* 0x000fea0003800000 */
.L_x_2159:
[----:B------:R-:W-:Y:S01]  /*31a80*/  SEL R14, R14, RZ, P1 ;  /* 0x000000ff0e0e7207 */ /* 0x000fe20000800000 */
[----:B------:R-:W-:Y:S01]  /*31a90*/  IMAD.MOV.U32 R11, RZ, RZ, RZ ;  /* 0x000000ffff0b7224 */ /* 0x000fe200078e00ff */
[----:B------:R-:W-:Y:S01]  /*31aa0*/  MOV R12, 0x2 ;  /* 0x00000002000c7802 */ /* 0x000fe20000000f00 */
[----:B------:R-:W-:Y:S02]  /*31ab0*/  IMAD.MOV.U32 R15, RZ, RZ, -0x1 ;  /* 0xffffffffff0f7424 */ /* 0x000fe400078e00ff */
[----:B------:R-:W-:-:S07]  /*31ac0*/  IMAD.IADD R13, R13, 0x1, R14 ;  /* 0x000000010d0d7824 */ /* 0x000fce00078e020e */
[----:B------:R-:W-:Y:S05]  /*31ad0*/  WARPSYNC.COLLECTIVE R15, `(.L_x_2161) ;  /* 0x000000000f087348 */ /* 0x000fea0003c00000 */
[----:B------:R0:W1:Y:S02]  /*31ae0*/  SHFL.UP P6, R14, R13, R12, R11 ;  /* 0x0400000c0d0e7389 */ /* 0x00006400000c000b */
[----:B01----:R-:W-:Y:S01]  /*31af0*/  ENDCOLLECTIVE ;  /* 0x000000000000791b */ /* 0x003fe20003800000 */
.L_x_2161:
[----:B------:R-:W-:Y:S02]  /*31b00*/  MOV R12, 0x4 ;  /* 0x00000004000c7802 */ /* 0x000fe40000000f00 */
[----:B------:R-:W-:-:S05]  /*31b10*/  SEL R2, R14, RZ, P2 ;  /* 0x000000ff0e027207 */ /* 0x000fca0001000000 */
[----:B------:R-:W-:-:S04]  /*31b20*/  IMAD.IADD R2, R13, 0x1, R2 ;  /* 0x000000010d027824 */ /* 0x000fc800078e0202 */
[----:B------:R-:W-:-:S07]  /*31b30*/  IMAD.MOV.U32 R13, RZ, RZ, R2 ;  /* 0x000000ffff0d7224 */ /* 0x000fce00078e0002 */
[----:B------:R-:W-:Y:S05]  /*31b40*/  WARPSYNC.COLLECTIVE R15, `(.L_x_2162) ;  /* 0x000000000f087348 */ /* 0x000fea0003c00000 */
[----:B------:R0:W1:Y:S02]  /*31b50*/  SHFL.UP P6, R14, R13, R12, R11 ;  /* 0x0400000c0d0e7389 */ /* 0x00006400000c000b */
[----:B01----:R-:W-:Y:S01]  /*31b60*/  ENDCOLLECTIVE ;  /* 0x000000000000791b */ /* 0x003fe20003800000 */
.L_x_2162:
[----:B------:R-:W-:Y:S01]  /*31b70*/  IMAD.MOV.U32 R12, RZ, RZ, 0x8 ;  /* 0x00000008ff0c7424 */ /* 0x000fe200078e00ff */
[----:B------:R-:W-:-:S05]  /*31b80*/  SEL R3, R14, RZ, P3 ;  /* 0x000000ff0e037207 */ /* 0x000fca0001800000 */
[----:B------:R-:W-:-:S04]  /*31b90*/  IMAD.IADD R3, R2, 0x1, R3 ;  /* 0x0000000102037824 */ /* 0x000fc800078e0203 */
[----:B------:R-:W-:-:S07]  /*31ba0*/  IMAD.MOV.U32 R13, RZ, RZ, R3 ;  /* 0x000000ffff0d7224 */ /* 0x000fce00078e0003 */
[----:B------:R-:W-:Y:S05]  /*31bb0*/  WARPSYNC.COLLECTIVE R15, `(.L_x_2163) ;  /* 0x000000000f087348 */ /* 0x000fea0003c00000 */
[----:B------:R0:W1:Y:S02]  /*31bc0*/  SHFL.UP P6, R14, R13, R12, R11 ;  /* 0x0400000c0d0e7389 */ /* 0x00006400000c000b */
[----:B01----:R-:W-:Y:S01]  /*31bd0*/  ENDCOLLECTIVE ;  /* 0x000000000000791b */ /* 0x003fe20003800000 */
.L_x_2163:
[----:B------:R-:W-:Y:S01]  /*31be0*/  IMAD.MOV.U32 R12, RZ, RZ, 0x10 ;  /* 0x00000010ff0c7424 */ /* 0x000fe200078e00ff */
[----:B------:R-:W-:-:S05]  /*31bf0*/  SEL R4, R14, RZ, P4 ;  /* 0x000000ff0e047207 */ /* 0x000fca0002000000 */
[----:B------:R-:W-:-:S05]  /*31c00*/  IMAD.IADD R4, R3, 0x1, R4 ;  /* 0x0000000103047824 */ /* 0x000fca00078e0204 */
[----:B------:R-:W-:-:S07]  /*31c10*/  MOV R13, R4 ;  /* 0x00000004000d7202 */ /* 0x000fce0000000f00 */
[----:B------:R-:W-:Y:S05]  /*31c20*/  WARPSYNC.COLLECTIVE R15, `(.L_x_2164) ;  /* 0x000000000f087348 */ /* 0x000fea0003c00000 */
[----:B------:R0:W1:Y:S02]  /*31c30*/  SHFL.UP P6, R14, R13, R12, R11 ;  /* 0x0400000c0d0e7389 */ /* 0x00006400000c000b */
[----:B01----:R-:W-:Y:S01]  /*31c40*/  ENDCOLLECTIVE ;  /* 0x000000000000791b */ /* 0x003fe20003800000 */
.L_x_2164:
        /* <DEDUP_REMOVED lines=8> */
.L_x_2165:
[----:B------:R-:W-:Y:S05]  /*31cd0*/  BRA `(.L_x_2166) ;  /* 0xffffffa400fc7947 */ /* 0x000fea000383ffff */
.L_x_1978:
[----:B------:R-:W-:Y:S01]  /*31ce0*/  BSSY B0, `(.L_x_2167) ;  /* 0x0000006000007945 */ /* 0x000fe20003800000 */
[----:B------:R-:W-:Y:S01]  /*31cf0*/  PLOP3.LUT P6, PT, P6, PT, PT, 0x8, 0x0 ;  /* 0x000000000000781c */ /* 0x000fe200037ce170 */
[----:B------:R-:W-:-:S12]  /*31d00*/  IMAD.MOV.U32 R15, RZ, RZ, -0x1 ;  /* 0xffffffffff0f7424 */ /* 0x000fd800078e00ff */
[----:B0-----:R-:W-:Y:S05]  /*31d10*/  WARPSYNC.COLLECTIVE R15, `(.L_x_2168) ;  /* 0x000000000f087348 */ /* 0x001fea0003c00000 */
[----:B------:R-:W-:Y:S01]  /*31d20*/  VOTE.ANY R14, PT, P6 ;  /* 0x00000000000e7806 */ /* 0x000fe200030e0100 */
[----:B0-----:R-:W-:Y:S06]  /*31d30*/  ENDCOLLECTIVE ;  /* 0x000000000000791b */ /* 0x001fec0003800000 */
.L_x_2168:
[----:B------:R-:W-:Y:S05]  /*31d40*/  BSYNC B0 ;  /* 0x0000000000007941 */ /* 0x000fea0003800000 */
.L_x_2167:
[----:B------:R-:W-:Y:S01]  /*31d50*/  IMAD.MOV.U32 R2, RZ, RZ, R14 ;  /* 0x000000ffff027224 */ /* 0x000fe200078e000e */
[----:B------:R-:W-:Y:S01]  /*31d60*/  MOV R15, 0xffffffff ;  /* 0xffffffff000f7802 */ /* 0x000fe20000000f00 */
[----:B------:R-:W-:Y:S02]  /*31d70*/  IMAD.MOV.U32 R13, RZ, RZ, R25 ;  /* 0x000000ffff0d7224 */ /* 0x000fe400078e0019 */
[----:B------:R0:W1:Y:S01]  /*31d80*/  POPC R12, R2 ;  /* 0x00000002000c7309 */ /* 0x0000620000000000 */
[----:B------:R-:W-:-:S07]  /*31d90*/  IMAD.MOV.U32 R11, RZ, RZ, 0x1f ;  /* 0x0000001fff0b7424 */ /* 0x000fce00078e00ff */
[----:B01----:R-:W-:Y:S05]  /*31da0*/  WARPSYNC.COLLECTIVE R15, `(.L_x_2169) ;  /* 0x000000000f087348 */ /* 0x003fea0003c00000 */
[----:B-1----:R1:W2:Y:S02]  /*31db0*/  SHFL.IDX P6, R14, R13, R12, R11 ;  /* 0x0000000c0d0e7389 */ /* 0x0022a400000c000b */
[----:B012---:R-:W-:Y:S01]  /*31dc0*/  ENDCOLLECTIVE ;  /* 0x000000000000791b */ /* 0x007fe20003800000 */
.L_x_2169:
[----:B------:R-:W-:Y:S02]  /*31dd0*/  IMAD.IADD R27, R12, 0x1, R27 ;  /* 0x000000010c1b7824 */ /* 0x000fe400078e021b */
[----:B------:R-:W-:Y:S02]  /*31de0*/  IMAD.MOV.U32 R13, RZ, RZ, R8 ;  /* 0x000000ffff0d7224 */ /* 0x000fe400078e0008 */
[----:B------:R-:W-:-:S07]  /*31df0*/  IMAD.MOV.U32 R25, RZ, RZ, R14 ;  /* 0x000000ffff197224 */ /* 0x000fce00078e000e */
[----:B------:R-:W-:Y:S05]  /*31e00*/  WARPSYNC.COLLECTIVE R15, `(.L_x_2170) ;  /* 0x000000000f087348 */ /* 0x000fea0003c00000 */
[----:B------:R0:W1:Y:S02]  /*31e10*/  SHFL.IDX P6, R14, R13, R12, R11 ;  /* 0x0000000c0d0e7389 */ /* 0x00006400000c000b */
[----:B01----:R-:W-:Y:S01]  /*31e20*/  ENDCOLLECTIVE ;  /* 0x000000000000791b */ /* 0x003fe20003800000 */
.L_x_2170:
[----:B------:R-:W-:Y:S01]  /*31e30*/  IMAD.MOV.U32 R8, RZ, RZ, R14 ;  /* 0x000000ffff087224 */ /* 0x000fe200078e000e */
[----:B------:R-:W-:Y:S06]  /*31e40*/  BRA `(.L_x_2171) ;  /* 0xffffffa400e07947 */ /* 0x000fec000383ffff */
.L_x_1980:
[----:B------:R-:W-:Y:S01]  /*31e50*/  BSSY B0, `(.L_x_2172) ;  /* 0x0000007000007945 */ /* 0x000fe20003800000 */
[----:B------:R-:W-:Y:S01]  /*31e60*/  MOV R13, R3 ;  /* 0x00000003000d7202 */ /* 0x000fe20000000f00 */
[----:B------:R-:W-:Y:S02]  /*31e70*/  IMAD.MOV.U32 R11, RZ, RZ, 0x1f ;  /* 0x0000001fff0b7424 */ /* 0x000fe400078e00ff */
[----:B------:R-:W-:-:S07]  /*31e80*/  IMAD.MOV.U32 R15, RZ, RZ, -0x1 ;  /* 0xffffffffff0f7424 */ /* 0x000fce00078e00ff */
[----:B0-23--:R-:W-:Y:S05]  /*31e90*/  WARPSYNC.COLLECTIVE R15, `(.L_x_2173) ;  /* 0x000000000f087348 */ /* 0x00dfea0003c00000 */
[----:B------:R1:W4:Y:S02]  /*31ea0*/  SHFL.IDX P6, R14, R13, R12, R11 ;  /* 0x0000000c0d0e7389 */ /* 0x00032400000c000b */
[----:B01234-:R-:W-:Y:S01]  /*31eb0*/  ENDCOLLECTIVE ;  /* 0x000000000000791b */ /* 0x01ffe20003800000 */
.L_x_2173:
[----:B------:R-:W-:Y:S05]  /*31ec0*/  BSYNC B0 ;  /* 0x0000000000007941 */ /* 0x000fea0003800000 */
.L_x_2172:
[----:B------:R-:W-:Y:S01]  /*31ed0*/  IMAD.MOV.U32 R24, RZ, RZ, R14 ;  /* 0x000000ffff187224 */ /* 0x000fe200078e000e */
[----:B------:R-:W-:Y:S06]  /*31ee0*/  BRA `(.L_x_1979) ;  /* 0xffffffa400d07947 */ /* 0x000fec000383ffff */
.L_x_1986:
[----:B-1----:R1:W2:Y:S02]  /*31ef0*/  SYNCS.PHASECHK.TRANS64.TRYWAIT P0, [R5+URZ+0x30820], R0 ;  /* 0x03082000050075a7 */ /* 0x0022a4000800017f */
[----:B--2---:R-:W-:Y:S05]  /*31f00*/  @!P0 NANOSLEEP.SYNCS 0x989680 ;  /* 0x009896800000895d */ /* 0x004fea0003900000 */
[----:B------:R-:W2:Y:S02]  /*31f10*/  @!P0 SYNCS.PHASECHK.TRANS64 P0, [R5+URZ+0x30820], R0 ;  /* 0x03082000050085a7 */ /* 0x000ea4000800007f */
[----:B--2---:R-:W-:Y:S05]  /*31f20*/  @!P0 BRA `(.L_x_1986) ;  /* 0xfffffffc00f08947 */ /* 0x004fea000383ffff */
[----:B------:R-:W-:Y:S05]  /*31f30*/  BRA `(.L_x_2174) ;  /* 0xffffffb000287947 */ /* 0x000fea000383ffff */
.L_x_1987:
[----:B------:R-:W2:Y:S01]  /*31f40*/  S2R R2, SR_TID.X ;  /* 0x0000000000027919 */ /* 0x000ea20000002100 */
[----:B------:R-:W-:Y:S01]  /*31f50*/  BSSY B0, `(.L_x_2175) ;  /* 0x000000a000007945 */ /* 0x000fe20003800000 */
[----:B------:R-:W-:Y:S01]  /*31f60*/  MOV R12, RZ ;  /* 0x000000ff000c7202 */ /* 0x000fe20000000f00 */
[----:B------:R-:W-:Y:S02]  /*31f70*/  IMAD.MOV.U32 R11, RZ, RZ, 0x1f ;  /* 0x0000001fff0b7424 */ /* 0x000fe400078e00ff */
[----:B------:R-:W-:Y:S01]  /*31f80*/  IMAD.MOV.U32 R15, RZ, RZ, -0x1 ;  /* 0xffffffffff0f7424 */ /* 0x000fe200078e00ff */
[----:B--2---:R-:W-:-:S04]  /*31f90*/  SHF.R.U32.HI R2, RZ, 0x5, R2 ;  /* 0x00000005ff027819 */ /* 0x004fc80000011602 */
[----:B------:R-:W-:-:S05]  /*31fa0*/  LOP3.LUT R2, R2, 0x3, RZ, 0xc0, !PT ;  /* 0x0000000302027812 */ /* 0x000fca00078ec0ff */
[----:B------:R-:W-:-:S07]  /*31fb0*/  IMAD.MOV.U32 R13, RZ, RZ, R2 ;  /* 0x000000ffff0d7224 */ /* 0x000fce00078e0002 */
[----:B01-3--:R-:W-:Y:S05]  /*31fc0*/  WARPSYNC.COLLECTIVE R15, `(.L_x_2176) ;  /* 0x000000000f087348 */ /* 0x00bfea0003c00000 */
[----:B------:R2:W4:Y:S02]  /*31fd0*/  SHFL.IDX P6, R14, R13, R12, R11 ;  /* 0x0000000c0d0e7389 */ /* 0x00052400000c000b */
[----:B01234-:R-:W-:Y:S01]  /*31fe0*/  ENDCOLLECTIVE ;  /* 0x000000000000791b */ /* 0x01ffe20003800000 */
.L_x_2176:
[----:B------:R-:W-:Y:S05]  /*31ff0*/  BSYNC B0 ;  /* 0x0000000000007941 */ /* 0x000fea0003800000 */
.L_x_2175:
[----:B------:R-:W-:Y:S05]  /*32000*/  BRA `(.L_x_2177) ;  /* 0xffffffb000107947 */ /* 0x000fea000383ffff */
.L_x_1988:
[----:B------:R-:W-:Y:S01]  /*32010*/  BSSY B0, `(.L_x_2178) ;  /* 0x0000006000007945 */ /* 0x000fe20003800000 */
[----:B------:R-:W-:-:S07]  /*32020*/  IMAD.MOV.U32 R15, RZ, RZ, -0x1 ;  /* 0xffffffffff0f7424 */ /* 0x000fce00078e00ff */
[----:B01-3--:R-:W-:Y:S05]  /*32030*/  WARPSYNC.COLLECTIVE R15, `(.L_x_2179) ;  /* 0x000000000f0c7348 */ /* 0x00bfea0003c00000 */
[----:B------:R-:W-:Y:S02]  /*32040*/  ELECT P6, UR62, PT ;  /* 0x00000000003e782f */ /* 0x000fe400038c0000 */
[----:B------:R-:W-:Y:S01]  /*32050*/  MOV R14, UR62 ;  /* 0x0000003e000e7c02 */ /* 0x000fe20008000f00 */
[----:B01-3--:R-:W-:Y:S10]  /*32060*/  ENDCOLLECTIVE ;  /* 0x000000000000791b */ /* 0x00bff40003800000 */
.L_x_2179:
[----:B------:R-:W-:Y:S05]  /*32070*/  BSYNC B0 ;  /* 0x0000000000007941 */ /* 0x000fea0003800000 */
.L_x_2178:
[----:B------:R-:W-:Y:S05]  /*32080*/  BRA `(.L_x_2180) ;  /* 0xffffffb000047947 */ /* 0x000fea000383ffff */
.L_x_1990:
[----:B-1----:R1:W2:Y:S02]  /*32090*/  SYNCS.PHASECHK.TRANS64.TRYWAIT P1, [R3+URZ+0x30840], R2 ;  /* 0x03084002030075a7 */ /* 0x0022a4000802017f */
[----:B--2---:R-:W-:Y:S05]  /*320a0*/  @!P1 NANOSLEEP.SYNCS 0x989680 ;  /* 0x009896800000995d */ /* 0x004fea0003900000 */
[----:B------:R-:W2:Y:S02]  /*320b0*/  @!P1 SYNCS.PHASECHK.TRANS64 P1, [R3+URZ+0x30840], R2 ;  /* 0x03084002030095a7 */ /* 0x000ea4000802007f */
[----:B--2---:R-:W-:Y:S05]  /*320c0*/  @!P1 BRA `(.L_x_1990) ;  /* 0xfffffffc00f09947 */ /* 0x004fea000383ffff */
[----:B------:R-:W-:Y:S05]  /*320d0*/  BRA `(.L_x_2181) ;  /* 0xffffffb0002c7947 */ /* 0x000fea000383ffff */
.L_x_1992:
[----:B--2---:R2:W4:Y:S02]  /*320e0*/  SYNCS.PHASECHK.TRANS64.TRYWAIT P1, [R5+URZ+0x30840], R0 ;  /* 0x03084000050075a7 */ /* 0x004524000802017f */
[----:B----4-:R-:W-:Y:S05]  /*320f0*/  @!P1 NANOSLEEP.SYNCS 0x989680 ;  /* 0x009896800000995d */ /* 0x010fea0003900000 */
[----:B------:R-:W4:Y:S02]  /*32100*/  @!P1 SYNCS.PHASECHK.TRANS64 P1, [R5+URZ+0x30840], R0 ;  /* 0x03084000050095a7 */ /* 0x000f24000802007f */
[----:B----4-:R-:W-:Y:S05]  /*32110*/  @!P1 BRA `(.L_x_1992) ;  /* 0xfffffffc00f09947 */ /* 0x010fea000383ffff */
[----:B------:R-:W-:Y:S05]  /*32120*/  BRA `(.L_x_2182) ;  /* 0xffffffb000387947 */ /* 0x000fea000383ffff */
.L_x_1994:
[----:B----4-:R4:W0:Y:S02]  /*32130*/  SYNCS.PHASECHK.TRANS64.TRYWAIT P1, [R3+URZ+0x30860], R2 ;  /* 0x03086002030075a7 */ /* 0x010824000802017f */
[----:B0-----:R-:W-:Y:S05]  /*32140*/  @!P1 NANOSLEEP.SYNCS 0x989680 ;  /* 0x009896800000995d */ /* 0x001fea0003900000 */
[----:B------:R-:W0:Y:S02]  /*32150*/  @!P1 SYNCS.PHASECHK.TRANS64 P1, [R3+URZ+0x30860], R2 ;  /* 0x03086002030095a7 */ /* 0x000e24000802007f */
[----:B0-----:R-:W-:Y:S05]  /*32160*/  @!P1 BRA `(.L_x_1994) ;  /* 0xfffffffc00f09947 */ /* 0x001fea000383ffff */
[----:B------:R-:W-:Y:S05]  /*32170*/  BRA `(.L_x_2183) ;  /* 0xffffffb000347947 */ /* 0x000fea000383ffff */
.L_x_2184:
        /* <DEDUP_REMOVED lines=16> */
.L_x_3276:


//--------------------- .text._ZN7cutlass13device_kernelIN5flash11enable_sm90INS1_16FlashAttnFwdSm90INS1_25CollectiveMainloopFwdSm90ILi2EN4cute5tupleIJNS5_1CILi1EEES8_S8_EEENS6_IJNS7_ILi128EEENS7_ILi80EEENS7_ILi256EEEEEELi256ENS_6half_tEfNS_4arch4Sm90ELb1ELb0ELb1ELb0ELb1ELb0ELb0ELb1ELb1ELb1ELb1ELb0EEENS1_21CollectiveEpilogueFwdINS6_IJSA_SC_SB_EEES9_SE_SG_Li256ELb0ELb1ELb1ELb0EEENS1_19SingleTileSchedulerILb0ELb1ELb1ELi128EEEEEEEEEvNT_6ParamsE --------------------------
	.section	.text._ZN7cutlass13device_kernelIN5flash11enable_sm90INS1_16FlashAttnFwdSm90INS1_25CollectiveMainloopFwdSm90ILi2EN4cute5tupleIJNS5_1CILi1EEES8_S8_EEENS6_IJNS7_ILi128EEENS7_ILi80EEENS7_ILi256EEEEEELi256ENS_6half_tEfNS_4arch4Sm90ELb1ELb0ELb1ELb0ELb1ELb0ELb0ELb1ELb1ELb1ELb1ELb0EEENS1_21CollectiveEpilogueFwdINS6_IJSA_SC_SB_EEES9_SE_SG_Li256ELb0ELb1ELb1ELb0EEENS1_19SingleTileSchedulerILb0ELb1ELb1ELi128EEEEEEEEEvNT_6ParamsE,"ax",@progbits
	.align	128
.text._ZN7cutlass13device_kernelIN5flash11enable_sm90INS1_16FlashAttnFwdSm90INS1_25CollectiveMainloopFwdSm90ILi2EN4cute5tupleIJNS5_1CILi1EEES8_S8_EEENS6_IJNS7_ILi128EEENS7_ILi80EEENS7_ILi256EEEEEELi256ENS_6half_tEfNS_4arch4Sm90ELb1ELb0ELb1ELb0ELb1ELb0ELb0ELb1ELb1ELb1ELb1ELb0EEENS1_21CollectiveEpilogueFwdINS6_IJSA_SC_SB_EEES9_SE_SG_Li256ELb0ELb1ELb1ELb0EEENS1_19SingleTileSchedulerILb0ELb1ELb1ELi128EEEEEEEEEvNT_6ParamsE:
        .type           _ZN7cutlass13device_kernelIN5flash11enable_sm90INS1_16FlashAttnFwdSm90INS1_25CollectiveMainloopFwdSm90ILi2EN4cute5tupleIJNS5_1CILi1EEES8_S8_EEENS6_IJNS7_ILi128EEENS7_ILi80EEENS7_ILi256EEEEEELi256ENS_6half_tEfNS_4arch4Sm90ELb1ELb0ELb1ELb0ELb1ELb0ELb0ELb1ELb1ELb1ELb1ELb0EEENS1_21CollectiveEpilogueFwdINS6_IJSA_SC_SB_EEES9_SE_SG_Li256ELb0ELb1ELb1ELb0EEENS1_19SingleTileSchedulerILb0ELb1ELb1ELi128EEEEEEEEEvNT_6ParamsE,@function
        .size           _ZN7cutlass13device_kernelIN5flash11enable_sm90INS1_16FlashAttnFwdSm90INS1_25CollectiveMainloopFwdSm90ILi2EN4cute5tupleIJNS5_1CILi1EEES8_S8_EEENS6_IJNS7_ILi128EEENS7_ILi80EEENS7_ILi256EEEEEELi256ENS_6half_tEfNS_4arch4Sm90ELb1ELb0ELb1ELb0ELb1ELb0ELb0ELb1ELb1ELb1ELb1ELb0EEENS1_21CollectiveEpilogueFwdINS6_IJSA_SC_SB_EEES9_SE_SG_Li256ELb0ELb1ELb1ELb0EEENS1_19SingleTileSchedulerILb0ELb1ELb1ELi128EEEEEEEEEvNT_6ParamsE,(.L_x_3277 - _ZN7cutlass13device_kernelIN5flash11enable_sm90INS1_16FlashAttnFwdSm90INS1_25CollectiveMainloopFwdSm90ILi2EN4cute5tupleIJNS5_1CILi1EEES8_S8_EEENS6_IJNS7_ILi128EEENS7_ILi80EEENS7_ILi256EEEEEELi256ENS_6half_tEfNS_4arch4Sm90ELb1ELb0ELb1ELb0ELb1ELb0ELb0ELb1ELb1ELb1ELb1ELb0EEENS1_21CollectiveEpilogueFwdINS6_IJSA_SC_SB_EEES9_SE_SG_Li256ELb0ELb1ELb1ELb0EEENS1_19SingleTileSchedulerILb0ELb1ELb1ELi128EEEEEEEEEvNT_6ParamsE)
        .other          _ZN7cutlass13device_kernelIN5flash11enable_sm90INS1_16FlashAttnFwdSm90INS1_25CollectiveMainloopFwdSm90ILi2EN4cute5tupleIJNS5_1CILi1EEES8_S8_EEENS6_IJNS7_ILi128EEENS7_ILi80EEENS7_ILi256EEEEEELi256ENS_6half_tEfNS_4arch4Sm90ELb1ELb0ELb1ELb0ELb1ELb0ELb0ELb1ELb1ELb1ELb1ELb0EEENS1_21CollectiveEpilogueFwdINS6_IJSA_SC_SB_EEES9_SE_SG_Li256ELb0ELb1ELb1ELb0EEENS1_19SingleTileSchedulerILb0ELb1ELb1ELi128EEEEEEEEEvNT_6ParamsE,@"STO_CUDA_ENTRY STV_DEFAULT"
_ZN7cutlass13device_kernelIN5flash11enable_sm90INS1_16FlashAttnFwdSm90INS1_25CollectiveMainloopFwdSm90ILi2EN4cute5tupleIJNS5_1CILi1EEES8_S8_EEENS6_IJNS7_ILi128EEENS7_ILi80EEENS7_ILi256EEEEEELi256ENS_6half_tEfNS_4arch4Sm90ELb1ELb0ELb1ELb0ELb1ELb0ELb0ELb1ELb1ELb1ELb1ELb0EEENS1_21CollectiveEpilogueFwdINS6_IJSA_SC_SB_EEES9_SE_SG_Li256ELb0ELb1ELb1ELb0EEENS1_19SingleTileSchedulerILb0ELb1ELb1ELi128EEEEEEEEEvNT_6ParamsE:
        /* <DEDUP_REMOVED lines=45> */
.L_x_2185:
        /* <DEDUP_REMOVED lines=22> */
.L_x_2186:
        /* <DEDUP_REMOVED lines=18> */
.L_x_2187:
        /* <DEDUP_REMOVED lines=22> */
.L_x_2188:
        /* <DEDUP_REMOVED lines=23> */
.L_x_2189:
        /* <DEDUP_REMOVED lines=10> */
.L_x_2192:
        /* <DEDUP_REMOVED lines=19> */
[----:B------:R-:W1:Y:S01]  /*09f0*/  S2UR UR60, SR_CTAID.X ;  /* 0x00000000003c79c3 */ /* 0x000e620000002500 */
[----:B------:R-:W-:Y:S01]  /*0a00*/  ULDC UR4, c[0x0][0x448] ;  /* 0x0001120000047ab9 */ /* 0x000fe20000000800 */
[----:B------:R-:W-:Y:S01]  /*0a10*/  ULDC UR6, c[0x0][0x424] ;  /* 0x0001090000067ab9 */ /* 0x000fe20000000800 */
[----:B------:R-:W-:Y:S01]  /*0a20*/  UISETP.NE.AND UP1, UPT, UR4, 0x1, UPT ;  /* 0x000000010400788c */ /* 0x000fe2000bf25270 */
[----:B------:R-:W-:Y:S02]  /*0a30*/  ULDC UR7, c[0x0][0x288] ;  /* 0x0000a20000077ab9 */ /* 0x000fe40000000800 */
[----:B------:R-:W-:Y:S01]  /*0a40*/  ULDC.64 UR4, c[0x0][0x418] ;  /* 0x0001060000047ab9 */ /* 0x000fe20000000a00 */
[----:B------:R-:W-:Y:S02]  /*0a50*/  UIADD3 UR7, -UR7, 0x50, URZ ;  /* 0x0000005007077890 */ /* 0x000fe4000fffe13f */
[----:B------:R-:W-:Y:S02]  /*0a60*/  UISETP.NE.U32.AND UP0, UPT, UR4, URZ, UPT ;  /* 0x0000003f0400728c */ /* 0x000fe4000bf05070 */
[----:B------:R-:W-:-:S02]  /*0a70*/  UP2UR UR4, UPR, URZ, 0x2 ;  /* 0x000000023f047883 */ /* 0x000fc40008000000 */
[----:B------:R-:W-:Y:S01]  /*0a80*/  UISETP.NE.AND.EX UP0, UPT, UR5, URZ, UPT, UP0 ;  /* 0x0000003f0500728c */ /* 0x000fe2000bf05300 */
[----:B------:R-:W-:Y:S02]  /*0a90*/  ULDC UR8, c[0x0][0x2f0] ;  /* 0x0000bc0000087ab9 */ /* 0x000fe40000000800 */
[----:B------:R-:W-:Y:S01]  /*0aa0*/  @UP1 ULDC UR5, c[0x0][0x44c] ;  /* 0x0001130000051ab9 */ /* 0x000fe20000000800 */
[----:B------:R-:W-:Y:S01]  /*0ab0*/  MOV R19, UR4 ;  /* 0x0000000400137c02 */ /* 0x000fe20008000f00 */
[----:B------:R-:W-:Y:S01]  /*0ac0*/  USEL UR11, UR6, 0x1, UP0 ;  /* 0x00000001060b7887 */ /* 0x000fe20008000000 */
[----:B------:R-:W-:Y:S01]  /*0ad0*/  @UP1 ULDC UR10, c[0x0][0x450] ;  /* 0x00011400000a1ab9 */ /* 0x000fe20000000800 */
[----:B------:R-:W-:Y:S02]  /*0ae0*/  USHF.R.U32.HI UR12, URZ, 0x10, UR9 ;  /* 0x000000103f0c7899 */ /* 0x000fe40008011609 */
[----:B------:R-:W-:Y:S02]  /*0af0*/  UIMAD UR7, UR11, UR8, UR7 ;  /* 0x000000080b0772a4 */ /* 0x000fe4000f8e0207 */
[----:B------:R-:W-:Y:S01]  /*0b00*/  IMAD.U32 R17, RZ, RZ, UR11 ;  /* 0x0000000bff117e24 */ /* 0x000fe2000f8e00ff */
[----:B-1----:R-:W-:-:S04]  /*0b10*/  USHF.L.U32 UR60, UR60, 0x7, URZ ;  /* 0x000000073c3c7899 */ /* 0x002fc8000800063f */
[----:B------:R-:W-:Y:S02]  /*0b20*/  @UP1 UIADD3 UR4, UR60, 0x7f, URZ ;  /* 0x0000007f3c041890 */ /* 0x000fe4000fffe03f */
[----:B------:R-:W-:Y:S02]  /*0b30*/  UIADD3 UR6, UR60, 0x7f, URZ ;  /* 0x0000007f3c067890 */ /* 0x000fe4000fffe03f */
[----:B------:R-:W-:Y:S02]  /*0b40*/  UIMAD.WIDE.U32 UR4, UR4, UR5, URZ ;  /* 0x00000005040472a5 */ /* 0x000fe4000f8e003f */
[----:B------:R-:W-:Y:S02]  /*0b50*/  UIMAD UR4, UR11, UR8, 0x4f ;  /* 0x0000004f0b0474a4 */ /* 0x000fe4000f8e0208 */
[----:B------:R-:W-:Y:S02]  /*0b60*/  @UP1 USHF.R.U32.HI UR6, URZ, UR10, UR5 ;  /* 0x0000000a3f061299 */ /* 0x000fe40008011605 */
[----:B------:R-:W-:-:S02]  /*0b70*/  UIMAD.WIDE UR4, UR4, 0x66666667, URZ ;  /* 0x66666667040478a5 */ /* 0x000fc4000f8e023f */
[----:B------:R-:W-:Y:S02]  /*0b80*/  UIADD3 UR6, UR7, UR6, URZ ;  /* 0x0000000607067290 */ /* 0x000fe4000fffe03f */
[----:B------:R-:W-:Y:S02]  /*0b90*/  USHF.R.U32.HI UR4, URZ, 0x1f, UR5 ;  /* 0x0000001f3f047899 */ /* 0x000fe40008011605 */
[----:B------:R-:W-:Y:S02]  /*0ba0*/  UIMAD.WIDE UR6, UR6, 0x66666667, URZ ;  /* 0x66666667060678a5 */ /* 0x000fe4000f8e023f */
[----:B------:R-:W-:Y:S02]  /*0bb0*/  ULEA.HI.SX32 UR4, UR5, UR4, 0x1b ;  /* 0x0000000405047291 */ /* 0x000fe4000f8fda3f */
[----:B------:R-:W-:-:S04]  /*0bc0*/  USHF.R.U32.HI UR6, URZ, 0x1f, UR7 ;  /* 0x0000001f3f067899 */ /* 0x000fc80008011607 */
[----:B------:R-:W-:Y:S02]  /*0bd0*/  ULEA.HI.SX32 UR6, UR7, UR6, 0x1b ;  /* 0x0000000607067291 */ /* 0x000fe4000f8fda3f */
[----:B------:R-:W-:Y:S02]  /*0be0*/  ULOP3.LUT UR7, UR9, 0xffff, URZ, 0xc0, !UPT ;  /* 0x0000ffff09077892 */ /* 0x000fe4000f8ec03f */
[----:B------:R-:W-:-:S04]  /*0bf0*/  UISETP.LT.AND UP0, UPT, UR4, UR6, UPT ;  /* 0x000000060400728c */ /* 0x000fc8000bf01270 */
[----:B------:R-:W-:Y:S02]  /*0c00*/  USEL UR11, UR4, UR6, UP0 ;  /* 0x00000006040b7287 */ /* 0x000fe40008000000 */
[----:B------:R-:W-:Y:S02]  /*0c10*/  UISETP.NE.AND UP0, UPT, UR12, URZ, UPT ;  /* 0x0000003f0c00728c */ /* 0x000fe4000bf05270 */
[----:B------:R-:W-:Y:S01]  /*0c20*/  UISETP.GE.AND UP1, UPT, UR11, 0x1, UPT ;  /* 0x000000010b00788c */ /* 0x000fe2000bf26270 */
[----:B------:R-:W-:-:S05]  /*0c30*/  UMOV UR4, URZ ;  /* 0x0000003f00047c82 */ /* 0x000fca0008000000 */
[----:B------:R-:W-:-:S03]  /*0c40*/  PLOP3.LUT P0, PT, PT, PT, UP1, 0x80, 0x0 ;  /* 0x000000000000781c */ /* 0x000fc60003f0f018 */
[----:B------:R-:W-:-:S10]  /*0c50*/  @!UP0 ULDC UR12, c[0x0][0x9f0] ;  /* 0x00027c00000c8ab9 */ /* 0x000fd40000000800 */
[----:B------:R-:W-:Y:S05]  /*0c60*/  @!P0 BRA `(.L_x_2194) ;  /* 0x0000000000848947 */ /* 0x000fea0003800000 */
[----:B------:R-:W-:Y:S01]  /*0c70*/  IMAD.U32 R3, RZ, RZ, UR12 ;  /* 0x0000000cff037e24 */ /* 0x000fe2000f8e00ff */
[----:B------:R-:W-:Y:S01]  /*0c80*/  UIADD3 UR6, UR12, -0x1, UR11 ;  /* 0xffffffff0c067890 */ /* 0x000fe2000fffe00b */
[----:B------:R-:W-:-:S03]  /*0c90*/  UMOV UR4, URZ ;  /* 0x0000003f00047c82 */ /* 0x000fc60008000000 */
[-C--:B------:R-:W-:Y:S02]  /*0ca0*/  IABS R0, R3.reuse ;  /* 0x0000000300007213 */ /* 0x080fe40000000000 */
[----:B------:R-:W-:Y:S01]  /*0cb0*/  MOV R4, UR6 ;  /* 0x0000000600047c02 */ /* 0x000fe20008000f00 */
[----:B------:R-:W-:Y:S01]  /*0cc0*/  ULOP3.LUT UR6, UR6, UR12, URZ, 0x3c, !UPT ;  /* 0x0000000c06067292 */ /* 0x000fe2000f8e3c3f */
[----:B------:R-:W-:Y:S02]  /*0cd0*/  R2UR UR13, R0 ;  /* 0x00000000000d72ca */ /* 0x000fe400000e0000 */
[----:B------:R-:W-:Y:S02]  /*0ce0*/  IABS R4, R4 ;  /* 0x0000000400047213 */ /* 0x000fe40000000000 */
[----:B------:R-:W-:-:S03]  /*0cf0*/  IABS R5, R3 ;  /* 0x0000000300057213 */ /* 0x000fc60000000000 */
        /* <DEDUP_REMOVED lines=24> */
.L_x_2194:
[----:B------:R-:W-:Y:S01]  /*0e80*/  UIMAD UR6, UR7, UR4, URZ ;  /* 0x00000004070672a4 */ /* 0x000fe2000f8e023f */
[----:B------:R-:W-:Y:S01]  /*0e90*/  IMAD.U32 R0, RZ, RZ, UR11 ;  /* 0x0000000bff007e24 */ /* 0x000fe2000f8e00ff */
[----:B------:R-:W-:Y:S01]  /*0ea0*/  MOV R3, UR4 ;  /* 0x0000000400037c02 */ /* 0x000fe20008000f00 */
[----:B------:R-:W-:Y:S01]  /*0eb0*/  VIADD R18, R25, 0xffffff80 ;  /* 0xffffff8019127836 */ /* 0x000fe20000000000 */
[----:B------:R-:W-:Y:S01]  /*0ec0*/  R2UR UR5, R17 ;  /* 0x00000000110572ca */ /* 0x000fe200000e0000 */
[----:B0-----:R-:W-:Y:S01]  /*0ed0*/  IMAD.MOV.U32 R2, RZ, RZ, RZ ;  /* 0x000000ffff027224 */ /* 0x001fe200078e00ff */
[----:B------:R-:W-:Y:S01]  /*0ee0*/  VIADDMNMX R0, R3, UR6, R0, PT ;  /* 0x0000000603007c46 */ /* 0x000fe2000b800100 */
[----:B------:R-:W-:Y:S01]  /*0ef0*/  IMAD.U32 R22, RZ, RZ, UR6 ;  /* 0x00000006ff167e24 */ /* 0x000fe2000f8e00ff */
[----:B------:R-:W-:Y:S02]  /*0f00*/  PLOP3.LUT P0, PT, PT, PT, PT, 0x80, 0x0 ;  /* 0x000000000000781c */ /* 0x000fe40003f0f070 */
[----:B------:R-:W-:-:S02]  /*0f10*/  CS2R R150, SRZ ;  /* 0x0000000000967805 */ /* 0x000fc4000001ff00 */
[----:B------:R-:W-:Y:S02]  /*0f20*/  R2UR UR61, R0 ;  /* 0x00000000003d72ca */ /* 0x000fe400000e0000 */
[----:B------:R-:W-:Y:S02]  /*0f30*/  CS2R R148, SRZ ;  /* 0x0000000000947805 */ /* 0x000fe4000001ff00 */
[----:B------:R-:W-:Y:S02]  /*0f40*/  MOV R0, RZ ;  /* 0x000000ff00007202 */ /* 0x000fe40000000f00 */
[----:B------:R-:W-:Y:S02]  /*0f50*/  CS2R R146, SRZ ;  /* 0x0000000000927805 */ /* 0x000fe4000001ff00 */
[----:B------:R-:W-:Y:S02]  /*0f60*/  CS2R R144, SRZ ;  /* 0x0000000000907805 */ /* 0x000fe4000001ff00 */
[----:B------:R-:W-:-:S02]  /*0f70*/  CS2R R142, SRZ ;  /* 0x00000000008e7805 */ /* 0x000fc4000001ff00 */
[----:B------:R-:W-:Y:S01]  /*0f80*/  CS2R R140, SRZ ;  /* 0x00000000008c7805 */ /* 0x000fe2000001ff00 */
[----:B------:R-:W-:Y:S01]  /*0f90*/  UIMAD UR4, UR5, UR8, URZ ;  /* 0x00000008050472a4 */ /* 0x000fe2000f8e023f */
[----:B------:R-:W-:Y:S02]  /*0fa0*/  CS2R R138, SRZ ;  /* 0x00000000008a7805 */ /* 0x000fe4000001ff00 */
[----:B------:R-:W-:Y:S02]  /*0fb0*/  CS2R R136, SRZ ;  /* 0x0000000000887805 */ /* 0x000fe4000001ff00 */
[----:B------:R-:W-:Y:S02]  /*0fc0*/  CS2R R134, SRZ ;  /* 0x0000000000867805 */ /* 0x000fe4000001ff00 */
[----:B------:R-:W-:Y:S02]  /*0fd0*/  CS2R R132, SRZ ;  /* 0x0000000000847805 */ /* 0x000fe4000001ff00 */
[----:B------:R-:W-:Y:S01]  /*0fe0*/  CS2R R130, SRZ ;  /* 0x0000000000827805 */ /* 0x000fe2000001ff00 */
[----:B------:R-:W-:Y:S01]  /*0ff0*/  UISETP.GT.AND UP0, UPT, UR61, UR6, UPT ;  /* 0x000000063d00728c */ /* 0x000fe2000bf04270 */
[----:B------:R-:W-:Y:S01]  /*1000*/  IMAD.U32 R152, RZ, RZ, UR4 ;  /* 0x00000004ff987e24 */ /* 0x000fe2000f8e00ff */
[----:B------:R-:W-:-:S02]  /*1010*/  CS2R R128, SRZ ;  /* 0x0000000000807805 */ /* 0x000fc4000001ff00 */
[----:B------:R-:W-:Y:S02]  /*1020*/  CS2R R126, SRZ ;  /* 0x00000000007e7805 */ /* 0x000fe4000001ff00 */
[----:B------:R-:W-:Y:S02]  /*1030*/  CS2R R124, SRZ ;  /* 0x00000000007c7805 */ /* 0x000fe4000001ff00 */
[----:B------:R-:W-:Y:S02]  /*1040*/  CS2R R122, SRZ ;  /* 0x00000000007a7805 */ /* 0x000fe4000001ff00 */
[----:B------:R-:W-:Y:S02]  /*1050*/  PLOP3.LUT P1, PT, PT, PT, UP0, 0x80, 0x0 ;  /* 0x000000000000781c */ /* 0x000fe40003f2f008 */
        /* <DEDUP_REMOVED lines=85> */
.L_x_2196:
[----:B------:R-:W-:Y:S02]  /*15b0*/  R2UR UR4, R16 ;  /* 0x00000000100472ca */ /* 0x000fe400000e0000 */
[----:B------:R-:W-:-:S11]  /*15c0*/  SHF.L.U32 R0, RZ, 0x1f, RZ ;  /* 0x0000001fff007819 */ /* 0x000fd600000006ff */
[----:B------:R-:W0:Y:S02]  /*15d0*/  SYNCS.PHASECHK.TRANS64.TRYWAIT P0, [UR4+0x38800], R0 ;  /* 0x03880000ff0075a7 */ /* 0x000e240008000144 */
[----:B0-----:R-:W-:Y:S05]  /*15e0*/  @!P0 BRA `(.L_x_2197) ;  /* 0x0000014400308947 */ /* 0x001fea0003800000 */
.L_x_2284:
[----:B------:R-:W2:Y:S02]  /*15f0*/  LDL R2, [R1+0x4] ;  /* 0x0000040001027983 */ /* 0x000ea40000100800 */
[----:B--2---:R-:W-:-:S13]  /*1600*/  R2UR UR4, R2 ;  /* 0x00000000020472ca */ /* 0x004fda00000e0000 */
[----:B------:R-:W-:-:S06]  /*1610*/  ULOP3.LUT UR4, UR4, 0x1, URZ, 0xfc, !UPT ;  /* 0x0000000104047892 */ /* 0x000fcc000f8efc3f */
[----:B------:R-:W-:-:S04]  /*1620*/  MOV R2, UR4 ;  /* 0x0000000400027c02 */ /* 0x000fc80008000f00 */
[----:B------:R-:W-:-:S13]  /*1630*/  ISETP.NE.AND P0, PT, R2, 0x3, PT ;  /* 0x000000030200780c */ /* 0x000fda0003f05270 */
[----:B------:R-:W-:Y:S05]  /*1640*/  @!P0 BRA `(.L_x_2198) ;  /* 0x0000000000048947 */ /* 0x000fea0003800000 */
[----:B------:R-:W-:Y:S01]  /*1650*/  BPT.TRAP 0x1 ;  /* 0x000000040000795c */ /* 0x000fe20000300000 */
.L_x_2198:
[----:B------:R-:W-:-:S13]  /*1660*/  R2UR UR4, R16 ;  /* 0x00000000100472ca */ /* 0x000fda00000e0000 */
[----:B------:R1:W2:Y:S01]  /*1670*/  SYNCS.PHASECHK.TRANS64.TRYWAIT P1, [UR4+0x38830], R0 ;  /* 0x03883000ff0075a7 */ /* 0x0002a20008020144 */
[----:B------:R-:W-:Y:S05]  /*1680*/  @!P0 BRA `(.L_x_2199) ;  /* 0x0000000000048947 */ /* 0x000fea0003800000 */
[----:B------:R-:W-:Y:S01]  /*1690*/  BPT.TRAP 0x1 ;  /* 0x000000040000795c */ /* 0x000fe20000300000 */
.L_x_2199:
[----:B------:R-:W-:-:S05]  /*16a0*/  IMAD.U32 R4, RZ, RZ, UR36 ;  /* 0x00000024ff047e24 */ /* 0x000fca000f8e00ff */
[----:B------:R-:W-:Y:S01]  /*16b0*/  LOP3.LUT R4, R4, 0x10000, RZ, 0xfc, !PT ;  /* 0x0001000004047812 */ /* 0x000fe200078efcff */
[----:B--2---:R-:W-:Y:S06]  /*16c0*/  @P1 BRA `(.L_x_2200) ;  /* 0x00000000000c1947 */ /* 0x004fec0003800000 */
[----:B------:R-:W-:-:S13]  /*16d0*/  R2UR UR4, R16 ;  /* 0x00000000100472ca */ /* 0x000fda00000e0000 */
[----:B------:R-:W2:Y:S02]  /*16e0*/  SYNCS.PHASECHK.TRANS64.TRYWAIT P1, [UR4+0x38830], R0 ;  /* 0x03883000ff0075a7 */ /* 0x000ea40008020144 */
[----:B--2---:R-:W-:Y:S05]  /*16f0*/  @!P1 BRA `(.L_x_2201) ;  /* 0x0000014400089947 */ /* 0x004fea0003800000 */
.L_x_2200:
[----:B------:R-:W-:Y:S05]  /*1700*/  WARPSYNC.ALL ;  /* 0x0000000000007948 */ /* 0x000fea0003800000 */
[----:B------:R-:W-:Y:S01]  /*1710*/  IMAD.MOV.U32 R5, RZ, RZ, 0x40000040 ;  /* 0x40000040ff057424 */ /* 0x000fe200078e00ff */
[----:B------:R-:W-:Y:S01]  /*1720*/  R2UR UR4, R16 ;  /* 0x00000000100472ca */ /* 0x000fe200000e0000 */
[----:B------:R-:W-:-:S03]  /*1730*/  WARPGROUP.ARRIVE ;  /* 0x00000000000079c5 */ /* 0x000fc60000000000 */
        /* <DEDUP_REMOVED lines=16> */
[----:B------:R-:W-:Y:S01]  /*1840*/  R2UR UR21, R5 ;  /* 0x00000000051572ca */ /* 0x000fe200000e0000 */
[----:B------:R-:W-:Y:S01]  /*1850*/  IMAD.U32 R11, RZ, RZ, UR27 ;  /* 0x0000001bff0b7e24 */ /* 0x000fe2000f8e00ff */
[----:B------:R-:W-:Y:S01]  /*1860*/  R2UR UR4, R4 ;  /* 0x00000000040472ca */ /* 0x000fe200000e0000 */
[----:B------:R-:W-:Y:S01]  /*1870*/  ULOP3.LUT UR6, UR6, 0x3fff, URZ, 0xc0, !UPT ;  /* 0x00003fff06067892 */ /* 0x000fe2000f8ec03f */
[----:B------:R-:W-:Y:S01]  /*1880*/  UMOV UR31, 0x40000040 ;  /* 0x40000040001f7882 */ /* 0x000fe20000000000 */
[----:B------:R-:W-:-:S02]  /*1890*/  UMOV UR35, 0x40000040 ;  /* 0x4000004000237882 */ /* 0x000fc40000000000 */
[----:B------:R-:W-:Y:S01]  /*18a0*/  ULOP3.LUT UR24, UR6, 0x10000, URZ, 0xfc, !UPT ;  /* 0x0001000006187892 */ /* 0x000fe2000f8efc3f */
[----:B------:R-:W-:Y:S01]  /*18b0*/  UMOV UR39, 0x40000040 ;  /* 0x4000004000277882 */ /* 0x000fe20000000000 */
[----:B------:R-:W-:Y:S02]  /*18c0*/  UMOV UR43, 0x40000040 ;  /* 0x40000040002b7882 */ /* 0x000fe40000000000 */
[----:B------:R-:W-:Y:S02]  /*18d0*/  UIADD3 UR10, UR24, 0x80, URZ ;  /* 0x00000080180a7890 */ /* 0x000fe4000fffe03f */
[----:B------:R-:W-:Y:S02]  /*18e0*/  UIADD3 UR14, UR24, 0x100, URZ ;  /* 0x00000100180e7890 */ /* 0x000fe4000fffe03f */
[----:B------:R-:W-:Y:S01]  /*18f0*/  IMAD.U32 R15, RZ, RZ, UR24 ;  /* 0x00000018ff0f7e24 */ /* 0x000fe2000f8e00ff */
[----:B------:R-:W-:Y:S01]  /*1900*/  UMOV UR6, UR24 ;  /* 0x0000001800067c82 */ /* 0x000fe20008000000 */
[----:B------:R-:W-:Y:S01]  /*1910*/  UIADD3 UR18, UR24, 0x180, URZ ;  /* 0x0000018018127890 */ /* 0x000fe2000fffe03f */
[----:B------:R-:W-:Y:S01]  /*1920*/  HGMMA.64x16x16.F32 R56, gdesc[UR4], RZ, !UPT, gsb0 ;  /* 0x00200000043879f0 */ /* 0x000fe2000c0008ff */
[----:B------:R-:W-:Y:S01]  /*1930*/  UIADD3 UR22, UR24, 0x200, URZ ;  /* 0x0000020018167890 */ /* 0x000fe2000fffe03f */
[----:B------:R-:W-:Y:S01]  /*1940*/  R2UR UR6, R4 ;  /* 0x00000000040672ca */ /* 0x000fe200000e0000 */
[----:B------:R-:W-:Y:S01]  /*1950*/  UMOV UR5, 0x40000040 ;  /* 0x4000004000057882 */ /* 0x000fe20000000000 */
[----:B------:R-:W-:Y:S01]  /*1960*/  UIADD3 UR7, UR24, 0x204, URZ ;  /* 0x0000020418077890 */ /* 0x000fe2000fffe03f */
[----:B------:R-:W-:Y:S01]  /*1970*/  UMOV UR47, 0x40000040 ;  /* 0x40000040002f7882 */ /* 0x000fe20000000000 */
[----:B------:R-:W-:Y:S01]  /*1980*/  UMOV UR51, 0x40000040 ;  /* 0x4000004000337882 */ /* 0x000fe20000000000 */
[----:B------:R-:W-:Y:S01]  /*1990*/  UMOV UR55, 0x40000040 ;  /* 0x4000004000377882 */ /* 0x000fe20000000000 */
[----:B------:R-:W-:-:S07]  /*19a0*/  UMOV UR59, 0x40000040 ;  /* 0x40000040003b7882 */ /* 0x000fce0000000000 */
[----:B------:R-:W-:-:S07]  /*19b0*/  UIADD3 UR4, UR6, 0x2, URZ ;  /* 0x0000000206047890 */ /* 0x000fce000fffe03f */
[----:B------:R-:W-:Y:S01]  /*19c0*/  UMOV UR26, UR4 ;  /* 0x00000004001a7c82 */ /* 0x000fe20008000000 */
[----:B------:R-:W-:Y:S01]  /*19d0*/  UIADD3 UR4, UR24, 0x202, URZ ;  /* 0x0000020218047890 */ /* 0x000fe2000fffe03f */
[----:B------:R-:W-:Y:S01]  /*19e0*/  MOV R10, UR26 ;  /* 0x0000001a000a7c02 */ /* 0x000fe20008000f00 */
        /* <DEDUP_REMOVED lines=52> */
[----:B------:R-:W-:-:S06]  /*1d30*/  UMOV UR27, 0x40000040 ;  /* 0x40000040001b7882 */ /* 0x000fcc0000000000 */
        /* <DEDUP_REMOVED lines=120> */
[----:B------:R-:W-:Y:S01]  /*24c0*/  IMAD.U32 R9, RZ, RZ, UR15 ;  /* 0x0000000fff097e24 */ /* 0x000fe2000f8e00ff */
        /* <DEDUP_REMOVED lines=345> */
.L_x_2202:
[----:B------:R-:W-:Y:S01]  /*3a60*/  LOP3.LUT R3, R64, 0xffffff80, RZ, 0xc0, !PT ;  /* 0xffffff8040037812 */ /* 0x000fe200078ec0ff */
[----:B------:R-:W-:Y:S01]  /*3a70*/  UMOV UR7, 0xffffffb0 ;  /* 0xffffffb000077882 */ /* 0x000fe20000000000 */
[----:B------:R-:W-:Y:S01]  /*3a80*/  R2UR UR6, R19 ;  /* 0x00000000130672ca */ /* 0x000fe200000e0000 */
[----:B------:R-:W-:Y:S01]  /*3a90*/  UIMAD UR7, UR61, UR7, 0x51 ;  /* 0x000000513d0774a4 */ /* 0x000fe2000f8e0207 */
[----:B------:R-:W-:Y:S01]  /*3aa0*/  IADD3 R3, R18, -R3, RZ ;  /* 0x8000000312037210 */ /* 0x000fe20007ffe0ff */
[----:B------:R-:W-:Y:S01]  /*3ab0*/  ULDC UR10, c[0x0][0x9d8] ;  /* 0x00027600000a7ab9 */ /* 0x000fe20000000800 */
[----:B------:R-:W-:Y:S01]  /*3ac0*/  LEA.HI R65, R65, R18, RZ, 0x2 ;  /* 0x0000001241417211 */ /* 0x000fe200078f10ff */
[----:B------:R-:W-:Y:S01]  /*3ad0*/  FMUL.FTZ R58, R58, UR10 ;  /* 0x0000000a3a3a7c20 */ /* 0x000fe20008410000 */
[----:B------:R-:W-:Y:S01]  /*3ae0*/  SHF.R.S32.HI R0, RZ, 0x1f, R3 ;  /* 0x0000001fff007819 */ /* 0x000fe20000011403 */
[----:B------:R-:W-:Y:S01]  /*3af0*/  FMUL.FTZ R59, R59, UR10 ;  /* 0x0000000a3b3b7c20 */ /* 0x000fe20008410000 */
[----:B------:R-:W-:Y:S01]  /*3b00*/  LOP3.LUT R65, R65, 0xfffffffc, RZ, 0xc0, !PT ;  /* 0xfffffffc41417812 */ /* 0x000fe200078ec0ff */
[----:B------:R-:W-:Y:S01]  /*3b10*/  FMUL.FTZ R62, R62, UR10 ;  /* 0x0000000a3e3e7c20 */ /* 0x000fe20008410000 */
[CC--:B------:R-:W-:Y:S01]  /*3b20*/  LEA.HI R2, R0.reuse, R3.reuse, RZ, 0x2 ;  /* 0x0000000300027211 */ /* 0x0c0fe200078f10ff */
[----:B------:R-:W0:Y:S01]  /*3b30*/  MUFU.TANH R58, R58 ;  /* 0x0000003a003a7308 */ /* 0x000e220000002400 */
[----:B------:R-:W-:Y:S01]  /*3b40*/  LEA.HI R6, R0, R3, RZ, 0x5 ;  /* 0x0000000300067211 */ /* 0x000fe200078f28ff */
[----:B------:R-:W-:Y:S01]  /*3b50*/  IMAD.IADD R65, R18, 0x1, -R65 ;  /* 0x0000000112417824 */ /* 0x000fe200078e0a41 */
[--C-:B------:R-:W-:Y:S01]  /*3b60*/  SHF.R.S32.HI R0, RZ, 0x2, R2.reuse ;  /* 0x00000002ff007819 */ /* 0x100fe20000011402 */
[----:B------:R-:W-:Y:S01]  /*3b70*/  UISETP.NE.AND UP0, UPT, UR6, URZ, UPT ;  /* 0x0000003f0600728c */ /* 0x000fe2000bf05270 */
[----:B------:R-:W-:Y:S01]  /*3b80*/  SHF.R.S32.HI R7, RZ, 0x1f, R2 ;  /* 0x0000001fff077819 */ /* 0x000fe20000011402 */
[----:B------:R-:W-:Y:S01]  /*3b90*/  FMUL.FTZ R63, R63, UR10 ;  /* 0x0000000a3f3f7c20 */ /* 0x000fe20008410000 */
[----:B------:R-:W-:Y:S01]  /*3ba0*/  LEA.HI R12, R66, R66, RZ, 0x1 ;  /* 0x00000042420c7211 */ /* 0x000fe200078f08ff */
[----:B------:R-:W1:Y:S01]  /*3bb0*/  MUFU.TANH R59, R59 ;  /* 0x0000003b003b7308 */ /* 0x000e620000002400 */
[----:B------:R-:W-:Y:S01]  /*3bc0*/  SHF.R.S32.HI R6, RZ, 0x5, R6 ;  /* 0x00000005ff067819 */ /* 0x000fe20000011406 */
[----:B------:R-:W-:Y:S01]  /*3bd0*/  ULDC UR14, c[0x0][0x288] ;  /* 0x0000a200000e7ab9 */ /* 0x000fe20000000800 */
[-C--:B------:R-:W-:Y:S01]  /*3be0*/  LEA.HI R7, R7, R0.reuse, RZ, 0x3 ;  /* 0x0000000007077211 */ /* 0x080fe200078f18ff */
[----:B------:R-:W-:Y:S01]  /*3bf0*/  FMUL.FTZ R50, R50, UR10 ;  /* 0x0000000a32327c20 */ /* 0x000fe20008410000 */
[----:B------:R-:W-:Y:S01]  /*3c00*/  LOP3.LUT R13, R12, 0x3fffffe, RZ, 0xc0, !PT ;  /* 0x03fffffe0c0d7812 */ /* 0x000fe200078ec0ff */
[----:B------:R-:W-:Y:S01]  /*3c10*/  FMUL.FTZ R49, R49, UR10 ;  /* 0x0000000a31317c20 */ /* 0x000fe20008410000 */
[----:B------:R-:W-:Y:S01]  /*3c20*/  LEA R12, R6, UR60, 0x4 ;  /* 0x0000003c060c7c11 */ /* 0x000fe2000f8e20ff */
[----:B------:R-:W-:Y:S01]  /*3c30*/  @UP0 ULDC UR6, c[0x0][0x44c] ;  /* 0x0001130000060ab9 */ /* 0x000fe20000000800 */
[----:B------:R-:W-:Y:S01]  /*3c40*/  LOP3.LUT R7, R7, 0xfffffff8, RZ, 0xc0, !PT ;  /* 0xfffffff807077812 */ /* 0x000fe200078ec0ff */
[----:B------:R-:W-:Y:S01]  /*3c50*/  IMAD.IADD R13, R66, 0x1, -R13 ;  /* 0x00000001420d7824 */ /* 0x000fe200078e0a0d */
[----:B------:R-:W-:Y:S01]  /*3c60*/  LEA.HI R6, R65, R65, RZ, 0x1 ;  /* 0x0000004141067211 */ /* 0x000fe200078f08ff */
[----:B------:R-:W2:Y:S01]  /*3c70*/  MUFU.TANH R62, R62 ;  /* 0x0000003e003e7308 */ /* 0x000ea20000002400 */
[----:B------:R-:W-:Y:S01]  /*3c80*/  IADD3 R12, R12, R0, -R7 ;  /* 0x000000000c0c7210 */ /* 0x000fe20007ffe807 */
[----:B------:R-:W-:Y:S01]  /*3c90*/  FMUL.FTZ R52, R52, UR10 ;  /* 0x0000000a34347c20 */ /* 0x000fe20008410000 */
[----:B------:R-:W-:Y:S01]  /*3ca0*/  LOP3.LUT R6, R6, 0x1ffffffe, RZ, 0xc0, !PT ;  /* 0x1ffffffe06067812 */ /* 0x000fe200078ec0ff */
[----:B------:R-:W-:Y:S01]  /*3cb0*/  FMUL.FTZ R51, R51, UR10 ;  /* 0x0000000a33337c20 */ /* 0x000fe20008410000 */
[----:B------:R-:W-:Y:S01]  /*3cc0*/  PLOP3.LUT P1, PT, PT, PT, UP0, 0x80, 0x0 ;  /* 0x000000000000781c */ /* 0x000fe20003f2f008 */
[----:B------:R-:W-:Y:S01]  /*3cd0*/  FMUL.FTZ R42, R42, UR10 ;  /* 0x0000000a2a2a7c20 */ /* 0x000fe20008410000 */
[----:B------:R-:W-:Y:S01]  /*3ce0*/  LEA R13, R13, R12, 0x6 ;  /* 0x0000000c0d0d7211 */ /* 0x000fe200078e30ff */
[----:B------:R-:W-:Y:S01]  /*3cf0*/  IMAD.IADD R6, R65, 0x1, -R6 ;  /* 0x0000000141067824 */ /* 0x000fe200078e0a06 */
[----:B------:R-:W-:Y:S01]  /*3d00*/  PLOP3.LUT P2, PT, PT, PT, UP0, 0x80, 0x0 ;  /* 0x000000000000781c */ /* 0x000fe20003f4f008 */
[----:B------:R-:W3:Y:S01]  /*3d10*/  MUFU.TANH R63, R63 ;  /* 0x0000003f003f7308 */ /* 0x000ee20000002400 */
[----:B------:R-:W-:Y:S01]  /*3d20*/  R2UR UR22, R152 ;  /* 0x00000000981672ca */ /* 0x000fe200000e0000 */
[----:B------:R-:W-:Y:S01]  /*3d30*/  IMAD R14, R6, 0x8, R13 ;  /* 0x00000008060e7824 */ /* 0x000fe200078e020d */
[----:B------:R-:W-:Y:S01]  /*3d40*/  LOP3.LUT R18, R2, 0x7ffffffc, RZ, 0xc0, !PT ;  /* 0x7ffffffc02127812 */ /* 0x000fe200078ec0ff */
[----:B------:R-:W-:Y:S01]  /*3d50*/  FMUL.FTZ R43, R43, UR10 ;  /* 0x0000000a2b2b7c20 */ /* 0x000fe20008410000 */
[----:B------:R-:W-:Y:S01]  /*3d60*/  FMUL.FTZ R54, R54, UR10 ;  /* 0x0000000a36367c20 */ /* 0x000fe20008410000 */
[----:B------:R-:W-:-:S02]  /*3d70*/  IMAD.MOV.U32 R0, RZ, RZ, R14 ;  /* 0x000000ffff007224 */ /* 0x000fc400078e000e */
[----:B------:R-:W-:Y:S01]  /*3d80*/  FMUL.FTZ R46, R46, UR10 ;  /* 0x0000000a2e2e7c20 */ /* 0x000fe20008410000 */
[----:B------:R-:W-:Y:S01]  /*3d90*/  @P1 IMAD.HI.U32 R6, R14, UR6, RZ ;  /* 0x000000060e061c27 */ /* 0x000fe2000f8e00ff */
[----:B------:R-:W-:Y:S01]  /*3da0*/  @UP0 ULDC UR6, c[0x0][0x450] ;  /* 0x0001140000060ab9 */ /* 0x000fe20000000800 */
[----:B------:R-:W-:Y:S02]  /*3db0*/  MUFU.TANH R50, R50 ;  /* 0x0000003200327308 */ /* 0x000fe40000002400 */
[----:B------:R-:W-:Y:S01]  /*3dc0*/  FMUL.FTZ R55, R55, UR10 ;  /* 0x0000000a37377c20 */ /* 0x000fe20008410000 */
[----:B------:R-:W-:Y:S01]  /*3dd0*/  IMAD.IADD R18, R3, 0x1, -R18 ;  /* 0x0000000103127824 */ /* 0x000fe200078e0a12 */
[----:B------:R-:W-:Y:S01]  /*3de0*/  @P2 SHF.R.U32.HI R0, RZ, UR6, R6 ;  /* 0x00000006ff002c19 */ /* 0x000fe20008011606 */
[----:B------:R-:W-:Y:S01]  /*3df0*/  UIMAD UR6, UR61, -0x50, UR22 ;  /* 0xffffffb03d0678a4 */ /* 0x000fe2000f8e0216 */
[----:B------:R-:W-:Y:S01]  /*3e00*/  MOV R3, UR7 ;  /* 0x0000000700037c02 */ /* 0x000fe20008000f00 */
[----:B------:R-:W-:-:S02]  /*3e10*/  IMAD.U32 R12, RZ, RZ, UR22 ;  /* 0x00000016ff0c7e24 */ /* 0x000fc4000f8e00ff */
[----:B------:R-:W-:Y:S01]  /*3e20*/  FMUL.FTZ R47, R47, UR10 ;  /* 0x0000000a2f2f7c20 */ /* 0x000fe20008410000 */
[----:B------:R-:W4:Y:S01]  /*3e30*/  SHFL.IDX PT, R6, R0, 0x1, 0x1c1f ;  /* 0x003c1f0000067f89 */ /* 0x000f2200000e0000 */
[----:B------:R-:W-:Y:S01]  /*3e40*/  UIADD3 UR6, UR6, 0x50, URZ ;  /* 0x0000005006067890 */ /* 0x000fe2000fffe03f */
[----:B------:R-:W-:Y:S01]  /*3e50*/  IMAD R3, R18, -0x2, R3 ;  /* 0xfffffffe12037824 */ /* 0x000fe200078e0203 */
[----:B------:R-:W-:Y:S01]  /*3e60*/  MUFU.TANH R64, R49 ;  /* 0x0000003100407308 */ /* 0x000fe20000002400 */
[----:B------:R-:W-:Y:S01]  /*3e70*/  FMUL.FTZ R48, R48, UR10 ;  /* 0x0000000a30307c20 */ /* 0x000fe20008410000 */
[----:B------:R-:W-:Y:S01]  /*3e80*/  FMUL.FTZ R57, R57, UR10 ;  /* 0x0000000a39397c20 */ /* 0x000fe20008410000 */
[----:B------:R-:W-:Y:S01]  /*3e90*/  FMUL.FTZ R34, R34, UR10 ;  /* 0x0000000a22227c20 */ /* 0x000fe20008410000 */
[----:B------:R-:W-:Y:S01]  /*3ea0*/  IMAD.U32 R7, RZ, RZ, UR6 ;  /* 0x00000006ff077e24 */ /* 0x000fe2000f8e00ff */
[----:B------:R-:W-:Y:S01]  /*3eb0*/  IADD3 R3, R3, -UR14, R12 ;  /* 0x8000000e03037c10 */ /* 0x000fe2000fffe00c */
[----:B------:R-:W-:Y:S01]  /*3ec0*/  FMUL.FTZ R38, R38, UR10 ;  /* 0x0000000a26267c20 */ /* 0x000fe20008410000 */
[----:B------:R-:W-:Y:S01]  /*3ed0*/  FMUL.FTZ R35, R35, UR10 ;  /* 0x0000000a23237c20 */ /* 0x000fe20008410000 */
[----:B------:R-:W-:Y:S01]  /*3ee0*/  IMAD R2, R18, -0x2, R7 ;  /* 0xfffffffe12027824 */ /* 0x000fe200078e0207 */
        /* <DEDUP_REMOVED lines=10> */
[----:B------:R-:W2:Y:S01]  /*3f90*/  SHFL.IDX PT, R0, R0, RZ, 0x1c1f ;  /* 0x001c1fff00007589 */ /* 0x000ea200000e0000 */
[----:B------:R-:W-:Y:S01]  /*3fa0*/  FMUL.FTZ R53, R53, UR10 ;  /* 0x0000000a35357c20 */ /* 0x000fe20008410000 */
[--C-:B----4-:R-:W-:Y:S01]  /*3fb0*/  VIADDMNMX R6, R6, R3, R2.reuse, PT ;  /* 0x0000000306067246 */ /* 0x110fe20003800102 */
[----:B------:R-:W-:Y:S01]  /*3fc0*/  FMUL.FTZ R40, R40, UR10 ;  /* 0x0000000a28287c20 */ /* 0x000fe20008410000 */
[----:B------:R-:W-:Y:S01]  /*3fd0*/  FMUL.FTZ R41, R41, UR10 ;  /* 0x0000000a29297c20 */ /* 0x000fe20008410000 */
[----:B------:R-:W-:Y:S01]  /*3fe0*/  FMUL.FTZ R44, R44, UR10 ;  /* 0x0000000a2c2c7c20 */ /* 0x000fe20008410000 */
[C---:B------:R-:W-:Y:S01]  /*3ff0*/  ISETP.GT.AND P1, PT, R6.reuse, RZ, PT ;  /* 0x000000ff0600720c */ /* 0x040fe20003f24270 */
[----:B------:R0:W-:Y:S01]  /*4000*/  MUFU.TANH R13, R42 ;  /* 0x0000002a000d7308 */ /* 0x0001e20000002400 */
[----:B------:R-:W-:Y:S01]  /*4010*/  ISETP.GT.AND P2, PT, R6, 0x1, PT ;  /* 0x000000010600780c */ /* 0x000fe20003f44270 */
[----:B------:R-:W-:Y:S01]  /*4020*/  FMUL.FTZ R24, R24, UR10 ;  /* 0x0000000a18187c20 */ /* 0x000fe20008410000 */
[----:B------:R-:W-:Y:S01]  /*4030*/  ISETP.GT.AND P3, PT, R6, 0x8, PT ;  /* 0x000000080600780c */ /* 0x000fe20003f64270 */
[----:B------:R-:W-:Y:S01]  /*4040*/  FMUL.FTZ R45, R45, UR10 ;  /* 0x0000000a2d2d7c20 */ /* 0x000fe20008410000 */
[----:B------:R-:W-:Y:S01]  /*4050*/  FMUL.FTZ R25, R25, UR10 ;  /* 0x0000000a19197c20 */ /* 0x000fe20008410000 */
[----:B------:R-:W-:Y:S01]  /*4060*/  FMUL.FTZ R32, R32, UR10 ;  /* 0x0000000a20207c20 */ /* 0x000fe20008410000 */
[----:B------:R-:W-:Y:S01]  /*4070*/  FMUL.FTZ R28, R28, UR10 ;  /* 0x0000000a1c1c7c20 */ /* 0x000fe20008410000 */
[----:B------:R1:W-:Y:S01]  /*4080*/  MUFU.TANH R52, R43 ;  /* 0x0000002b00347308 */ /* 0x0003e20000002400 */
[----:B0-----:R-:W-:Y:S01]  /*4090*/  FSEL R42, R58, -INF , P1 ;  /* 0xff8000003a2a7808 */ /* 0x001fe20000800000 */
[----:B------:R-:W-:Y:S01]  /*40a0*/  FMUL.FTZ R33, R33, UR10 ;  /* 0x0000000a21217c20 */ /* 0x000fe20008410000 */
[----:B------:R-:W-:Y:S01]  /*40b0*/  ISETP.GT.AND P1, PT, R6, 0x9, PT ;  /* 0x000000090600780c */ /* 0x000fe20003f24270 */
[----:B------:R-:W-:Y:S01]  /*40c0*/  ULDC UR6, c[0x0][0x988] ;  /* 0x0002620000067ab9 */ /* 0x000fe20000000800 */
[----:B------:R-:W-:Y:S01]  /*40d0*/  FMUL.FTZ R36, R36, UR10 ;  /* 0x0000000a24247c20 */ /* 0x000fe20008410000 */
[----:B------:R-:W-:Y:S01]  /*40e0*/  FMUL.FTZ R37, R37, UR10 ;  /* 0x0000000a25257c20 */ /* 0x000fe20008410000 */
[----:B------:R-:W-:Y:S01]  /*40f0*/  FMUL.FTZ R29, R29, UR10 ;  /* 0x0000000a1d1d7c20 */ /* 0x000fe20008410000 */
[----:B------:R-:W0:Y:S01]  /*4100*/  MUFU.TANH R54, R54 ;  /* 0x0000003600367308 */ /* 0x000e220000002400 */
[----:B-1----:R-:W-:Y:S01]  /*4110*/  FSEL R43, R59, -INF , P2 ;  /* 0xff8000003b2b7808 */ /* 0x002fe20001000000 */
[----:B------:R-:W-:Y:S01]  /*4120*/  @UP0 ULDC UR10, c[0x0][0x44c] ;  /* 0x00011300000a0ab9 */ /* 0x000fe20000000800 */
[----:B------:R-:W-:Y:S01]  /*4130*/  ISETP.GT.AND P2, PT, R6, 0x10, PT ;  /* 0x000000100600780c */ /* 0x000fe20003f44270 */
[----:B------:R-:W-:Y:S01]  /*4140*/  @UP0 ULDC UR15, c[0x0][0x450] ;  /* 0x00011400000f0ab9 */ /* 0x000fe20000000800 */
[----:B------:R-:W-:Y:S01]  /*4150*/  FMNMX.FTZ R7, R42, R43, !PT ;  /* 0x0000002b2a077209 */ /* 0x000fe20007810000 */
[----:B------:R-:W-:Y:S01]  /*4160*/  UIADD3 UR18, UR61, -0x2, URZ ;  /* 0xfffffffe3d127890 */ /* 0x000fe2000fffe03f */
[----:B--2---:R-:W-:Y:S01]  /*4170*/  VIADDMNMX R0, R0, R3, R2, PT ;  /* 0x0000000300007246 */ /* 0x004fe20003800102 */
[----:B------:R1:W-:Y:S01]  /*4180*/  MUFU.TANH R20, R46 ;  /* 0x0000002e00147308 */ /* 0x0003e20000002400 */
[----:B------:R-:W-:Y:S01]  /*4190*/  R2UR UR11, R16 ;  /* 0x00000000100b72ca */ /* 0x000fe200000e0000 */
[----:B------:R-:W-:Y:S01]  /*41a0*/  UMOV UR61, URZ ;  /* 0x0000003f003d7c82 */ /* 0x000fe20008000000 */
[----:B------:R-:W-:Y:S01]  /*41b0*/  R2UR UR19, R22 ;  /* 0x00000000161372ca */ /* 0x000fe200000e0000 */
[----:B------:R-:W-:Y:S01]  /*41c0*/  IMAD.U32 R212, RZ, RZ, UR18 ;  /* 0x00000012ffd47e24 */ /* 0x000fe2000f8e00ff */
[----:B------:R-:W-:-:S02]  /*41d0*/  CS2R R150, SRZ ;  /* 0x0000000000967805 */ /* 0x000fc4000001ff00 */
[----:B------:R-:W-:Y:S02]  /*41e0*/  CS2R R148, SRZ ;  /* 0x0000000000947805 */ /* 0x000fe4000001ff00 */
[----:B------:R-:W-:Y:S01]  /*41f0*/  CS2R R146, SRZ ;  /* 0x0000000000927805 */ /* 0x000fe2000001ff00 */
[----:B------:R-:W2:Y:S01]  /*4200*/  MUFU.TANH R51, R55 ;  /* 0x0000003700337308 */ /* 0x000ea20000002400 */
[----:B-1----:R-:W-:Y:S02]  /*4210*/  FSEL R46, R62, -INF , P3 ;  /* 0xff8000003e2e7808 */ /* 0x002fe40001800000 */
[----:B------:R-:W-:Y:S02]  /*4220*/  CS2R R144, SRZ ;  /* 0x0000000000907805 */ /* 0x000fe4000001ff00 */
[----:B------:R-:W-:Y:S02]  /*4230*/  ISETP.GT.AND P3, PT, R0, 0x8, PT ;  /* 0x000000080000780c */ /* 0x000fe40003f64270 */
[----:B------:R-:W-:-:S02]  /*4240*/  CS2R R142, SRZ ;  /* 0x00000000008e7805 */ /* 0x000fc4000001ff00 */
[----:B------:R-:W-:Y:S01]  /*4250*/  FMNMX.FTZ R12, R46, R7, !PT ;  /* 0x000000072e0c7209 */ /* 0x000fe20007810000 */
[----:B------:R-:W-:Y:S01]  /*4260*/  UIADD3 UR7, UR11, 0x38840, URZ ;  /* 0x000388400b077890 */ /* 0x000fe2000fffe03f */
[----:B------:R-:W-:Y:S01]  /*4270*/  CS2R R140, SRZ ;  /* 0x00000000008c7805 */ /* 0x000fe2000001ff00 */
[----:B------:R3:W1:Y:S01]  /*4280*/  MUFU.TANH R21, R47 ;  /* 0x0000002f00157308 */ /* 0x0006620000002400 */
[----:B------:R-:W-:Y:S01]  /*4290*/  UIMAD.WIDE.U32 UR10, UR60, UR10, URZ ;  /* 0x0000000a3c0a72a5 */ /* 0x000fe2000f8e003f */
[----:B------:R-:W-:Y:S02]  /*42a0*/  CS2R R138, SRZ ;  /* 0x00000000008a7805 */ /* 0x000fe4000001ff00 */
[----:B------:R-:W-:Y:S02]  /*42b0*/  CS2R R136, SRZ ;  /* 0x0000000000887805 */ /* 0x000fe4000001ff00 */
[----:B------:R-:W-:Y:S01]  /*42c0*/  CS2R R134, SRZ ;  /* 0x0000000000867805 */ /* 0x000fe2000001ff00 */
[----:B------:R-:W-:Y:S01]  /*42d0*/  @UP0 USHF.R.U32.HI UR60, URZ, UR15, UR11 ;  /* 0x0000000f3f3c0299 */ /* 0x000fe2000801160b */
[----:B------:R-:W-:-:S02]  /*42e0*/  CS2R R132, SRZ ;  /* 0x0000000000847805 */ /* 0x000fc4000001ff00 */
[----:B------:R-:W-:Y:S01]  /*42f0*/  CS2R R130, SRZ ;  /* 0x0000000000827805 */ /* 0x000fe2000001ff00 */
[----:B------:R4:W-:Y:S01]  /*4300*/  MUFU.TANH R71, R48 ;  /* 0x0000003000477308 */ /* 0x0009e20000002400 */
[----:B---3--:R-:W-:Y:S01]  /*4310*/  FSEL R47, R63, -INF , P1 ;  /* 0xff8000003f2f7808 */ /* 0x008fe20000800000 */
[----:B------:R-:W-:Y:S01]  /*4320*/  UIADD3 UR10, UR60, -UR14, UR22 ;  /* 0x8000000e3c0a7290 */ /* 0x000fe2000fffe016 */
[----:B------:R-:W-:Y:S01]  /*4330*/  ISETP.GT.AND P1, PT, R6, 0x11, PT ;  /* 0x000000110600780c */ /* 0x000fe20003f24270 */
[----:B------:R-:W3:Y:S01]  /*4340*/  S2UR UR22, SR_CgaCtaId ;  /* 0x00000000001679c3 */ /* 0x000ee20000008800 */
[----:B------:R-:W-:Y:S01]  /*4350*/  FMNMX.FTZ R7, R47, R12, !PT ;  /* 0x0000000c2f077209 */ /* 0x000fe20007810000 */
[----:B------:R-:W-:Y:S01]  /*4360*/  UIMAD.WIDE UR10, UR10, 0x66666667, URZ ;  /* 0x666666670a0a78a5 */ /* 0x000fe2000f8e023f */
[----:B-----5:R-:W-:Y:S01]  /*4370*/  FSEL R49, R49, -INF , P1 ;  /* 0xff80000031317808 */ /* 0x020fe20000800000 */
[----:B------:R-:W-:Y:S01]  /*4380*/  MUFU.TANH R68, R57 ;  /* 0x0000003900447308 */ /* 0x000fe20000002400 */
[----:B----4-:R-:W-:Y:S01]  /*4390*/  FSEL R48, R50, -INF , P2 ;  /* 0xff80000032307808 */ /* 0x010fe20001000000 */
[----:B------:R-:W-:Y:S01]  /*43a0*/  USHF.R.U32.HI UR10, URZ, 0x1f, UR11 ;  /* 0x0000001f3f0a7899 */ /* 0x000fe2000801160b */
[----:B------:R-:W-:-:S02]  /*43b0*/  ISETP.GT.AND P2, PT, R6, 0x18, PT ;  /* 0x000000180600780c */ /* 0x000fc40003f44270 */
[----:B------:R-:W-:Y:S02]  /*43c0*/  CS2R R128, SRZ ;  /* 0x0000000000807805 */ /* 0x000fe4000001ff00 */
[----:B------:R-:W-:Y:S01]  /*43d0*/  FMNMX.FTZ R12, R48, R7, !PT ;  /* 0x00000007300c7209 */ /* 0x000fe20007810000 */
[----:B------:R-:W-:Y:S01]  /*43e0*/  ULEA.HI.SX32 UR10, UR11, UR10, 0x1b ;  /* 0x0000000a0b0a7291 */ /* 0x000fe2000f8fda3f */
[----:B------:R-:W-:Y:S01]  /*43f0*/  ISETP.GT.AND P1, PT, R6, 0x19, PT ;  /* 0x000000190600780c */ /* 0x000fe20003f24270 */
[----:B------:R-:W4:Y:S01]  /*4400*/  MUFU.TANH R34, R34 ;  /* 0x0000002200227308 */ /* 0x000f220000002400 */
[----:B0-----:R-:W-:Y:S01]  /*4410*/  FSEL R50, R54, -INF , P2 ;  /* 0xff80000036327808 */ /* 0x001fe20001000000 */
[----:B------:R-:W-:Y:S01]  /*4420*/  UISETP.LT.AND UP0, UPT, UR19, UR10, UPT ;  /* 0x0000000a1300728c */ /* 0x000fe2000bf01270 */
[----:B------:R-:W-:Y:S02]  /*4430*/  FMNMX.FTZ R7, R49, R12, !PT ;  /* 0x0000000c31077209 */ /* 0x000fe40007810000 */
[----:B------:R-:W-:-:S02]  /*4440*/  CS2R R126, SRZ ;  /* 0x00000000007e7805 */ /* 0x000fc4000001ff00 */
[----:B------:R-:W-:Y:S01]  /*4450*/  ISETP.GT.AND P2, PT, R6, 0x20, PT ;  /* 0x000000200600780c */ /* 0x000fe20003f44270 */
[----:B------:R-:W-:Y:S01]  /*4460*/  USEL UR11, UR19, UR10, !UP0 ;  /* 0x0000000a130b7287 */ /* 0x000fe2000c000000 */
[----:B--2---:R-:W-:Y:S01]  /*4470*/  FSEL R51, R51, -INF , P1 ;  /* 0xff80000033337808 */ /* 0x004fe20000800000 */
[----:B------:R0:W2:Y:S01]  /*4480*/  MUFU.TANH R57, R38 ;  /* 0x0000002600397308 */ /* 0x0000a20000002400 */
[----:B------:R-:W-:Y:S01]  /*4490*/  FMNMX.FTZ R12, R50, R7, !PT ;  /* 0x00000007320c7209 */ /* 0x000fe20007810000 */
[----:B------:R-:W-:Y:S01]  /*44a0*/  UISETP.GE.AND UP0, UPT, UR18, UR11, UPT ;  /* 0x0000000b1200728c */ /* 0x000fe2000bf06270 */
[----:B------:R-:W-:Y:S01]  /*44b0*/  ISETP.GT.AND P1, PT, R6, 0x21, PT ;  /* 0x000000210600780c */ /* 0x000fe20003f24270 */
[----:B---3--:R-:W-:Y:S01]  /*44c0*/  UPRMT UR7, UR22, 0x654, UR7 ;  /* 0x0000065416077896 */ /* 0x008fe20008000007 */
[----:B------:R-:W-:Y:S01]  /*44d0*/  FMNMX.FTZ R7, R51, R12, !PT ;  /* 0x0000000c33077209 */ /* 0x000fe20007810000 */
[----:B------:R-:W-:Y:S01]  /*44e0*/  IMAD.U32 R213, RZ, RZ, UR11 ;  /* 0x0000000bffd57e24 */ /* 0x000fe2000f8e00ff */
[----:B------:R-:W-:Y:S01]  /*44f0*/  FSEL R52, R52, -INF , P1 ;  /* 0xff80000034347808 */ /* 0x000fe20000800000 */
[----:B------:R-:W3:Y:S01]  /*4500*/  MUFU.TANH R35, R35 ;  /* 0x0000002300237308 */ /* 0x000ee20000002400 */
[----:B0-----:R-:W-:-:S02]  /*4510*/  FSEL R38, R13, -INF , P2 ;  /* 0xff8000000d267808 */ /* 0x001fc40001000000 */
[----:B------:R-:W-:Y:S02]  /*4520*/  CS2R R124, SRZ ;  /* 0x00000000007c7805 */ /* 0x000fe4000001ff00 */
[----:B------:R-:W-:Y:S02]  /*4530*/  ISETP.GT.AND P2, PT, R6, 0x28, PT ;  /* 0x000000280600780c */ /* 0x000fe40003f44270 */
[----:B------:R-:W-:Y:S02]  /*4540*/  CS2R R122, SRZ ;  /* 0x00000000007a7805 */ /* 0x000fe4000001ff00 */
[----:B------:R-:W-:Y:S01]  /*4550*/  FMNMX.FTZ R7, R38, R7, !PT ;  /* 0x0000000726077209 */ /* 0x000fe20007810000 */
[----:B------:R-:W-:Y:S01]  /*4560*/  SYNCS.ARRIVE.TRANS64.RED.A1T0 RZ, [UR7], RZ ;  /* 0x000000ffffff79a7 */ /* 0x000fe20008100407 */
[----:B------:R-:W-:Y:S01]  /*4570*/  ISETP.GT.AND P1, PT, R6, 0x29, PT ;  /* 0x000000290600780c */ /* 0x000fe20003f24270 */
[----:B------:R0:W5:Y:S01]  /*4580*/  MUFU.TANH R58, R39 ;  /* 0x00000027003a7308 */ /* 0x0001620000002400 */
[----:B------:R-:W-:Y:S01]  /*4590*/  FMNMX.FTZ R12, R52, R7, !PT ;  /* 0x00000007340c7209 */ /* 0x000fe20007810000 */
[----:B------:R-:W-:Y:S01]  /*45a0*/  UMOV UR7, URZ ;  /* 0x0000003f00077c82 */ /* 0x000fe20008000000 */
[----:B-1----:R-:W-:-:S02]  /*45b0*/  FSEL R54, R21, -INF , P1 ;  /* 0xff80000015367808 */ /* 0x002fc40000800000 */
[----:B------:R-:W-:Y:S02]  /*45c0*/  CS2R R120, SRZ ;  /* 0x0000000000787805 */ /* 0x000fe4000001ff00 */
[----:B------:R-:W-:Y:S02]  /*45d0*/  ISETP.GT.AND P1, PT, R6, 0x31, PT ;  /* 0x000000310600780c */ /* 0x000fe40003f24270 */
[----:B------:R-:W-:Y:S02]  /*45e0*/  CS2R R118, SRZ ;  /* 0x0000000000767805 */ /* 0x000fe4000001ff00 */
[----:B------:R-:W-:Y:S01]  /*45f0*/  CS2R R116, SRZ ;  /* 0x0000000000747805 */ /* 0x000fe2000001ff00 */
[----:B------:R-:W1:Y:S01]  /*4600*/  MUFU.TANH R26, R26 ;  /* 0x0000001a001a7308 */ /* 0x000e620000002400 */
[----:B0-----:R-:W-:Y:S02]  /*4610*/  FSEL R39, R20, -INF , P2 ;  /* 0xff80000014277808 */ /* 0x001fe40001000000 */
[----:B------:R-:W-:-:S02]  /*4620*/  CS2R R114, SRZ ;  /* 0x0000000000727805 */ /* 0x000fc4000001ff00 */
[----:B------:R-:W-:Y:S02]  /*4630*/  ISETP.GT.AND P2, PT, R6, 0x30, PT ;  /* 0x000000300600780c */ /* 0x000fe40003f44270 */
[----:B------:R-:W-:Y:S02]  /*4640*/  CS2R R112, SRZ ;  /* 0x0000000000707805 */ /* 0x000fe4000001ff00 */
[----:B------:R-:W-:Y:S02]  /*4650*/  FMNMX.FTZ R7, R39, R12, !PT ;  /* 0x0000000c27077209 */ /* 0x000fe40007810000 */
[----:B------:R-:W-:Y:S02]  /*4660*/  CS2R R110, SRZ ;  /* 0x00000000006e7805 */ /* 0x000fe4000001ff00 */
[----:B----4-:R-:W-:Y:S01]  /*4670*/  FSEL R55, R34, -INF , P2 ;  /* 0xff80000022377808 */ /* 0x010fe20001000000 */
[----:B------:R3:W-:Y:S01]  /*4680*/  MUFU.TANH R67, R56 ;  /* 0x0000003800437308 */ /* 0x0007e20000002400 */
[----:B------:R-:W-:-:S02]  /*4690*/  FMNMX.FTZ R12, R54, R7, !PT ;  /* 0x00000007360c7209 */ /* 0x000fc40007810000 */
[----:B------:R-:W-:Y:S02]  /*46a0*/  CS2R R108, SRZ ;  /* 0x00000000006c7805 */ /* 0x000fe4000001ff00 */
[----:B------:R-:W-:Y:S02]  /*46b0*/  ISETP.GT.AND P2, PT, R6, 0x38, PT ;  /* 0x000000380600780c */ /* 0x000fe40003f44270 */
[----:B------:R-:W-:Y:S02]  /*46c0*/  CS2R R106, SRZ ;  /* 0x00000000006a7805 */ /* 0x000fe4000001ff00 */
[----:B------:R-:W-:Y:S02]  /*46d0*/  FMNMX.FTZ R7, R55, R12, !PT ;  /* 0x0000000c37077209 */ /* 0x000fe40007810000 */
[----:B------:R-:W-:Y:S02]  /*46e0*/  CS2R R104, SRZ ;  /* 0x0000000000687805 */ /* 0x000fe4000001ff00 */
[----:B--2---:R-:W-:Y:S01]  /*46f0*/  FSEL R57, R57, -INF , P2 ;  /* 0xff80000039397808 */ /* 0x004fe20001000000 */
[----:B------:R-:W0:Y:S01]  /*4700*/  MUFU.TANH R27, R27 ;  /* 0x0000001b001b7308 */ /* 0x000e220000002400 */
[----:B---3--:R-:W-:-:S02]  /*4710*/  FSEL R56, R35, -INF , P1 ;  /* 0xff80000023387808 */ /* 0x008fc40000800000 */
[----:B------:R-:W-:Y:S02]  /*4720*/  CS2R R102, SRZ ;  /* 0x0000000000667805 */ /* 0x000fe4000001ff00 */
[----:B------:R-:W-:Y:S02]  /*4730*/  ISETP.GT.AND P1, PT, R6, 0x39, PT ;  /* 0x000000390600780c */ /* 0x000fe40003f24270 */
[----:B------:R-:W-:Y:S02]  /*4740*/  CS2R R100, SRZ ;  /* 0x0000000000647805 */ /* 0x000fe4000001ff00 */
[----:B------:R-:W-:Y:S02]  /*4750*/  FMNMX.FTZ R12, R56, R7, !PT ;  /* 0x00000007380c7209 */ /* 0x000fe40007810000 */
[----:B------:R-:W-:Y:S02]  /*4760*/  CS2R R98, SRZ ;  /* 0x0000000000627805 */ /* 0x000fe4000001ff00 */
[----:B------:R-:W-:Y:S01]  /*4770*/  ISETP.GT.AND P2, PT, R6, 0x40, PT ;  /* 0x000000400600780c */ /* 0x000fe20003f44270 */
[----:B------:R-:W-:Y:S01]  /*4780*/  MUFU.TANH R30, R30 ;  /* 0x0000001e001e7308 */ /* 0x000fe20000002400 */
[----:B-----5:R-:W-:-:S02]  /*4790*/  FSEL R58, R58, -INF , P1 ;  /* 0xff8000003a3a7808 */ /* 0x020fc40000800000 */
[----:B------:R-:W-:Y:S02]  /*47a0*/  CS2R R96, SRZ ;  /* 0x0000000000607805 */ /* 0x000fe4000001ff00 */
[----:B------:R-:W-:Y:S02]  /*47b0*/  FMNMX.FTZ R7, R57, R12, !PT ;  /* 0x0000000c39077209 */ /* 0x000fe40007810000 */
[----:B------:R-:W-:Y:S02]  /*47c0*/  CS2R R94, SRZ ;  /* 0x00000000005e7805 */ /* 0x000fe4000001ff00 */
[----:B------:R-:W-:Y:S02]  /*47d0*/  ISETP.GT.AND P1, PT, R6, 0x41, PT ;  /* 0x000000410600780c */ /* 0x000fe40003f24270 */
[----:B------:R-:W-:Y:S02]  /*47e0*/  CS2R R92, SRZ ;  /* 0x00000000005c7805 */ /* 0x000fe4000001ff00 */
[----:B-1----:R-:W-:Y:S01]  /*47f0*/  FSEL R59, R26, -INF , P2 ;  /* 0xff8000001a3b7808 */ /* 0x002fe20001000000 */
[----:B------:R-:W1:Y:S01]  /*4800*/  MUFU.TANH R31, R31 ;  /* 0x0000001f001f7308 */ /* 0x000e620000002400 */
[----:B------:R-:W-:-:S02]  /*4810*/  FMNMX.FTZ R12, R58, R7, !PT ;  /* 0x000000073a0c7209 */ /* 0x000fc40007810000 */
[----:B------:R-:W-:Y:S02]  /*4820*/  CS2R R90, SRZ ;  /* 0x00000000005a7805 */ /* 0x000fe4000001ff00 */
[----:B------:R-:W-:Y:S02]  /*4830*/  ISETP.GT.AND P2, PT, R6, 0x48, PT ;  /* 0x000000480600780c */ /* 0x000fe40003f44270 */
[----:B------:R-:W-:Y:S02]  /*4840*/  CS2R R88, SRZ ;  /* 0x0000000000587805 */ /* 0x000fe4000001ff00 */
[----:B------:R-:W-:Y:S02]  /*4850*/  FMNMX.FTZ R7, R59, R12, !PT ;  /* 0x0000000c3b077209 */ /* 0x000fe40007810000 */
[----:B------:R-:W-:Y:S02]  /*4860*/  CS2R R86, SRZ ;  /* 0x0000000000567805 */ /* 0x000fe4000001ff00 */
[----:B------:R-:W-:Y:S01]  /*4870*/  CS2R R84, SRZ ;  /* 0x0000000000547805 */ /* 0x000fe2000001ff00 */
[----:B------:R0:W2:Y:S01]  /*4880*/  MUFU.TANH R69, R60 ;  /* 0x0000003c00457308 */ /* 0x0000a20000002400 */
[----:B------:R-:W-:-:S02]  /*4890*/  CS2R R82, SRZ ;  /* 0x0000000000527805 */ /* 0x000fc4000001ff00 */
[----:B------:R-:W-:Y:S02]  /*48a0*/  CS2R R80, SRZ ;  /* 0x0000000000507805 */ /* 0x000fe4000001ff00 */
[----:B------:R-:W-:Y:S02]  /*48b0*/  CS2R R78, SRZ ;  /* 0x00000000004e7805 */ /* 0x000fe4000001ff00 */
[----:B------:R-:W-:Y:S02]  /*48c0*/  CS2R R76, SRZ ;  /* 0x00000000004c7805 */ /* 0x000fe4000001ff00 */
[----:B------:R-:W-:Y:S02]  /*48d0*/  CS2R R74, SRZ ;  /* 0x00000000004a7805 */ /* 0x000fe4000001ff00 */
[----:B------:R-:W-:Y:S01]  /*48e0*/  CS2R R72, SRZ ;  /* 0x0000000000487805 */ /* 0x000fe2000001ff00 */
[----:B------:R3:W4:Y:S01]  /*48f0*/  MUFU.TANH R70, R61 ;  /* 0x0000003d00467308 */ /* 0x0007220000002400 */
[----:B0-----:R-:W-:-:S02]  /*4900*/  FSEL R60, R27, -INF , P1 ;  /* 0xff8000001b3c7808 */ /* 0x001fc40000800000 */
[----:B------:R-:W-:Y:S02]  /*4910*/  ISETP.GT.AND P1, PT, R6, 0x49, PT ;  /* 0x000000490600780c */ /* 0x000fe40003f24270 */
[----:B------:R-:W-:Y:S02]  /*4920*/  FMNMX.FTZ R6, R60, R7, !PT ;  /* 0x000000073c067209 */ /* 0x000fe40007810000 */
[----:B-1----:R-:W-:Y:S01]  /*4930*/  FSEL R62, R31, -INF , P1 ;  /* 0xff8000001f3e7808 */ /* 0x002fe20000800000 */
[----:B------:R-:W0:Y:S01]  /*4940*/  MUFU.TANH R53, R53 ;  /* 0x0000003500357308 */ /* 0x000e220000002400 */
[----:B---3--:R-:W-:Y:S02]  /*4950*/  FSEL R61, R30, -INF , P2 ;  /* 0xff8000001e3d7808 */ /* 0x008fe40001000000 */
[----:B------:R-:W-:Y:S02]  /*4960*/  ISETP.GT.AND P1, PT, R0, RZ, PT ;  /* 0x000000ff0000720c */ /* 0x000fe40003f24270 */
[----:B------:R-:W-:-:S02]  /*4970*/  FMNMX.FTZ R7, R61, R6, !PT ;  /* 0x000000063d077209 */ /* 0x000fc40007810000 */
[----:B------:R-:W-:Y:S01]  /*4980*/  ISETP.GT.AND P2, PT, R0, 0x1, PT ;  /* 0x000000010000780c */ /* 0x000fe20003f44270 */
[----:B------:R-:W1:Y:S01]  /*4990*/  MUFU.TANH R26, R40 ;  /* 0x00000028001a7308 */ /* 0x000e620000002400 */
[----:B------:R-:W-:Y:S02]  /*49a0*/  FMNMX.FTZ R7, R62, R7, !PT ;  /* 0x000000073e077209 */ /* 0x000fe40007810000 */
[----:B------:R-:W-:Y:S02]  /*49b0*/  FSEL R2, R67, -INF , P1 ;  /* 0xff80000043027808 */ /* 0x000fe40000800000 */
[----:B------:R-:W-:Y:S01]  /*49c0*/  ISETP.GT.AND P1, PT, R0, 0x9, PT ;  /* 0x000000090000780c */ /* 0x000fe20003f24270 */
[----:B------:R-:W3:Y:S01]  /*49d0*/  SHFL.BFLY PT, R6, R7, 0x2, 0x1f ;  /* 0x0c401f0007067f89 */ /* 0x000ee200000e0000 */
[----:B--2---:R-:W-:Y:S01]  /*49e0*/  FSEL R12, R69, -INF , P3 ;  /* 0xff800000450c7808 */ /* 0x004fe20001800000 */
[----:B------:R-:W2:Y:S01]  /*49f0*/  MUFU.TANH R41, R41 ;  /* 0x0000002900297308 */ /* 0x000ea20000002400 */
[----:B----4-:R-:W-:-:S02]  /*4a00*/  FSEL R13, R70, -INF , P1 ;  /* 0xff800000460d7808 */ /* 0x010fc40000800000 */
[C---:B------:R-:W-:Y:S02]  /*4a10*/  ISETP.GT.AND P1, PT, R0.reuse, 0x11, PT ;  /* 0x000000110000780c */ /* 0x040fe40003f24270 */
[----:B------:R-:W-:-:S03]  /*4a20*/  ISETP.GT.AND P3, PT, R0, 0x28, PT ;  /* 0x000000280000780c */ /* 0x000fc60003f64270 */
[----:B------:R-:W4:Y:S08]  /*4a30*/  MUFU.TANH R44, R44 ;  /* 0x0000002c002c7308 */ /* 0x000f300000002400 */
[----:B------:R-:W-:Y:S01]  /*4a40*/  MUFU.TANH R40, R24 ;  /* 0x0000001800287308 */ /* 0x000fe20000002400 */
[----:B---3--:R-:W-:Y:S02]  /*4a50*/  FMNMX.FTZ R20, R7, R6, !PT ;  /* 0x0000000607147209 */ /* 0x008fe40007810000 */
[----:B------:R-:W-:-:S05]  /*4a60*/  FSEL R7, R68, -INF , P2 ;  /* 0xff80000044077808 */ /* 0x000fca0001000000 */
[----:B------:R-:W3:Y:S01]  /*4a70*/  MUFU.TANH R45, R45 ;  /* 0x0000002d002d7308 */ /* 0x000ee20000002400 */
[----:B------:R-:W-:Y:S01]  /*4a80*/  ISETP.GT.AND P2, PT, R0, 0x10, PT ;  /* 0x000000100000780c */ /* 0x000fe20003f44270 */
[----:B------:R-:W5:Y:S01]  /*4a90*/  SHFL.BFLY PT, R21, R20, 0x1, 0x1f ;  /* 0x0c201f0014157f89 */ /* 0x000f6200000e0000 */
[----:B------:R-:W-:Y:S02]  /*4aa0*/  FMNMX.FTZ R3, R2, R7, !PT ;  /* 0x0000000702037209 */ /* 0x000fe40007810000 */
[----:B------:R-:W-:Y:S02]  /*4ab0*/  CS2R R68, SRZ ;  /* 0x0000000000447805 */ /* 0x000fe4000001ff00 */
[----:B------:R-:W-:Y:S01]  /*4ac0*/  FMNMX.FTZ R6, R12, R3, !PT ;  /* 0x000000030c067209 */ /* 0x000fe20007810000 */
[----:B------:R-:W-:Y:S03]  /*4ad0*/  MUFU.TANH R63, R25 ;  /* 0x00000019003f7308 */ /* 0x000fe60000002400 */
[----:B------:R-:W-:-:S05]  /*4ae0*/  FMNMX.FTZ R27, R13, R6, !PT ;  /* 0x000000060d1b7209 */ /* 0x000fca0007810000 */
[----:B------:R-:W3:Y:S08]  /*4af0*/  MUFU.TANH R30, R32 ;  /* 0x00000020001e7308 */ /* 0x000ef00000002400 */
[----:B------:R0:W-:Y:S01]  /*4b00*/  MUFU.TANH R65, R28 ;  /* 0x0000001c00417308 */ /* 0x0001e20000002400 */
[----:B-----5:R-:W-:Y:S02]  /*4b10*/  FMNMX.FTZ R3, R20, R21, !PT ;  /* 0x0000001514037209 */ /* 0x020fe40007810000 */
[----:B------:R-:W-:-:S02]  /*4b20*/  FSEL R20, R71, -INF , P2 ;  /* 0xff80000047147808 */ /* 0x000fc40001000000 */
[----:B------:R-:W-:Y:S02]  /*4b30*/  CS2R R70, SRZ ;  /* 0x0000000000467805 */ /* 0x000fe4000001ff00 */
[----:B------:R-:W-:Y:S02]  /*4b40*/  ISETP.GT.AND P2, PT, R0, 0x18, PT ;  /* 0x000000180000780c */ /* 0x000fe40003f44270 */
[----:B------:R-:W-:Y:S01]  /*4b50*/  FSEL R21, R64, -INF , P1 ;  /* 0xff80000040157808 */ /* 0x000fe20000800000 */
[----:B0-----:R-:W-:Y:S01]  /*4b60*/  FMUL.FTZ R28, R3, UR6 ;  /* 0x00000006031c7c20 */ /* 0x001fe20008410000 */
[----:B------:R-:W-:Y:S01]  /*4b70*/  FMNMX.FTZ R6, R20, R27, !PT ;  /* 0x0000001b14067209 */ /* 0x000fe20007810000 */
[----:B------:R-:W0:Y:S01]  /*4b80*/  MUFU.TANH R34, R33 ;  /* 0x0000002100227308 */ /* 0x000e220000002400 */
[----:B------:R-:W-:Y:S02]  /*4b90*/  ISETP.GT.AND P1, PT, R0, 0x19, PT ;  /* 0x000000190000780c */ /* 0x000fe40003f24270 */
[----:B------:R-:W-:-:S02]  /*4ba0*/  FSEL R24, R66, -INF , P2 ;  /* 0xff80000042187808 */ /* 0x000fc40001000000 */
[----:B------:R-:W-:Y:S02]  /*4bb0*/  CS2R R66, SRZ ;  /* 0x0000000000427805 */ /* 0x000fe4000001ff00 */
[----:B------:R-:W-:Y:S02]  /*4bc0*/  FMNMX.FTZ R27, R21, R6, !PT ;  /* 0x00000006151b7209 */ /* 0x000fe40007810000 */
[----:B------:R-:W-:Y:S01]  /*4bd0*/  ISETP.GT.AND P2, PT, R0, 0x20, PT ;  /* 0x000000200000780c */ /* 0x000fe20003f44270 */
[----:B------:R-:W5:Y:S01]  /*4be0*/  MUFU.TANH R36, R36 ;  /* 0x0000002400247308 */ /* 0x000f620000002400 */
[----:B------:R-:W-:Y:S02]  /*4bf0*/  FSEL R25, R53, -INF , P1 ;  /* 0xff80000035197808 */ /* 0x000fe40000800000 */
[----:B------:R-:W-:Y:S02]  /*4c00*/  FMNMX.FTZ R6, R24, R27, !PT ;  /* 0x0000001b18067209 */ /* 0x000fe40007810000 */
[----:B------:R-:W-:-:S02]  /*4c10*/  ISETP.GT.AND P1, PT, R0, 0x21, PT ;  /* 0x000000210000780c */ /* 0x000fc40003f24270 */
[----:B-1----:R-:W-:Y:S01]  /*4c20*/  FSEL R26, R26, -INF , P2 ;  /* 0xff8000001a1a7808 */ /* 0x002fe20001000000 */
[----:B------:R-:W1:Y:S01]  /*4c30*/  MUFU.TANH R37, R37 ;  /* 0x0000002500257308 */ /* 0x000e620000002400 */
[----:B------:R-:W-:Y:S02]  /*4c40*/  FMNMX.FTZ R31, R25, R6, !PT ;  /* 0x00000006191f7209 */ /* 0x000fe40007810000 */
[----:B------:R-:W-:Y:S02]  /*4c50*/  FSETP.NEU.FTZ.AND P2, PT, R3, -INF , PT ;  /* 0xff8000000300780b */ /* 0x000fe40003f5d000 */
[----:B--2---:R-:W-:Y:S02]  /*4c60*/  FSEL R27, R41, -INF , P1 ;  /* 0xff800000291b7808 */ /* 0x004fe40000800000 */
[----:B------:R-:W-:Y:S01]  /*4c70*/  FMNMX.FTZ R6, R26, R31, !PT ;  /* 0x0000001f1a067209 */ /* 0x000fe20007810000 */
[----:B------:R3:W2:Y:S01]  /*4c80*/  MUFU.TANH R64, R29 ;  /* 0x0000001d00407308 */ /* 0x0006a20000002400 */
[----:B------:R-:W-:-:S02]  /*4c90*/  FSEL R41, R28, RZ, P2 ;  /* 0x000000ff1c297208 */ /* 0x000fc40001000000 */
[----:B------:R-:W-:Y:S02]  /*4ca0*/  ISETP.GT.AND P1, PT, R0, 0x29, PT ;  /* 0x000000290000780c */ /* 0x000fe40003f24270 */
[----:B----4-:R-:W-:Y:S01]  /*4cb0*/  FSEL R28, R44, -INF , P3 ;  /* 0xff8000002c1c7808 */ /* 0x010fe20001800000 */
[--C-:B------:R-:W-:Y:S01]  /*4cc0*/  FFMA.FTZ R42, R42, UR6, -R41.reuse ;  /* 0x000000062a2a7c23 */ /* 0x100fe20008010829 */
[----:B------:R-:W-:Y:S01]  /*4cd0*/  FMNMX.FTZ R31, R27, R6, !PT ;  /* 0x000000061b1f7209 */ /* 0x000fe20007810000 */
[--C-:B------:R-:W-:Y:S01]  /*4ce0*/  FFMA.FTZ R43, R43, UR6, -R41.reuse ;  /* 0x000000062b2b7c23 */ /* 0x100fe20008010829 */
[----:B------:R-:W-:Y:S01]  /*4cf0*/  ISETP.GT.AND P2, PT, R0, 0x30, PT ;  /* 0x000000300000780c */ /* 0x000fe20003f44270 */
[--C-:B------:R-:W-:Y:S01]  /*4d00*/  FFMA.FTZ R46, R46, UR6, -R41.reuse ;  /* 0x000000062e2e7c23 */ /* 0x100fe20008010829 */
[----:B---3--:R-:W-:Y:S01]  /*4d10*/  FSEL R29, R45, -INF , P1 ;  /* 0xff8000002d1d7808 */ /* 0x008fe20000800000 */
[----:B------:R-:W-:Y:S01]  /*4d20*/  MUFU.EX2 R42, R42 ;  /* 0x0000002a002a7308 */ /* 0x000fe20000000800 */
[----:B------:R-:W-:Y:S01]  /*4d30*/  FMNMX.FTZ R6, R28, R31, !PT ;  /* 0x0000001f1c067209 */ /* 0x000fe20007810000 */
[--C-:B------:R-:W-:Y:S01]  /*4d40*/  FFMA.FTZ R47, R47, UR6, -R41.reuse ;  /* 0x000000062f2f7c23 */ /* 0x100fe20008010829 */
[----:B------:R-:W-:Y:S01]  /*4d50*/  ISETP.GT.AND P1, PT, R0, 0x31, PT ;  /* 0x000000310000780c */ /* 0x000fe20003f24270 */
[--C-:B------:R-:W-:Y:S01]  /*4d60*/  FFMA.FTZ R48, R48, UR6, -R41.reuse ;  /* 0x0000000630307c23 */ /* 0x100fe20008010829 */
[----:B------:R-:W-:Y:S01]  /*4d70*/  FSEL R30, R30, -INF , P2 ;  /* 0xff8000001e1e7808 */ /* 0x000fe20001000000 */
[--C-:B------:R-:W-:Y:S01]  /*4d80*/  FFMA.FTZ R49, R49, UR6, -R41.reuse ;  /* 0x0000000631317c23 */ /* 0x100fe20008010829 */
[----:B------:R-:W-:Y:S01]  /*4d90*/  FMNMX.FTZ R33, R29, R6, !PT ;  /* 0x000000061d217209 */ /* 0x000fe20007810000 */
[----:B------:R-:W3:Y:S01]  /*4da0*/  MUFU.EX2 R43, R43 ;  /* 0x0000002b002b7308 */ /* 0x000ee20000000800 */
[----:B------:R-:W-:Y:S01]  /*4db0*/  ISETP.GT.AND P2, PT, R0, 0x38, PT ;  /* 0x000000380000780c */ /* 0x000fe20003f44270 */
[--C-:B------:R-:W-:Y:S01]  /*4dc0*/  FFMA.FTZ R50, R50, UR6, -R41.reuse ;  /* 0x0000000632327c23 */ /* 0x100fe20008010829 */
[----:B0-----:R-:W-:Y:S01]  /*4dd0*/  FSEL R31, R34, -INF , P1 ;  /* 0xff800000221f7808 */ /* 0x001fe20000800000 */
[--C-:B------:R-:W-:Y:S01]  /*4de0*/  FFMA.FTZ R51, R51, UR6, -R41.reuse ;  /* 0x0000000633337c23 */ /* 0x100fe20008010829 */
[----:B------:R-:W-:Y:S01]  /*4df0*/  FMNMX.FTZ R6, R30, R33, !PT ;  /* 0x000000211e067209 */ /* 0x000fe20007810000 */
[--C-:B------:R-:W-:Y:S01]  /*4e00*/  FFMA.FTZ R52, R52, UR6, -R41.reuse ;  /* 0x0000000634347c23 */ /* 0x100fe20008010829 */
[----:B------:R-:W-:Y:S01]  /*4e10*/  ISETP.GT.AND P1, PT, R0, 0x39, PT ;  /* 0x000000390000780c */ /* 0x000fe20003f24270 */
[----:B------:R-:W-:Y:S01]  /*4e20*/  MUFU.EX2 R46, R46 ;  /* 0x0000002e002e7308 */ /* 0x000fe20000000800 */
[----:B-----5:R-:W-:Y:S01]  /*4e30*/  FSEL R32, R36, -INF , P2 ;  /* 0xff80000024207808 */ /* 0x020fe20001000000 */
[--C-:B------:R-:W-:Y:S01]  /*4e40*/  FFMA.FTZ R39, R39, UR6, -R41.reuse ;  /* 0x0000000627277c23 */ /* 0x100fe20008010829 */
[----:B------:R-:W-:Y:S01]  /*4e50*/  FMNMX.FTZ R35, R31, R6, !PT ;  /* 0x000000061f237209 */ /* 0x000fe20007810000 */
[--C-:B------:R-:W-:Y:S01]  /*4e60*/  FFMA.FTZ R54, R54, UR6, -R41.reuse ;  /* 0x0000000636367c23 */ /* 0x100fe20008010829 */
[----:B------:R-:W-:Y:S01]  /*4e70*/  ISETP.GT.AND P2, PT, R0, 0x40, PT ;  /* 0x000000400000780c */ /* 0x000fe20003f44270 */
[--C-:B------:R-:W-:Y:S01]  /*4e80*/  FFMA.FTZ R55, R55, UR6, -R41.reuse ;  /* 0x0000000637377c23 */ /* 0x100fe20008010829 */
[----:B-1----:R-:W-:Y:S01]  /*4e90*/  FSEL R33, R37, -INF , P1 ;  /* 0xff80000025217808 */ /* 0x002fe20000800000 */
[----:B------:R-:W0:Y:S01]  /*4ea0*/  MUFU.EX2 R47, R47 ;  /* 0x0000002f002f7308 */ /* 0x000e220000000800 */
[----:B------:R-:W-:Y:S01]  /*4eb0*/  FMNMX.FTZ R6, R32, R35, !PT ;  /* 0x0000002320067209 */ /* 0x000fe20007810000 */
[--C-:B------:R-:W-:Y:S01]  /*4ec0*/  FFMA.FTZ R56, R56, UR6, -R41.reuse ;  /* 0x0000000638387c23 */ /* 0x100fe20008010829 */
[----:B------:R-:W-:Y:S01]  /*4ed0*/  ISETP.GT.AND P1, PT, R0, 0x41, PT ;  /* 0x000000410000780c */ /* 0x000fe20003f24270 */
[--C-:B------:R-:W-:Y:S01]  /*4ee0*/  FFMA.FTZ R57, R57, UR6, -R41.reuse ;  /* 0x0000000639397c23 */ /* 0x100fe20008010829 */
[----:B------:R-:W-:Y:S01]  /*4ef0*/  FSEL R34, R40, -INF , P2 ;  /* 0xff80000028227808 */ /* 0x000fe20001000000 */
[--C-:B------:R-:W-:Y:S01]  /*4f00*/  FFMA.FTZ R40, R38, UR6, -R41.reuse ;  /* 0x0000000626287c23 */ /* 0x100fe20008010829 */
[----:B------:R-:W-:Y:S01]  /*4f10*/  FMNMX.FTZ R37, R33, R6, !PT ;  /* 0x0000000621257209 */ /* 0x000fe20007810000 */
[----:B------:R-:W-:Y:S01]  /*4f20*/  MUFU.EX2 R48, R48 ;  /* 0x0000003000307308 */ /* 0x000fe20000000800 */
[----:B------:R-:W-:Y:S01]  /*4f30*/  ISETP.GT.AND P2, PT, R0, 0x48, PT ;  /* 0x000000480000780c */ /* 0x000fe20003f44270 */
[--C-:B------:R-:W-:Y:S01]  /*4f40*/  FFMA.FTZ R58, R58, UR6, -R41.reuse ;  /* 0x000000063a3a7c23 */ /* 0x100fe20008010829 */
[----:B------:R-:W-:Y:S01]  /*4f50*/  FSEL R35, R63, -INF , P1 ;  /* 0xff8000003f237808 */ /* 0x000fe20000800000 */
[--C-:B------:R-:W-:Y:S01]  /*4f60*/  FFMA.FTZ R59, R59, UR6, -R41.reuse ;  /* 0x000000063b3b7c23 */ /* 0x100fe20008010829 */
[----:B------:R-:W-:Y:S01]  /*4f70*/  FMNMX.FTZ R6, R34, R37, !PT ;  /* 0x0000002522067209 */ /* 0x000fe20007810000 */
[--C-:B------:R-:W-:Y:S01]  /*4f80*/  FFMA.FTZ R60, R60, UR6, -R41.reuse ;  /* 0x000000063c3c7c23 */ /* 0x100fe20008010829 */
[----:B------:R-:W-:Y:S01]  /*4f90*/  ISETP.GT.AND P1, PT, R0, 0x49, PT ;  /* 0x000000490000780c */ /* 0x000fe20003f24270 */
[----:B------:R-:W1:Y:S01]  /*4fa0*/  MUFU.EX2 R49, R49 ;  /* 0x0000003100317308 */ /* 0x000e620000000800 */
[----:B------:R-:W-:Y:S01]  /*4fb0*/  FSEL R0, R65, -INF , P2 ;  /* 0xff80000041007808 */ /* 0x000fe20001000000 */
[--C-:B------:R-:W-:Y:S01]  /*4fc0*/  FFMA.FTZ R61, R61, UR6, -R41.reuse ;  /* 0x000000063d3d7c23 */ /* 0x100fe20008010829 */
[----:B------:R-:W-:Y:S01]  /*4fd0*/  FMNMX.FTZ R37, R35, R6, !PT ;  /* 0x0000000623257209 */ /* 0x000fe20007810000 */
[----:B------:R-:W-:Y:S01]  /*4fe0*/  FFMA.FTZ R41, R62, UR6, -R41 ;  /* 0x000000063e297c23 */ /* 0x000fe20008010829 */
[----:B--2---:R-:W-:-:S02]  /*4ff0*/  FSEL R36, R64, -INF , P1 ;  /* 0xff80000040247808 */ /* 0x004fc40000800000 */
[----:B------:R-:W-:Y:S02]  /*5000*/  CS2R R64, SRZ ;  /* 0x0000000000407805 */ /* 0x000fe4000001ff00 */
[----:B------:R-:W-:Y:S01]  /*5010*/  FMNMX.FTZ R37, R0, R37, !PT ;  /* 0x0000002500257209 */ /* 0x000fe20007810000 */
[----:B------:R-:W-:Y:S01]  /*5020*/  MUFU.EX2 R50, R50 ;  /* 0x0000003200327308 */ /* 0x000fe20000000800 */
[----:B---3--:R-:W-:Y:S02]  /*5030*/  F2FP.F16.F32.PACK_AB R209, R43, R42 ;  /* 0x0000002a2bd1723e */ /* 0x008fe400000000ff */
[----:B------:R-:W-:Y:S02]  /*5040*/  CS2R R62, SRZ ;  /* 0x00000000003e7805 */ /* 0x000fe4000001ff00 */
[----:B------:R-:W-:Y:S02]  /*5050*/  FMNMX.FTZ R37, R36, R37, !PT ;  /* 0x0000002524257209 */ /* 0x000fe40007810000 */
[----:B0-----:R-:W-:-:S03]  /*5060*/  F2FP.F16.F32.PACK_AB R211, R47, R46 ;  /* 0x0000002e2fd3723e */ /* 0x001fc600000000ff */
[----:B------:R-:W0:Y:S01]  /*5070*/  SHFL.BFLY PT, R6, R37, 0x2, 0x1f ;  /* 0x0c401f0025067f89 */ /* 0x000e2200000e0000 */
[----:B------:R-:W2:Y:S01]  /*5080*/  MUFU.EX2 R51, R51 ;  /* 0x0000003300337308 */ /* 0x000ea20000000800 */
[----:B-1----:R-:W-:-:S07]  /*5090*/  F2FP.F16.F32.PACK_AB R205, R49, R48 ;  /* 0x0000003031cd723e */ /* 0x002fce00000000ff */
[----:B------:R-:W-:Y:S08]  /*50a0*/  MUFU.EX2 R40, R40 ;  /* 0x0000002800287308 */ /* 0x000ff00000000800 */
[----:B------:R-:W-:Y:S01]  /*50b0*/  MUFU.EX2 R201, R52 ;  /* 0x0000003400c97308 */ /* 0x000fe20000000800 */
[----:B--2---:R-:W-:Y:S02]  /*50c0*/  F2FP.F16.F32.PACK_AB R207, R51, R50 ;  /* 0x0000003233cf723e */ /* 0x004fe400000000ff */
[----:B0-----:R-:W-:-:S05]  /*50d0*/  FMNMX.FTZ R38, R37, R6, !PT ;  /* 0x0000000625267209 */ /* 0x001fca0007810000 */
[----:B------:R-:W-:Y:S01]  /*50e0*/  MUFU.EX2 R39, R39 ;  /* 0x0000002700277308 */ /* 0x000fe20000000800 */
[----:B------:R-:W0:Y:S07]  /*50f0*/  SHFL.BFLY PT, R37, R38, 0x1, 0x1f ;  /* 0x0c201f0026257f89 */ /* 0x000e2e00000e0000 */
[----:B------:R-:W1:Y:S08]  /*5100*/  MUFU.EX2 R54, R54 ;  /* 0x0000003600367308 */ /* 0x000e700000000800 */
[----:B------:R-:W-:Y:S08]  /*5110*/  MUFU.EX2 R55, R55 ;  /* 0x0000003700377308 */ /* 0x000ff00000000800 */
[----:B------:R-:W2:Y:S01]  /*5120*/  MUFU.EX2 R56, R56 ;  /* 0x0000003800387308 */ /* 0x000ea20000000800 */
[----:B-1----:R-:W-:-:S02]  /*5130*/  F2FP.F16.F32.PACK_AB R203, R54, R39 ;  /* 0x0000002736cb723e */ /* 0x002fc400000000ff */
[----:B0-----:R-:W-:-:S04]  /*5140*/  FMNMX.FTZ R6, R38, R37, !PT ;  /* 0x0000002526067209 */ /* 0x001fc80007810000 */
[C---:B------:R-:W-:Y:S01]  /*5150*/  FSETP.NEU.FTZ.AND P1, PT, R6.reuse, -INF , PT ;  /* 0xff8000000600780b */ /* 0x040fe20003f3d000 */
[----:B------:R-:W-:Y:S01]  /*5160*/  FMUL.FTZ R37, R6, UR6 ;  /* 0x0000000606257c20 */ /* 0x000fe20008410000 */
[----:B------:R-:W-:Y:S04]  /*5170*/  MUFU.EX2 R57, R57 ;  /* 0x0000003900397308 */ /* 0x000fe80000000800 */
[----:B------:R-:W-:Y:S02]  /*5180*/  FSEL R37, R37, RZ, P1 ;  /* 0x000000ff25257208 */ /* 0x000fe40000800000 */
[----:B------:R-:W-:Y:S02]  /*5190*/  PLOP3.LUT P1, PT, PT, PT, UP0, 0x80, 0x0 ;  /* 0x000000000000781c */ /* 0x000fe40003f2f008 */
        /* <DEDUP_REMOVED lines=23> */
[----:B--2---:R-:W-:Y:S01]  /*5310*/  F2FP.F16.F32.PACK_AB R197, R56, R55 ;  /* 0x0000003738c5723e */ /* 0x004fe200000000ff */
[----:B------:R-:W2:Y:S01]  /*5320*/  MUFU.EX2 R12, R12 ;  /* 0x0000000c000c7308 */ /* 0x000ea20000000800 */
[----:B0-----:R-:W-:-:S07]  /*5330*/  F2FP.F16.F32.PACK_AB R199, R58, R57 ;  /* 0x000000393ac7723e */ /* 0x001fce00000000ff */
[----:B------:R-:W0:Y:S01]  /*5340*/  MUFU.EX2 R13, R13 ;  /* 0x0000000d000d7308 */ /* 0x000e220000000800 */
[----:B-1----:R-:W-:Y:S01]  /*5350*/  FADD.FTZ R45, R2, R7 ;  /* 0x00000007022d7221 */ /* 0x002fe20000010000 */
[----:B------:R-:W-:-:S06]  /*5360*/  F2FP.F16.F32.PACK_AB R208, R7, R2 ;  /* 0x0000000207d0723e */ /* 0x000fcc00000000ff */
[----:B------:R-:W1:Y:S01]  /*5370*/  MUFU.EX2 R20, R20 ;  /* 0x0000001400147308 */ /* 0x000e620000000800 */
[----:B--2---:R-:W-:Y:S01]  /*5380*/  FADD.FTZ R38, R12, R45 ;  /* 0x0000002d0c267221 */ /* 0x004fe20000010000 */
[----:B------:R-:W-:-:S06]  /*5390*/  FADD.FTZ R45, R42, R43 ;  /* 0x0000002b2a2d7221 */ /* 0x000fcc0000010000 */
[----:B------:R-:W2:Y:S01]  /*53a0*/  MUFU.EX2 R21, R21 ;  /* 0x0000001500157308 */ /* 0x000ea20000000800 */
[C---:B0-----:R-:W-:Y:S01]  /*53b0*/  FADD.FTZ R53, R13.reuse, R38 ;  /* 0x000000260d357221 */ /* 0x041fe20000010000 */
[----:B------:R-:W-:Y:S01]  /*53c0*/  FADD.FTZ R38, R46, R45 ;  /* 0x0000002d2e267221 */ /* 0x000fe20000010000 */
[----:B------:R-:W-:-:S03]  /*53d0*/  F2FP.F16.F32.PACK_AB R210, R13, R12 ;  /* 0x0000000c0dd2723e */ /* 0x000fc600000000ff */
[----:B------:R-:W-:Y:S01]  /*53e0*/  FADD.FTZ R45, R47, R38 ;  /* 0x000000262f2d7221 */ /* 0x000fe20000010000 */
[----:B------:R-:W-:Y:S01]  /*53f0*/  CS2R R46, SRZ ;  /* 0x00000000002e7805 */ /* 0x000fe2000001ff00 */
[----:B------:R-:W0:Y:S01]  /*5400*/  MUFU.EX2 R24, R24 ;  /* 0x0000001800187308 */ /* 0x000e220000000800 */
[----:B-1----:R-:W-:Y:S01]  /*5410*/  FADD.FTZ R44, R20, R53 ;  /* 0x00000035142c7221 */ /* 0x002fe20000010000 */
[----:B------:R-:W-:-:S04]  /*5420*/  FADD.FTZ R38, R48, R45 ;  /* 0x0000002d30267221 */ /* 0x000fc80000010000 */
[----:B------:R-:W-:Y:S01]  /*5430*/  FADD.FTZ R45, R49, R38 ;  /* 0x00000026312d7221 */ /* 0x000fe20000010000 */
[----:B------:R-:W-:Y:S01]  /*5440*/  CS2R R48, SRZ ;  /* 0x0000000000307805 */ /* 0x000fe2000001ff00 */
[----:B------:R-:W1:Y:S01]  /*5450*/  MUFU.EX2 R25, R25 ;  /* 0x0000001900197308 */ /* 0x000e620000000800 */
[C---:B--2---:R-:W-:Y:S01]  /*5460*/  FADD.FTZ R53, R21.reuse, R44 ;  /* 0x0000002c15357221 */ /* 0x044fe20000010000 */
[----:B------:R-:W-:Y:S01]  /*5470*/  FADD.FTZ R38, R50, R45 ;  /* 0x0000002d32267221 */ /* 0x000fe20000010000 */
[----:B------:R-:W-:-:S03]  /*5480*/  F2FP.F16.F32.PACK_AB R204, R21, R20 ;  /* 0x0000001415cc723e */ /* 0x000fc600000000ff */
[----:B------:R-:W-:Y:S01]  /*5490*/  FADD.FTZ R37, R51, R38 ;  /* 0x0000002633257221 */ /* 0x000fe20000010000 */
[----:B------:R-:W-:Y:S01]  /*54a0*/  CS2R R50, SRZ ;  /* 0x0000000000327805 */ /* 0x000fe2000001ff00 */
[----:B------:R-:W2:Y:S01]  /*54b0*/  MUFU.EX2 R26, R26 ;  /* 0x0000001a001a7308 */ /* 0x000ea20000000800 */
[----:B0-----:R-:W-:Y:S01]  /*54c0*/  FADD.FTZ R44, R24, R53 ;  /* 0x00000035182c7221 */ /* 0x001fe20000010000 */
[----:B------:R-:W-:-:S04]  /*54d0*/  FADD.FTZ R38, R40, R37 ;  /* 0x0000002528267221 */ /* 0x000fc80000010000 */
[C---:B------:R-:W-:Y:S01]  /*54e0*/  FADD.FTZ R38, R201.reuse, R38 ;  /* 0x00000026c9267221 */ /* 0x040fe20000010000 */
[----:B------:R-:W-:Y:S01]  /*54f0*/  F2FP.F16.F32.PACK_AB R201, R201, R40 ;  /* 0x00000028c9c9723e */ /* 0x000fe200000000ff */
[----:B------:R-:W0:Y:S01]  /*5500*/  MUFU.EX2 R27, R27 ;  /* 0x0000001b001b7308 */ /* 0x000e220000000800 */
[----:B-1----:R-:W-:Y:S01]  /*5510*/  FADD.FTZ R53, R25, R44 ;  /* 0x0000002c19357221 */ /* 0x002fe20000010000 */
[----:B------:R-:W-:Y:S01]  /*5520*/  FADD.FTZ R7, R39, R38 ;  /* 0x0000002627077221 */ /* 0x000fe20000010000 */
[----:B------:R-:W-:Y:S02]  /*5530*/  F2FP.F16.F32.PACK_AB R206, R25, R24 ;  /* 0x0000001819ce723e */ /* 0x000fe400000000ff */
[----:B------:R-:W-:Y:S02]  /*5540*/  CS2R R44, SRZ ;  /* 0x00000000002c7805 */ /* 0x000fe4000001ff00 */
[----:B------:R-:W-:Y:S01]  /*5550*/  CS2R R38, SRZ ;  /* 0x0000000000267805 */ /* 0x000fe2000001ff00 */
[----:B------:R-:W-:Y:S01]  /*5560*/  FADD.FTZ R2, R54, R7 ;  /* 0x0000000736027221 */ /* 0x000fe20000010000 */
[----:B------:R-:W-:Y:S01]  /*5570*/  CS2R R24, SRZ ;  /* 0x0000000000187805 */ /* 0x000fe2000001ff00 */
[----:B------:R-:W1:Y:S01]  /*5580*/  MUFU.EX2 R28, R28 ;  /* 0x0000001c001c7308 */ /* 0x000e620000000800 */
[----:B--2---:R-:W-:Y:S01]  /*5590*/  FADD.FTZ R42, R26, R53 ;  /* 0x000000351a2a7221 */ /* 0x004fe20000010000 */
[----:B------:R-:W-:Y:S01]  /*55a0*/  FADD.FTZ R13, R55, R2 ;  /* 0x00000002370d7221 */ /* 0x000fe20000010000 */
[----:B------:R-:W-:-:S02]  /*55b0*/  CS2R R54, SRZ ;  /* 0x0000000000367805 */ /* 0x000fc4000001ff00 */
[----:B------:R-:W-:Y:S01]  /*55c0*/  CS2R R52, SRZ ;  /* 0x0000000000347805 */ /* 0x000fe2000001ff00 */
[----:B------:R-:W-:Y:S02]  /*55d0*/  FADD.FTZ R2, R56, R13 ;  /* 0x0000000d38027221 */ /* 0x000fe40000010000 */
[----:B------:R-:W2:Y:S01]  /*55e0*/  MUFU.EX2 R29, R29 ;  /* 0x0000001d001d7308 */ /* 0x000ea20000000800 */
[----:B0-----:R-:W-:Y:S01]  /*55f0*/  FADD.FTZ R43, R27, R42 ;  /* 0x0000002a1b2b7221 */ /* 0x001fe20000010000 */
[----:B------:R-:W-:Y:S01]  /*5600*/  FADD.FTZ R13, R57, R2 ;  /* 0x00000002390d7221 */ /* 0x000fe20000010000 */
[----:B------:R-:W-:Y:S02]  /*5610*/  F2FP.F16.F32.PACK_AB R200, R27, R26 ;  /* 0x0000001a1bc8723e */ /* 0x000fe400000000ff */
[----:B------:R-:W-:Y:S02]  /*5620*/  CS2R R56, SRZ ;  /* 0x0000000000387805 */ /* 0x000fe4000001ff00 */
[----:B------:R-:W-:Y:S01]  /*5630*/  CS2R R26, SRZ ;  /* 0x00000000001a7805 */ /* 0x000fe2000001ff00 */
[----:B------:R-:W0:Y:S01]  /*5640*/  MUFU.EX2 R30, R30 ;  /* 0x0000001e001e7308 */ /* 0x000e220000000800 */
[----:B-1----:R-:W-:-:S07]  /*5650*/  FADD.FTZ R42, R28, R43 ;  /* 0x0000002b1c2a7221 */ /* 0x002fce0000010000 */
[----:B------:R-:W1:Y:S01]  /*5660*/  MUFU.EX2 R31, R31 ;  /* 0x0000001f001f7308 */ /* 0x000e620000000800 */
[C---:B--2---:R-:W-:Y:S01]  /*5670*/  FADD.FTZ R37, R29.reuse, R42 ;  /* 0x0000002a1d257221 */ /* 0x044fe20000010000 */
[----:B------:R-:W-:Y:S02]  /*5680*/  F2FP.F16.F32.PACK_AB R202, R29, R28 ;  /* 0x0000001c1dca723e */ /* 0x000fe400000000ff */
[----:B------:R-:W-:Y:S02]  /*5690*/  CS2R R42, SRZ ;  /* 0x00000000002a7805 */ /* 0x000fe4000001ff00 */
[----:B------:R-:W-:Y:S02]  /*56a0*/  CS2R R28, SRZ ;  /* 0x00000000001c7805 */ /* 0x000fe4000001ff00 */
[----:B------:R-:W2:Y:S01]  /*56b0*/  MUFU.EX2 R32, R32 ;  /* 0x0000002000207308 */ /* 0x000ea20000000800 */
[----:B0-----:R-:W-:-:S07]  /*56c0*/  FADD.FTZ R12, R30, R37 ;  /* 0x000000251e0c7221 */ /* 0x001fce0000010000 */
[----:B------:R-:W0:Y:S01]  /*56d0*/  MUFU.EX2 R33, R33 ;  /* 0x0000002100217308 */ /* 0x000e220000000800 */
[C---:B-1----:R-:W-:Y:S01]  /*56e0*/  FADD.FTZ R7, R31.reuse, R12 ;  /* 0x0000000c1f077221 */ /* 0x042fe20000010000 */
[----:B------:R-:W-:Y:S02]  /*56f0*/  F2FP.F16.F32.PACK_AB R196, R31, R30 ;  /* 0x0000001e1fc4723e */ /* 0x000fe400000000ff */
[----:B------:R-:W-:-:S04]  /*5700*/  CS2R R30, SRZ ;  /* 0x00000000001e7805 */ /* 0x000fc8000001ff00 */
[----:B------:R-:W1:Y:S01]  /*5710*/  MUFU.EX2 R34, R34 ;  /* 0x0000002200227308 */ /* 0x000e620000000800 */
[----:B--2---:R-:W-:-:S07]  /*5720*/  FADD.FTZ R12, R32, R7 ;  /* 0x00000007200c7221 */ /* 0x004fce0000010000 */
[----:B------:R-:W2:Y:S01]  /*5730*/  MUFU.EX2 R35, R35 ;  /* 0x0000002300237308 */ /* 0x000ea20000000800 */
[C---:B0-----:R-:W-:Y:S01]  /*5740*/  FADD.FTZ R21, R33.reuse, R12 ;  /* 0x0000000c21157221 */ /* 0x041fe20000010000 */
[----:B------:R-:W-:Y:S01]  /*5750*/  FADD.FTZ R12, R58, R13 ;  /* 0x0000000d3a0c7221 */ /* 0x000fe20000010000 */
[----:B------:R-:W-:Y:S02]  /*5760*/  F2FP.F16.F32.PACK_AB R198, R33, R32 ;  /* 0x0000002021c6723e */ /* 0x000fe400000000ff */
[----:B------:R-:W-:-:S03]  /*5770*/  CS2R R32, SRZ ;  /* 0x0000000000207805 */ /* 0x000fc6000001ff00 */
[----:B------:R-:W0:Y:S01]  /*5780*/  MUFU.EX2 R59, R59 ;  /* 0x0000003b003b7308 */ /* 0x000e220000000800 */
[----:B-1----:R-:W-:-:S07]  /*5790*/  FADD.FTZ R20, R34, R21 ;  /* 0x0000001522147221 */ /* 0x002fce0000010000 */
[----:B------:R-:W1:Y:S01]  /*57a0*/  MUFU.EX2 R0, R0 ;  /* 0x0000000000007308 */ /* 0x000e620000000800 */
[C---:B--2---:R-:W-:Y:S01]  /*57b0*/  FADD.FTZ R21, R35.reuse, R20 ;  /* 0x0000001423157221 */ /* 0x044fe20000010000 */
[----:B------:R-:W-:Y:S02]  /*57c0*/  F2FP.F16.F32.PACK_AB R192, R35, R34 ;  /* 0x0000002223c0723e */ /* 0x000fe400000000ff */
[----:B------:R-:W-:-:S04]  /*57d0*/  CS2R R34, SRZ ;  /* 0x0000000000227805 */ /* 0x000fc8000001ff00 */
[----:B------:R-:W2:Y:S01]  /*57e0*/  MUFU.EX2 R60, R60 ;  /* 0x0000003c003c7308 */ /* 0x000ea20000000800 */
[----:B0-----:R-:W-:-:S07]  /*57f0*/  FADD.FTZ R13, R59, R12 ;  /* 0x0000000c3b0d7221 */ /* 0x001fce0000010000 */
[----:B------:R0:W3:Y:S01]  /*5800*/  MUFU.EX2 R7, R36 ;  /* 0x0000002400077308 */ /* 0x0000e20000000800 */
[----:B-1----:R-:W-:-:S07]  /*5810*/  FADD.FTZ R20, R0, R21 ;  /* 0x0000001500147221 */ /* 0x002fce0000010000 */
[----:B------:R-:W1:Y:S01]  /*5820*/  MUFU.EX2 R61, R61 ;  /* 0x0000003d003d7308 */ /* 0x000e620000000800 */
[C---:B--2---:R-:W-:Y:S01]  /*5830*/  FADD.FTZ R12, R60.reuse, R13 ;  /* 0x0000000d3c0c7221 */ /* 0x044fe20000010000 */
[----:B------:R-:W-:Y:S02]  /*5840*/  F2FP.F16.F32.PACK_AB R193, R60, R59 ;  /* 0x0000003b3cc1723e */ /* 0x000fe400000000ff */
[----:B------:R-:W-:Y:S02]  /*5850*/  CS2R R58, SRZ ;  /* 0x00000000003a7805 */ /* 0x000fe4000001ff00 */
[----:B0-----:R-:W-:Y:S02]  /*5860*/  CS2R R36, SRZ ;  /* 0x0000000000247805 */ /* 0x001fe4000001ff00 */
[----:B------:R0:W2:Y:S01]  /*5870*/  MUFU.EX2 R2, R41 ;  /* 0x0000002900027308 */ /* 0x0000a20000000800 */
[C---:B---3--:R-:W-:Y:S01]  /*5880*/  FADD.FTZ R13, R7.reuse, R20 ;  /* 0x00000014070d7221 */ /* 0x048fe20000010000 */
[----:B------:R-:W-:Y:S01]  /*5890*/  F2FP.F16.F32.PACK_AB R194, R7, R0 ;  /* 0x0000000007c2723e */ /* 0x000fe200000000ff */
[----:B------:R-:W-:-:S02]  /*58a0*/  IMAD.MOV.U32 R0, RZ, RZ, 0x3f800000 ;  /* 0x3f800000ff007424 */ /* 0x000fc400078e00ff */
[----:B-1----:R-:W-:Y:S01]  /*58b0*/  FADD.FTZ R7, R61, R12 ;  /* 0x0000000c3d077221 */ /* 0x002fe20000010000 */
[----:B0-----:R-:W-:-:S03]  /*58c0*/  CS2R R40, SRZ ;  /* 0x0000000000287805 */ /* 0x001fc6000001ff00 */
[C---:B--2---:R-:W-:Y:S01]  /*58d0*/  FADD.FTZ R12, R2.reuse, R7 ;  /* 0x00000007020c7221 */ /* 0x044fe20000010000 */
[----:B------:R-:W-:Y:S01]  /*58e0*/  IMAD.U32 R7, RZ, RZ, UR7 ;  /* 0x00000007ff077e24 */ /* 0x000fe2000f8e00ff */
[----:B------:R-:W-:Y:S02]  /*58f0*/  F2FP.F16.F32.PACK_AB R195, R2, R61 ;  /* 0x0000003d02c3723e */ /* 0x000fe400000000ff */
[----:B------:R-:W-:Y:S02]  /*5900*/  CS2R R60, SRZ ;  /* 0x00000000003c7805 */ /* 0x000fe4000001ff00 */
[----:B------:R-:W-:Y:S01]  /*5910*/  MOV R2, 0x3f800000 ;  /* 0x3f80000000027802 */ /* 0x000fe20000000f00 */
[----:B------:R-:W-:Y:S06]  /*5920*/  @!P1 BRA `(.L_x_2203) ;  /* 0x0000004400bc9947 */ /* 0x000fec0003800000 */
[----:B------:R-:W-:Y:S01]  /*5930*/  R2UR UR7, R212 ;  /* 0x00000000d40772ca */ /* 0x000fe200000e0000 */
[----:B------:R-:W-:Y:S01]  /*5940*/  UMOV UR6, URZ ;  /* 0x0000003f00067c82 */ /* 0x000fe20008000000 */
[----:B------:R-:W-:Y:S01]  /*5950*/  MOV R21, R3 ;  /* 0x0000000300157202 */ /* 0x000fe20000000f00 */
[----:B------:R-:W-:Y:S02]  /*5960*/  IMAD.MOV.U32 R20, RZ, RZ, R6 ;  /* 0x000000ffff147224 */ /* 0x000fe400078e0006 */
[----:B------:R-:W-:Y:S02]  /*5970*/  IMAD.U32 R217, RZ, RZ, UR6 ;  /* 0x00000006ffd97e24 */ /* 0x000fe4000f8e00ff */
[----:B------:R-:W-:Y:S02]  /*5980*/  IMAD.MOV.U32 R2, RZ, RZ, 0x3f800000 ;  /* 0x3f800000ff027424 */ /* 0x000fe400078e00ff */
[----:B------:R-:W-:Y:S02]  /*5990*/  IMAD.MOV.U32 R151, RZ, RZ, RZ ;  /* 0x000000ffff977224 */ /* 0x000fe400078e00ff */
[----:B------:R-:W-:-:S02]  /*59a0*/  IMAD.U32 R218, RZ, RZ, UR6 ;  /* 0x00000006ffda7e24 */ /* 0x000fc4000f8e00ff */
[----:B------:R-:W-:-:S07]  /*59b0*/  MOV R212, UR7 ;  /* 0x0000000700d47c02 */ /* 0x000fce0008000f00 */
.L_x_2214:
        /* <DEDUP_REMOVED lines=8> */
.L_x_2204:
[----:B------:R-:W-:Y:S02]  /*5a40*/  R2UR UR10, R218 ;  /* 0x00000000da0a72ca */ /* 0x000fe400000e0000 */
[----:B------:R-:W-:Y:S02]  /*5a50*/  R2UR UR6, R16 ;  /* 0x00000000100672ca */ /* 0x000fe400000e0000 */
[----:B------:R-:W-:-:S09]  /*5a60*/  R2UR UR7, R7 ;  /* 0x00000000070772ca */ /* 0x000fd200000e0000 */
[----:B------:R-:W-:-:S04]  /*5a70*/  UIADD3 UR61, UR10, 0x1, URZ ;  /* 0x000000010a3d7890 */ /* 0x000fc8000fffe03f */
[----:B------:R-:W-:Y:S01]  /*5a80*/  UISETP.NE.AND UP0, UPT, UR61, 0x2, UPT ;  /* 0x000000023d00788c */ /* 0x000fe2000bf05270 */
[----:B------:R-:W-:-:S03]  /*5a90*/  MOV R3, UR7 ;  /* 0x0000000700037c02 */ /* 0x000fc60008000f00 */
[----:B------:R-:W-:Y:S01]  /*5aa0*/  USEL UR61, UR61, URZ, UP0 ;  /* 0x0000003f3d3d7287 */ /* 0x000fe20008000000 */
[----:B------:R-:W-:-:S03]  /*5ab0*/  SHF.L.U32 R3, R3, 0x1f, RZ ;  /* 0x0000001f03037819 */ /* 0x000fc600000006ff */
[----:B------:R-:W-:-:S06]  /*5ac0*/  ULEA UR6, UR61, UR6, 0x3 ;  /* 0x000000063d067291 */ /* 0x000fcc000f8e183f */
[----:B------:R-:W-:-:S03]  /*5ad0*/  IMAD.U32 R214, RZ, RZ, UR6 ;  /* 0x00000006ffd67e24 */ /* 0x000fc6000f8e00ff */
[----:B------:R0:W1:Y:S01]  /*5ae0*/  SYNCS.PHASECHK.TRANS64.TRYWAIT P1, [UR6+0x38830], R3 ;  /* 0x03883003ff0075a7 */ /* 0x0000620008020146 */
[----:B------:R-:W-:Y:S05]  /*5af0*/  @!P0 BRA `(.L_x_2205) ;  /* 0x0000000000048947 */ /* 0x000fea0003800000 */
[----:B------:R-:W-:Y:S01]  /*5b00*/  BPT.TRAP 0x1 ;  /* 0x000000040000795c */ /* 0x000fe20000300000 */
.L_x_2205:
[----:B-1----:R-:W-:Y:S05]  /*5b10*/  @P1 BRA `(.L_x_2206) ;  /* 0x00000000000c1947 */ /* 0x002fea0003800000 */
[----:B------:R-:W-:-:S13]  /*5b20*/  R2UR UR6, R214 ;  /* 0x00000000d60672ca */ /* 0x000fda00000e0000 */
[----:B------:R-:W1:Y:S02]  /*5b30*/  SYNCS.PHASECHK.TRANS64.TRYWAIT P1, [UR6+0x38830], R3 ;  /* 0x03883003ff0075a7 */ /* 0x000e640008020146 */
[----:B-1----:R-:W-:Y:S05]  /*5b40*/  @!P1 BRA `(.L_x_2207) ;  /* 0x0000010000109947 */ /* 0x002fea0003800000 */
.L_x_2206:
[----:B------:R-:W-:Y:S01]  /*5b50*/  R2UR UR6, R15 ;  /* 0x000000000f0672ca */ /* 0x000fe200000e0000 */
[----:B------:R-:W-:Y:S01]  /*5b60*/  WARPGROUP.ARRIVE ;  /* 0x00000000000079c5 */ /* 0x000fe20000000000 */
        /* <DEDUP_REMOVED lines=11> */
[----:B------:R-:W-:Y:S01]  /*5c20*/  UIMAD UR60, UR61, 0xa00, UR6 ;  /* 0x00000a003d3c78a4 */ /* 0x000fe2000f8e0206 */
[----:B------:R-:W-:Y:S01]  /*5c30*/  MOV R215, UR53 ;  /* 0x0000003500d77c02 */ /* 0x000fe20008000f00 */
[----:B------:R-:W-:Y:S01]  /*5c40*/  UMOV UR23, 0x40000040 ;  /* 0x4000004000177882 */ /* 0x000fe20000000000 */
[----:B------:R-:W-:Y:S01]  /*5c50*/  MOV R216, UR52 ;  /* 0x0000003400d87c02 */ /* 0x000fe20008000f00 */
[----:B------:R-:W-:Y:S01]  /*5c60*/  UIADD3 UR6, UR60, 0x80, URZ ;  /* 0x000000803c067890 */ /* 0x000fe2000fffe03f */
[----:B------:R-:W-:Y:S01]  /*5c70*/  R2UR UR52, R10 ;  /* 0x000000000a3472ca */ /* 0x000fe200000e0000 */
[----:B------:R-:W-:Y:S01]  /*5c80*/  UIADD3 UR7, UR60, 0x102, URZ ;  /* 0x000001023c077890 */ /* 0x000fe2000fffe03f */
[----:B------:R-:W-:Y:S01]  /*5c90*/  R2UR UR53, R11 ;  /* 0x000000000b3572ca */ /* 0x000fe200000e0000 */
[----:B------:R-:W-:Y:S01]  /*5ca0*/  UMOV UR58, UR60 ;  /* 0x0000003c003a7c82 */ /* 0x000fe20008000000 */
[----:B------:R-:W-:Y:S01]  /*5cb0*/  UIADD3 UR14, UR60, 0x280, URZ ;  /* 0x000002803c0e7890 */ /* 0x000fe2000fffe03f */
[----:B------:R-:W-:Y:S01]  /*5cc0*/  HGMMA.64x16x16.F32 R184, gdesc[UR56], RZ, !UPT, gsb0 ;  /* 0x0020000038b879f0 */ /* 0x000fe2000c0008ff */
[----:B------:R-:W-:Y:S01]  /*5cd0*/  UMOV UR50, UR6 ;  /* 0x0000000600327c82 */ /* 0x000fe20008000000 */
[----:B------:R-:W-:Y:S01]  /*5ce0*/  R2UR UR56, R4 ;  /* 0x00000000043872ca */ /* 0x000fe200000e0000 */
[----:B------:R-:W-:Y:S01]  /*5cf0*/  UIADD3 UR58, UR60, 0x100, URZ ;  /* 0x000001003c3a7890 */ /* 0x000fe2000fffe03f */
[----:B------:R-:W-:Y:S01]  /*5d00*/  R2UR UR57, R5 ;  /* 0x00000000053972ca */ /* 0x000fe200000e0000 */
[----:B------:R-:W-:Y:S01]  /*5d10*/  UMOV UR59, 0x40000040 ;  /* 0x40000040003b7882 */ /* 0x000fe20000000000 */
[----:B------:R-:W-:Y:S01]  /*5d20*/  UIADD3 UR6, UR60, 0x180, URZ ;  /* 0x000001803c067890 */ /* 0x000fe2000fffe03f */
[-C--:B------:R-:W-:Y:S01]  /*5d30*/  FMUL.FTZ R24, R24, R0.reuse ;  /* 0x0000000018187220 */ /* 0x080fe20000410000 */
[----:B------:R-:W-:Y:S01]  /*5d40*/  UMOV UR10, UR52 ;  /* 0x00000034000a7c82 */ /* 0x000fe20008000000 */
        /* <DEDUP_REMOVED lines=52> */
[----:B------:R-:W-:Y:S01]  /*6090*/  UMOV UR50, UR6 ;  /* 0x0000000600327c82 */ /* 0x000fe20008000000 */
[----:B------:R-:W-:Y:S01]  /*60a0*/  R2UR UR49, R5 ;  /* 0x00000000053172ca */ /* 0x000fe200000e0000 */
[----:B------:R-:W-:Y:S01]  /*60b0*/  UMOV UR51, 0x40000040 ;  /* 0x4000004000337882 */ /* 0x000fe20000000000 */
[----:B------:R-:W-:Y:S01]  /*60c0*/  UIADD3 UR6, UR60, 0x2, URZ ;  /* 0x000000023c067890 */ /* 0x000fe2000fffe03f */
[-C--:B------:R-:W-:Y:S01]  /*60d0*/  FMUL.FTZ R92, R92, R0.reuse ;  /* 0x000000005c5c7220 */ /* 0x080fe20000410000 */
[-C--:B------:R-:W-:Y:S01]  /*60e0*/  FMUL.FTZ R93, R93, R0.reuse ;  /* 0x000000005d5d7220 */ /* 0x080fe20000410000 */
[-C--:B------:R-:W-:Y:S01]  /*60f0*/  FMUL.FTZ R96, R96, R0.reuse ;  /* 0x0000000060607220 */ /* 0x080fe20000410000 */
[-C--:B------:R-:W-:Y:S01]  /*6100*/  FMUL.FTZ R97, R97, R0.reuse ;  /* 0x0000000061617220 */ /* 0x080fe20000410000 */
[-C--:B------:R-:W-:Y:S01]  /*6110*/  FMUL.FTZ R100, R100, R0.reuse ;  /* 0x0000000064647220 */ /* 0x080fe20000410000 */
[-C--:B------:R-:W-:Y:S01]  /*6120*/  FMUL.FTZ R101, R101, R0.reuse ;  /* 0x0000000065657220 */ /* 0x080fe20000410000 */
[----:B------:R-:W-:Y:S01]  /*6130*/  UMOV UR54, UR6 ;  /* 0x0000000600367c82 */ /* 0x000fe20008000000 */
        /* <DEDUP_REMOVED lines=99> */
[----:B------:R-:W-:Y:S01]  /*6770*/  R2UR UR49, R3 ;  /* 0x00000000033172ca */ /* 0x000fe200000e0000 */
[----:B------:R-:W-:Y:S01]  /*6780*/  UIADD3 UR50, UR60, 0x782, URZ ;  /* 0x000007823c327890 */ /* 0x000fe2000fffe03f */
[----:B------:R-:W-:Y:S01]  /*6790*/  R2UR UR48, R6 ;  /* 0x00000000063072ca */ /* 0x000fe200000e0000 */
[----:B------:R-:W-:Y:S01]  /*67a0*/  UMOV UR51, 0x40000040 ;  /* 0x4000004000337882 */ /* 0x000fe20000000000 */
[----:B------:R-:W-:Y:S02]  /*67b0*/  MOV R3, UR9 ;  /* 0x0000000900037c02 */ /* 0x000fe40008000f00 */
        /* <DEDUP_REMOVED lines=441> */
.L_x_2208:
        /* <DEDUP_REMOVED lines=9> */
.L_x_2209:
[----:B-1----:R-:W-:Y:S05]  /*83e0*/  @P1 BRA `(.L_x_2210) ;  /* 0x0000000000081947 */ /* 0x002fea0003800000 */
[----:B------:R-:W1:Y:S02]  /*83f0*/  SYNCS.PHASECHK.TRANS64.TRYWAIT P1, [UR10+0x38850], R0 ;  /* 0x03885000ff0075a7 */ /* 0x000e64000802014a */
[----:B-1----:R-:W-:Y:S05]  /*8400*/  @!P1 BRA `(.L_x_2211) ;  /* 0x000000d400fc9947 */ /* 0x002fea0003800000 */
.L_x_2210:
[----:B------:R-:W-:Y:S01]  /*8410*/  R2UR UR6, R16 ;  /* 0x00000000100672ca */ /* 0x000fe200000e0000 */
[----:B------:R-:W-:Y:S01]  /*8420*/  WARPGROUP.ARRIVE ;  /* 0x00000000000079c5 */ /* 0x000fe20000000000 */
[----:B------:R-:W-:-:S11]  /*8430*/  R2UR UR7, R218 ;  /* 0x00000000da0772ca */ /* 0x000fd600000e0000 */
[----:B------:R-:W-:-:S04]  /*8440*/  UIADD3 UR6, UR6, 0x400, URZ ;  /* 0x0000040006067890 */ /* 0x000fc8000fffe03f */
[----:B------:R-:W-:-:S04]  /*8450*/  USHF.R.U32.HI UR6, URZ, 0x4, UR6 ;  /* 0x000000043f067899 */ /* 0x000fc80008011606 */
[----:B------:R-:W-:-:S04]  /*8460*/  ULOP3.LUT UR6, UR6, 0x3fff, URZ, 0xc0, !UPT ;  /* 0x00003fff06067892 */ /* 0x000fc8000f8ec03f */
[----:B------:R-:W-:-:S04]  /*8470*/  ULOP3.LUT UR6, UR6, 0x2800000, URZ, 0xfc, !UPT ;  /* 0x0280000006067892 */ /* 0x000fc8000f8efc3f */
[----:B------:R-:W-:-:S03]  /*8480*/  UIMAD UR11, UR7, 0xa00, UR6 ;  /* 0x00000a00070b78a4 */ /* 0x000fc6000f8e0206 */
[----:B------:R-:W-:-:S04]  /*8490*/  UMOV UR7, 0x40000040 ;  /* 0x4000004000077882 */ /* 0x000fc80000000000 */
        /* <DEDUP_REMOVED lines=29> */
.L_x_2212:
[----:B------:R-:W-:Y:S01]  /*8670*/  R2UR UR6, R19 ;  /* 0x00000000130672ca */ /* 0x000fe200000e0000 */
[----:B------:R-:W-:Y:S01]  /*8680*/  ULDC UR7, c[0x0][0x9d8] ;  /* 0x0002760000077ab9 */ /* 0x000fe20000000800 */
[----:B------:R-:W-:Y:S01]  /*8690*/  R2UR UR15, R212 ;  /* 0x00000000d40f72ca */ /* 0x000fe200000e0000 */
[----:B------:R-:W-:Y:S01]  /*86a0*/  FMUL.FTZ R176, R176, UR7 ;  /* 0x00000007b0b07c20 */ /* 0x000fe20008410000 */
[----:B-1----:R-:W-:Y:S01]  /*86b0*/  FMUL.FTZ R3, R185, UR7 ;  /* 0x00000007b9037c20 */ /* 0x002fe20008410000 */
[----:B------:R-:W-:Y:S01]  /*86c0*/  FMUL.FTZ R185, R191, UR7 ;  /* 0x00000007bfb97c20 */ /* 0x000fe20008410000 */
[----:B0-----:R-:W-:Y:S01]  /*86d0*/  FMUL.FTZ R0, R180, UR7 ;  /* 0x00000007b4007c20 */ /* 0x001fe20008410000 */
[----:B------:R-:W-:Y:S01]  /*86e0*/  MUFU.TANH R191, R176 ;  /* 0x000000b000bf7308 */ /* 0x000fe20000002400 */
[----:B------:R-:W-:Y:S01]  /*86f0*/  IMAD.MOV.U32 R180, RZ, RZ, R14 ;  /* 0x000000ffffb47224 */ /* 0x000fe200078e000e */
[----:B------:R-:W-:Y:S01]  /*8700*/  R2UR UR14, R17 ;  /* 0x00000000110e72ca */ /* 0x000fe200000e0000 */
[----:B------:R-:W-:Y:S01]  /*8710*/  FMUL.FTZ R2, R184, UR7 ;  /* 0x00000007b8027c20 */ /* 0x000fe20008410000 */
[----:B------:R-:W-:Y:S01]  /*8720*/  FMUL.FTZ R192, R189, UR7 ;  /* 0x00000007bdc07c20 */ /* 0x000fe20008410000 */
[----:B------:R-:W-:Y:S01]  /*8730*/  MOV R189, 0xfffffffe ;  /* 0xfffffffe00bd7802 */ /* 0x000fe20000000f00 */
[----:B------:R-:W-:Y:S01]  /*8740*/  UISETP.NE.AND UP0, UPT, UR6, URZ, UPT ;  /* 0x0000003f0600728c */ /* 0x000fe2000bf05270 */
[----:B------:R-:W-:Y:S01]  /*8750*/  FMUL.FTZ R193, R188, UR7 ;  /* 0x00000007bcc17c20 */ /* 0x000fe20008410000 */
[----:B------:R-:W-:Y:S01]  /*8760*/  ULDC UR11, c[0x0][0x2f0] ;  /* 0x0000bc00000b7ab9 */ /* 0x000fe20000000800 */
[----:B------:R0:W-:Y:S01]  /*8770*/  MUFU.TANH R194, R0 ;  /* 0x0000000000c27308 */ /* 0x0001e20000002400 */
        /* <DEDUP_REMOVED lines=8> */
[----:B------:R-:W1:Y:S01]  /*8800*/  MUFU.TANH R2, R2 ;  /* 0x0000000200027308 */ /* 0x000e620000002400 */
[----:B0-----:R-:W-:Y:S01]  /*8810*/  IMAD.U32 R0, RZ, RZ, UR11 ;  /* 0x0000000bff007e24 */ /* 0x001fe2000f8e00ff */
[----:B------:R-:W-:Y:S01]  /*8820*/  ULDC UR11, c[0x0][0x288] ;  /* 0x0000a200000b7ab9 */ /* 0x000fe20000000800 */
[----:B------:R-:W-:Y:S01]  /*8830*/  FMUL.FTZ R184, R187, UR7 ;  /* 0x00000007bbb87c20 */ /* 0x000fe20008410000 */
[----:B------:R-:W-:Y:S01]  /*8840*/  FMUL.FTZ R187, R178, UR7 ;  /* 0x00000007b2bb7c20 */ /* 0x000fe20008410000 */
[----:B------:R-:W-:Y:S01]  /*8850*/  FMUL.FTZ R168, R168, UR7 ;  /* 0x00000007a8a87c20 */ /* 0x000fe20008410000 */
[----:B------:R-:W-:Y:S01]  /*8860*/  FMUL.FTZ R169, R169, UR7 ;  /* 0x00000007a9a97c20 */ /* 0x000fe20008410000 */
[----:B------:R-:W-:Y:S01]  /*8870*/  @P1 IMAD.HI.U32 R176, R14, UR6, RZ ;  /* 0x000000060eb01c27 */ /* 0x000fe2000f8e00ff */
[----:B------:R-:W-:Y:S01]  /*8880*/  @UP0 ULDC UR6, c[0x0][0x450] ;  /* 0x0001140000060ab9 */ /* 0x000fe20000000800 */
[----:B------:R-:W0:Y:S02]  /*8890*/  MUFU.TANH R3, R3 ;  /* 0x0000000300037308 */ /* 0x000e240000002400 */
[----:B------:R-:W-:Y:S01]  /*88a0*/  FMUL.FTZ R173, R173, UR7 ;  /* 0x00000007adad7c20 */ /* 0x000fe20008410000 */
[----:B------:R-:W-:Y:S01]  /*88b0*/  FMUL.FTZ R172, R172, UR7 ;  /* 0x00000007acac7c20 */ /* 0x000fe20008410000 */
[----:B------:R-:W-:Y:S01]  /*88c0*/  @P2 SHF.R.U32.HI R180, RZ, UR6, R176 ;  /* 0x00000006ffb42c19 */ /* 0x000fe200080116b0 */
[----:B------:R-:W-:Y:S01]  /*88d0*/  UMOV UR6, 0x1 ;  /* 0x0000000100067882 */ /* 0x000fe20000000000 */
[----:B------:R-:W-:Y:S01]  /*88e0*/  FMUL.FTZ R160, R160, UR7 ;  /* 0x00000007a0a07c20 */ /* 0x000fe20008410000 */
[----:B------:R-:W-:Y:S01]  /*88f0*/  UIMAD UR6, UR15, -0x50, UR6 ;  /* 0xffffffb00f0678a4 */ /* 0x000fe2000f8e0206 */
[----:B------:R-:W-:Y:S01]  /*8900*/  FMUL.FTZ R161, R161, UR7 ;  /* 0x00000007a1a17c20 */ /* 0x000fe20008410000 */
[----:B------:R-:W2:Y:S01]  /*8910*/  SHFL.IDX PT, R176, R180, RZ, 0x1c1f ;  /* 0x001c1fffb4b07589 */ /* 0x000ea200000e0000 */
[----:B------:R-:W3:Y:S01]  /*8920*/  MUFU.TANH R193, R193 ;  /* 0x000000c100c17308 */ /* 0x000ee20000002400 */
[----:B------:R-:W-:Y:S01]  /*8930*/  FMUL.FTZ R164, R164, UR7 ;  /* 0x00000007a4a47c20 */ /* 0x000fe20008410000 */
[----:B------:R-:W-:Y:S01]  /*8940*/  FMUL.FTZ R165, R165, UR7 ;  /* 0x00000007a5a57c20 */ /* 0x000fe20008410000 */
[----:B------:R-:W-:-:S02]  /*8950*/  IMAD R189, R18, R189, UR6 ;  /* 0x0000000612bd7e24 */ /* 0x000fc4000f8e02bd */
[----:B------:R-:W-:Y:S01]  /*8960*/  FMUL.FTZ R152, R152, UR7 ;  /* 0x0000000798987c20 */ /* 0x000fe20008410000 */
[----:B------:R-:W-:Y:S01]  /*8970*/  FMUL.FTZ R153, R153, UR7 ;  /* 0x0000000799997c20 */ /* 0x000fe20008410000 */
[----:B------:R-:W-:Y:S01]  /*8980*/  FMUL.FTZ R182, R182, UR7 ;  /* 0x00000007b6b67c20 */ /* 0x000fe20008410000 */
[----:B------:R-:W-:Y:S01]  /*8990*/  IMAD R189, R0, UR14, R189 ;  /* 0x0000000e00bd7c24 */ /* 0x000fe2000f8e02bd */
[----:B------:R-:W4:Y:S01]  /*89a0*/  MUFU.TANH R192, R192 ;  /* 0x000000c000c07308 */ /* 0x000f220000002400 */
[----:B------:R-:W-:Y:S01]  /*89b0*/  FMUL.FTZ R183, R183, UR7 ;  /* 0x00000007b7b77c20 */ /* 0x000fe20008410000 */
[----:B------:R-:W-:Y:S01]  /*89c0*/  FMUL.FTZ R170, R170, UR7 ;  /* 0x00000007aaaa7c20 */ /* 0x000fe20008410000 */
[----:B------:R-:W-:Y:S01]  /*89d0*/  FMUL.FTZ R171, R171, UR7 ;  /* 0x00000007abab7c20 */ /* 0x000fe20008410000 */
[----:B------:R-:W-:Y:S01]  /*89e0*/  FMUL.FTZ R174, R174, UR7 ;  /* 0x00000007aeae7c20 */ /* 0x000fe20008410000 */
[----:B------:R-:W-:Y:S01]  /*89f0*/  ULDC UR6, c[0x0][0x988] ;  /* 0x0002620000067ab9 */ /* 0x000fe20000000800 */
[----:B------:R-:W-:-:S02]  /*8a00*/  FMUL.FTZ R175, R175, UR7 ;  /* 0x00000007afaf7c20 */ /* 0x000fc40008410000 */
[----:B------:R1:W-:Y:S01]  /*8a10*/  MUFU.TANH R195, R181 ;  /* 0x000000b500c37308 */ /* 0x0003e20000002400 */
[----:B--2---:R-:W-:-:S07]  /*8a20*/  IADD3 R0, R176, -UR11, R189 ;  /* 0x8000000bb0007c10 */ /* 0x004fce000fffe0bd */
[----:B------:R-:W2:Y:S01]  /*8a30*/  MUFU.TANH R190, R190 ;  /* 0x000000be00be7308 */ /* 0x000ea20000002400 */
[C---:B------:R-:W-:Y:S02]  /*8a40*/  ISETP.GT.AND P1, PT, R0.reuse, RZ, PT ;  /* 0x000000ff0000720c */ /* 0x040fe40003f24270 */
[----:B------:R-:W-:Y:S02]  /*8a50*/  ISETP.GT.AND P2, PT, R0, 0x1, PT ;  /* 0x000000010000780c */ /* 0x000fe40003f44270 */
[----:B-1----:R-:W-:-:S03]  /*8a60*/  FSEL R181, R2, -INF , P1 ;  /* 0xff80000002b57808 */ /* 0x002fc60000800000 */
[----:B------:R-:W1:Y:S01]  /*8a70*/  MUFU.TANH R196, R168 ;  /* 0x000000a800c47308 */ /* 0x000e620000002400 */
[C---:B------:R-:W-:Y:S02]  /*8a80*/  ISETP.GT.AND P1, PT, R0.reuse, 0x8, PT ;  /* 0x000000080000780c */ /* 0x040fe40003f24270 */
[----:B0-----:R-:W-:Y:S02]  /*8a90*/  FSEL R179, R3, -INF , P2 ;  /* 0xff80000003b37808 */ /* 0x001fe40001000000 */
[----:B------:R-:W-:Y:S02]  /*8aa0*/  FMNMX.FTZ R2, R181, R20, !PT ;  /* 0x00000014b5027209 */ /* 0x000fe40007810000 */
[----:B------:R-:W-:Y:S01]  /*8ab0*/  ISETP.GT.AND P2, PT, R0, 0x9, PT ;  /* 0x000000090000780c */ /* 0x000fe20003f44270 */
[----:B------:R-:W0:Y:S01]  /*8ac0*/  MUFU.TANH R197, R169 ;  /* 0x000000a900c57308 */ /* 0x000e220000002400 */
[----:B---3--:R-:W-:Y:S02]  /*8ad0*/  FSEL R178, R193, -INF , P1 ;  /* 0xff800000c1b27808 */ /* 0x008fe40000800000 */
[----:B------:R-:W-:-:S02]  /*8ae0*/  FMNMX.FTZ R3, R179, R2, !PT ;  /* 0x00000002b3037209 */ /* 0x000fc40007810000 */
[----:B------:R-:W-:Y:S02]  /*8af0*/  ISETP.GT.AND P1, PT, R0, 0x10, PT ;  /* 0x000000100000780c */ /* 0x000fe40003f24270 */
[----:B----4-:R-:W-:Y:S01]  /*8b00*/  FSEL R177, R192, -INF , P2 ;  /* 0xff800000c0b17808 */ /* 0x010fe20001000000 */
[----:B------:R2:W3:Y:S01]  /*8b10*/  MUFU.TANH R199, R173 ;  /* 0x000000ad00c77308 */ /* 0x0004e20000002400 */
[----:B------:R-:W-:Y:S02]  /*8b20*/  FMNMX.FTZ R2, R178, R3, !PT ;  /* 0x00000003b2027209 */ /* 0x000fe40007810000 */
[C---:B------:R-:W-:Y:S02]  /*8b30*/  ISETP.GT.AND P2, PT, R0.reuse, 0x11, PT ;  /* 0x000000110000780c */ /* 0x040fe40003f44270 */
[----:B------:R-:W-:Y:S02]  /*8b40*/  FSEL R176, R191, -INF , P1 ;  /* 0xff800000bfb07808 */ /* 0x000fe40000800000 */
[----:B------:R-:W-:Y:S01]  /*8b50*/  FMNMX.FTZ R3, R177, R2, !PT ;  /* 0x00000002b1037209 */ /* 0x000fe20007810000 */
[----:B------:R4:W5:Y:S01]  /*8b60*/  MUFU.TANH R198, R172 ;  /* 0x000000ac00c67308 */ /* 0x0009620000002400 */
[----:B------:R-:W-:-:S02]  /*8b70*/  ISETP.GT.AND P1, PT, R0, 0x18, PT ;  /* 0x000000180000780c */ /* 0x000fc40003f24270 */
[----:B--2---:R-:W-:Y:S01]  /*8b80*/  FSEL R173, R190, -INF , P2 ;  /* 0xff800000bead7808 */ /* 0x004fe20001000000 */
[----:B------:R-:W-:Y:S01]  /*8b90*/  FMUL.FTZ R190, R157, UR7 ;  /* 0x000000079dbe7c20 */ /* 0x000fe20008410000 */
[----:B------:R-:W-:Y:S02]  /*8ba0*/  FMNMX.FTZ R2, R176, R3, !PT ;  /* 0x00000003b0027209 */ /* 0x000fe40007810000 */
[----:B------:R-:W-:Y:S01]  /*8bb0*/  ISETP.GT.AND P2, PT, R0, 0x19, PT ;  /* 0x000000190000780c */ /* 0x000fe20003f44270 */
[----:B------:R-:W2:Y:S01]  /*8bc0*/  MUFU.TANH R200, R160 ;  /* 0x000000a000c87308 */ /* 0x000ea20000002400 */
[----:B----4-:R-:W-:Y:S02]  /*8bd0*/  FSEL R172, R194, -INF , P1 ;  /* 0xff800000c2ac7808 */ /* 0x010fe40000800000 */
[----:B------:R-:W-:Y:S02]  /*8be0*/  FMNMX.FTZ R3, R173, R2, !PT ;  /* 0x00000002ad037209 */ /* 0x000fe40007810000 */
[----:B------:R-:W-:-:S02]  /*8bf0*/  ISETP.GT.AND P1, PT, R0, 0x20, PT ;  /* 0x000000200000780c */ /* 0x000fc40003f24270 */
[----:B------:R-:W-:Y:S01]  /*8c00*/  FSEL R168, R195, -INF , P2 ;  /* 0xff800000c3a87808 */ /* 0x000fe20001000000 */
[----:B------:R-:W4:Y:S01]  /*8c10*/  MUFU.TANH R193, R161 ;  /* 0x000000a100c17308 */ /* 0x000f220000002400 */
[----:B------:R-:W-:Y:S02]  /*8c20*/  FMNMX.FTZ R3, R172, R3, !PT ;  /* 0x00000003ac037209 */ /* 0x000fe40007810000 */
[----:B------:R-:W-:Y:S02]  /*8c30*/  ISETP.GT.AND P2, PT, R0, 0x21, PT ;  /* 0x000000210000780c */ /* 0x000fe40003f44270 */
[----:B-1----:R-:W-:Y:S02]  /*8c40*/  FSEL R169, R196, -INF , P1 ;  /* 0xff800000c4a97808 */ /* 0x002fe40000800000 */
[----:B------:R-:W-:Y:S01]  /*8c50*/  FMNMX.FTZ R2, R168, R3, !PT ;  /* 0x00000003a8027209 */ /* 0x000fe20007810000 */
[----:B------:R0:W1:Y:S01]  /*8c60*/  MUFU.TANH R191, R164 ;  /* 0x000000a400bf7308 */ /* 0x0000620000002400 */
[----:B------:R-:W-:-:S02]  /*8c70*/  ISETP.GT.AND P1, PT, R0, 0x28, PT ;  /* 0x000000280000780c */ /* 0x000fc40003f24270 */
[----:B------:R-:W-:-:S05]  /*8c80*/  FMNMX.FTZ R3, R169, R2, !PT ;  /* 0x00000002a9037209 */ /* 0x000fca0007810000 */
[----:B------:R5:W1:Y:S01]  /*8c90*/  MUFU.TANH R194, R165 ;  /* 0x000000a500c27308 */ /* 0x000a620000002400 */
[----:B0-----:R-:W-:Y:S02]  /*8ca0*/  FSEL R164, R197, -INF , P2 ;  /* 0xff800000c5a47808 */ /* 0x001fe40001000000 */
[----:B------:R-:W-:Y:S02]  /*8cb0*/  ISETP.GT.AND P2, PT, R0, 0x29, PT ;  /* 0x000000290000780c */ /* 0x000fe40003f44270 */
[----:B------:R-:W-:Y:S02]  /*8cc0*/  FMNMX.FTZ R2, R164, R3, !PT ;  /* 0x00000003a4027209 */ /* 0x000fe40007810000 */
[----:B---3--:R-:W-:Y:S01]  /*8cd0*/  FSEL R160, R199, -INF , P2 ;  /* 0xff800000c7a07808 */ /* 0x008fe20001000000 */
[----:B------:R0:W3:Y:S01]  /*8ce0*/  MUFU.TANH R195, R152 ;  /* 0x0000009800c37308 */ /* 0x0000e20000002400 */
[----:B-----5:R-:W-:Y:S02]  /*8cf0*/  FSEL R165, R198, -INF , P1 ;  /* 0xff800000c6a57808 */ /* 0x020fe40000800000 */
[----:B------:R-:W-:-:S02]  /*8d00*/  ISETP.GT.AND P1, PT, R0, 0x30, PT ;  /* 0x000000300000780c */ /* 0x000fc40003f24270 */
[----:B------:R-:W-:Y:S01]  /*8d10*/  FMNMX.FTZ R3, R165, R2, !PT ;  /* 0x00000002a5037209 */ /* 0x000fe20007810000 */
[----:B------:R-:W-:Y:S01]  /*8d20*/  FMUL.FTZ R2, R156, UR7 ;  /* 0x000000079c027c20 */ /* 0x000fe20008410000 */
[----:B------:R-:W-:Y:S01]  /*8d30*/  ISETP.GT.AND P2, PT, R0, 0x31, PT ;  /* 0x000000310000780c */ /* 0x000fe20003f44270 */
[----:B------:R3:W5:Y:S01]  /*8d40*/  MUFU.TANH R196, R153 ;  /* 0x0000009900c47308 */ /* 0x0007620000002400 */
[----:B--2---:R-:W-:Y:S02]  /*8d50*/  FSEL R161, R200, -INF , P1 ;  /* 0xff800000c8a17808 */ /* 0x004fe40000800000 */
[----:B0-----:R-:W-:Y:S02]  /*8d60*/  FMNMX.FTZ R152, R160, R3, !PT ;  /* 0x00000003a0987209 */ /* 0x001fe40007810000 */
[----:B------:R-:W-:Y:S02]  /*8d70*/  ISETP.GT.AND P1, PT, R0, 0x38, PT ;  /* 0x000000380000780c */ /* 0x000fe40003f24270 */
[----:B----4-:R-:W-:Y:S01]  /*8d80*/  FSEL R156, R193, -INF , P2 ;  /* 0xff800000c19c7808 */ /* 0x010fe20001000000 */
[----:B------:R0:W2:Y:S01]  /*8d90*/  MUFU.TANH R197, R2 ;  /* 0x0000000200c57308 */ /* 0x0000a20000002400 */
[----:B------:R-:W-:-:S02]  /*8da0*/  FMNMX.FTZ R3, R161, R152, !PT ;  /* 0x00000098a1037209 */ /* 0x000fc40007810000 */
[----:B------:R-:W-:Y:S02]  /*8db0*/  ISETP.GT.AND P2, PT, R0, 0x39, PT ;  /* 0x000000390000780c */ /* 0x000fe40003f44270 */
[----:B-1----:R-:W-:Y:S02]  /*8dc0*/  FSEL R157, R191, -INF , P1 ;  /* 0xff800000bf9d7808 */ /* 0x002fe40000800000 */
[----:B------:R-:W-:Y:S01]  /*8dd0*/  FMNMX.FTZ R192, R156, R3, !PT ;  /* 0x000000039cc07209 */ /* 0x000fe20007810000 */
[----:B------:R1:W4:Y:S01]  /*8de0*/  MUFU.TANH R193, R190 ;  /* 0x000000be00c17308 */ /* 0x0003220000002400 */
[----:B------:R-:W-:Y:S02]  /*8df0*/  ISETP.GT.AND P1, PT, R0, 0x40, PT ;  /* 0x000000400000780c */ /* 0x000fe40003f24270 */
[----:B------:R-:W-:Y:S01]  /*8e00*/  FSEL R152, R194, -INF , P2 ;  /* 0xff800000c2987808 */ /* 0x000fe20001000000 */
[----:B------:R-:W-:Y:S01]  /*8e10*/  FMUL.FTZ R194, R154, UR7 ;  /* 0x000000079ac27c20 */ /* 0x000fe20008410000 */
[----:B------:R-:W-:-:S02]  /*8e20*/  FMNMX.FTZ R3, R157, R192, !PT ;  /* 0x000000c09d037209 */ /* 0x000fc40007810000 */
[----:B------:R-:W-:Y:S01]  /*8e30*/  ISETP.GT.AND P2, PT, R0, 0x41, PT ;  /* 0x000000410000780c */ /* 0x000fe20003f44270 */
[----:B------:R-:W4:Y:S01]  /*8e40*/  MUFU.TANH R6, R6 ;  /* 0x0000000600067308 */ /* 0x000f220000002400 */
[----:B---3--:R-:W-:Y:S01]  /*8e50*/  FSEL R153, R195, -INF , P1 ;  /* 0xff800000c3997808 */ /* 0x008fe20000800000 */
[----:B------:R-:W-:Y:S01]  /*8e60*/  FMUL.FTZ R195, R155, UR7 ;  /* 0x000000079bc37c20 */ /* 0x000fe20008410000 */
[----:B0-----:R-:W-:Y:S02]  /*8e70*/  FMNMX.FTZ R2, R152, R3, !PT ;  /* 0x0000000398027209 */ /* 0x001fe40007810000 */
[----:B------:R-:W-:Y:S02]  /*8e80*/  ISETP.GT.AND P1, PT, R0, 0x48, PT ;  /* 0x000000480000780c */ /* 0x000fe40003f24270 */
[----:B-----5:R-:W-:Y:S01]  /*8e90*/  FSEL R3, R196, -INF , P2 ;  /* 0xff800000c4037808 */ /* 0x020fe20001000000 */
[----:B------:R-:W0:Y:S01]  /*8ea0*/  MUFU.TANH R184, R184 ;  /* 0x000000b800b87308 */ /* 0x000e220000002400 */
[----:B-1----:R-:W-:Y:S01]  /*8eb0*/  FMNMX.FTZ R190, R153, R2, !PT ;  /* 0x0000000299be7209 */ /* 0x002fe20007810000 */
[----:B------:R-:W-:Y:S01]  /*8ec0*/  FMUL.FTZ R196, R158, UR7 ;  /* 0x000000079ec47c20 */ /* 0x000fe20008410000 */
[----:B------:R-:W-:-:S02]  /*8ed0*/  ISETP.GT.AND P2, PT, R0, 0x49, PT ;  /* 0x000000490000780c */ /* 0x000fc40003f44270 */
[----:B--2---:R-:W-:Y:S01]  /*8ee0*/  FSEL R2, R197, -INF , P1 ;  /* 0xff800000c5027808 */ /* 0x004fe20000800000 */
[----:B------:R-:W-:Y:S01]  /*8ef0*/  FMUL.FTZ R197, R159, UR7 ;  /* 0x000000079fc57c20 */ /* 0x000fe20008410000 */
[----:B------:R-:W-:Y:S01]  /*8f00*/  FMNMX.FTZ R191, R3, R190, !PT ;  /* 0x000000be03bf7209 */ /* 0x000fe20007810000 */
[----:B------:R-:W-:Y:S01]  /*8f10*/  FMUL.FTZ R190, R162, UR7 ;  /* 0x00000007a2be7c20 */ /* 0x000fe20008410000 */
[----:B----4-:R-:W-:Y:S01]  /*8f20*/  FSEL R0, R193, -INF , P2 ;  /* 0xff800000c1007808 */ /* 0x010fe20001000000 */
[----:B------:R-:W1:Y:S01]  /*8f30*/  SHFL.IDX PT, R162, R180, 0x1, 0x1c1f ;  /* 0x003c1f00b4a27f89 */ /* 0x000e6200000e0000 */
[----:B------:R-:W-:Y:S01]  /*8f40*/  FMNMX.FTZ R191, R2, R191, !PT ;  /* 0x000000bf02bf7209 */ /* 0x000fe20007810000 */
[----:B------:R-:W2:Y:S03]  /*8f50*/  MUFU.TANH R186, R186 ;  /* 0x000000ba00ba7308 */ /* 0x000ea60000002400 */
[----:B------:R-:W-:Y:S01]  /*8f60*/  FMNMX.FTZ R192, R0, R191, !PT ;  /* 0x000000bf00c07209 */ /* 0x000fe20007810000 */
[----:B------:R-:W-:-:S04]  /*8f70*/  FMUL.FTZ R191, R163, UR7 ;  /* 0x00000007a3bf7c20 */ /* 0x000fc80008410000 */
[----:B------:R-:W3:Y:S01]  /*8f80*/  SHFL.BFLY PT, R193, R192, 0x2, 0x1f ;  /* 0x0c401f00c0c17f89 */ /* 0x000ee200000e0000 */
[----:B------:R-:W4:Y:S08]  /*8f90*/  MUFU.TANH R185, R185 ;  /* 0x000000b900b97308 */ /* 0x000f300000002400 */
[----:B------:R-:W5:Y:S01]  /*8fa0*/  MUFU.TANH R187, R187 ;  /* 0x000000bb00bb7308 */ /* 0x000f620000002400 */
[----:B-1----:R-:W-:Y:S01]  /*8fb0*/  IADD3 R189, R162, -UR11, R189 ;  /* 0x8000000ba2bd7c10 */ /* 0x002fe2000fffe0bd */
[----:B------:R-:W1:Y:S06]  /*8fc0*/  S2UR UR11, SR_CgaCtaId ;  /* 0x00000000000b79c3 */ /* 0x000e6c0000008800 */
[----:B------:R-:W1:Y:S01]  /*8fd0*/  MUFU.TANH R188, R188 ;  /* 0x000000bc00bc7308 */ /* 0x000e620000002400 */
[----:B------:R-:W-:-:S02]  /*8fe0*/  ISETP.GT.AND P1, PT, R189, RZ, PT ;  /* 0x000000ffbd00720c */ /* 0x000fc40003f24270 */
[C---:B------:R-:W-:Y:S02]  /*8ff0*/  ISETP.GT.AND P2, PT, R189.reuse, 0x1, PT ;  /* 0x00000001bd00780c */ /* 0x040fe40003f44270 */
[----:B------:R-:W-:Y:S02]  /*9000*/  FSEL R154, R6, -INF , P1 ;  /* 0xff800000069a7808 */ /* 0x000fe40000800000 */
[----:B---3--:R-:W-:Y:S01]  /*9010*/  FMNMX.FTZ R163, R192, R193, !PT ;  /* 0x000000c1c0a37209 */ /* 0x008fe20007810000 */
[----:B------:R-:W-:Y:S01]  /*9020*/  FMUL.FTZ R192, R166, UR7 ;  /* 0x00000007a6c07c20 */ /* 0x000fe20008410000 */
[----:B------:R-:W-:Y:S01]  /*9030*/  ISETP.GT.AND P1, PT, R189, 0x8, PT ;  /* 0x00000008bd00780c */ /* 0x000fe20003f24270 */
[----:B------:R-:W3:Y:S01]  /*9040*/  MUFU.TANH R182, R182 ;  /* 0x000000b600b67308 */ /* 0x000ee20000002400 */
[----:B0-----:R-:W-:Y:S01]  /*9050*/  FSEL R184, R184, -INF , P2 ;  /* 0xff800000b8b87808 */ /* 0x001fe20001000000 */
[----:B------:R-:W0:Y:S01]  /*9060*/  SHFL.BFLY PT, R166, R163, 0x1, 0x1f ;  /* 0x0c201f00a3a67f89 */ /* 0x000e2200000e0000 */
[----:B------:R-:W-:Y:S01]  /*9070*/  FMNMX.FTZ R155, R154, R21, !PT ;  /* 0x000000159a9b7209 */ /* 0x000fe20007810000 */
[----:B------:R-:W-:Y:S01]  /*9080*/  FMUL.FTZ R193, R167, UR7 ;  /* 0x00000007a7c17c20 */ /* 0x000fe20008410000 */
[----:B------:R-:W-:-:S02]  /*9090*/  ISETP.GT.AND P2, PT, R189, 0x9, PT ;  /* 0x00000009bd00780c */ /* 0x000fc40003f44270 */
[----:B--2---:R-:W-:Y:S01]  /*90a0*/  FSEL R186, R186, -INF , P1 ;  /* 0xff800000baba7808 */ /* 0x004fe20000800000 */
[----:B------:R-:W2:Y:S01]  /*90b0*/  MUFU.TANH R183, R183 ;  /* 0x000000b700b77308 */ /* 0x000ea20000002400 */
[----:B------:R-:W-:Y:S02]  /*90c0*/  FMNMX.FTZ R155, R184, R155, !PT ;  /* 0x0000009bb89b7209 */ /* 0x000fe40007810000 */
[----:B------:R-:W-:Y:S02]  /*90d0*/  ISETP.GT.AND P1, PT, R189, 0x10, PT ;  /* 0x00000010bd00780c */ /* 0x000fe40003f24270 */
[----:B----4-:R-:W-:Y:S02]  /*90e0*/  FSEL R185, R185, -INF , P2 ;  /* 0xff800000b9b97808 */ /* 0x010fe40001000000 */
[----:B------:R-:W-:Y:S01]  /*90f0*/  FMNMX.FTZ R158, R186, R155, !PT ;  /* 0x0000009bba9e7209 */ /* 0x000fe20007810000 */
[----:B------:R-:W4:Y:S01]  /*9100*/  MUFU.TANH R170, R170 ;  /* 0x000000aa00aa7308 */ /* 0x000f220000002400 */
[----:B------:R-:W-:-:S02]  /*9110*/  ISETP.GT.AND P2, PT, R189, 0x11, PT ;  /* 0x00000011bd00780c */ /* 0x000fc40003f44270 */
[----:B-----5:R-:W-:Y:S02]  /*9120*/  FSEL R155, R187, -INF , P1 ;  /* 0xff800000bb9b7808 */ /* 0x020fe40000800000 */
[----:B------:R-:W-:Y:S02]  /*9130*/  FMNMX.FTZ R162, R185, R158, !PT ;  /* 0x0000009eb9a27209 */ /* 0x000fe40007810000 */
[----:B------:R-:W-:Y:S01]  /*9140*/  ISETP.GT.AND P3, PT, R189, 0x18, PT ;  /* 0x00000018bd00780c */ /* 0x000fe20003f64270 */
[----:B------:R-:W5:Y:S01]  /*9150*/  MUFU.TANH R171, R171 ;  /* 0x000000ab00ab7308 */ /* 0x000f620000002400 */
[----:B-1----:R-:W-:Y:S02]  /*9160*/  FSEL R158, R188, -INF , P2 ;  /* 0xff800000bc9e7808 */ /* 0x002fe40001000000 */
[----:B0-----:R-:W-:Y:S02]  /*9170*/  FMNMX.FTZ R6, R163, R166, !PT ;  /* 0x000000a6a3067209 */ /* 0x001fe40007810000 */
[----:B------:R-:W-:-:S02]  /*9180*/  FMNMX.FTZ R163, R155, R162, !PT ;  /* 0x000000a29ba37209 */ /* 0x000fc40007810000 */
[C---:B------:R-:W-:Y:S01]  /*9190*/  FSETP.NEU.FTZ.AND P1, PT, R6.reuse, -INF , PT ;  /* 0xff8000000600780b */ /* 0x040fe20003f3d000 */
[----:B------:R-:W-:Y:S01]  /*91a0*/  FMUL.FTZ R187, R6, UR6 ;  /* 0x0000000606bb7c20 */ /* 0x000fe20008410000 */
[----:B------:R-:W0:Y:S01]  /*91b0*/  MUFU.TANH R174, R174 ;  /* 0x000000ae00ae7308 */ /* 0x000e220000002400 */
[----:B------:R-:W-:Y:S02]  /*91c0*/  ISETP.GT.AND P4, PT, R189, 0x19, PT ;  /* 0x00000019bd00780c */ /* 0x000fe40003f84270 */
[----:B---3--:R-:W-:Y:S02]  /*91d0*/  FSEL R159, R182, -INF , P3 ;  /* 0xff800000b69f7808 */ /* 0x008fe40001800000 */
[----:B------:R-:W-:Y:S02]  /*91e0*/  FMNMX.FTZ R166, R158, R163, !PT ;  /* 0x000000a39ea67209 */ /* 0x000fe40007810000 */
[----:B------:R-:W-:Y:S01]  /*91f0*/  FSEL R187, R187, RZ, P1 ;  /* 0x000000ffbbbb7208 */ /* 0x000fe20000800000 */
[----:B------:R-:W1:Y:S01]  /*9200*/  MUFU.TANH R175, R175 ;  /* 0x000000af00af7308 */ /* 0x000e620000002400 */
[----:B------:R-:W-:-:S02]  /*9210*/  ISETP.GT.AND P2, PT, R189, 0x20, PT ;  /* 0x00000020bd00780c */ /* 0x000fc40003f44270 */
[----:B--2---:R-:W-:Y:S01]  /*9220*/  FSEL R162, R183, -INF , P4 ;  /* 0xff800000b7a27808 */ /* 0x004fe20002000000 */
[--C-:B------:R-:W-:Y:S01]  /*9230*/  FFMA.FTZ R182, R181, UR6, -R187.reuse ;  /* 0x00000006b5b67c23 */ /* 0x100fe200080108bb */
[----:B------:R-:W-:Y:S01]  /*9240*/  FMNMX.FTZ R163, R159, R166, !PT ;  /* 0x000000a69fa37209 */ /* 0x000fe20007810000 */
[--C-:B------:R-:W-:Y:S01]  /*9250*/  FFMA.FTZ R208, R179, UR6, -R187.reuse ;  /* 0x00000006b3d07c23 */ /* 0x100fe200080108bb */
[C---:B------:R-:W-:Y:S01]  /*9260*/  ISETP.GT.AND P3, PT, R189.reuse, 0x21, PT ;  /* 0x00000021bd00780c */ /* 0x040fe20003f64270 */
[----:B------:R-:W2:Y:S01]  /*9270*/  MUFU.TANH R190, R190 ;  /* 0x000000be00be7308 */ /* 0x000ea20000002400 */
[----:B----4-:R-:W-:Y:S01]  /*9280*/  FSEL R166, R170, -INF , P2 ;  /* 0xff800000aaa67808 */ /* 0x010fe20001000000 */
[--C-:B------:R-:W-:Y:S01]  /*9290*/  FFMA.FTZ R210, R178, UR6, -R187.reuse ;  /* 0x00000006b2d27c23 */ /* 0x100fe200080108bb */
[----:B------:R-:W-:Y:S01]  /*92a0*/  FMNMX.FTZ R181, R162, R163, !PT ;  /* 0x000000a3a2b57209 */ /* 0x000fe20007810000 */
[--C-:B------:R-:W-:Y:S01]  /*92b0*/  FFMA.FTZ R204, R176, UR6, -R187.reuse ;  /* 0x00000006b0cc7c23 */ /* 0x100fe200080108bb */
[----:B------:R-:W-:Y:S01]  /*92c0*/  ISETP.GT.AND P2, PT, R189, 0x28, PT ;  /* 0x00000028bd00780c */ /* 0x000fe20003f44270 */
[--C-:B------:R-:W-:Y:S01]  /*92d0*/  FFMA.FTZ R206, R172, UR6, -R187.reuse ;  /* 0x00000006acce7c23 */ /* 0x100fe200080108bb */
[----:B-----5:R-:W-:Y:S01]  /*92e0*/  FSEL R167, R171, -INF , P3 ;  /* 0xff800000aba77808 */ /* 0x020fe20001800000 */
[----:B------:R-:W3:Y:S01]  /*92f0*/  MUFU.TANH R191, R191 ;  /* 0x000000bf00bf7308 */ /* 0x000ee20000002400 */
[----:B------:R-:W-:Y:S01]  /*9300*/  FMNMX.FTZ R180, R166, R181, !PT ;  /* 0x000000b5a6b47209 */ /* 0x000fe20007810000 */
[--C-:B------:R-:W-:Y:S01]  /*9310*/  FFMA.FTZ R202, R165, UR6, -R187.reuse ;  /* 0x00000006a5ca7c23 */ /* 0x100fe200080108bb */
[----:B------:R-:W-:Y:S01]  /*9320*/  ISETP.GT.AND P3, PT, R189, 0x29, PT ;  /* 0x00000029bd00780c */ /* 0x000fe20003f64270 */
[--C-:B------:R-:W-:Y:S01]  /*9330*/  FFMA.FTZ R165, R160, UR6, -R187.reuse ;  /* 0x00000006a0a57c23 */ /* 0x100fe200080108bb */
[----:B0-----:R-:W-:Y:S01]  /*9340*/  FSEL R170, R174, -INF , P2 ;  /* 0xff800000aeaa7808 */ /* 0x001fe20001000000 */
[--C-:B------:R-:W-:Y:S01]  /*9350*/  FFMA.FTZ R200, R169, UR6, -R187.reuse ;  /* 0x00000006a9c87c23 */ /* 0x100fe200080108bb */
[----:B------:R-:W-:Y:S01]  /*9360*/  FMNMX.FTZ R179, R167, R180, !PT ;  /* 0x000000b4a7b37209 */ /* 0x000fe20007810000 */
[----:B------:R-:W0:Y:S01]  /*9370*/  MUFU.TANH R192, R192 ;  /* 0x000000c000c07308 */ /* 0x000e220000002400 */
[----:B------:R-:W-:Y:S01]  /*9380*/  ISETP.GT.AND P2, PT, R189, 0x30, PT ;  /* 0x00000030bd00780c */ /* 0x000fe20003f44270 */
[--C-:B------:R-:W-:Y:S01]  /*9390*/  FFMA.FTZ R198, R157, UR6, -R187.reuse ;  /* 0x000000069dc67c23 */ /* 0x100fe200080108bb */
[----:B-1----:R-:W-:Y:S01]  /*93a0*/  FSEL R171, R175, -INF , P3 ;  /* 0xff800000afab7808 */ /* 0x002fe20001800000 */
[--C-:B------:R-:W-:Y:S01]  /*93b0*/  FFMA.FTZ R177, R177, UR6, -R187.reuse ;  /* 0x00000006b1b17c23 */ /* 0x100fe200080108bb */
[----:B------:R-:W-:Y:S01]  /*93c0*/  FMNMX.FTZ R180, R170, R179, !PT ;  /* 0x000000b3aab47209 */ /* 0x000fe20007810000 */
[--C-:B------:R-:W-:Y:S01]  /*93d0*/  FFMA.FTZ R169, R164, UR6, -R187.reuse ;  /* 0x00000006a4a97c23 */ /* 0x100fe200080108bb */
[----:B------:R-:W-:Y:S01]  /*93e0*/  ISETP.GT.AND P3, PT, R189, 0x31, PT ;  /* 0x00000031bd00780c */ /* 0x000fe20003f64270 */
[----:B------:R-:W1:Y:S01]  /*93f0*/  MUFU.TANH R193, R193 ;  /* 0x000000c100c17308 */ /* 0x000e620000002400 */
[----:B--2---:R-:W-:Y:S01]  /*9400*/  FSEL R174, R190, -INF , P2 ;  /* 0xff800000beae7808 */ /* 0x004fe20001000000 */
[----:B------:R-:W-:Y:S01]  /*9410*/  FFMA.FTZ R157, R152, UR6, -R187 ;  /* 0x00000006989d7c23 */ /* 0x000fe200080108bb */
[----:B------:R-:W-:-:S02]  /*9420*/  FMNMX.FTZ R179, R171, R180, !PT ;  /* 0x000000b4abb37209 */ /* 0x000fc40007810000 */
[----:B------:R-:W-:Y:S02]  /*9430*/  ISETP.GT.AND P2, PT, R189, 0x38, PT ;  /* 0x00000038bd00780c */ /* 0x000fe40003f44270 */
[----:B---3--:R-:W-:Y:S01]  /*9440*/  FSEL R175, R191, -INF , P3 ;  /* 0xff800000bfaf7808 */ /* 0x008fe20001800000 */
[----:B------:R-:W2:Y:S01]  /*9450*/  MUFU.TANH R194, R194 ;  /* 0x000000c200c27308 */ /* 0x000ea20000002400 */
[----:B------:R-:W-:Y:S02]  /*9460*/  FMNMX.FTZ R180, R174, R179, !PT ;  /* 0x000000b3aeb47209 */ /* 0x000fe40007810000 */
[----:B------:R-:W-:Y:S02]  /*9470*/  ISETP.GT.AND P3, PT, R189, 0x39, PT ;  /* 0x00000039bd00780c */ /* 0x000fe40003f64270 */
[----:B0-----:R-:W-:Y:S01]  /*9480*/  FSEL R178, R192, -INF , P2 ;  /* 0xff800000c0b27808 */ /* 0x001fe20001000000 */
[--C-:B------:R-:W-:Y:S01]  /*9490*/  FFMA.FTZ R192, R153, UR6, -R187.reuse ;  /* 0x0000000699c07c23 */ /* 0x100fe200080108bb */
[----:B------:R-:W-:Y:S01]  /*94a0*/  FMNMX.FTZ R181, R175, R180, !PT ;  /* 0x000000b4afb57209 */ /* 0x000fe20007810000 */
[----:B------:R-:W0:Y:S01]  /*94b0*/  MUFU.TANH R195, R195 ;  /* 0x000000c300c37308 */ /* 0x000e220000002400 */
[----:B------:R-:W-:Y:S01]  /*94c0*/  ISETP.GT.AND P2, PT, R189, 0x40, PT ;  /* 0x00000040bd00780c */ /* 0x000fe20003f44270 */
[----:B------:R-:W-:Y:S01]  /*94d0*/  FFMA.FTZ R153, R3, UR6, -R187 ;  /* 0x0000000603997c23 */ /* 0x000fe200080108bb */
[----:B-1----:R-:W-:-:S02]  /*94e0*/  FSEL R179, R193, -INF , P3 ;  /* 0xff800000c1b37808 */ /* 0x002fc40001800000 */
[C---:B------:R-:W-:Y:S02]  /*94f0*/  ISETP.GT.AND P3, PT, R189.reuse, 0x41, PT ;  /* 0x00000041bd00780c */ /* 0x040fe40003f64270 */
[----:B------:R-:W-:Y:S01]  /*9500*/  R2UR UR7, R214 ;  /* 0x00000000d60772ca */ /* 0x000fe200000e0000 */
[----:B------:R-:W-:Y:S01]  /*9510*/  MUFU.TANH R196, R196 ;  /* 0x000000c400c47308 */ /* 0x000fe20000002400 */
[----:B--2---:R-:W-:Y:S01]  /*9520*/  FSEL R180, R194, -INF , P2 ;  /* 0xff800000c2b47808 */ /* 0x004fe20001000000 */
[----:B------:R-:W-:Y:S01]  /*9530*/  FFMA.FTZ R194, R2, UR6, -R187 ;  /* 0x0000000602c27c23 */ /* 0x000fe200080108bb */
[----:B------:R-:W-:-:S05]  /*9540*/  ISETP.GT.AND P2, PT, R189, 0x48, PT ;  /* 0x00000048bd00780c */ /* 0x000fca0003f44270 */
[----:B------:R-:W1:Y:S01]  /*9550*/  MUFU.TANH R197, R197 ;  /* 0x000000c500c57308 */ /* 0x000e620000002400 */
[----:B0-----:R-:W-:Y:S02]  /*9560*/  FSEL R176, R195, -INF , P3 ;  /* 0xff800000c3b07808 */ /* 0x001fe40001800000 */
[----:B------:R-:W-:Y:S01]  /*9570*/  ISETP.GT.AND P3, PT, R189, 0x49, PT ;  /* 0x00000049bd00780c */ /* 0x000fe20003f64270 */
[----:B------:R-:W-:Y:S01]  /*9580*/  FFMA.FTZ R189, R173, UR6, -R187 ;  /* 0x00000006adbd7c23 */ /* 0x000fe200080108bb */
[----:B------:R-:W-:-:S03]  /*9590*/  UIADD3 UR7, UR7, 0x38840, URZ ;  /* 0x0003884007077890 */ /* 0x000fc6000fffe03f */
[----:B------:R0:W-:Y:S01]  /*95a0*/  MUFU.EX2 R163, R182 ;  /* 0x000000b600a37308 */ /* 0x0001e20000000800 */
[----:B------:R-:W-:-:S07]  /*95b0*/  UPRMT UR7, UR11, 0x654, UR7 ;  /* 0x000006540b077896 */ /* 0x000fce0008000007 */
[----:B------:R-:W-:Y:S01]  /*95c0*/  MUFU.EX2 R208, R208 ;  /* 0x000000d000d07308 */ /* 0x000fe20000000800 */
[----:B0-----:R-:W-:Y:S01]  /*95d0*/  FMNMX.FTZ R182, R178, R181, !PT ;  /* 0x000000b5b2b67209 */ /* 0x001fe20007810000 */
[----:B------:R-:W-:Y:S01]  /*95e0*/  SYNCS.ARRIVE.TRANS64.RED.A1T0 RZ, [UR7], RZ ;  /* 0x000000ffffff79a7 */ /* 0x000fe20008100407 */
[----:B-1----:R-:W-:Y:S02]  /*95f0*/  FSEL R188, R197, -INF , P3 ;  /* 0xff800000c5bc7808 */ /* 0x002fe40001800000 */
[----:B------:R-:W-:Y:S02]  /*9600*/  FMNMX.FTZ R181, R179, R182, !PT ;  /* 0x000000b6b3b57209 */ /* 0x000fe40007810000 */
[----:B------:R-:W-:Y:S01]  /*9610*/  FSEL R182, R196, -INF , P2 ;  /* 0xff800000c4b67808 */ /* 0x000fe20001000000 */
[--C-:B------:R-:W-:Y:S01]  /*9620*/  FFMA.FTZ R196, R161, UR6, -R187.reuse ;  /* 0x00000006a1c47c23 */ /* 0x100fe200080108bb */
[----:B------:R-:W-:Y:S01]  /*9630*/  FMNMX.FTZ R181, R180, R181, !PT ;  /* 0x000000b5b4b57209 */ /* 0x000fe20007810000 */
[----:B------:R-:W-:Y:S01]  /*9640*/  FFMA.FTZ R161, R156, UR6, -R187 ;  /* 0x000000069ca17c23 */ /* 0x000fe200080108bb */
[----:B------:R-:W-:Y:S02]  /*9650*/  MUFU.EX2 R210, R210 ;  /* 0x000000d200d27308 */ /* 0x000fe40000000800 */
[----:B------:R-:W-:-:S04]  /*9660*/  FMNMX.FTZ R173, R176, R181, !PT ;  /* 0x000000b5b0ad7209 */ /* 0x000fc80007810000 */
[----:B------:R-:W-:Y:S02]  /*9670*/  FMNMX.FTZ R173, R182, R173, !PT ;  /* 0x000000adb6ad7209 */ /* 0x000fe40007810000 */
[----:B------:R-:W-:Y:S02]  /*9680*/  MUFU.EX2 R177, R177 ;  /* 0x000000b100b17308 */ /* 0x000fe40000000800 */
[----:B------:R-:W-:Y:S01]  /*9690*/  FMNMX.FTZ R172, R188, R173, !PT ;  /* 0x000000adbcac7209 */ /* 0x000fe20007810000 */
[----:B------:R-:W-:-:S04]  /*96a0*/  FFMA.FTZ R173, R168, UR6, -R187 ;  /* 0x00000006a8ad7c23 */ /* 0x000fc800080108bb */
[----:B------:R-:W0:Y:S01]  /*96b0*/  SHFL.BFLY PT, R183, R172, 0x2, 0x1f ;  /* 0x0c401f00acb77f89 */ /* 0x000e2200000e0000 */
[----:B------:R-:W-:Y:S08]  /*96c0*/  MUFU.EX2 R204, R204 ;  /* 0x000000cc00cc7308 */ /* 0x000ff00000000800 */
        /* <DEDUP_REMOVED lines=8> */
[----:B0-----:R-:W-:Y:S01]  /*9750*/  FMNMX.FTZ R3, R183, R160, !PT ;  /* 0x000000a0b7037209 */ /* 0x001fe20007810000 */
[----:B------:R-:W-:-:S03]  /*9760*/  FFMA.FTZ R183, R0, UR6, -R187 ;  /* 0x0000000600b77c23 */ /* 0x000fc600080108bb */
[C---:B------:R-:W-:Y:S01]  /*9770*/  FSETP.NEU.FTZ.AND P2, PT, R3.reuse, -INF , PT ;  /* 0xff8000000300780b */ /* 0x040fe20003f5d000 */
[C---:B------:R-:W-:Y:S02]  /*9780*/  FMUL.FTZ R2, R3.reuse, UR6 ;  /* 0x0000000603027c20 */ /* 0x040fe40008410000 */
[----:B------:R-:W-:Y:S01]  /*9790*/  MUFU.EX2 R165, R165 ;  /* 0x000000a500a57308 */ /* 0x000fe20000000800 */
[----:B------:R-:W-:Y:S02]  /*97a0*/  FSEL R0, R3, RZ, P2 ;  /* 0x000000ff03007208 */ /* 0x000fe40001000000 */
[----:B------:R-:W-:-:S03]  /*97b0*/  FSEL R187, R2, RZ, P2 ;  /* 0x000000ff02bb7208 */ /* 0x000fc60001000000 */
[----:B------:R-:W-:Y:S02]  /*97c0*/  FADD.FTZ R2, -R0, R21 ;  /* 0x0000001500027221 */ /* 0x000fe40000010100 */
[----:B------:R-:W-:Y:S01]  /*97d0*/  MUFU.EX2 R196, R196 ;  /* 0x000000c400c47308 */ /* 0x000fe20000000800 */
[--C-:B------:R-:W-:Y:S01]  /*97e0*/  FFMA.FTZ R205, R155, UR6, -R187.reuse ;  /* 0x000000069bcd7c23 */ /* 0x100fe200080108bb */
[----:B------:R-:W-:Y:S01]  /*97f0*/  FSEL R155, R6, RZ, P1 ;  /* 0x000000ff069b7208 */ /* 0x000fe20000800000 */
[--C-:B------:R-:W-:Y:S01]  /*9800*/  FFMA.FTZ R209, R154, UR6, -R187.reuse ;  /* 0x000000069ad17c23 */ /* 0x100fe200080108bb */
[----:B------:R-:W-:Y:S01]  /*9810*/  FMUL.FTZ R2, R2, UR6 ;  /* 0x0000000602027c20 */ /* 0x000fe20008410000 */
[--C-:B------:R-:W-:Y:S01]  /*9820*/  FFMA.FTZ R152, R184, UR6, -R187.reuse ;  /* 0x00000006b8987c23 */ /* 0x100fe200080108bb */
[--C-:B------:R-:W-:Y:S01]  /*9830*/  FFMA.FTZ R211, R186, UR6, -R187.reuse ;  /* 0x00000006bad37c23 */ /* 0x100fe200080108bb */
[----:B------:R-:W-:Y:S01]  /*9840*/  FADD.FTZ R155, -R155, R20 ;  /* 0x000000149b9b7221 */ /* 0x000fe20000010100 */
[--C-:B------:R-:W-:Y:S01]  /*9850*/  FFMA.FTZ R154, R185, UR6, -R187.reuse ;  /* 0x00000006b99a7c23 */ /* 0x100fe200080108bb */
        /* <DEDUP_REMOVED lines=14> */
[----:B------:R-:W-:-:S02]  /*9940*/  FFMA.FTZ R182, R182, UR6, -R187 ;  /* 0x00000006b6b67c23 */ /* 0x000fc400080108bb */
[----:B------:R-:W1:Y:S08]  /*9950*/  MUFU.EX2 R2, R2 ;  /* 0x0000000200027308 */ /* 0x000e700000000800 */
[----:B------:R-:W2:Y:S01]  /*9960*/  MUFU.EX2 R152, R152 ;  /* 0x0000009800987308 */ /* 0x000ea20000000800 */
[----:B0-----:R-:W-:-:S04]  /*9970*/  FFMA.FTZ R13, R0, R13, R163 ;  /* 0x0000000d000d7223 */ /* 0x001fc800000100a3 */
[----:B------:R-:W-:-:S03]  /*9980*/  FADD.FTZ R13, R208, R13 ;  /* 0x0000000dd00d7221 */ /* 0x000fc60000010000 */
[----:B------:R-:W0:Y:S01]  /*9990*/  MUFU.EX2 R211, R211 ;  /* 0x000000d300d37308 */ /* 0x000e220000000800 */
[----:B-1----:R-:W-:Y:S01]  /*99a0*/  FFMA.FTZ R21, R2, R12, R209 ;  /* 0x0000000c02157223 */ /* 0x002fe200000100d1 */
[----:B------:R-:W-:-:S06]  /*99b0*/  FADD.FTZ R164, R210, R13 ;  /* 0x0000000dd2a47221 */ /* 0x000fcc0000010000 */
[----:B------:R-:W1:Y:S01]  /*99c0*/  MUFU.EX2 R154, R154 ;  /* 0x0000009a009a7308 */ /* 0x000e620000000800 */
[----:B--2---:R-:W-:Y:S01]  /*99d0*/  FADD.FTZ R12, R152, R21 ;  /* 0x00000015980c7221 */ /* 0x004fe20000010000 */
[----:B------:R-:W-:-:S04]  /*99e0*/  FADD.FTZ R21, R177, R164 ;  /* 0x000000a4b1157221 */ /* 0x000fc80000010000 */
[----:B------:R-:W-:Y:S02]  /*99f0*/  FADD.FTZ R164, R204, R21 ;  /* 0x00000015cca47221 */ /* 0x000fe40000010000 */
[----:B------:R-:W2:Y:S01]  /*9a00*/  MUFU.EX2 R205, R205 ;  /* 0x000000cd00cd7308 */ /* 0x000ea20000000800 */
[----:B0-----:R-:W-:Y:S01]  /*9a10*/  FADD.FTZ R13, R211, R12 ;  /* 0x0000000cd30d7221 */ /* 0x001fe20000010000 */
[----:B------:R-:W-:Y:S01]  /*9a20*/  FADD.FTZ R21, R181, R164 ;  /* 0x000000a4b5157221 */ /* 0x000fe20000010000 */
[----:B------:R-:W-:-:S03]  /*9a30*/  FFMA.FTZ R164, R179, UR6, -R187 ;  /* 0x00000006b3a47c23 */ /* 0x000fc600080108bb */
[----:B------:R-:W-:Y:S02]  /*9a40*/  FADD.FTZ R166, R206, R21 ;  /* 0x00000015cea67221 */ /* 0x000fe40000010000 */
[----:B------:R-:W0:Y:S01]  /*9a50*/  MUFU.EX2 R156, R156 ;  /* 0x0000009c009c7308 */ /* 0x000e220000000800 */
[----:B-1----:R-:W-:Y:S01]  /*9a60*/  FADD.FTZ R12, R154, R13 ;  /* 0x0000000d9a0c7221 */ /* 0x002fe20000010000 */
[----:B------:R-:W-:-:S04]  /*9a70*/  FADD.FTZ R21, R173, R166 ;  /* 0x000000a6ad157221 */ /* 0x000fc80000010000 */
[----:B------:R-:W-:Y:S02]  /*9a80*/  FADD.FTZ R166, R200, R21 ;  /* 0x00000015c8a67221 */ /* 0x000fe40000010000 */
[----:B------:R-:W1:Y:S01]  /*9a90*/  MUFU.EX2 R207, R207 ;  /* 0x000000cf00cf7308 */ /* 0x000e620000000800 */
[----:B--2---:R-:W-:Y:S01]  /*9aa0*/  FADD.FTZ R13, R205, R12 ;  /* 0x0000000ccd0d7221 */ /* 0x004fe20000010000 */
[----:B------:R-:W-:Y:S01]  /*9ab0*/  FADD.FTZ R21, R169, R166 ;  /* 0x000000a6a9157221 */ /* 0x000fe20000010000 */
[--C-:B------:R-:W-:Y:S01]  /*9ac0*/  FFMA.FTZ R166, R176, UR6, -R187.reuse ;  /* 0x00000006b0a67c23 */ /* 0x100fe200080108bb */
[----:B------:R-:W-:Y:S02]  /*9ad0*/  FFMA.FTZ R187, R188, UR6, -R187 ;  /* 0x00000006bcbb7c23 */ /* 0x000fe400080108bb */
        /* <DEDUP_REMOVED lines=47> */
.L_x_2213:
[----:B------:R-:W0:Y:S01]  /*9dd0*/  S2UR UR14, SR_CgaCtaId ;  /* 0x00000000000e79c3 */ /* 0x000e220000008800 */
[----:B------:R-:W-:Y:S01]  /*9de0*/  R2UR UR11, R213 ;  /* 0x00000000d50b72ca */ /* 0x000fe200000e0000 */
[----:B------:R-:W-:Y:S01]  /*9df0*/  UIADD3 UR10, UR10, 0x38860, URZ ;  /* 0x000388600a0a7890 */ /* 0x000fe2000fffe03f */
[----:B------:R-:W-:Y:S01]  /*9e00*/  R2UR UR7, R212 ;  /* 0x00000000d40772ca */ /* 0x000fe200000e0000 */
[----:B------:R-:W-:Y:S01]  /*9e10*/  IMAD.MOV.U32 R21, RZ, RZ, R3 ;  /* 0x000000ffff157224 */ /* 0x000fe200078e0003 */
[----:B------:R-:W-:Y:S01]  /*9e20*/  F2FP.F16.F32.PACK_AB R201, R20, R201 ;  /* 0x000000c914c9723e */ /* 0x000fe200000000ff */
[----:B------:R-:W-:Y:S01]  /*9e30*/  IMAD.MOV.U32 R20, RZ, RZ, R6 ;  /* 0x000000ffff147224 */ /* 0x000fe200078e0006 */
[----:B------:R-:W-:Y:S01]  /*9e40*/  F2FP.F16.F32.PACK_AB R208, R208, R163 ;  /* 0x000000a3d0d0723e */ /* 0x000fe200000000ff */
[----:B------:R-:W-:Y:S01]  /*9e50*/  IMAD.U32 R218, RZ, RZ, UR61 ;  /* 0x0000003dffda7e24 */ /* 0x000fe2000f8e00ff */
[----:B------:R-:W-:Y:S02]  /*9e60*/  F2FP.F16.F32.PACK_AB R209, R152, R209 ;  /* 0x000000d198d1723e */ /* 0x000fe400000000ff */
[----:B------:R-:W-:-:S02]  /*9e70*/  F2FP.F16.F32.PACK_AB R210, R177, R210 ;  /* 0x000000d2b1d2723e */ /* 0x000fc400000000ff */
[----:B------:R-:W-:Y:S02]  /*9e80*/  F2FP.F16.F32.PACK_AB R211, R154, R211 ;  /* 0x000000d39ad3723e */ /* 0x000fe400000000ff */
[----:B------:R-:W-:Y:S01]  /*9e90*/  F2FP.F16.F32.PACK_AB R204, R181, R204 ;  /* 0x000000ccb5cc723e */ /* 0x000fe200000000ff */
[----:B------:R-:W-:Y:S01]  /*9ea0*/  UISETP.GT.AND UP0, UPT, UR7, UR11, UPT ;  /* 0x0000000b0700728c */ /* 0x000fe2000bf04270 */
[----:B------:R-:W-:Y:S01]  /*9eb0*/  F2FP.F16.F32.PACK_AB R205, R156, R205 ;  /* 0x000000cd9ccd723e */ /* 0x000fe200000000ff */
[----:B------:R-:W-:Y:S01]  /*9ec0*/  UIADD3 UR7, UR7, -0x1, URZ ;  /* 0xffffffff07077890 */ /* 0x000fe2000fffe03f */
[----:B------:R-:W-:Y:S02]  /*9ed0*/  F2FP.F16.F32.PACK_AB R206, R173, R206 ;  /* 0x000000ceadce723e */ /* 0x000fe400000000ff */
[----:B------:R-:W-:Y:S02]  /*9ee0*/  F2FP.F16.F32.PACK_AB R207, R158, R207 ;  /* 0x000000cf9ecf723e */ /* 0x000fe400000000ff */
[----:B------:R-:W-:Y:S01]  /*9ef0*/  PLOP3.LUT P1, PT, PT, PT, UP0, 0x80, 0x0 ;  /* 0x000000000000781c */ /* 0x000fe20003f2f008 */
[----:B0-----:R-:W-:Y:S01]  /*9f00*/  UPRMT UR10, UR14, 0x654, UR10 ;  /* 0x000006540e0a7896 */ /* 0x001fe2000800000a */
[----:B------:R-:W-:Y:S01]  /*9f10*/  IMAD.U32 R212, RZ, RZ, UR7 ;  /* 0x00000007ffd47e24 */ /* 0x000fe2000f8e00ff */
[----:B------:R-:W-:-:S02]  /*9f20*/  F2FP.F16.F32.PACK_AB R200, R169, R200 ;  /* 0x000000c8a9c8723e */ /* 0x000fc400000000ff */
[----:B------:R-:W-:Y:S02]  /*9f30*/  F2FP.F16.F32.PACK_AB R202, R165, R202 ;  /* 0x000000caa5ca723e */ /* 0x000fe400000000ff */
[----:B------:R-:W-:Y:S02]  /*9f40*/  F2FP.F16.F32.PACK_AB R203, R160, R203 ;  /* 0x000000cba0cb723e */ /* 0x000fe400000000ff */
[----:B------:R-:W-:Y:S01]  /*9f50*/  F2FP.F16.F32.PACK_AB R196, R161, R196 ;  /* 0x000000c4a1c4723e */ /* 0x000fe200000000ff */
        /* <DEDUP_REMOVED lines=8> */
[----:B------:R-:W-:Y:S02]  /*9fe0*/  MOV R217, UR10 ;  /* 0x0000000a00d97c02 */ /* 0x000fe40008000f00 */
[----:B------:R-:W-:Y:S01]  /*9ff0*/  F2FP.F16.F32.PACK_AB R195, R187, R182 ;  /* 0x000000b6bbc3723e */ /* 0x000fe200000000ff */
[----:B------:R-:W-:Y:S06]  /*a000*/  @P1 BRA `(.L_x_2214) ;  /* 0xffffffb8006c1947 */ /* 0x000fec000383ffff */
[----:B------:R-:W-:-:S07]  /*a010*/  IMAD.U32 R212, RZ, RZ, UR7 ;  /* 0x00000007ffd47e24 */ /* 0x000fce000f8e00ff */
.L_x_2203:
[----:B------:R-:W-:Y:S02]  /*a020*/  R2UR UR10, R22 ;  /* 0x00000000160a72ca */ /* 0x000fe400000e0000 */
[----:B------:R-:W-:-:S13]  /*a030*/  R2UR UR7, R212 ;  /* 0x00000000d40772ca */ /* 0x000fda00000e0000 */
[----:B------:R-:W-:-:S06]  /*a040*/  UISETP.GE.AND UP0, UPT, UR7, UR10, UPT ;  /* 0x0000000a0700728c */ /* 0x000fcc000bf06270 */
[----:B------:R-:W-:-:S13]  /*a050*/  PLOP3.LUT P1, PT, PT, PT, UP0, 0x80, 0x0 ;  /* 0x000000000000781c */ /* 0x000fda0003f2f008 */
[----:B------:R-:W-:Y:S05]  /*a060*/  @!P1 BRA `(.L_x_2215) ;  /* 0x00000040000c9947 */ /* 0x000fea0003800000 */
[----:B------:R-:W-:Y:S01]  /*a070*/  R2UR UR6, R7 ;  /* 0x00000000070672ca */ /* 0x000fe200000e0000 */
[----:B------:R-:W-:Y:S01]  /*a080*/  IMAD.MOV.U32 R17, RZ, RZ, R6 ;  /* 0x000000ffff117224 */ /* 0x000fe200078e0006 */
[----:B------:R-:W-:Y:S01]  /*a090*/  MOV R14, R3 ;  /* 0x00000003000e7202 */ /* 0x000fe20000000f00 */
[----:B------:R-:W-:Y:S01]  /*a0a0*/  UMOV UR60, UR61 ;  /* 0x0000003d003c7c82 */ /* 0x000fe20008000000 */
[----:B------:R-:W-:-:S09]  /*a0b0*/  ULDC UR7, c[0x0][0x9d8] ;  /* 0x0002760000077ab9 */ /* 0x000fd20000000800 */
[----:B------:R-:W-:-:S07]  /*a0c0*/  IMAD.U32 R214, RZ, RZ, UR6 ;  /* 0x00000006ffd67e24 */ /* 0x000fce000f8e00ff */
.L_x_2226:
        /* <DEDUP_REMOVED lines=9> */
.L_x_2216:
[----:B------:R-:W-:Y:S02]  /*a160*/  R2UR UR6, R16 ;  /* 0x00000000100672ca */ /* 0x000fe400000e0000 */
[----:B------:R-:W-:-:S11]  /*a170*/  R2UR UR10, R7 ;  /* 0x00000000070a72ca */ /* 0x000fd600000e0000 */
[----:B------:R-:W-:Y:S02]  /*a180*/  ULEA UR6, UR61, UR6, 0x3 ;  /* 0x000000063d067291 */ /* 0x000fe4000f8e183f */
[----:B------:R-:W-:-:S04]  /*a190*/  MOV R3, UR10 ;  /* 0x0000000a00037c02 */ /* 0x000fc80008000f00 */
[----:B------:R-:W-:Y:S01]  /*a1a0*/  SHF.L.U32 R3, R3, 0x1f, RZ ;  /* 0x0000001f03037819 */ /* 0x000fe200000006ff */
[----:B------:R-:W-:-:S03]  /*a1b0*/  IMAD.U32 R213, RZ, RZ, UR6 ;  /* 0x00000006ffd57e24 */ /* 0x000fc6000f8e00ff */
[----:B------:R0:W1:Y:S01]  /*a1c0*/  SYNCS.PHASECHK.TRANS64.TRYWAIT P1, [UR6+0x38830], R3 ;  /* 0x03883003ff0075a7 */ /* 0x0000620008020146 */
[----:B------:R-:W-:Y:S05]  /*a1d0*/  @!P0 BRA `(.L_x_2217) ;  /* 0x0000000000048947 */ /* 0x000fea0003800000 */
[----:B------:R-:W-:Y:S01]  /*a1e0*/  BPT.TRAP 0x1 ;  /* 0x000000040000795c */ /* 0x000fe20000300000 */
.L_x_2217:
[----:B-1----:R-:W-:Y:S05]  /*a1f0*/  @P1 BRA `(.L_x_2218) ;  /* 0x00000000000c1947 */ /* 0x002fea0003800000 */
[----:B------:R-:W-:-:S13]  /*a200*/  R2UR UR6, R213 ;  /* 0x00000000d50672ca */ /* 0x000fda00000e0000 */
[----:B------:R-:W1:Y:S02]  /*a210*/  SYNCS.PHASECHK.TRANS64.TRYWAIT P1, [UR6+0x38830], R3 ;  /* 0x03883003ff0075a7 */ /* 0x000e640008020146 */
[----:B-1----:R-:W-:Y:S05]  /*a220*/  @!P1 BRA `(.L_x_2219) ;  /* 0x000000b8008c9947 */ /* 0x002fea0003800000 */
.L_x_2218:
        /* <DEDUP_REMOVED lines=35> */
[----:B------:R-:W-:Y:S01]  /*a460*/  R2UR UR14, R10 ;  /* 0x000000000a0e72ca */ /* 0x000fe200000e0000 */
[----:B------:R-:W-:Y:S01]  /*a470*/  UMOV UR54, UR10 ;  /* 0x0000000a00367c82 */ /* 0x000fe20008000000 */
[----:B------:R-:W-:Y:S01]  /*a480*/  R2UR UR15, R11 ;  /* 0x000000000b0f72ca */ /* 0x000fe200000e0000 */
        /* <DEDUP_REMOVED lines=303> */
[----:B------:R-:W-:Y:S02]  /*b780*/  R2UR UR14, R8 ;  /* 0x00000000080e72ca */ /* 0x000fe400000e0000 */
[----:B------:R-:W-:-:S11]  /*b790*/  R2UR UR15, R9 ;  /* 0x00000000090f72ca */ /* 0x000fd600000e0000 */
        /* <DEDUP_REMOVED lines=308> */
.L_x_2220:
        /* <DEDUP_REMOVED lines=8> */
.L_x_2221:
[----:B-1----:R-:W-:Y:S05]  /*cb60*/  @P1 BRA `(.L_x_2222) ;  /* 0x0000000000081947 */ /* 0x002fea0003800000 */
[----:B------:R-:W1:Y:S02]  /*cb70*/  SYNCS.PHASECHK.TRANS64.TRYWAIT P1, [UR14+0x38850], R0 ;  /* 0x03885000ff0075a7 */ /* 0x000e64000802014e */
[----:B-1----:R-:W-:Y:S05]  /*cb80*/  @!P1 BRA `(.L_x_2223) ;  /* 0x0000009000509947 */ /* 0x002fea0003800000 */
.L_x_2222:
        /* <DEDUP_REMOVED lines=37> */
.L_x_2224:
        /* <DEDUP_REMOVED lines=45> */
[----:B------:R-:W-:Y:S01]  /*d0b0*/  ULDC UR6, c[0x0][0x988] ;  /* 0x0002620000067ab9 */ /* 0x000fe20000000800 */
[----:B------:R-:W2:Y:S01]  /*d0c0*/  MUFU.TANH R20, R20 ;  /* 0x0000001400147308 */ /* 0x000ea20000002400 */
[----:B0-----:R-:W-:Y:S01]  /*d0d0*/  FMNMX.FTZ R3, R18, R3, !PT ;  /* 0x0000000312037209 */ /* 0x001fe20007810000 */
[----:B------:R-:W0:Y:S01]  /*d0e0*/  S2UR UR11, SR_CgaCtaId ;  /* 0x00000000000b79c3 */ /* 0x000e220000008800 */
[----:B------:R-:W-:-:S05]  /*d0f0*/  R2UR UR10, R213 ;  /* 0x00000000d50a72ca */ /* 0x000fca00000e0000 */
[----:B------:R-:W3:Y:S01]  /*d100*/  MUFU.TANH R187, R187 ;  /* 0x000000bb00bb7308 */ /* 0x000ee20000002400 */
[----:B-1----:R-:W-:Y:S01]  /*d110*/  FMNMX.FTZ R0, R186, R167, !PT ;  /* 0x000000a7ba007209 */ /* 0x002fe20007810000 */
[----:B------:R-:W-:-:S06]  /*d120*/  FMUL.FTZ R167, R153, UR7 ;  /* 0x0000000799a77c20 */ /* 0x000fcc0008410000 */
[----:B------:R-:W1:Y:S01]  /*d130*/  MUFU.TANH R21, R21 ;  /* 0x0000001500157308 */ /* 0x000e620000002400 */
[----:B--2---:R-:W-:Y:S01]  /*d140*/  FMNMX.FTZ R2, R20, R3, !PT ;  /* 0x0000000314027209 */ /* 0x004fe20007810000 */
[----:B------:R-:W-:-:S06]  /*d150*/  UIADD3 UR10, UR10, 0x38840, URZ ;  /* 0x000388400a0a7890 */ /* 0x000fcc000fffe03f */
[----:B------:R-:W2:Y:S01]  /*d160*/  MUFU.TANH R188, R188 ;  /* 0x000000bc00bc7308 */ /* 0x000ea20000002400 */
[----:B---3--:R-:W-:Y:S01]  /*d170*/  FMNMX.FTZ R3, R187, R0, !PT ;  /* 0x00000000bb037209 */ /* 0x008fe20007810000 */
[----:B0-----:R-:W-:-:S06]  /*d180*/  UPRMT UR10, UR11, 0x654, UR10 ;  /* 0x000006540b0a7896 */ /* 0x001fcc000800000a */
[----:B------:R-:W0:Y:S01]  /*d190*/  MUFU.TANH R176, R176 ;  /* 0x000000b000b07308 */ /* 0x000e220000002400 */
[----:B-1----:R-:W-:Y:S02]  /*d1a0*/  FMNMX.FTZ R153, R21, R2, !PT ;  /* 0x0000000215997209 */ /* 0x002fe40007810000 */
[----:B------:R-:W-:Y:S05]  /*d1b0*/  SYNCS.ARRIVE.TRANS64.RED.A1T0 RZ, [UR10], RZ ;  /* 0x000000ffffff79a7 */ /* 0x000fea000810040a */
[----:B------:R-:W1:Y:S01]  /*d1c0*/  MUFU.TANH R189, R189 ;  /* 0x000000bd00bd7308 */ /* 0x000e620000002400 */
[----:B--2---:R-:W-:-:S07]  /*d1d0*/  FMNMX.FTZ R0, R188, R3, !PT ;  /* 0x00000003bc007209 */ /* 0x004fce0007810000 */
[----:B------:R-:W2:Y:S01]  /*d1e0*/  MUFU.TANH R177, R177 ;  /* 0x000000b100b17308 */ /* 0x000ea20000002400 */
[----:B0-----:R-:W-:Y:S01]  /*d1f0*/  FMNMX.FTZ R2, R176, R153, !PT ;  /* 0x00000099b0027209 */ /* 0x001fe20007810000 */
[----:B------:R-:W-:-:S06]  /*d200*/  FMUL.FTZ R153, R155, UR7 ;  /* 0x000000079b997c20 */ /* 0x000fcc0008410000 */
        /* <DEDUP_REMOVED lines=31> */
[----:B-1----:R-:W-:Y:S01]  /*d400*/  FMNMX.FTZ R2, R160, R155, !PT ;  /* 0x0000009ba0027209 */ /* 0x002fe20007810000 */
[----:B------:R-:W-:-:S06]  /*d410*/  FMUL.FTZ R155, R159, UR7 ;  /* 0x000000079f9b7c20 */ /* 0x000fcc0008410000 */
        /* <DEDUP_REMOVED lines=23> */
[----:B-1----:R-:W-:Y:S02]  /*d590*/  FMNMX.FTZ R2, R154, R159, !PT ;  /* 0x0000009f9a027209 */ /* 0x002fe40007810000 */
[----:B--2---:R-:W-:-:S05]  /*d5a0*/  FMNMX.FTZ R0, R157, R0, !PT ;  /* 0x000000009d007209 */ /* 0x004fca0007810000 */
[----:B------:R-:W1:Y:S01]  /*d5b0*/  SHFL.BFLY PT, R3, R0, 0x2, 0x1f ;  /* 0x0c401f0000037f89 */ /* 0x000e6200000e0000 */
[----:B0-----:R-:W-:-:S05]  /*d5c0*/  FMNMX.FTZ R2, R155, R2, !PT ;  /* 0x000000029b027209 */ /* 0x001fca0007810000 */
[----:B------:R-:W0:Y:S01]  /*d5d0*/  SHFL.BFLY PT, R159, R2, 0x2, 0x1f ;  /* 0x0c401f00029f7f89 */ /* 0x000e2200000e0000 */
[----:B-1----:R-:W-:-:S05]  /*d5e0*/  FMNMX.FTZ R158, R0, R3, !PT ;  /* 0x00000003009e7209 */ /* 0x002fca0007810000 */
[----:B------:R-:W1:Y:S01]  /*d5f0*/  SHFL.BFLY PT, R3, R158, 0x1, 0x1f ;  /* 0x0c201f009e037f89 */ /* 0x000e6200000e0000 */
[----:B0-----:R-:W-:-:S05]  /*d600*/  FMNMX.FTZ R159, R2, R159, !PT ;  /* 0x0000009f029f7209 */ /* 0x001fca0007810000 */
[----:B------:R-:W0:Y:S01]  /*d610*/  SHFL.BFLY PT, R190, R159, 0x1, 0x1f ;  /* 0x0c201f009fbe7f89 */ /* 0x000e2200000e0000 */
[----:B-1----:R-:W-:-:S05]  /*d620*/  FMNMX.FTZ R6, R158, R3, !PT ;  /* 0x000000039e067209 */ /* 0x002fca0007810000 */
[C---:B------:R-:W-:Y:S01]  /*d630*/  FADD.FTZ R17, -R6.reuse, R17 ;  /* 0x0000001106117221 */ /* 0x040fe20000010100 */
[----:B------:R-:W-:Y:S01]  /*d640*/  FMUL.FTZ R191, R6, UR6 ;  /* 0x0000000606bf7c20 */ /* 0x000fe20008410000 */
[----:B0-----:R-:W-:Y:S02]  /*d650*/  FMNMX.FTZ R3, R159, R190, !PT ;  /* 0x000000be9f037209 */ /* 0x001fe40007810000 */
[----:B------:R-:W-:Y:S01]  /*d660*/  FMUL.FTZ R190, R17, UR6 ;  /* 0x0000000611be7c20 */ /* 0x000fe20008410000 */
[--C-:B------:R-:W-:Y:S01]  /*d670*/  FFMA.FTZ R17, R184, UR6, -R191.reuse ;  /* 0x00000006b8117c23 */ /* 0x100fe200080108bf */
[--C-:B------:R-:W-:Y:S01]  /*d680*/  FFMA.FTZ R208, R185, UR6, -R191.reuse ;  /* 0x00000006b9d07c23 */ /* 0x100fe200080108bf */
[--C-:B------:R-:W-:Y:S01]  /*d690*/  FFMA.FTZ R210, R186, UR6, -R191.reuse ;  /* 0x00000006bad27c23 */ /* 0x100fe200080108bf */
[----:B------:R-:W-:Y:S01]  /*d6a0*/  FADD.FTZ R14, -R3, R14 ;  /* 0x0000000e030e7221 */ /* 0x000fe20000010100 */
[----:B------:R-:W-:Y:S01]  /*d6b0*/  MUFU.EX2 R0, R190 ;  /* 0x000000be00007308 */ /* 0x000fe20000000800 */
[--C-:B------:R-:W-:Y:S01]  /*d6c0*/  FFMA.FTZ R159, R187, UR6, -R191.reuse ;  /* 0x00000006bb9f7c23 */ /* 0x100fe200080108bf */
[--C-:B------:R-:W-:Y:S01]  /*d6d0*/  FFMA.FTZ R204, R188, UR6, -R191.reuse ;  /* 0x00000006bccc7c23 */ /* 0x100fe200080108bf */
[----:B------:R-:W-:Y:S01]  /*d6e0*/  FMUL.FTZ R14, R14, UR6 ;  /* 0x000000060e0e7c20 */ /* 0x000fe20008410000 */
        /* <DEDUP_REMOVED lines=13> */
[----:B0-----:R-:W-:Y:S01]  /*d7c0*/  FMUL.FTZ R14, R3, UR6 ;  /* 0x00000006030e7c20 */ /* 0x001fe20008410000 */
[--C-:B------:R-:W-:Y:S01]  /*d7d0*/  FFMA.FTZ R175, R175, UR6, -R191.reuse ;  /* 0x00000006afaf7c23 */ /* 0x100fe200080108bf */
[--C-:B------:R-:W-:Y:S01]  /*d7e0*/  FFMA.FTZ R165, R165, UR6, -R191.reuse ;  /* 0x00000006a5a57c23 */ /* 0x100fe200080108bf */
[----:B------:R-:W-:Y:S01]  /*d7f0*/  FFMA.FTZ R167, R167, UR6, -R191 ;  /* 0x00000006a7a77c23 */ /* 0x000fe200080108bf */
        /* <DEDUP_REMOVED lines=12> */
[----:B-1----:R-:W-:Y:S01]  /*d8c0*/  FFMA.FTZ R13, R0, R13, R17 ;  /* 0x0000000d000d7223 */ /* 0x002fe20000010011 */
        /* <DEDUP_REMOVED lines=9> */
[----:B------:R-:W-:Y:S01]  /*d960*/  FFMA.FTZ R154, R154, UR6, -R14 ;  /* 0x000000069a9a7c23 */ /* 0x000fe2000801080e */
[----:B------:R-:W-:-:S04]  /*d970*/  FFMA.FTZ R157, R157, UR6, -R191 ;  /* 0x000000069d9d7c23 */ /* 0x000fc800080108bf */
[----:B------:R-:W0:Y:S01]  /*d980*/  MUFU.EX2 R210, R210 ;  /* 0x000000d200d27308 */ /* 0x000e220000000800 */
[----:B--2---:R-:W-:-:S07]  /*d990*/  FFMA.FTZ R19, R2, R12, R209 ;  /* 0x0000000c02137223 */ /* 0x004fce00000100d1 */
        /* <DEDUP_REMOVED lines=16> */
[--C-:B------:R-:W-:Y:S01]  /*daa0*/  FFMA.FTZ R162, R163, UR6, -R14.reuse ;  /* 0x00000006a3a27c23 */ /* 0x100fe2000801080e */
[----:B------:R-:W-:-:S05]  /*dab0*/  FFMA.FTZ R14, R155, UR6, -R14 ;  /* 0x000000069b0e7c23 */ /* 0x000fca000801080e */
        /* <DEDUP_REMOVED lines=58> */
.L_x_2225:
[----:B------:R-:W0:Y:S01]  /*de60*/  S2UR UR15, SR_CgaCtaId ;  /* 0x00000000000f79c3 */ /* 0x000e220000008800 */
[----:B------:R-:W-:Y:S01]  /*de70*/  R2UR UR11, R22 ;  /* 0x00000000160b72ca */ /* 0x000fe200000e0000 */
[----:B------:R-:W-:Y:S01]  /*de80*/  UIADD3 UR14, UR14, 0x38860, URZ ;  /* 0x000388600e0e7890 */ /* 0x000fe2000fffe03f */
[----:B------:R-:W-:Y:S01]  /*de90*/  R2UR UR10, R212 ;  /* 0x00000000d40a72ca */ /* 0x000fe200000e0000 */
[----:B------:R-:W-:Y:S01]  /*dea0*/  UMOV UR60, UR61 ;  /* 0x0000003d003c7c82 */ /* 0x000fe20008000000 */
[----:B------:R-:W-:Y:S02]  /*deb0*/  F2FP.F16.F32.PACK_AB R208, R208, R17 ;  /* 0x00000011d0d0723e */ /* 0x000fe400000000ff */
[----:B------:R-:W-:Y:S01]  /*dec0*/  F2FP.F16.F32.PACK_AB R195, R14, R195 ;  /* 0x000000c30ec3723e */ /* 0x000fe200000000ff */
[----:B------:R-:W-:Y:S01]  /*ded0*/  IMAD.MOV.U32 R14, RZ, RZ, R3 ;  /* 0x000000ffff0e7224 */ /* 0x000fe200078e0003 */
[----:B------:R-:W-:Y:S02]  /*dee0*/  F2FP.F16.F32.PACK_AB R209, R18, R209 ;  /* 0x000000d112d1723e */ /* 0x000fe400000000ff */
[----:B------:R-:W-:-:S02]  /*def0*/  F2FP.F16.F32.PACK_AB R210, R159, R210 ;  /* 0x000000d29fd2723e */ /* 0x000fc400000000ff */
[----:B------:R-:W-:Y:S02]  /*df00*/  F2FP.F16.F32.PACK_AB R211, R20, R211 ;  /* 0x000000d314d3723e */ /* 0x000fe400000000ff */
[----:B------:R-:W-:Y:S01]  /*df10*/  F2FP.F16.F32.PACK_AB R204, R185, R204 ;  /* 0x000000ccb9cc723e */ /* 0x000fe200000000ff */
[----:B------:R-:W-:Y:S01]  /*df20*/  UISETP.GT.AND UP0, UPT, UR10, UR11, UPT ;  /* 0x0000000b0a00728c */ /* 0x000fe2000bf04270 */
[----:B------:R-:W-:Y:S01]  /*df30*/  R2UR UR11, R7 ;  /* 0x00000000070b72ca */ /* 0x000fe200000e0000 */
        /* <DEDUP_REMOVED lines=8> */
[----:B------:R-:W-:Y:S01]  /*dfc0*/  IMAD.U32 R214, RZ, RZ, UR11 ;  /* 0x0000000bffd67e24 */ /* 0x000fe2000f8e00ff */
[----:B------:R-:W-:Y:S02]  /*dfd0*/  F2FP.F16.F32.PACK_AB R201, R164, R201 ;  /* 0x000000c9a4c9723e */ /* 0x000fe400000000ff */
[----:B------:R-:W-:Y:S01]  /*dfe0*/  SYNCS.ARRIVE.TRANS64.RED.A1T0 RZ, [UR14], RZ ;  /* 0x000000ffffff79a7 */ /* 0x000fe2000810040e */
        /* <DEDUP_REMOVED lines=9> */
[----:B------:R-:W-:Y:S01]  /*e080*/  MOV R17, R6 ;  /* 0x0000000600117202 */ /* 0x000fe20000000f00 */
[----:B------:R-:W-:Y:S06]  /*e090*/  @P1 BRA `(.L_x_2226) ;  /* 0xffffffc0000c1947 */ /* 0x000fec000383ffff */
.L_x_2215:
        /* <DEDUP_REMOVED lines=131> */
.L_x_2227:
        /* <DEDUP_REMOVED lines=8> */
.L_x_2228:
[----:B-1----:R-:W-:Y:S05]  /*e950*/  @P1 BRA `(.L_x_2229) ;  /* 0x0000000000081947 */ /* 0x002fea0003800000 */
[----:B------:R-:W1:Y:S02]  /*e960*/  SYNCS.PHASECHK.TRANS64.TRYWAIT P1, [UR5+0x38850], R0 ;  /* 0x03885000ff0075a7 */ /* 0x000e640008020145 */
[----:B-1----:R-:W-:Y:S05]  /*e970*/  @!P1 BRA `(.L_x_2230) ;  /* 0x0000007000ec9947 */ /* 0x002fea0003800000 */
.L_x_2229:
[----:B------:R-:W-:Y:S01]  /*e980*/  R2UR UR4, R16 ;  /* 0x00000000100472ca */ /* 0x000fe200000e0000 */
[----:B------:R-:W-:Y:S01]  /*e990*/  WARPGROUP.ARRIVE ;  /* 0x00000000000079c5 */ /* 0x000fe20000000000 */
[----:B------:R-:W-:Y:S01]  /*e9a0*/  UMOV UR11, 0x40000040 ;  /* 0x40000040000b7882 */ /* 0x000fe20000000000 */
[----:B01----:R-:W0:Y:S04]  /*e9b0*/  SHFL.BFLY PT, R0, R13, 0x2, 0x1f ;  /* 0x0c401f000d007f89 */ /* 0x003e2800000e0000 */
[----:B------:R-:W1:Y:S06]  /*e9c0*/  SHFL.BFLY PT, R5, R12, 0x2, 0x1f ;  /* 0x0c401f000c057f89 */ /* 0x000e6c00000e0000 */
[----:B------:R-:W-:-:S04]  /*e9d0*/  UIADD3 UR4, UR4, 0x400, URZ ;  /* 0x0000040004047890 */ /* 0x000fc8000fffe03f */
[----:B------:R-:W-:-:S04]  /*e9e0*/  USHF.R.U32.HI UR4, URZ, 0x4, UR4 ;  /* 0x000000043f047899 */ /* 0x000fc80008011604 */
[----:B------:R-:W-:-:S04]  /*e9f0*/  ULOP3.LUT UR4, UR4, 0x3fff, URZ, 0xc0, !UPT ;  /* 0x00003fff04047892 */ /* 0x000fc8000f8ec03f */
[----:B------:R-:W-:Y:S01]  /*ea00*/  ULOP3.LUT UR4, UR4, 0x2800000, URZ, 0xfc, !UPT ;  /* 0x0280000004047892 */ /* 0x000fe2000f8efc3f */
[----:B0-----:R-:W-:Y:S01]  /*ea10*/  FADD.FTZ R0, R0, R13 ;  /* 0x0000000d00007221 */ /* 0x001fe20000010000 */
[----:B------:R-:W-:Y:S02]  /*ea20*/  IMAD.U32 R13, RZ, RZ, UR6 ;  /* 0x00000006ff0d7e24 */ /* 0x000fe4000f8e00ff */
[----:B------:R-:W-:Y:S01]  /*ea30*/  UIMAD UR4, UR61, 0xa00, UR4 ;  /* 0x00000a003d0478a4 */ /* 0x000fe2000f8e0204 */
[----:B-1----:R-:W-:-:S03]  /*ea40*/  FADD.FTZ R2, R5, R12 ;  /* 0x0000000c05027221 */ /* 0x002fc60000010000 */
[----:B------:R-:W-:Y:S01]  /*ea50*/  UIADD3 UR8, UR4, 0x80, URZ ;  /* 0x0000008004087890 */ /* 0x000fe2000fffe03f */
[----:B------:R-:W0:Y:S02]  /*ea60*/  SHFL.BFLY PT, R5, R0, 0x1, 0x1f ;  /* 0x0c201f0000057f89 */ /* 0x000e2400000e0000 */
[----:B------:R-:W-:-:S06]  /*ea70*/  UMOV UR10, UR4 ;  /* 0x00000004000a7c82 */ /* 0x000fcc0008000000 */
[----:B------:R-:W-:Y:S01]  /*ea80*/  HGMMA.64x256x16.F32 R24, R208, gdesc[UR8].tnspB, R24, gsb0 ;  /* 0x43e00008d0187df0 */ /* 0x000fe20008000818 */
[----:B------:R-:W-:Y:S01]  /*ea90*/  UMOV UR11, 0x40000040 ;  /* 0x40000040000b7882 */ /* 0x000fe20000000000 */
[----:B------:R-:W-:Y:S01]  /*eaa0*/  UMOV UR10, UR8 ;  /* 0x00000008000a7c82 */ /* 0x000fe20008000000 */
[----:B------:R-:W-:Y:S01]  /*eab0*/  UIADD3 UR8, UR4, 0x100, URZ ;  /* 0x0000010004087890 */ /* 0x000fe2000fffe03f */
[----:B------:R-:W1:Y:S01]  /*eac0*/  SHFL.BFLY PT, R7, R2, 0x1, 0x1f ;  /* 0x0c201f0002077f89 */ /* 0x000e6200000e0000 */
[----:B0-----:R-:W-:Y:S01]  /*ead0*/  FADD.FTZ R11, R0, R5 ;  /* 0x00000005000b7221 */ /* 0x001fe20000010000 */
[----:B------:R-:W-:Y:S01]  /*eae0*/  CS2R R4, SRZ ;  /* 0x0000000000047805 */ /* 0x000fe2000001ff00 */
[----:B------:R-:W-:-:S03]  /*eaf0*/  IMAD.MOV.U32 R0, RZ, RZ, -0x800000 ;  /* 0xff800000ff007424 */ /* 0x000fc600078e00ff */
[----:B------:R-:W-:Y:S01]  /*eb00*/  FSETP.NE.FTZ.AND P1, PT, R11, RZ, PT ;  /* 0x000000ff0b00720b */ /* 0x000fe20003f35000 */
[----:B-1----:R-:W-:Y:S01]  /*eb10*/  FADD.FTZ R14, R2, R7 ;  /* 0x00000007020e7221 */ /* 0x002fe20000010000 */
[----:B------:R-:W-:Y:S02]  /*eb20*/  MOV R7, UR6 ;  /* 0x0000000600077c02 */ /* 0x000fe40008000f00 */
[----:B------:R-:W-:Y:S02]  /*eb30*/  MOV R2, 0xff800000 ;  /* 0xff80000000027802 */ /* 0x000fe40000000f00 */
        /* <DEDUP_REMOVED lines=37> */
.L_x_2231:
        /* <DEDUP_REMOVED lines=133> */
.L_x_2195:
[----:B------:R-:W-:Y:S05]  /*f5e0*/  @P0 BRA `(.L_x_2232) ;  /* 0x0000002000600947 */ /* 0x000fea0003800000 */
[----:B------:R-:W0:Y:S01]  /*f5f0*/  S2R R3, SR_TID.X ;  /* 0x0000000000037919 */ /* 0x000e220000002100 */
[----:B------:R-:W-:Y:S01]  /*f600*/  R2UR UR13, R23 ;  /* 0x00000000170d72ca */ /* 0x000fe200000e0000 */
[----:B------:R-:W1:Y:S01]  /*f610*/  S2UR UR12, SR_CTAID.Z ;  /* 0x00000000000c79c3 */ /* 0x000e620000002700 */
[----:B------:R-:W-:Y:S01]  /*f620*/  ULDC.64 UR8, c[0x0][0xbd0] ;  /* 0x0002f40000087ab9 */ /* 0x000fe20000000a00 */
[----:B------:R-:W-:Y:S01]  /*f630*/  ULDC.64 UR14, c[0x0][0x208] ;  /* 0x00008200000e7ab9 */ /* 0x000fe20000000a00 */
[----:B------:R-:W-:Y:S05]  /*f640*/  BSSY B0, `(.L_x_2233) ;  /* 0x000014c000007945 */ /* 0x000fea0003800000 */
[----:B------:R-:W2:Y:S04]  /*f650*/  LDC.64 R18, c[0x0][0xbd8] ;  /* 0x0002f600ff127b82 */ /* 0x000ea80000000a00 */
[----:B------:R-:W-:-:S02]  /*f660*/  USHF.R.S32.HI UR7, URZ, 0x1f, UR13 ;  /* 0x0000001f3f077899 */ /* 0x000fc4000801140d */
[----:B------:R-:W-:Y:S02]  /*f670*/  UIMAD.WIDE.U32 UR4, UR13, UR8, URZ ;  /* 0x000000080d0472a5 */ /* 0x000fe4000f8e003f */
[----:B------:R-:W-:Y:S01]  /*f680*/  UIMAD UR6, UR7, UR8, URZ ;  /* 0x00000008070672a4 */ /* 0x000fe2000f8e023f */
[----:B------:R-:W3:Y:S03]  /*f690*/  S2UR UR11, SR_CTAID.Y ;  /* 0x00000000000b79c3 */ /* 0x000ee60000002600 */
[----:B------:R-:W-:-:S03]  /*f6a0*/  UIMAD UR6, UR13, UR9, UR6 ;  /* 0x000000090d0672a4 */ /* 0x000fc6000f8e0206 */
[----:B------:R-:W-:Y:S01]  /*f6b0*/  ULDC.64 UR8, c[0x0][0xb38] ;  /* 0x0002ce0000087ab9 */ /* 0x000fe20000000a00 */
[----:B------:R-:W-:Y:S01]  /*f6c0*/  UIADD3 UR6, UR5, UR6, URZ ;  /* 0x0000000605067290 */ /* 0x000fe2000fffe03f */
[----:B------:R-:W3:Y:S01]  /*f6d0*/  LDC R153, c[0x0][0xc50] ;  /* 0x00031400ff997b82 */ /* 0x000ee20000000800 */
[----:B------:R-:W-:Y:S02]  /*f6e0*/  UIMAD UR7, UR7, UR8, URZ ;  /* 0x00000008070772a4 */ /* 0x000fe4000f8e023f */
[----:B-1----:R-:W-:Y:S01]  /*f6f0*/  USHF.R.S32.HI UR10, URZ, 0x1f, UR12 ;  /* 0x0000001f3f0a7899 */ /* 0x002fe2000801140c */
[----:B0-----:R-:W-:-:S04]  /*f700*/  VIADD R5, R3, 0xffffff80 ;  /* 0xffffff8003057836 */ /* 0x001fc80000000000 */
[----:B------:R-:W0:Y:S01]  /*f710*/  LDC.64 R20, c[0x0][0xb40] ;  /* 0x0002d000ff147b82 */ /* 0x000e220000000a00 */
[----:B------:R-:W-:-:S04]  /*f720*/  SHF.R.S32.HI R4, RZ, 0x1f, R5 ;  /* 0x0000001fff047819 */ /* 0x000fc80000011405 */
[CC--:B------:R-:W-:Y:S02]  /*f730*/  LEA.HI R6, R4.reuse, R5.reuse, RZ, 0x7 ;  /* 0x0000000504067211 */ /* 0x0c0fe400078f38ff */
[----:B------:R-:W-:Y:S02]  /*f740*/  LEA.HI R11, R4, R5, RZ, 0x2 ;  /* 0x00000005040b7211 */ /* 0x000fe400078f10ff */
[----:B------:R-:W-:Y:S02]  /*f750*/  LOP3.LUT R8, R6, 0xffffff80, RZ, 0xc0, !PT ;  /* 0xffffff8006087812 */ /* 0x000fe400078ec0ff */
[----:B------:R-:W-:-:S03]  /*f760*/  SHF.R.S32.HI R7, RZ, 0x7, R6 ;  /* 0x00000007ff077819 */ /* 0x000fc60000011406 */
[----:B------:R-:W-:Y:S01]  /*f770*/  IMAD.IADD R3, R5, 0x1, -R8 ;  /* 0x0000000105037824 */ /* 0x000fe200078e0a08 */
[----:B------:R-:W-:Y:S01]  /*f780*/  LEA.HI R4, R6, R7, RZ, 0x1 ;  /* 0x0000000706047211 */ /* 0x000fe200078f08ff */
[----:B------:R-:W1:Y:S01]  /*f790*/  LDC R8, c[0x0][0xbe8] ;  /* 0x0002fa00ff087b82 */ /* 0x000e620000000800 */
[----:B------:R-:W-:Y:S02]  /*f7a0*/  LOP3.LUT R6, R11, 0xfffffffc, RZ, 0xc0, !PT ;  /* 0xfffffffc0b067812 */ /* 0x000fe400078ec0ff */
[----:B------:R-:W-:Y:S02]  /*f7b0*/  SHF.R.S32.HI R12, RZ, 0x1f, R3 ;  /* 0x0000001fff0c7819 */ /* 0x000fe40000011403 */
[----:B------:R-:W-:Y:S02]  /*f7c0*/  LOP3.LUT R4, R4, 0x3fffffe, RZ, 0xc0, !PT ;  /* 0x03fffffe04047812 */ /* 0x000fe400078ec0ff */
[----:B------:R-:W-:Y:S02]  /*f7d0*/  LEA.HI R10, R12, R3, RZ, 0x2 ;  /* 0x000000030c0a7211 */ /* 0x000fe400078f10ff */
[----:B------:R-:W-:Y:S01]  /*f7e0*/  IADD3 R5, R5, -R6, RZ ;  /* 0x8000000605057210 */ /* 0x000fe20007ffe0ff */
[----:B------:R-:W-:Y:S01]  /*f7f0*/  IMAD.IADD R6, R7, 0x1, -R4 ;  /* 0x0000000107067824 */ /* 0x000fe200078e0a04 */
[----:B------:R-:W-:-:S02]  /*f800*/  SHF.R.S32.HI R9, RZ, 0x2, R10 ;  /* 0x00000002ff097819 */ /* 0x000fc4000001140a */
[----:B------:R-:W-:Y:S02]  /*f810*/  SHF.R.S32.HI R14, RZ, 0x1f, R10 ;  /* 0x0000001fff0e7819 */ /* 0x000fe4000001140a */
[----:B------:R-:W-:Y:S02]  /*f820*/  LEA.HI R7, R5, R5, RZ, 0x1 ;  /* 0x0000000505077211 */ /* 0x000fe400078f08ff */
[----:B------:R-:W-:Y:S02]  /*f830*/  LEA.HI R14, R14, R9, RZ, 0x3 ;  /* 0x000000090e0e7211 */ /* 0x000fe400078f18ff */
[----:B------:R-:W-:Y:S02]  /*f840*/  LEA.HI R12, R12, R3, RZ, 0x5 ;  /* 0x000000030c0c7211 */ /* 0x000fe400078f28ff */
[----:B------:R-:W-:Y:S02]  /*f850*/  LOP3.LUT R14, R14, 0xfffffff8, RZ, 0xc0, !PT ;  /* 0xfffffff80e0e7812 */ /* 0x000fe400078ec0ff */
[----:B------:R-:W-:Y:S01]  /*f860*/  LOP3.LUT R10, R10, 0x7ffffffc, RZ, 0xc0, !PT ;  /* 0x7ffffffc0a0a7812 */ /* 0x000fe200078ec0ff */
[----:B------:R-:W-:Y:S01]  /*f870*/  BAR.SYNC.DEFER_BLOCKING 0x1, 0x100 ;  /* 0x0044000000007b1d */ /* 0x000fe20000010000 */
[----:B-1----:R-:W-:Y:S01]  /*f880*/  ISETP.NE.AND P0, PT, R8, 0x1, PT ;  /* 0x000000010800780c */ /* 0x002fe20003f05270 */
[----:B------:R-:W-:Y:S01]  /*f890*/  IMAD.IADD R4, R9, 0x1, -R14 ;  /* 0x0000000109047824 */ /* 0x000fe200078e0a0e */
[----:B------:R-:W-:-:S02]  /*f8a0*/  LOP3.LUT R14, R7, 0x1ffffffe, RZ, 0xc0, !PT ;  /* 0x1ffffffe070e7812 */ /* 0x000fc400078ec0ff */
[----:B------:R-:W-:Y:S01]  /*f8b0*/  SHF.R.S32.HI R7, RZ, 0x5, R12 ;  /* 0x00000005ff077819 */ /* 0x000fe2000001140c */
[----:B--2---:R-:W-:Y:S01]  /*f8c0*/  IMAD R12, R18, UR10, RZ ;  /* 0x0000000a120c7c24 */ /* 0x004fe2000f8e02ff */
[----:B------:R-:W-:Y:S01]  /*f8d0*/  IADD3 R11, R5, -R14, RZ ;  /* 0x8000000e050b7210 */ /* 0x000fe20007ffe0ff */
[----:B------:R-:W1:Y:S01]  /*f8e0*/  S2R R9, SR_CTAID.X ;  /* 0x0000000000097919 */ /* 0x000e620000002500 */
[----:B------:R-:W-:Y:S01]  /*f8f0*/  MOV R5, UR5 ;  /* 0x0000000500057c02 */ /* 0x000fe20008000f00 */
[----:B------:R-:W-:Y:S02]  /*f900*/  IMAD R7, R7, 0x10, R4 ;  /* 0x0000001007077824 */ /* 0x000fe400078e0204 */
[----:B------:R-:W-:Y:S01]  /*f910*/  IMAD.U32 R4, RZ, RZ, UR4 ;  /* 0x00000004ff047e24 */ /* 0x000fe2000f8e00ff */
[----:B------:R-:W-:Y:S01]  /*f920*/  UIMAD.WIDE.U32 UR4, UR13, UR8, URZ ;  /* 0x000000080d0472a5 */ /* 0x000fe2000f8e003f */
[----:B------:R-:W2:Y:S01]  /*f930*/  @P0 LDC R14, c[0x0][0xbec] ;  /* 0x0002fb00ff0e0b82 */ /* 0x000ea20000000800 */
[----:B------:R-:W-:-:S02]  /*f940*/  IMAD R16, R6, 0x40, R7 ;  /* 0x0000004006107824 */ /* 0x000fc400078e0207 */
[----:B------:R-:W-:Y:S01]  /*f950*/  IMAD.U32 R5, RZ, RZ, UR6 ;  /* 0x00000006ff057e24 */ /* 0x000fe2000f8e00ff */
[----:B------:R-:W-:Y:S01]  /*f960*/  UIMAD UR6, UR13, UR9, UR7 ;  /* 0x000000090d0672a4 */ /* 0x000fe2000f8e0207 */
[----:B------:R-:W-:Y:S01]  /*f970*/  IMAD R15, R19, UR12, R12 ;  /* 0x0000000c130f7c24 */ /* 0x000fe2000f8e020c */
[----:B------:R-:W-:Y:S01]  /*f980*/  LEA R6, R11, R16, 0x3 ;  /* 0x000000100b067211 */ /* 0x000fe200078e18ff */
[----:B------:R-:W-:Y:S01]  /*f990*/  IMAD.WIDE.U32 R4, R18, UR12, R4 ;  /* 0x0000000c12047c25 */ /* 0x000fe2000f8e0004 */
[----:B------:R-:W4:Y:S01]  /*f9a0*/  @P0 LDC R17, c[0x0][0xbf0] ;  /* 0x0002fc00ff110b82 */ /* 0x000f220000000800 */
[----:B------:R-:W-:Y:S02]  /*f9b0*/  UIADD3 UR6, UR5, UR6, URZ ;  /* 0x0000000605067290 */ /* 0x000fe4000fffe03f */
[----:B------:R-:W-:Y:S01]  /*f9c0*/  MOV R7, UR5 ;  /* 0x0000000500077c02 */ /* 0x000fe20008000f00 */
[----:B------:R-:W-:Y:S01]  /*f9d0*/  IMAD R18, RZ, RZ, -UR13 ;  /* 0x8000000dff127e24 */ /* 0x000fe2000f8e02ff */
[----:B------:R-:W-:Y:S01]  /*f9e0*/  ULDC.64 UR8, c[0x0][0xb28] ;  /* 0x0002ca0000087ab9 */ /* 0x000fe20000000a00 */
[----:B------:R-:W-:-:S02]  /*f9f0*/  IMAD.IADD R5, R5, 0x1, R15 ;  /* 0x0000000105057824 */ /* 0x000fc400078e020f */
[----:B------:R-:W-:Y:S01]  /*fa00*/  IMAD.U32 R7, RZ, RZ, UR6 ;  /* 0x00000006ff077e24 */ /* 0x000fe2000f8e00ff */
[----:B------:R-:W5:Y:S01]  /*fa10*/  @P0 LDC R22, c[0x0][0xbec] ;  /* 0x0002fb00ff160b82 */ /* 0x000f620000000800 */
[----:B---3--:R-:W-:Y:S01]  /*fa20*/  IMAD R153, R153, R18, UR11 ;  /* 0x0000000b99997e24 */ /* 0x008fe2000f8e0212 */
[----:B------:R-:W-:-:S06]  /*fa30*/  ULDC.64 UR6, c[0x0][0xb48] ;  /* 0x0002d20000067ab9 */ /* 0x000fcc0000000a00 */
[----:B------:R-:W3:Y:S01]  /*fa40*/  @P0 LDC R155, c[0x0][0xbf0] ;  /* 0x0002fc00ff9b0b82 */ /* 0x000ee20000000800 */
[----:B-1----:R-:W-:Y:S02]  /*fa50*/  IMAD R11, R9, 0x80, R6 ;  /* 0x00000080090b7824 */ /* 0x002fe400078e0206 */
[----:B------:R-:W-:Y:S01]  /*fa60*/  IMAD.U32 R6, RZ, RZ, UR4 ;  /* 0x00000004ff067e24 */ /* 0x000fe2000f8e00ff */
[----:B------:R-:W-:Y:S01]  /*fa70*/  ULDC.64 UR4, c[0x0][0xbe0] ;  /* 0x0002f80000047ab9 */ /* 0x000fe20000000a00 */
[----:B--2---:R-:W-:Y:S01]  /*fa80*/  @P0 IMAD.HI.U32 R12, R11, R14, RZ ;  /* 0x0000000e0b0c0227 */ /* 0x004fe200078e00ff */
[----:B------:R-:W-:-:S03]  /*fa90*/  MOV R13, R11 ;  /* 0x0000000b000d7202 */ /* 0x000fc60000000f00 */
[C---:B0-----:R-:W-:Y:S01]  /*faa0*/  IMAD R14, R20.reuse, UR10, RZ ;  /* 0x0000000a140e7c24 */ /* 0x041fe2000f8e02ff */
[----:B----4-:R-:W-:Y:S01]  /*fab0*/  @P0 SHF.R.U32.HI R13, RZ, R17, R12 ;  /* 0x00000011ff0d0219 */ /* 0x010fe2000001160c */
[----:B------:R-:W-:-:S04]  /*fac0*/  IMAD.WIDE.U32 R6, R20, UR12, R6 ;  /* 0x0000000c14067c25 */ /* 0x000fc8000f8e0006 */
[----:B------:R-:W-:Y:S01]  /*fad0*/  IMAD R17, R21, UR12, R14 ;  /* 0x0000000c15117c24 */ /* 0x000fe2000f8e020e */
[----:B------:R-:W-:Y:S01]  /*fae0*/  SHF.R.S32.HI R14, RZ, 0x1f, R153 ;  /* 0x0000001fff0e7819 */ /* 0x000fe20000011499 */
[----:B-----5:R-:W-:-:S03]  /*faf0*/  @P0 IMAD.HI.U32 R22, R11, R22, RZ ;  /* 0x000000160b160227 */ /* 0x020fc600078e00ff */
[----:B------:R-:W-:Y:S01]  /*fb00*/  IADD3 R7, R7, R17, RZ ;  /* 0x0000001107077210 */ /* 0x000fe20007ffe0ff */
[----:B------:R-:W-:Y:S02]  /*fb10*/  IMAD.MOV.U32 R15, RZ, RZ, R11 ;  /* 0x000000ffff0f7224 */ /* 0x000fe400078e000b */
[C---:B------:R-:W-:Y:S01]  /*fb20*/  IMAD R12, R14.reuse, UR4, RZ ;  /* 0x000000040e0c7c24 */ /* 0x040fe2000f8e02ff */
[----:B---3--:R-:W-:Y:S01]  /*fb30*/  @P0 SHF.R.U32.HI R15, RZ, R155, R22 ;  /* 0x0000009bff0f0219 */ /* 0x008fe20000011616 */
[----:B------:R-:W-:Y:S02]  /*fb40*/  IMAD R17, R14, UR6, RZ ;  /* 0x000000060e117c24 */ /* 0x000fe4000f8e02ff */
[----:B------:R-:W-:-:S04]  /*fb50*/  IMAD.WIDE.U32 R4, R153, UR4, R4 ;  /* 0x0000000499047c25 */ /* 0x000fc8000f8e0004 */
[----:B------:R-:W-:Y:S01]  /*fb60*/  IMAD R14, R153, UR5, R12 ;  /* 0x00000005990e7c24 */ /* 0x000fe2000f8e020c */
[----:B------:R-:W-:Y:S01]  /*fb70*/  IADD3 R4, P0, R13, R4, RZ ;  /* 0x000000040d047210 */ /* 0x000fe20007f1e0ff */
[C---:B------:R-:W-:Y:S01]  /*fb80*/  IMAD R19, R153.reuse, UR7, R17 ;  /* 0x0000000799137c24 */ /* 0x040fe2000f8e0211 */
[--C-:B------:R-:W-:Y:S01]  /*fb90*/  SHF.R.S32.HI R17, RZ, 0x1f, R13.reuse ;  /* 0x0000001fff117819 */ /* 0x100fe2000001140d */
[----:B------:R-:W-:Y:S01]  /*fba0*/  IMAD.MOV R13, RZ, RZ, -R13 ;  /* 0x000000ffff0d7224 */ /* 0x000fe200078e0a0d */
[----:B------:R-:W-:Y:S01]  /*fbb0*/  SHF.R.S32.HI R12, RZ, 0x1f, R15 ;  /* 0x0000001fff0c7819 */ /* 0x000fe2000001140f */
[----:B------:R-:W-:Y:S01]  /*fbc0*/  ULDC.64 UR4, c[0x0][0xb30] ;  /* 0x0002cc0000047ab9 */ /* 0x000fe20000000a00 */
[----:B------:R-:W-:Y:S01]  /*fbd0*/  IMAD.WIDE.U32 R6, R153, UR6, R6 ;  /* 0x0000000699067c25 */ /* 0x000fe2000f8e0006 */
[----:B------:R-:W-:Y:S01]  /*fbe0*/  IADD3.X R5, R17, R5, R14, P0, !PT ;  /* 0x0000000511057210 */ /* 0x000fe200007fe40e */
[----:B------:R-:W-:Y:S02]  /*fbf0*/  ULDC.64 UR6, c[0x0][0xbc8] ;  /* 0x0002f20000067ab9 */ /* 0x000fe40000000a00 */
[----:B------:R-:W-:Y:S01]  /*fc00*/  IMAD.MOV R18, RZ, RZ, -R15 ;  /* 0x000000ffff127224 */ /* 0x000fe200078e0a0f */
[----:B------:R-:W-:Y:S01]  /*fc10*/  IADD3 R7, R7, R19, RZ ;  /* 0x0000001307077210 */ /* 0x000fe20007ffe0ff */
[----:B------:R-:W-:-:S02]  /*fc20*/  IMAD R12, R12, UR4, RZ ;  /* 0x000000040c0c7c24 */ /* 0x000fc4000f8e02ff */
[C-C-:B------:R-:W-:Y:S02]  /*fc30*/  IMAD R13, R8.reuse, R13, R11.reuse ;  /* 0x0000000d080d7224 */ /* 0x140fe400078e020b */
[----:B------:R-:W-:Y:S02]  /*fc40*/  IMAD R11, R8, R18, R11 ;  /* 0x00000012080b7224 */ /* 0x000fe400078e020b */
[C---:B------:R-:W-:Y:S01]  /*fc50*/  IMAD R17, R15.reuse, UR5, R12 ;  /* 0x000000050f117c24 */ /* 0x040fe2000f8e020c */
[----:B------:R-:W-:Y:S01]  /*fc60*/  SHF.R.S32.HI R12, RZ, 0x1f, R13 ;  /* 0x0000001fff0c7819 */ /* 0x000fe2000001140d */
[----:B------:R-:W-:Y:S01]  /*fc70*/  IMAD.WIDE.U32 R6, R15, UR4, R6 ;  /* 0x000000040f067c25 */ /* 0x000fe2000f8e0006 */
[----:B------:R-:W-:Y:S01]  /*fc80*/  SHF.R.S32.HI R14, RZ, 0x1f, R11 ;  /* 0x0000001fff0e7819 */ /* 0x000fe2000001140b */
[----:B------:R-:W0:Y:S01]  /*fc90*/  S2UR UR5, SR_CgaCtaId ;  /* 0x00000000000579c3 */ /* 0x000e220000008800 */
[----:B------:R-:W-:Y:S01]  /*fca0*/  UMOV UR4, 0x400 ;  /* 0x0000040000047882 */ /* 0x000fe20000000000 */
[----:B------:R-:W-:-:S02]  /*fcb0*/  IMAD R12, R12, UR6, RZ ;  /* 0x000000060c0c7c24 */ /* 0x000fc4000f8e02ff */
[----:B------:R-:W-:Y:S02]  /*fcc0*/  IMAD.IADD R7, R7, 0x1, R17 ;  /* 0x0000000107077824 */ /* 0x000fe400078e0211 */
[----:B------:R-:W-:Y:S02]  /*fcd0*/  IMAD R14, R14, UR8, RZ ;  /* 0x000000080e0e7c24 */ /* 0x000fe4000f8e02ff */
[C---:B------:R-:W-:Y:S02]  /*fce0*/  IMAD R15, R13.reuse, UR7, R12 ;  /* 0x000000070d0f7c24 */ /* 0x040fe4000f8e020c */
[----:B------:R-:W-:Y:S01]  /*fcf0*/  IMAD.WIDE.U32 R4, R13, UR6, R4 ;  /* 0x000000060d047c25 */ /* 0x000fe2000f8e0004 */
[----:B------:R-:W-:-:S03]  /*fd00*/  ULDC.64 UR6, c[0x0][0xba8] ;  /* 0x0002ea0000067ab9 */ /* 0x000fc60000000a00 */
[C---:B------:R-:W-:Y:S01]  /*fd10*/  IMAD R17, R11.reuse, UR9, R14 ;  /* 0x000000090b117c24 */ /* 0x040fe2000f8e020e */
[----:B------:R-:W-:Y:S01]  /*fd20*/  LEA R18, P0, R4, UR6, 0x2 ;  /* 0x0000000604127c11 */ /* 0x000fe2000f8010ff */
[----:B------:R-:W-:Y:S01]  /*fd30*/  IMAD.WIDE.U32 R12, R11, UR8, R6 ;  /* 0x000000080b0c7c25 */ /* 0x000fe2000f8e0006 */
[----:B------:R-:W-:Y:S01]  /*fd40*/  ULDC.64 UR8, c[0x0][0xb00] ;  /* 0x0002c00000087ab9 */ /* 0x000fe20000000a00 */
[----:B------:R-:W-:Y:S02]  /*fd50*/  ULDC UR6, c[0x0][0xa88] ;  /* 0x0002a20000067ab9 */ /* 0x000fe40000000800 */
[----:B------:R-:W-:Y:S01]  /*fd60*/  IMAD.IADD R5, R5, 0x1, R15 ;  /* 0x0000000105057824 */ /* 0x000fe200078e020f */
[----:B------:R-:W-:Y:S01]  /*fd70*/  IADD3 R7, R13, R17, RZ ;  /* 0x000000110d077210 */ /* 0x000fe20007ffe0ff */
[----:B------:R-:W-:Y:S01]  /*fd80*/  SHFL.IDX PT, R14, R18, 0x1, 0x1c1f ;  /* 0x003c1f00120e7f89 */ /* 0x000fe200000e0000 */
[----:B------:R-:W-:Y:S01]  /*fd90*/  LEA R6, P1, R12, UR8, 0x2 ;  /* 0x000000080c067c11 */ /* 0x000fe2000f8210ff */
[----:B------:R-:W-:Y:S01]  /*fda0*/  IMAD R11, R9, 0x80, R16 ;  /* 0x00000080090b7824 */ /* 0x000fe200078e0210 */
[----:B------:R-:W-:Y:S01]  /*fdb0*/  LEA.HI.X R17, R4, UR7, R5, 0x2, P0 ;  /* 0x0000000704117c11 */ /* 0x000fe200080f1405 */
[----:B0-----:R-:W-:Y:S01]  /*fdc0*/  ULEA UR4, UR5, UR4, 0x18 ;  /* 0x0000000405047291 */ /* 0x001fe2000f8ec03f */
[----:B------:R-:W-:Y:S01]  /*fdd0*/  LEA.HI.X R7, R12, UR9, R7, 0x2, P1 ;  /* 0x000000090c077c11 */ /* 0x000fe200088f1407 */
[----:B------:R-:W-:Y:S01]  /*fde0*/  IMAD R8, R8, UR6, RZ ;  /* 0x0000000608087c24 */ /* 0x000fe2000f8e02ff */
[----:B------:R-:W-:Y:S01]  /*fdf0*/  SHFL.IDX PT, R12, R18, RZ, 0x1c1f ;  /* 0x001c1fff120c7589 */ /* 0x000fe200000e0000 */
[----:B------:R-:W-:Y:S01]  /*fe00*/  LOP3.LUT P0, RZ, R3, 0x3, RZ, 0xc0, !PT ;  /* 0x0000000303ff7812 */ /* 0x000fe2000780c0ff */
[C---:B------:R-:W-:Y:S01]  /*fe10*/  VIADD R9, R11.reuse, 0x8 ;  /* 0x000000080b097836 */ /* 0x040fe20000000000 */
[----:B------:R-:W-:Y:S01]  /*fe20*/  UIADD3 UR4, UR4, 0x38820, URZ ;  /* 0x0003882004047890 */ /* 0x000fe2000fffe03f */
[----:B------:R-:W0:Y:S01]  /*fe30*/  SHFL.IDX PT, R13, R17, RZ, 0x1c1f ;  /* 0x001c1fff110d7589 */ /* 0x000e2200000e0000 */
[----:B------:R-:W-:-:S02]  /*fe40*/  ISETP.GE.OR P1, PT, R11, R8, P0 ;  /* 0x000000080b00720c */ /* 0x000fc40000726670 */
[-C--:B------:R-:W-:Y:S01]  /*fe50*/  ISETP.GE.OR P0, PT, R9, R8.reuse, P0 ;  /* 0x000000080900720c */ /* 0x080fe20000706670 */
[----:B------:R-:W1:Y:S01]  /*fe60*/  SHFL.IDX PT, R15, R17, 0x1, 0x1c1f ;  /* 0x003c1f00110f7f89 */ /* 0x000e6200000e0000 */
[----:B------:R-:W-:Y:S01]  /*fe70*/  ISETP.GE.AND P2, PT, R11, R8, PT ;  /* 0x000000080b00720c */ /* 0x000fe20003f46270 */
[----:B------:R-:W-:Y:S01]  /*fe80*/  UPRMT UR4, URZ, 0x654, UR4 ;  /* 0x000006543f047896 */ /* 0x000fe20008000004 */
[----:B------:R-:W-:Y:S01]  /*fe90*/  IADD3 R3, R3, -R10, RZ ;  /* 0x8000000a03037210 */ /* 0x000fe20007ffe0ff */
[----:B------:R2:W3:Y:S04]  /*fea0*/  SHFL.IDX PT, R4, R6, RZ, 0x1c1f ;  /* 0x001c1fff06047589 */ /* 0x0004e800000e0000 */
[----:B------:R2:W4:Y:S01]  /*feb0*/  SHFL.IDX PT, R5, R7, RZ, 0x1c1f ;  /* 0x001c1fff07057589 */ /* 0x00052200000e0000 */
[----:B------:R-:W-:-:S02]  /*fec0*/  IMAD.SHL.U32 R3, R3, 0x2, RZ ;  /* 0x0000000203037824 */ /* 0x000fc400078e00ff */
[----:B------:R-:W-:Y:S01]  /*fed0*/  SYNCS.ARRIVE.TRANS64.RED.A1T0 RZ, [UR4], RZ ;  /* 0x000000ffffff79a7 */ /* 0x000fe20008100404 */
[----:B0-----:R2:W-:Y:S04]  /*fee0*/  @!P1 ST.E desc[UR14][R12.64], R0 ;  /* 0x000000000c009985 */ /* 0x0015e8000c10190e */
[----:B-1----:R2:W-:Y:S01]  /*fef0*/  @!P0 ST.E desc[UR14][R14.64], R2 ;  /* 0x000000020e008985 */ /* 0x0025e2000c10190e */
[----:B------:R-:W-:Y:S05]  /*ff00*/  @P2 BRA `(.L_x_2234) ;  /* 0x0000000800fc2947 */ /* 0x000fea0003800000 */
[C---:B--2---:R-:W-:Y:S01]  /*ff10*/  VIADD R0, R3.reuse, 0x8 ;  /* 0x0000000803007836 */ /* 0x044fe20000000000 */
[C---:B------:R-:W-:Y:S01]  /*ff20*/  IADD3 R2, R3.reuse, 0x10, RZ ;  /* 0x0000001003027810 */ /* 0x040fe20007ffe0ff */
[C---:B------:R-:W-:Y:S01]  /*ff30*/  VIADD R10, R3.reuse, 0x18 ;  /* 0x00000018030a7836 */ /* 0x040fe20000000000 */
[----:B------:R-:W-:Y:S01]  /*ff40*/  ULDC UR4, c[0x0][0xac8] ;  /* 0x0002b20000047ab9 */ /* 0x000fe20000000800 */
[C---:B------:R-:W-:Y:S01]  /*ff50*/  VIADD R18, R3.reuse, 0x20 ;  /* 0x0000002003127836 */ /* 0x040fe20000000000 */
[----:B------:R-:W-:Y:S01]  /*ff60*/  ISETP.GE.AND P3, PT, R0, UR4, PT ;  /* 0x0000000400007c0c */ /* 0x000fe2000bf66270 */
[----:B------:R-:W-:Y:S01]  /*ff70*/  ULDC.64 UR6, c[0x0][0x208] ;  /* 0x0000820000067ab9 */ /* 0x000fe20000000a00 */
[----:B------:R-:W-:Y:S01]  /*ff80*/  ISETP.GE.AND P4, PT, R2, UR4, PT ;  /* 0x0000000402007c0c */ /* 0x000fe2000bf86270 */
[C---:B------:R-:W-:Y:S01]  /*ff90*/  VIADD R21, R3.reuse, 0x48 ;  /* 0x0000004803157836 */ /* 0x040fe20000000000 */
[----:B------:R-:W-:Y:S01]  /*ffa0*/  ISETP.GE.AND P5, PT, R10, UR4, PT ;  /* 0x000000040a007c0c */ /* 0x000fe2000bfa6270 */
[C---:B------:R-:W-:Y:S01]  /*ffb0*/  VIADD R22, R3.reuse, 0x50 ;  /* 0x0000005003167836 */ /* 0x040fe20000000000 */
[----:B------:R-:W-:-:S02]  /*ffc0*/  ISETP.GE.AND P2, PT, R3, UR4, PT ;  /* 0x0000000403007c0c */ /* 0x000fc4000bf46270 */
[----:B------:R-:W-:Y:S02]  /*ffd0*/  IADD3 R19, R3, 0x28, RZ ;  /* 0x0000002803137810 */ /* 0x000fe40007ffe0ff */
[----:B------:R-:W-:Y:S02]  /*ffe0*/  ISETP.GE.AND P0, PT, R18, UR4, PT ;  /* 0x0000000412007c0c */ /* 0x000fe4000bf06270 */
[----:B------:R-:W-:Y:S02]  /*fff0*/  ISETP.GE.AND P1, PT, R19, UR4, PT ;  /* 0x0000000413007c0c */ /* 0x000fe4000bf26270 */
[----:B------:R-:W-:Y:S02]  /*10000*/  @!P3 LEA.HI R0, R0, R0, RZ, 0x1 ;  /* 0x000000000000b211 */ /* 0x000fe400078f08ff */
[----:B------:R-:W-:Y:S02]  /*10010*/  @!P4 LEA.HI R2, R2, R2, RZ, 0x1 ;  /* 0x000000020202c211 */ /* 0x000fe400078f08ff */
[----:B------:R-:W-:-:S02]  /*10020*/  @!P5 LEA.HI R10, R10, R10, RZ, 0x1 ;  /* 0x0000000a0a0ad211 */ /* 0x000fc400078f08ff */
[----:B------:R-:W-:Y:S01]  /*10030*/  @!P3 LOP3.LUT R13, R0, 0xfffffffe, RZ, 0xc0, !PT ;  /* 0xfffffffe000db812 */ /* 0x000fe200078ec0ff */
[C---:B------:R-:W-:Y:S01]  /*10040*/  VIADD R0, R3.reuse, 0x30 ;  /* 0x0000003003007836 */ /* 0x040fe20000000000 */
[----:B------:R-:W-:Y:S01]  /*10050*/  @!P4 LOP3.LUT R15, R2, 0xfffffffe, RZ, 0xc0, !PT ;  /* 0xfffffffe020fc812 */ /* 0x000fe200078ec0ff */
[C---:B------:R-:W-:Y:S01]  /*10060*/  VIADD R2, R3.reuse, 0x38 ;  /* 0x0000003803027836 */ /* 0x040fe20000000000 */
[----:B------:R-:W-:Y:S01]  /*10070*/  @!P5 LOP3.LUT R17, R10, 0xfffffffe, RZ, 0xc0, !PT ;  /* 0xfffffffe0a11d812 */ /* 0x000fe200078ec0ff */
[C-C-:B---34-:R-:W-:Y:S01]  /*10080*/  @!P2 IMAD.WIDE R10, R3.reuse, 0x4, R4.reuse ;  /* 0x00000004030aa825 */ /* 0x158fe200078e0204 */
[----:B------:R-:W-:Y:S02]  /*10090*/  IADD3 R20, R3, 0x40, RZ ;  /* 0x0000004003147810 */ /* 0x000fe40007ffe0ff */
[----:B------:R-:W-:Y:S01]  /*100a0*/  ISETP.GE.AND P6, PT, R22, UR4, PT ;  /* 0x0000000416007c0c */ /* 0x000fe2000bfc6270 */
[----:B------:R-:W-:Y:S01]  /*100b0*/  @!P3 IMAD.WIDE R12, R13, 0x4, R4 ;  /* 0x000000040d0cb825 */ /* 0x000fe200078e0204 */
[----:B------:R0:W-:Y:S01]  /*100c0*/  @!P2 ST.E.64 desc[UR6][R10.64], R24 ;  /* 0x000000180a00a985 */ /* 0x0001e2000c101b06 */
[----:B------:R-:W-:-:S02]  /*100d0*/  ISETP.GE.AND P2, PT, R0, UR4, PT ;  /* 0x0000000400007c0c */ /* 0x000fc4000bf46270 */
[--C-:B------:R-:W-:Y:S01]  /*100e0*/  @!P4 IMAD.WIDE R14, R15, 0x4, R4.reuse ;  /* 0x000000040f0ec825 */ /* 0x100fe200078e0204 */
[----:B------:R1:W-:Y:S01]  /*100f0*/  @!P3 ST.E.64 desc[UR6][R12.64], R28 ;  /* 0x0000001c0c00b985 */ /* 0x0003e2000c101b06 */
[----:B------:R-:W-:Y:S02]  /*10100*/  ISETP.GE.AND P3, PT, R2, UR4, PT ;  /* 0x0000000402007c0c */ /* 0x000fe4000bf66270 */
[----:B------:R-:W-:Y:S01]  /*10110*/  @!P5 IMAD.WIDE R16, R17, 0x4, R4 ;  /* 0x000000041110d825 */ /* 0x000fe200078e0204 */
[----:B------:R2:W-:Y:S01]  /*10120*/  @!P4 ST.E.64 desc[UR6][R14.64], R32 ;  /* 0x000000200e00c985 */ /* 0x0005e2000c101b06 */
[----:B------:R-:W-:Y:S02]  /*10130*/  ISETP.GE.AND P4, PT, R20, UR4, PT ;  /* 0x0000000414007c0c */ /* 0x000fe4000bf86270 */
[----:B------:R-:W-:Y:S01]  /*10140*/  @!P0 LEA.HI R18, R18, R18, RZ, 0x1 ;  /* 0x0000001212128211 */ /* 0x000fe200078f08ff */
[----:B------:R3:W-:Y:S01]  /*10150*/  @!P5 ST.E.64 desc[UR6][R16.64], R36 ;  /* 0x000000241000d985 */ /* 0x0007e2000c101b06 */
[----:B------:R-:W-:-:S02]  /*10160*/  ISETP.GE.AND P5, PT, R21, UR4, PT ;  /* 0x0000000415007c0c */ /* 0x000fc4000bfa6270 */
[----:B------:R-:W-:Y:S02]  /*10170*/  @!P1 LEA.HI R19, R19, R19, RZ, 0x1 ;  /* 0x0000001313139211 */ /* 0x000fe400078f08ff */
[----:B0-----:R-:W-:Y:S01]  /*10180*/  @!P0 LOP3.LUT R11, R18, 0xfffffffe, RZ, 0xc0, !PT ;  /* 0xfffffffe120b8812 */ /* 0x001fe200078ec0ff */
[----:B-1----:R-:W-:Y:S01]  /*10190*/  VIADD R28, R3, 0x60 ;  /* 0x00000060031c7836 */ /* 0x002fe20000000000 */
[----:B------:R-:W-:Y:S02]  /*101a0*/  @!P1 LOP3.LUT R13, R19, 0xfffffffe, RZ, 0xc0, !PT ;  /* 0xfffffffe130d9812 */ /* 0x000fe400078ec0ff */
        /* <DEDUP_REMOVED lines=11> */
[C---:B------:R-:W-:Y:S01]  /*10260*/  VIADD R0, R3.reuse, 0x68 ;  /* 0x0000006803007836 */ /* 0x040fe20000000000 */
[----:B------:R-:W-:Y:S01]  /*10270*/  @!P4 LOP3.LUT R19, R20, 0xfffffffe, RZ, 0xc0, !PT ;  /* 0xfffffffe1413c812 */ /* 0x000fe200078ec0ff */
[----:B------:R-:W-:Y:S01]  /*10280*/  VIADD R20, R3, 0x78 ;  /* 0x0000007803147836 */ /* 0x000fe20000000000 */
[----:B------:R-:W-:Y:S02]  /*10290*/  @!P5 LOP3.LUT R21, R21, 0xfffffffe, RZ, 0xc0, !PT ;  /* 0xfffffffe1515d812 */ /* 0x000fe400078ec0ff */
[----:B------:R-:W-:Y:S02]  /*102a0*/  IADD3 R24, R3, 0x58, RZ ;  /* 0x0000005803187810 */ /* 0x000fe40007ffe0ff */
[----:B------:R-:W-:Y:S01]  /*102b0*/  @!P6 LOP3.LUT R25, R22, 0xfffffffe, RZ, 0xc0, !PT ;  /* 0xfffffffe1619e812 */ /* 0x000fe200078ec0ff */
[----:B0-----:R-:W-:Y:S01]  /*102c0*/  @!P2 IMAD.WIDE R10, R15, 0x4, R4 ;  /* 0x000000040f0aa825 */ /* 0x001fe200078e0204 */
[----:B------:R-:W-:-:S02]  /*102d0*/  ISETP.GE.AND P1, PT, R24, UR4, PT ;  /* 0x0000000418007c0c */ /* 0x000fc4000bf26270 */
[----:B------:R-:W-:Y:S01]  /*102e0*/  ISETP.GE.AND P0, PT, R28, UR4, PT ;  /* 0x000000041c007c0c */ /* 0x000fe2000bf06270 */
[--C-:B-1----:R-:W-:Y:S01]  /*102f0*/  @!P3 IMAD.WIDE R12, R17, 0x4, R4.reuse ;  /* 0x00000004110cb825 */ /* 0x102fe200078e0204 */
[----:B------:R0:W-:Y:S01]  /*10300*/  @!P2 ST.E.64 desc[UR6][R10.64], R48 ;  /* 0x000000300a00a985 */ /* 0x0001e2000c101b06 */
[----:B------:R-:W-:Y:S02]  /*10310*/  IADD3 R2, R3, 0x70, RZ ;  /* 0x0000007003027810 */ /* 0x000fe40007ffe0ff */
[--C-:B------:R-:W-:Y:S01]  /*10320*/  @!P4 IMAD.WIDE R14, R19, 0x4, R4.reuse ;  /* 0x00000004130ec825 */ /* 0x100fe200078e0204 */
[----:B------:R1:W-:Y:S01]  /*10330*/  @!P3 ST.E.64 desc[UR6][R12.64], R52 ;  /* 0x000000340c00b985 */ /* 0x0003e2000c101b06 */
[----:B------:R-:W-:Y:S02]  /*10340*/  IADD3 R22, R3, 0x88, RZ ;  /* 0x0000008803167810 */ /* 0x000fe40007ffe0ff */
[----:B------:R-:W-:Y:S01]  /*10350*/  @!P5 IMAD.WIDE R16, R21, 0x4, R4 ;  /* 0x000000041510d825 */ /* 0x000fe200078e0204 */
[----:B------:R2:W-:Y:S01]  /*10360*/  @!P4 ST.E.64 desc[UR6][R14.64], R56 ;  /* 0x000000380e00c985 */ /* 0x0005e2000c101b06 */
[----:B------:R-:W-:-:S02]  /*10370*/  ISETP.GE.AND P2, PT, R0, UR4, PT ;  /* 0x0000000400007c0c */ /* 0x000fc4000bf46270 */
        /* <DEDUP_REMOVED lines=29> */
[----:B------:R-:W-:Y:S01]  /*10550*/  @!P3 LOP3.LUT R25, R22, 0xfffffffe, RZ, 0xc0, !PT ;  /* 0xfffffffe1619b812 */ /* 0x000fe200078ec0ff */
[----:B------:R-:W-:Y:S01]  /*10560*/  VIADD R22, R3, 0xc0 ;  /* 0x000000c003167836 */ /* 0x000fe20000000000 */
[----:B------:R-:W-:Y:S01]  /*10570*/  ISETP.GE.AND P0, PT, R24, UR4, PT ;  /* 0x0000000418007c0c */ /* 0x000fe2000bf06270 */
[--C-:B0-----:R-:W-:Y:S01]  /*10580*/  @!P2 IMAD.WIDE R10, R15, 0x4, R4.reuse ;  /* 0x000000040f0aa825 */ /* 0x101fe200078e0204 */
[----:B------:R-:W-:Y:S02]  /*10590*/  IADD3 R0, R3, 0xa0, RZ ;  /* 0x000000a003007810 */ /* 0x000fe40007ffe0ff */
[----:B------:R-:W-:Y:S01]  /*105a0*/  ISETP.GE.AND P1, PT, R28, UR4, PT ;  /* 0x000000041c007c0c */ /* 0x000fe2000bf26270 */
[--C-:B-1----:R-:W-:Y:S01]  /*105b0*/  @!P6 IMAD.WIDE R12, R17, 0x4, R4.reuse ;  /* 0x00000004110ce825 */ /* 0x102fe200078e0204 */
[----:B------:R0:W-:Y:S01]  /*105c0*/  @!P2 ST.E.64 desc[UR6][R10.64], R76 ;  /* 0x0000004c0a00a985 */ /* 0x0001e2000c101b06 */
[----:B------:R-:W-:Y:S02]  /*105d0*/  ISETP.GE.AND P2, PT, R0, UR4, PT ;  /* 0x0000000400007c0c */ /* 0x000fe4000bf46270 */
[----:B------:R-:W-:Y:S01]  /*105e0*/  @!P5 IMAD.WIDE R14, R19, 0x4, R4 ;  /* 0x00000004130ed825 */ /* 0x000fe200078e0204 */
[----:B------:R1:W-:Y:S01]  /*105f0*/  @!P6 ST.E.64 desc[UR6][R12.64], R80 ;  /* 0x000000500c00e985 */ /* 0x0003e2000c101b06 */
[----:B------:R-:W-:-:S02]  /*10600*/  ISETP.GE.AND P6, PT, R22, UR4, PT ;  /* 0x0000000416007c0c */ /* 0x000fc4000bfc6270 */
[--C-:B------:R-:W-:Y:S01]  /*10610*/  @!P4 IMAD.WIDE R16, R21, 0x4, R4.reuse ;  /* 0x000000041510c825 */ /* 0x100fe200078e0204 */
[----:B------:R2:W-:Y:S01]  /*10620*/  @!P5 ST.E.64 desc[UR6][R14.64], R84 ;  /* 0x000000540e00d985 */ /* 0x0005e2000c101b06 */
[----:B------:R-:W-:Y:S02]  /*10630*/  IADD3 R21, R3, 0xb8, RZ ;  /* 0x000000b803157810 */ /* 0x000fe40007ffe0ff */
[----:B------:R-:W-:Y:S01]  /*10640*/  @!P3 IMAD.WIDE R18, R25, 0x4, R4 ;  /* 0x000000041912b825 */ /* 0x000fe200078e0204 */
[----:B------:R3:W-:Y:S01]  /*10650*/  @!P4 ST.E.64 desc[UR6][R16.64], R88 ;  /* 0x000000581000c985 */ /* 0x0007e2000c101b06 */
[----:B------:R-:W-:Y:S02]  /*10660*/  ISETP.GE.AND P4, PT, R20, UR4, PT ;  /* 0x0000000414007c0c */ /* 0x000fe4000bf86270 */
[----:B------:R-:W-:Y:S01]  /*10670*/  ISETP.GE.AND P5, PT, R21, UR4, PT ;  /* 0x0000000415007c0c */ /* 0x000fe2000bfa6270 */
[----:B------:R4:W-:Y:S01]  /*10680*/  @!P3 ST.E.64 desc[UR6][R18.64], R92 ;  /* 0x0000005c1200b985 */ /* 0x0009e2000c101b06 */
[----:B------:R-:W-:-:S02]  /*10690*/  ISETP.GE.AND P3, PT, R2, UR4, PT ;  /* 0x0000000402007c0c */ /* 0x000fc4000bf66270 */
[----:B------:R-:W-:Y:S02]  /*106a0*/  @!P0 LEA.HI R24, R24, R24, RZ, 0x1 ;  /* 0x0000001818188211 */ /* 0x000fe400078f08ff */
[----:B------:R-:W-:Y:S02]  /*106b0*/  @!P1 LEA.HI R28, R28, R28, RZ, 0x1 ;  /* 0x0000001c1c1c9211 */ /* 0x000fe400078f08ff */
[----:B0-----:R-:W-:Y:S02]  /*106c0*/  @!P0 LOP3.LUT R11, R24, 0xfffffffe, RZ, 0xc0, !PT ;  /* 0xfffffffe180b8812 */ /* 0x001fe400078ec0ff */
[----:B------:R-:W-:Y:S02]  /*106d0*/  @!P2 LEA.HI R0, R0, R0, RZ, 0x1 ;  /* 0x000000000000a211 */ /* 0x000fe400078f08ff */
[----:B-1----:R-:W-:Y:S01]  /*106e0*/  @!P1 LOP3.LUT R13, R28, 0xfffffffe, RZ, 0xc0, !PT ;  /* 0xfffffffe1c0d9812 */ /* 0x002fe200078ec0ff */
[----:B------:R-:W-:Y:S01]  /*106f0*/  @!P0 IMAD.WIDE R10, R11, 0x4, R4 ;  /* 0x000000040b0a8825 */ /* 0x000fe200078e0204 */
[----:B------:R-:W-:-:S02]  /*10700*/  @!P4 LEA.HI R20, R20, R20, RZ, 0x1 ;  /* 0x000000141414c211 */ /* 0x000fc400078f08ff */
        /* <DEDUP_REMOVED lines=22> */
[----:B-1----:R-:W-:Y:S01]  /*10870*/  @!P4 IMAD.WIDE R12, R19, 0x4, R4 ;  /* 0x00000004130cc825 */ /* 0x002fe200078e0204 */
[----:B--2---:R-:W-:-:S03]  /*10880*/  IADD3 R14, R3, 0xe8, RZ ;  /* 0x000000e8030e7810 */ /* 0x004fc60007ffe0ff */
[----:B------:R-:W-:Y:S01]  /*10890*/  @!P6 IMAD.WIDE R18, R25, 0x4, R4 ;  /* 0x000000041912e825 */ /* 0x000fe200078e0204 */
[----:B------:R1:W-:Y:S01]  /*108a0*/  @!P4 ST.E.64 desc[UR6][R12.64], R112 ;  /* 0x000000700c00c985 */ /* 0x0003e2000c101b06 */
[----:B------:R-:W-:Y:S02]  /*108b0*/  ISETP.GE.AND P4, PT, R14, UR4, PT ;  /* 0x000000040e007c0c */ /* 0x000fe4000bf86270 */
[C---:B------:R-:W-:Y:S01]  /*108c0*/  VIADD R21, R3.reuse, 0xe0 ;  /* 0x000000e003157836 */ /* 0x040fe20000000000 */
[----:B------:R2:W-:Y:S01]  /*108d0*/  @!P5 ST.E.64 desc[UR6][R16.64], R116 ;  /* 0x000000741000d985 */ /* 0x0005e2000c101b06 */
[C---:B------:R-:W-:Y:S01]  /*108e0*/  VIADD R15, R3.reuse, 0xf0 ;  /* 0x000000f0030f7836 */ /* 0x040fe20000000000 */
[----:B------:R-:W-:Y:S01]  /*108f0*/  @!P0 LEA.HI R0, R0, R0, RZ, 0x1 ;  /* 0x0000000000008211 */ /* 0x000fe200078f08ff */
[----:B0-----:R-:W-:Y:S01]  /*10900*/  VIADD R11, R3, 0xf8 ;  /* 0x000000f8030b7836 */ /* 0x001fe20000000000 */
[----:B------:R0:W-:Y:S01]  /*10910*/  @!P6 ST.E.64 desc[UR6][R18.64], R120 ;  /* 0x000000781200e985 */ /* 0x0001e2000c101b06 */
[----:B------:R-:W-:-:S02]  /*10920*/  ISETP.GE.AND P3, PT, R21, UR4, PT ;  /* 0x0000000415007c0c */ /* 0x000fc4000bf66270 */
[----:B------:R-:W-:Y:S02]  /*10930*/  ISETP.GE.AND P5, PT, R15, UR4, PT ;  /* 0x000000040f007c0c */ /* 0x000fe4000bfa6270 */
[----:B------:R-:W-:Y:S02]  /*10940*/  ISETP.GE.AND P6, PT, R11, UR4, PT ;  /* 0x000000040b007c0c */ /* 0x000fe4000bfc6270 */
[----:B------:R-:W-:Y:S02]  /*10950*/  @!P1 LEA.HI R2, R2, R2, RZ, 0x1 ;  /* 0x0000000202029211 */ /* 0x000fe400078f08ff */
[----:B------:R-:W-:Y:S02]  /*10960*/  @!P2 LEA.HI R20, R20, R20, RZ, 0x1 ;  /* 0x000000141414a211 */ /* 0x000fe400078f08ff */
[----:B------:R-:W-:Y:S02]  /*10970*/  @!P4 LEA.HI R14, R14, R14, RZ, 0x1 ;  /* 0x0000000e0e0ec211 */ /* 0x000fe400078f08ff */
[----:B-1----:R-:W-:-:S02]  /*10980*/  @!P1 LOP3.LUT R13, R2, 0xfffffffe, RZ, 0xc0, !PT ;  /* 0xfffffffe020d9812 */ /* 0x002fc400078ec0ff */
[----:B------:R-:W-:Y:S02]  /*10990*/  @!P3 LEA.HI R21, R21, R21, RZ, 0x1 ;  /* 0x000000151515b211 */ /* 0x000fe400078f08ff */
[----:B------:R-:W-:Y:S02]  /*109a0*/  @!P5 LEA.HI R10, R15, R15, RZ, 0x1 ;  /* 0x0000000f0f0ad211 */ /* 0x000fe400078f08ff */
[----:B------:R-:W-:Y:S02]  /*109b0*/  @!P6 LEA.HI R12, R11, R11, RZ, 0x1 ;  /* 0x0000000b0b0ce211 */ /* 0x000fe400078f08ff */
[----:B------:R-:W-:Y:S02]  /*109c0*/  @!P0 LOP3.LUT R11, R0, 0xfffffffe, RZ, 0xc0, !PT ;  /* 0xfffffffe000b8812 */ /* 0x000fe400078ec0ff */
[----:B------:R-:W-:Y:S02]  /*109d0*/  @!P2 LOP3.LUT R15, R20, 0xfffffffe, RZ, 0xc0, !PT ;  /* 0xfffffffe140fa812 */ /* 0x000fe400078ec0ff */
[----:B--2---:R-:W-:-:S02]  /*109e0*/  @!P3 LOP3.LUT R17, R21, 0xfffffffe, RZ, 0xc0, !PT ;  /* 0xfffffffe1511b812 */ /* 0x004fc400078ec0ff */
        /* <DEDUP_REMOVED lines=17> */
.L_x_2234:
[----:B------:R-:W-:Y:S05]  /*10b00*/  BSYNC B0 ;  /* 0x0000000000007941 */ /* 0x000fea0003800000 */
.L_x_2233:
[----:B------:R-:W-:Y:S01]  /*10b10*/  ISETP.GE.AND P0, PT, R9, R8, PT ;  /* 0x000000080900720c */ /* 0x000fe20003f06270 */
[----:B0---4-:R1:W4:Y:S04]  /*10b20*/  SHFL.IDX PT, R5, R7, 0x1, 0x1c1f ;  /* 0x003c1f0007057f89 */ /* 0x01132800000e0000 */
[----:B---3--:R1:W3:Y:S08]  /*10b30*/  SHFL.IDX PT, R4, R6, 0x1, 0x1c1f ;  /* 0x003c1f0006047f89 */ /* 0x0082f000000e0000 */
[----:B-1----:R-:W-:Y:S05]  /*10b40*/  @P0 BRA `(.L_x_2193) ;  /* 0x0000004c00d00947 */ /* 0x002fea0003800000 */
[C---:B--2---:R-:W-:Y:S01]  /*10b50*/  IADD3 R0, R3.reuse, 0x8, RZ ;  /* 0x0000000803007810 */ /* 0x044fe20007ffe0ff */
[C---:B------:R-:W-:Y:S01]  /*10b60*/  VIADD R2, R3.reuse, 0x10 ;  /* 0x0000001003027836 */ /* 0x040fe20000000000 */
[----:B------:R-:W-:Y:S01]  /*10b70*/  ULDC UR4, c[0x0][0xac8] ;  /* 0x0002b20000047ab9 */ /* 0x000fe20000000800 */
[C---:B------:R-:W-:Y:S01]  /*10b80*/  VIADD R12, R3.reuse, 0x18 ;  /* 0x00000018030c7836 */ /* 0x040fe20000000000 */
[----:B------:R-:W-:Y:S01]  /*10b90*/  ISETP.GE.AND P1, PT, R0, UR4, PT ;  /* 0x0000000400007c0c */ /* 0x000fe2000bf26270 */
[----:B------:R-:W-:Y:S01]  /*10ba0*/  ULDC.64 UR6, c[0x0][0x208] ;  /* 0x0000820000067ab9 */ /* 0x000fe20000000a00 */
[----:B------:R-:W-:Y:S01]  /*10bb0*/  ISETP.GE.AND P2, PT, R2, UR4, PT ;  /* 0x0000000402007c0c */ /* 0x000fe2000bf46270 */
[C---:B------:R-:W-:Y:S01]  /*10bc0*/  VIADD R15, R3.reuse, 0x40 ;  /* 0x00000040030f7836 */ /* 0x040fe20000000000 */
[C---:B------:R-:W-:Y:S01]  /*10bd0*/  ISETP.GE.AND P0, PT, R3.reuse, UR4, PT ;  /* 0x0000000403007c0c */ /* 0x040fe2000bf06270 */
[C---:B------:R-:W-:Y:S01]  /*10be0*/  VIADD R16, R3.reuse, 0x48 ;  /* 0x0000004803107836 */ /* 0x040fe20000000000 */
[C---:B------:R-:W-:Y:S01]  /*10bf0*/  IADD3 R13, R3.reuse, 0x20, RZ ;  /* 0x00000020030d7810 */ /* 0x040fe20007ffe0ff */
[----:B------:R-:W-:Y:S01]  /*10c00*/  VIADD R20, R3, 0x58 ;  /* 0x0000005803147836 */ /* 0x000fe20000000000 */
[----:B------:R-:W-:-:S02]  /*10c10*/  ISETP.GE.AND P5, PT, R12, UR4, PT ;  /* 0x000000040c007c0c */ /* 0x000fc4000bfa6270 */
[----:B------:R-:W-:Y:S02]  /*10c20*/  ISETP.GE.AND P6, PT, R13, UR4, PT ;  /* 0x000000040d007c0c */ /* 0x000fe4000bfc6270 */
[C---:B------:R-:W-:Y:S02]  /*10c30*/  IADD3 R14, R3.reuse, 0x38, RZ ;  /* 0x00000038030e7810 */ /* 0x040fe40007ffe0ff */
[----:B------:R-:W-:Y:S02]  /*10c40*/  @!P1 LEA.HI R0, R0, R0, RZ, 0x1 ;  /* 0x0000000000009211 */ /* 0x000fe400078f08ff */
[----:B------:R-:W-:Y:S01]  /*10c50*/  @!P2 LEA.HI R2, R2, R2, RZ, 0x1 ;  /* 0x000000020202a211 */ /* 0x000fe200078f08ff */
[C-C-:B---34-:R-:W-:Y:S01]  /*10c60*/  @!P0 IMAD.WIDE R6, R3.reuse, 0x4, R4.reuse ;  /* 0x0000000403068825 */ /* 0x158fe200078e0204 */
[----:B------:R-:W-:Y:S02]  /*10c70*/  @!P1 LOP3.LUT R9, R0, 0xfffffffe, RZ, 0xc0, !PT ;  /* 0xfffffffe00099812 */ /* 0x000fe400078ec0ff */
[----:B------:R-:W-:Y:S01]  /*10c80*/  @!P2 LOP3.LUT R11, R2, 0xfffffffe, RZ, 0xc0, !PT ;  /* 0xfffffffe020ba812 */ /* 0x000fe200078ec0ff */
[----:B------:R-:W-:Y:S01]  /*10c90*/  VIADD R0, R3, 0x28 ;  /* 0x0000002803007836 */ /* 0x000fe20000000000 */
[----:B------:R0:W-:Y:S01]  /*10ca0*/  @!P0 ST.E.64 desc[UR6][R6.64], R26 ;  /* 0x0000001a06008985 */ /* 0x0001e2000c101b06 */
[----:B------:R-:W-:Y:S01]  /*10cb0*/  @!P1 IMAD.WIDE R8, R9, 0x4, R4 ;  /* 0x0000000409089825 */ /* 0x000fe200078e0204 */
[----:B------:R-:W-:-:S02]  /*10cc0*/  ISETP.GE.AND P3, PT, R15, UR4, PT ;  /* 0x000000040f007c0c */ /* 0x000fc4000bf66270 */
[----:B------:R-:W-:Y:S01]  /*10cd0*/  ISETP.GE.AND P0, PT, R0, UR4, PT ;  /* 0x0000000400007c0c */ /* 0x000fe2000bf06270 */
[----:B------:R-:W-:Y:S01]  /*10ce0*/  @!P2 IMAD.WIDE R10, R11, 0x4, R4 ;  /* 0x000000040b0aa825 */ /* 0x000fe200078e0204 */
[----:B------:R1:W-:Y:S01]  /*10cf0*/  @!P1 ST.E.64 desc[UR6][R8.64], R30 ;  /* 0x0000001e08009985 */ /* 0x0003e2000c101b06 */
[----:B------:R-:W-:Y:S02]  /*10d00*/  ISETP.GE.AND P4, PT, R16, UR4, PT ;  /* 0x0000000410007c0c */ /* 0x000fe4000bf86270 */
[----:B------:R-:W-:Y:S01]  /*10d10*/  VIADD R2, R3, 0x30 ;  /* 0x0000003003027836 */ /* 0x000fe20000000000 */
[----:B------:R2:W-:Y:S01]  /*10d20*/  @!P2 ST.E.64 desc[UR6][R10.64], R34 ;  /* 0x000000220a00a985 */ /* 0x0005e2000c101b06 */
[----:B------:R-:W-:Y:S02]  /*10d30*/  ISETP.GE.AND P2, PT, R14, UR4, PT ;  /* 0x000000040e007c0c */ /* 0x000fe4000bf46270 */
[----:B------:R-:W-:Y:S02]  /*10d40*/  @!P5 LEA.HI R12, R12, R12, RZ, 0x1 ;  /* 0x0000000c0c0cd211 */ /* 0x000fe400078f08ff */
[----:B------:R-:W-:-:S02]  /*10d50*/  ISETP.GE.AND P1, PT, R2, UR4, PT ;  /* 0x0000000402007c0c */ /* 0x000fc4000bf26270 */
[----:B------:R-:W-:Y:S02]  /*10d60*/  @!P6 LEA.HI R13, R13, R13, RZ, 0x1 ;  /* 0x0000000d0d0de211 */ /* 0x000fe400078f08ff */
[----:B0-----:R-:W-:Y:S02]  /*10d70*/  @!P5 LOP3.LUT R7, R12, 0xfffffffe, RZ, 0xc0, !PT ;  /* 0xfffffffe0c07d812 */ /* 0x001fe400078ec0ff */
[----:B-1----:R-:W-:Y:S02]  /*10d80*/  @!P6 LOP3.LUT R9, R13, 0xfffffffe, RZ, 0xc0, !PT ;  /* 0xfffffffe0d09e812 */ /* 0x002fe400078ec0ff */
[----:B------:R-:W-:Y:S01]  /*10d90*/  @!P0 LEA.HI R0, R0, R0, RZ, 0x1 ;  /* 0x0000000000008211 */ /* 0x000fe200078f08ff */
[--C-:B------:R-:W-:Y:S01]  /*10da0*/  @!P5 IMAD.WIDE R6, R7, 0x4, R4.reuse ;  /* 0x000000040706d825 */ /* 0x100fe200078e0204 */
[----:B------:R-:W-:Y:S02]  /*10db0*/  @!P2 LEA.HI R14, R14, R14, RZ, 0x1 ;  /* 0x0000000e0e0ea211 */ /* 0x000fe400078f08ff */
[----:B--2---:R-:W-:Y:S01]  /*10dc0*/  @!P3 LEA.HI R10, R15, R15, RZ, 0x1 ;  /* 0x0000000f0f0ab211 */ /* 0x004fe200078f08ff */
[----:B------:R-:W-:Y:S01]  /*10dd0*/  @!P6 IMAD.WIDE R8, R9, 0x4, R4 ;  /* 0x000000040908e825 */ /* 0x000fe200078e0204 */
[----:B------:R-:W-:Y:S01]  /*10de0*/  @!P1 LEA.HI R2, R2, R2, RZ, 0x1 ;  /* 0x0000000202029211 */ /* 0x000fe200078f08ff */
[----:B------:R0:W-:Y:S01]  /*10df0*/  @!P5 ST.E.64 desc[UR6][R6.64], R38 ;  /* 0x000000260600d985 */ /* 0x0001e2000c101b06 */
[----:B------:R-:W-:-:S02]  /*10e00*/  @!P4 LEA.HI R16, R16, R16, RZ, 0x1 ;  /* 0x000000101010c211 */ /* 0x000fc400078f08ff */
[----:B------:R-:W-:Y:S01]  /*10e10*/  @!P0 LOP3.LUT R11, R0, 0xfffffffe, RZ, 0xc0, !PT ;  /* 0xfffffffe000b8812 */ /* 0x000fe200078ec0ff */
[----:B------:R1:W-:Y:S01]  /*10e20*/  @!P6 ST.E.64 desc[UR6][R8.64], R42 ;  /* 0x0000002a0800e985 */ /* 0x0003e2000c101b06 */
[----:B------:R-:W-:Y:S01]  /*10e30*/  @!P1 LOP3.LUT R13, R2, 0xfffffffe, RZ, 0xc0, !PT ;  /* 0xfffffffe020d9812 */ /* 0x000fe200078ec0ff */
[C---:B------:R-:W-:Y:S01]  /*10e40*/  VIADD R0, R3.reuse, 0x60 ;  /* 0x0000006003007836 */ /* 0x040fe20000000000 */
[----:B------:R-:W-:Y:S02]  /*10e50*/  @!P2 LOP3.LUT R15, R14, 0xfffffffe, RZ, 0xc0, !PT ;  /* 0xfffffffe0e0fa812 */ /* 0x000fe400078ec0ff */
[----:B------:R-:W-:Y:S02]  /*10e60*/  @!P3 LOP3.LUT R17, R10, 0xfffffffe, RZ, 0xc0, !PT ;  /* 0xfffffffe0a11b812 */ /* 0x000fe400078ec0ff */
        /* <DEDUP_REMOVED lines=8> */
[----:B------:R-:W-:Y:S02]  /*10ef0*/  IADD3 R2, R3, 0x68, RZ ;  /* 0x0000006803027810 */ /* 0x000fe40007ffe0ff */
[--C-:B------:R-:W-:Y:S01]  /*10f00*/  @!P2 IMAD.WIDE R10, R15, 0x4, R4.reuse ;  /* 0x000000040f0aa825 */ /* 0x100fe200078e0204 */
[----:B------:R1:W-:Y:S03]  /*10f10*/  @!P1 ST.E.64 desc[UR6][R8.64], R50 ;  /* 0x0000003208009985 */ /* 0x0003e6000c101b06 */
[----:B------:R-:W-:Y:S01]  /*10f20*/  @!P3 IMAD.WIDE R12, R17, 0x4, R4 ;  /* 0x00000004110cb825 */ /* 0x000fe200078e0204 */
[----:B------:R2:W-:Y:S01]  /*10f30*/  @!P2 ST.E.64 desc[UR6][R10.64], R54 ;  /* 0x000000360a00a985 */ /* 0x0005e2000c101b06 */
[----:B------:R-:W-:-:S02]  /*10f40*/  ISETP.GE.AND P2, PT, R16, UR4, PT ;  /* 0x0000000410007c0c */ /* 0x000fc4000bf46270 */
[----:B------:R-:W-:Y:S01]  /*10f50*/  @!P4 IMAD.WIDE R14, R19, 0x4, R4 ;  /* 0x00000004130ec825 */ /* 0x000fe200078e0204 */
[----:B------:R3:W-:Y:S01]  /*10f60*/  @!P3 ST.E.64 desc[UR6][R12.64], R58 ;  /* 0x0000003a0c00b985 */ /* 0x0007e2000c101b06 */
[C---:B------:R-:W-:Y:S02]  /*10f70*/  IADD3 R19, R3.reuse, 0x80, RZ ;  /* 0x0000008003137810 */ /* 0x040fe40007ffe0ff */
[----:B------:R-:W-:Y:S01]  /*10f80*/  VIADD R17, R3, 0x78 ;  /* 0x0000007803117836 */ /* 0x000fe20000000000 */
[----:B------:R4:W-:Y:S01]  /*10f90*/  @!P4 ST.E.64 desc[UR6][R14.64], R62 ;  /* 0x0000003e0e00c985 */ /* 0x0009e2000c101b06 */
[----:B------:R-:W-:Y:S02]  /*10fa0*/  ISETP.GE.AND P4, PT, R0, UR4, PT ;  /* 0x0000000400007c0c */ /* 0x000fe4000bf86270 */
[----:B------:R-:W-:Y:S02]  /*10fb0*/  ISETP.GE.AND P3, PT, R2, UR4, PT ;  /* 0x0000000402007c0c */ /* 0x000fe4000bf66270 */
[----:B------:R-:W-:-:S02]  /*10fc0*/  ISETP.GE.AND P1, PT, R17, UR4, PT ;  /* 0x0000000411007c0c */ /* 0x000fc4000bf26270 */
[----:B------:R-:W-:Y:S02]  /*10fd0*/  ISETP.GE.AND P0, PT, R19, UR4, PT ;  /* 0x0000000413007c0c */ /* 0x000fe4000bf06270 */
        /* <DEDUP_REMOVED lines=37> */
[----:B------:R-:W-:Y:S02]  /*11230*/  @!P6 LEA.HI R18, R18, R18, RZ, 0x1 ;  /* 0x000000121212e211 */ /* 0x000fe400078f08ff */
[----:B------:R-:W-:Y:S01]  /*11240*/  VIADD R19, R3, 0xb8 ;  /* 0x000000b803137836 */ /* 0x000fe20000000000 */
[----:B------:R-:W-:Y:S01]  /*11250*/  @!P0 ST.E.64 desc[UR6][R14.64], R90 ;  /* 0x0000005a0e008985 */ /* 0x000fe2000c101b06 */
[----:B------:R-:W-:-:S02]  /*11260*/  ISETP.GE.AND P0, PT, R0, UR4, PT ;  /* 0x0000000400007c0c */ /* 0x000fc4000bf06270 */
[----:B------:R-:W-:Y:S02]  /*11270*/  @!P5 LEA.HI R20, R20, R20, RZ, 0x1 ;  /* 0x000000141414d211 */ /* 0x000fe400078f08ff */
        /* <DEDUP_REMOVED lines=9> */
[----:B------:R0:W-:Y:S01]  /*11310*/  @!P6 ST.E.64 desc[UR6][R6.64], R94 ;  /* 0x0000005e0600e985 */ /* 0x0001e2000c101b06 */
[----:B------:R-:W-:Y:S02]  /*11320*/  @!P3 LEA.HI R16, R16, R16, RZ, 0x1 ;  /* 0x000000101010b211 */ /* 0x000fe400078f08ff */
[----:B--2---:R-:W-:Y:S01]  /*11330*/  @!P0 LOP3.LUT R11, R0, 0xfffffffe, RZ, 0xc0, !PT ;  /* 0xfffffffe000b8812 */ /* 0x004fe200078ec0ff */
[----:B------:R1:W-:Y:S01]  /*11340*/  @!P5 ST.E.64 desc[UR6][R8.64], R98 ;  /* 0x000000620800d985 */ /* 0x0003e2000c101b06 */
[----:B------:R-:W-:Y:S01]  /*11350*/  ISETP.GE.AND P5, PT, R18, UR4, PT ;  /* 0x0000000412007c0c */ /* 0x000fe2000bfa6270 */
[----:B------:R-:W-:Y:S01]  /*11360*/  VIADD R0, R3, 0xd0 ;  /* 0x000000d003007836 */ /* 0x000fe20000000000 */
[----:B------:R-:W-:Y:S02]  /*11370*/  @!P2 LEA.HI R17, R17, R17, RZ, 0x1 ;  /* 0x000000111111a211 */ /* 0x000fe400078f08ff */
[----:B------:R-:W-:-:S02]  /*11380*/  IADD3 R20, R3, 0xc8, RZ ;  /* 0x000000c803147810 */ /* 0x000fc40007ffe0ff */
[----:B------:R-:W-:Y:S02]  /*11390*/  @!P1 LEA.HI R19, R19, R19, RZ, 0x1 ;  /* 0x0000001313139211 */ /* 0x000fe400078f08ff */
[----:B---3--:R-:W-:Y:S01]  /*113a0*/  @!P4 LOP3.LUT R13, R2, 0xfffffffe, RZ, 0xc0, !PT ;  /* 0xfffffffe020dc812 */ /* 0x008fe200078ec0ff */
[--C-:B0-----:R-:W-:Y:S01]  /*113b0*/  @!P0 IMAD.WIDE R6, R11, 0x4, R4.reuse ;  /* 0x000000040b068825 */ /* 0x101fe200078e0204 */
[----:B------:R-:W-:Y:S02]  /*113c0*/  @!P3 LOP3.LUT R15, R16, 0xfffffffe, RZ, 0xc0, !PT ;  /* 0xfffffffe100fb812 */ /* 0x000fe400078ec0ff */
[----:B------:R-:W-:Y:S01]  /*113d0*/  @!P2 LOP3.LUT R17, R17, 0xfffffffe, RZ, 0xc0, !PT ;  /* 0xfffffffe1111a812 */ /* 0x000fe200078ec0ff */
[--C-:B-1----:R-:W-:Y:S01]  /*113e0*/  @!P4 IMAD.WIDE R8, R13, 0x4, R4.reuse ;  /* 0x000000040d08c825 */ /* 0x102fe200078e0204 */
[----:B------:R-:W-:Y:S01]  /*113f0*/  ISETP.GE.AND P6, PT, R20, UR4, PT ;  /* 0x0000000414007c0c */ /* 0x000fe2000bfc6270 */
[----:B------:R0:W-:Y:S01]  /*11400*/  @!P0 ST.E.64 desc[UR6][R6.64], R102 ;  /* 0x0000006606008985 */ /* 0x0001e2000c101b06 */
[----:B------:R-:W-:Y:S01]  /*11410*/  @!P1 LOP3.LUT R19, R19, 0xfffffffe, RZ, 0xc0, !PT ;  /* 0xfffffffe13139812 */ /* 0x000fe200078ec0ff */
[--C-:B------:R-:W-:Y:S01]  /*11420*/  @!P3 IMAD.WIDE R10, R15, 0x4, R4.reuse ;  /* 0x000000040f0ab825 */ /* 0x100fe200078e0204 */
[----:B------:R-:W-:Y:S01]  /*11430*/  ISETP.GE.AND P0, PT, R0, UR4, PT ;  /* 0x0000000400007c0c */ /* 0x000fe2000bf06270 */
[----:B------:R1:W-:Y:S01]  /*11440*/  @!P4 ST.E.64 desc[UR6][R8.64], R106 ;  /* 0x0000006a0800c985 */ /* 0x0003e2000c101b06 */
[----:B------:R-:W-:Y:S01]  /*11450*/  IADD3 R16, R3, 0xe0, RZ ;  /* 0x000000e003107810 */ /* 0x000fe20007ffe0ff */
[--C-:B------:R-:W-:Y:S01]  /*11460*/  @!P2 IMAD.WIDE R12, R17, 0x4, R4.reuse ;  /* 0x00000004110ca825 */ /* 0x100fe200078e0204 */
[----:B------:R-:W-:Y:S01]  /*11470*/  @!P5 LEA.HI R18, R18, R18, RZ, 0x1 ;  /* 0x000000121212d211 */ /* 0x000fe200078f08ff */
[----:B------:R2:W-:Y:S02]  /*11480*/  @!P3 ST.E.64 desc[UR6][R10.64], R110 ;  /* 0x0000006e0a00b985 */ /* 0x0005e4000c101b06 */
[----:B------:R-:W-:-:S02]  /*11490*/  @!P1 IMAD.WIDE R14, R19, 0x4, R4 ;  /* 0x00000004130e9825 */ /* 0x000fc400078e0204 */
[----:B------:R-:W-:Y:S01]  /*114a0*/  @!P2 ST.E.64 desc[UR6][R12.64], R114 ;  /* 0x000000720c00a985 */ /* 0x000fe2000c101b06 */
[----:B------:R-:W-:Y:S01]  /*114b0*/  ISETP.GE.AND P2, PT, R16, UR4, PT ;  /* 0x0000000410007c0c */ /* 0x000fe2000bf46270 */
[C---:B------:R-:W-:Y:S01]  /*114c0*/  VIADD R2, R3.reuse, 0xd8 ;  /* 0x000000d803027836 */ /* 0x040fe20000000000 */
[----:B0-----:R-:W-:Y:S01]  /*114d0*/  @!P5 LOP3.LUT R7, R18, 0xfffffffe, RZ, 0xc0, !PT ;  /* 0xfffffffe1207d812 */ /* 0x001fe200078ec0ff */
[C---:B------:R-:W-:Y:S01]  /*114e0*/  VIADD R17, R3.reuse, 0xe8 ;  /* 0x000000e803117836 */ /* 0x040fe20000000000 */
[----:B------:R-:W-:Y:S01]  /*114f0*/  @!P1 ST.E.64 desc[UR6][R14.64], R118 ;  /* 0x000000760e009985 */ /* 0x000fe2000c101b06 */
[----:B------:R-:W-:Y:S01]  /*11500*/  VIADD R19, R3, 0xf0 ;  /* 0x000000f003137836 */ /* 0x000fe20000000000 */
[----:B------:R-:W-:Y:S01]  /*11510*/  ISETP.GE.AND P1, PT, R2, UR4, PT ;  /* 0x0000000402007c0c */ /* 0x000fe2000bf26270 */
[----:B------:R-:W-:Y:S01]  /*11520*/  @!P5 IMAD.WIDE R6, R7, 0x4, R4 ;  /* 0x000000040706d825 */ /* 0x000fe200078e0204 */
[----:B------:R-:W-:Y:S02]  /*11530*/  @!P6 LEA.HI R20, R20, R20, RZ, 0x1 ;  /* 0x000000141414e211 */ /* 0x000fe400078f08ff */
[----:B------:R-:W-:-:S02]  /*11540*/  ISETP.GE.AND P3, PT, R17, UR4, PT ;  /* 0x0000000411007c0c */ /* 0x000fc4000bf66270 */
[----:B------:R-:W-:Y:S01]  /*11550*/  ISETP.GE.AND P4, PT, R19, UR4, PT ;  /* 0x0000000413007c0c */ /* 0x000fe2000bf86270 */
[----:B------:R0:W-:Y:S01]  /*11560*/  @!P5 ST.E.64 desc[UR6][R6.64], R122 ;  /* 0x0000007a0600d985 */ /* 0x0001e2000c101b06 */
[----:B------:R-:W-:Y:S02]  /*11570*/  @!P0 LEA.HI R0, R0, R0, RZ, 0x1 ;  /* 0x0000000000008211 */ /* 0x000fe400078f08ff */
[----:B-1----:R-:W-:Y:S02]  /*11580*/  @!P6 LOP3.LUT R9, R20, 0xfffffffe, RZ, 0xc0, !PT ;  /* 0xfffffffe1409e812 */ /* 0x002fe400078ec0ff */
[----:B--2---:R-:W-:Y:S02]  /*11590*/  @!P0 LOP3.LUT R11, R0, 0xfffffffe, RZ, 0xc0, !PT ;  /* 0xfffffffe000b8812 */ /* 0x004fe400078ec0ff */
[----:B------:R-:W-:Y:S01]  /*115a0*/  @!P1 LEA.HI R2, R2, R2, RZ, 0x1 ;  /* 0x0000000202029211 */ /* 0x000fe200078f08ff */
[----:B------:R-:W-:Y:S01]  /*115b0*/  @!P6 IMAD.WIDE R8, R9, 0x4, R4 ;  /* 0x000000040908e825 */ /* 0x000fe200078e0204 */
[----:B------:R-:W-:-:S02]  /*115c0*/  @!P2 LEA.HI R16, R16, R16, RZ, 0x1 ;  /* 0x000000101010a211 */ /* 0x000fc400078f08ff */
[----:B------:R-:W-:Y:S02]  /*115d0*/  IADD3 R3, R3, 0xf8, RZ ;  /* 0x000000f803037810 */ /* 0x000fe40007ffe0ff */
[----:B------:R-:W-:Y:S01]  /*115e0*/  @!P3 LEA.HI R17, R17, R17, RZ, 0x1 ;  /* 0x000000111111b211 */ /* 0x000fe200078f08ff */
[----:B0-----:R-:W-:Y:S01]  /*115f0*/  @!P0 IMAD.WIDE R6, R11, 0x4, R4 ;  /* 0x000000040b068825 */ /* 0x001fe200078e0204 */
[----:B------:R0:W-:Y:S01]  /*11600*/  @!P6 ST.E.64 desc[UR6][R8.64], R126 ;  /* 0x0000007e0800e985 */ /* 0x0001e2000c101b06 */
[----:B------:R-:W-:Y:S02]  /*11610*/  @!P4 LEA.HI R19, R19, R19, RZ, 0x1 ;  /* 0x000000131313c211 */ /* 0x000fe400078f08ff */
[----:B------:R-:W-:Y:S01]  /*11620*/  @!P1 LOP3.LUT R13, R2, 0xfffffffe, RZ, 0xc0, !PT ;  /* 0xfffffffe020d9812 */ /* 0x000fe200078ec0ff */
[----:B------:R1:W-:Y:S01]  /*11630*/  @!P0 ST.E.64 desc[UR6][R6.64], R130 ;  /* 0x0000008206008985 */ /* 0x0003e2000c101b06 */
[----:B------:R-:W-:Y:S02]  /*11640*/  @!P2 LOP3.LUT R15, R16, 0xfffffffe, RZ, 0xc0, !PT ;  /* 0xfffffffe100fa812 */ /* 0x000fe400078ec0ff */
[----:B------:R-:W-:-:S02]  /*11650*/  ISETP.GE.AND P0, PT, R3, UR4, PT ;  /* 0x0000000403007c0c */ /* 0x000fc4000bf06270 */
[----:B------:R-:W-:Y:S01]  /*11660*/  @!P3 LOP3.LUT R17, R17, 0xfffffffe, RZ, 0xc0, !PT ;  /* 0xfffffffe1111b812 */ /* 0x000fe200078ec0ff */
[----:B------:R-:W-:Y:S01]  /*11670*/  @!P2 IMAD.WIDE R10, R15, 0x4, R4 ;  /* 0x000000040f0aa825 */ /* 0x000fe200078e0204 */
[----:B------:R-:W-:-:S03]  /*11680*/  @!P4 LOP3.LUT R19, R19, 0xfffffffe, RZ, 0xc0, !PT ;  /* 0xfffffffe1313c812 */ /* 0x000fc600078ec0ff */
[----:B0-----:R-:W-:-:S04]  /*11690*/  @!P1 IMAD.WIDE R8, R13, 0x4, R4 ;  /* 0x000000040d089825 */ /* 0x001fc800078e0204 */
        /* <DEDUP_REMOVED lines=13> */
.L_x_2232:
        /* <DEDUP_REMOVED lines=12> */
[----:B------:R-:W-:Y:S01]  /*11830*/  ISETP.NE.AND P0, PT, R6, 0x1, PT ;  /* 0x000000010600780c */ /* 0x000fe20003f05270 */
[----:B------:R-:W0:Y:S01]  /*11840*/  S2UR UR7, SR_CTAID.Z ;  /* 0x00000000000779c3 */ /* 0x000e220000002700 */
[----:B------:R-:W-:Y:S01]  /*11850*/  R2UR UR11, R23 ;  /* 0x00000000170b72ca */ /* 0x000fe200000e0000 */
[----:B------:R-:W-:Y:S01]  /*11860*/  ULDC.64 UR8, c[0x0][0xbd0] ;  /* 0x0002f40000087ab9 */ /* 0x000fe20000000a00 */
[----:B------:R-:W-:Y:S01]  /*11870*/  IMAD.MOV.U32 R5, RZ, RZ, R0 ;  /* 0x000000ffff057224 */ /* 0x000fe200078e0000 */
        /* <DEDUP_REMOVED lines=9> */
[----:B------:R-:W-:Y:S01]  /*11910*/  MOV R3, UR5 ;  /* 0x0000000500037c02 */ /* 0x000fe20008000f00 */
[----:B------:R-:W-:Y:S01]  /*11920*/  UIADD3 UR6, UR5, UR6, URZ ;  /* 0x0000000605067290 */ /* 0x000fe2000fffe03f */
[----:B------:R-:W-:Y:S02]  /*11930*/  IMAD.U32 R2, RZ, RZ, UR4 ;  /* 0x00000004ff027e24 */ /* 0x000fe4000f8e00ff */
[----:B------:R-:W-:Y:S02]  /*11940*/  ULDC.64 UR4, c[0x0][0xbe0] ;  /* 0x0002f80000047ab9 */ /* 0x000fe40000000a00 */
[----:B------:R-:W0:Y:S01]  /*11950*/  S2UR UR10, SR_CTAID.Y ;  /* 0x00000000000a79c3 */ /* 0x000e220000002600 */
[----:B------:R-:W-:-:S02]  /*11960*/  IMAD.U32 R3, RZ, RZ, UR6 ;  /* 0x00000006ff037e24 */ /* 0x000fc4000f8e00ff */
[C---:B-1----:R-:W-:Y:S02]  /*11970*/  IMAD R12, R10.reuse, UR8, RZ ;  /* 0x000000080a0c7c24 */ /* 0x042fe4000f8e02ff */
[----:B------:R-:W-:-:S03]  /*11980*/  IMAD.WIDE.U32 R2, R10, UR7, R2 ;  /* 0x000000070a027c25 */ /* 0x000fc6000f8e0002 */
[----:B------:R-:W0:Y:S01]  /*11990*/  LDC R8, c[0x0][0xc50] ;  /* 0x00031400ff087b82 */ /* 0x000e220000000800 */
[----:B--2---:R-:W-:-:S04]  /*119a0*/  @P0 IMAD.HI.U32 R4, R0, R7, RZ ;  /* 0x0000000700040227 */ /* 0x004fc800078e00ff */
[----:B------:R-:W-:Y:S02]  /*119b0*/  IMAD R7, RZ, RZ, -UR11 ;  /* 0x8000000bff077e24 */ /* 0x000fe4000f8e02ff */
[----:B------:R-:W-:Y:S01]  /*119c0*/  IMAD R11, R11, UR7, R12 ;  /* 0x000000070b0b7c24 */ /* 0x000fe2000f8e020c */
[----:B---3--:R-:W-:-:S03]  /*119d0*/  @P0 SHF.R.U32.HI R5, RZ, R9, R4 ;  /* 0x00000009ff050219 */ /* 0x008fc60000011604 */
[----:B------:R-:W-:Y:S02]  /*119e0*/  IMAD.IADD R3, R11, 0x1, R3 ;  /* 0x000000010b037824 */ /* 0x000fe400078e0203 */
[----:B0-----:R-:W-:Y:S01]  /*119f0*/  IMAD R9, R8, R7, UR10 ;  /* 0x0000000a08097e24 */ /* 0x001fe2000f8e0207 */
[----:B------:R-:W-:-:S03]  /*11a00*/  IADD3 R7, -R5, RZ, RZ ;  /* 0x000000ff05077210 */ /* 0x000fc60007ffe1ff */
        /* <DEDUP_REMOVED lines=20> */
.L_x_2191:
        /* <DEDUP_REMOVED lines=18> */
.L_x_2235:
[----:B------:R-:W-:Y:S01]  /*11c70*/  ULDC UR42, c[0x0][0xc50] ;  /* 0x00031400002a7ab9 */ /* 0x000fe20000000800 */
[----:B------:R-:W-:Y:S01]  /*11c80*/  UMOV UR39, UR6 ;  /* 0x0000000600277c82 */ /* 0x000fe20008000000 */
[----:B------:R-:W-:-:S11]  /*11c90*/  UISETP.NE.AND UP0, UPT, UR42, 0x1, UPT ;  /* 0x000000012a00788c */ /* 0x000fd6000bf05270 */
[----:B------:R-:W-:Y:S01]  /*11ca0*/  @UP0 ULDC UR4, c[0x0][0xc54] ;  /* 0x0003150000040ab9 */ /* 0x000fe20000000800 */
[----:B------:R-:W-:Y:S01]  /*11cb0*/  @UP0 ULDC UR7, c[0x0][0xc58] ;  /* 0x0003160000070ab9 */ /* 0x000fe20000000800 */
[----:B------:R-:W-:-:S04]  /*11cc0*/  UIMAD.WIDE.U32 UR4, UR6, UR4, URZ ;  /* 0x00000004060472a5 */ /* 0x000fc8000f8e003f */
[----:B------:R-:W-:-:S12]  /*11cd0*/  @UP0 USHF.R.U32.HI UR39, URZ, UR7, UR5 ;  /* 0x000000073f270299 */ /* 0x000fd80008011605 */
.L_x_2236:
        /* <DEDUP_REMOVED lines=12> */
[----:B0-----:R-:W-:-:S04]  /*11da0*/  ISETP.NE.U32.AND P0, PT, R2, RZ, PT ;  /* 0x000000ff0200720c */ /* 0x001fc80003f05070 */
[----:B------:R-:W-:-:S13]  /*11db0*/  ISETP.NE.AND.EX P0, PT, R3, RZ, PT, P0 ;  /* 0x000000ff0300720c */ /* 0x000fda0003f05300 */
[----:B------:R-:W0:Y:S08]  /*11dc0*/  @P0 LDC.64 R2, c[0x0][0xa28] ;  /* 0x00028a00ff020b82 */ /* 0x000e300000000a00 */
[----:B------:R-:W1:Y:S01]  /*11dd0*/  S2UR UR46, SR_CTAID.X ;  /* 0x00000000002e79c3 */ /* 0x000e620000002500 */
[----:B0-----:R-:W-:-:S05]  /*11de0*/  @P0 IMAD.WIDE R2, R26, 0x4, R2 ;  /* 0x000000041a020825 */ /* 0x001fca00078e0202 */
[----:B------:R0:W5:Y:S01]  /*11df0*/  @P0 LDG.E R23, desc[UR4][R2.64] ;  /* 0x0000000402170981 */ /* 0x000162000c1e1900 */
[----:B------:R-:W-:Y:S01]  /*11e00*/  ULDC UR4, c[0x0][0x448] ;  /* 0x0001120000047ab9 */ /* 0x000fe20000000800 */
[----:B------:R-:W-:Y:S02]  /*11e10*/  USHF.R.U32.HI UR9, URZ, 0x10, UR42 ;  /* 0x000000103f097899 */ /* 0x000fe4000801162a */
[----:B------:R-:W-:Y:S02]  /*11e20*/  UISETP.NE.AND UP1, UPT, UR4, 0x1, UPT ;  /* 0x000000010400788c */ /* 0x000fe4000bf25270 */
[----:B-1----:R-:W-:Y:S01]  /*11e30*/  ULEA UR6, UR46, 0x7f, 0x7 ;  /* 0x0000007f2e067891 */ /* 0x002fe2000f8e383f */
[----:B------:R-:W-:Y:S01]  /*11e40*/  ULDC.64 UR4, c[0x0][0x418] ;  /* 0x0001060000047ab9 */ /* 0x000fe20000000a00 */
[----:B------:R-:W-:Y:S02]  /*11e50*/  UP2UR UR47, UPR, URZ, 0x2 ;  /* 0x000000023f2f7883 */ /* 0x000fe40008000000 */
[----:B------:R-:W-:-:S02]  /*11e60*/  UISETP.NE.U32.AND UP0, UPT, UR4, URZ, UPT ;  /* 0x0000003f0400728c */ /* 0x000fc4000bf05070 */
[----:B------:R-:W-:Y:S02]  /*11e70*/  ULOP3.LUT UR42, UR42, 0xffff, URZ, 0xc0, !UPT ;  /* 0x0000ffff2a2a7892 */ /* 0x000fe4000f8ec03f */
[----:B------:R-:W-:Y:S01]  /*11e80*/  UISETP.NE.AND.EX UP0, UPT, UR5, URZ, UPT, UP0 ;  /* 0x0000003f0500728c */ /* 0x000fe2000bf05300 */
[----:B------:R-:W-:Y:S02]  /*11e90*/  ULDC UR4, c[0x0][0x424] ;  /* 0x0001090000047ab9 */ /* 0x000fe40000000800 */
[----:B------:R-:W-:Y:S01]  /*11ea0*/  @UP1 ULDC UR5, c[0x0][0x44c] ;  /* 0x0001130000051ab9 */ /* 0x000fe20000000800 */
[----:B------:R-:W-:Y:S02]  /*11eb0*/  USEL UR40, UR4, 0x1, UP0 ;  /* 0x0000000104287887 */ /* 0x000fe40008000000 */
[----:B------:R-:W-:Y:S02]  /*11ec0*/  UIMAD.WIDE.U32 UR4, UR6, UR5, URZ ;  /* 0x00000005060472a5 */ /* 0x000fe4000f8e003f */
[----:B------:R-:W-:Y:S01]  /*11ed0*/  UIMAD UR40, UR40, UR7, URZ ;  /* 0x00000007282872a4 */ /* 0x000fe2000f8e023f */
[----:B------:R-:W-:-:S02]  /*11ee0*/  UMOV UR38, URZ ;  /* 0x0000003f00267c82 */ /* 0x000fc40008000000 */
[----:B------:R-:W-:Y:S01]  /*11ef0*/  @UP1 ULDC UR7, c[0x0][0x450] ;  /* 0x0001140000071ab9 */ /* 0x000fe20000000800 */
[----:B------:R-:W-:Y:S02]  /*11f00*/  UIADD3 UR4, UR40, 0x4f, URZ ;  /* 0x0000004f28047890 */ /* 0x000fe4000fffe03f */
[----:B------:R-:W-:Y:S02]  /*11f10*/  @UP1 USHF.R.U32.HI UR6, URZ, UR7, UR5 ;  /* 0x000000073f061299 */ /* 0x000fe40008011605 */
[----:B------:R-:W-:-:S04]  /*11f20*/  UIADD3 UR5, UR40, 0x50, -UR8 ;  /* 0x0000005028057890 */ /* 0x000fc8000fffe808 */
[----:B------:R-:W-:Y:S02]  /*11f30*/  UIADD3 UR6, UR5, UR6, URZ ;  /* 0x0000000605067290 */ /* 0x000fe4000fffe03f */
[----:B------:R-:W-:Y:S02]  /*11f40*/  UIMAD.WIDE UR4, UR4, 0x66666667, URZ ;  /* 0x66666667040478a5 */ /* 0x000fe4000f8e023f */
[----:B------:R-:W-:Y:S02]  /*11f50*/  UIMAD.WIDE UR6, UR6, 0x66666667, URZ ;  /* 0x66666667060678a5 */ /* 0x000fe4000f8e023f */
[----:B------:R-:W-:Y:S02]  /*11f60*/  USHF.R.U32.HI UR41, URZ, 0x1f, UR5 ;  /* 0x0000001f3f297899 */ /* 0x000fe40008011605 */
[----:B------:R-:W-:Y:S02]  /*11f70*/  USHF.R.U32.HI UR43, URZ, 0x1f, UR7 ;  /* 0x0000001f3f2b7899 */ /* 0x000fe40008011607 */
[----:B------:R-:W-:-:S02]  /*11f80*/  ULEA.HI.SX32 UR41, UR5, UR41, 0x1b ;  /* 0x0000002905297291 */ /* 0x000fc4000f8fda3f */
[----:B------:R-:W-:-:S04]  /*11f90*/  ULEA.HI.SX32 UR43, UR7, UR43, 0x1b ;  /* 0x0000002b072b7291 */ /* 0x000fc8000f8fda3f */
[----:B------:R-:W-:-:S04]  /*11fa0*/  UISETP.LT.AND UP0, UPT, UR41, UR43, UPT ;  /* 0x0000002b2900728c */ /* 0x000fc8000bf01270 */
[----:B------:R-:W-:Y:S02]  /*11fb0*/  USEL UR11, UR41, UR43, UP0 ;  /* 0x0000002b290b7287 */ /* 0x000fe40008000000 */
[----:B------:R-:W-:Y:S02]  /*11fc0*/  UISETP.NE.AND UP0, UPT, UR9, URZ, UPT ;  /* 0x0000003f0900728c */ /* 0x000fe4000bf05270 */
[----:B------:R-:W-:-:S06]  /*11fd0*/  UISETP.GE.AND UP1, UPT, UR11, 0x1, UPT ;  /* 0x000000010b00788c */ /* 0x000fcc000bf26270 */
[----:B------:R-:W-:-:S03]  /*11fe0*/  PLOP3.LUT P0, PT, PT, PT, UP1, 0x80, 0x0 ;  /* 0x000000000000781c */ /* 0x000fc60003f0f018 */
[----:B------:R-:W-:-:S10]  /*11ff0*/  @!UP0 ULDC UR9, c[0x0][0x9f0] ;  /* 0x00027c0000098ab9 */ /* 0x000fd40000000800 */
[----:B0-----:R-:W-:Y:S05]  /*12000*/  @!P0 BRA `(.L_x_2238) ;  /* 0x0000000000788947 */ /* 0x001fea0003800000 */
[----:B------:R-:W-:Y:S01]  /*12010*/  IABS R2, UR9 ;  /* 0x0000000900027c13 */ /* 0x000fe20008000000 */
[----:B------:R-:W-:Y:S02]  /*12020*/  UIADD3 UR6, UR9, -0x1, UR11 ;  /* 0xffffffff09067890 */ /* 0x000fe4000fffe00b */
[----:B------:R-:W-:Y:S01]  /*12030*/  IABS R5, UR9 ;  /* 0x0000000900057c13 */ /* 0x000fe20008000000 */
[----:B------:R-:W-:Y:S01]  /*12040*/  UMOV UR4, URZ ;  /* 0x0000003f00047c82 */ /* 0x000fe20008000000 */
[----:B------:R-:W-:Y:S02]  /*12050*/  R2UR UR10, R2 ;  /* 0x00000000020a72ca */ /* 0x000fe400000e0000 */
[----:B------:R-:W-:Y:S01]  /*12060*/  IABS R4, UR6 ;  /* 0x0000000600047c13 */ /* 0x000fe20008000000 */
[----:B------:R-:W-:-:S03]  /*12070*/  ULOP3.LUT UR6, UR6, UR9, URZ, 0x3c, !UPT ;  /* 0x0000000906067292 */ /* 0x000fc6000f8e3c3f */
[----:B------:R-:W-:-:S07]  /*12080*/  R2UR UR8, R4 ;  /* 0x00000000040872ca */ /* 0x000fce00000e0000 */
        /* <DEDUP_REMOVED lines=22> */
.L_x_2238:
[----:B------:R-:W-:Y:S02]  /*121f0*/  UIMAD UR48, UR42, UR38, URZ ;  /* 0x000000262a3072a4 */ /* 0x000fe4000f8e023f */
[----:B------:R-:W-:Y:S02]  /*12200*/  IMAD.U32 R2, RZ, RZ, UR38 ;  /* 0x00000026ff027e24 */ /* 0x000fe4000f8e00ff */
[----:B------:R-:W-:Y:S02]  /*12210*/  IMAD.MOV.U32 R6, RZ, RZ, 0x1 ;  /* 0x00000001ff067424 */ /* 0x000fe400078e00ff */
[----:B------:R-:W-:-:S05]  /*12220*/  IMAD.U32 R19, RZ, RZ, UR48 ;  /* 0x00000030ff137e24 */ /* 0x000fca000f8e00ff */
[----:B------:R-:W-:Y:S02]  /*12230*/  VIADDMNMX R19, R19, R2, UR11, PT ;  /* 0x0000000b13137e46 */ /* 0x000fe4000b800102 */
[----:B------:R-:W-:Y:S02]  /*12240*/  MOV R2, RZ ;  /* 0x000000ff00027202 */ /* 0x000fe40000000f00 */
        /* <DEDUP_REMOVED lines=25> */
.L_x_2239:
        /* <DEDUP_REMOVED lines=20> */
.L_x_2241:
[----:B------:R0:W1:Y:S01]  /*12520*/  LDC.64 R2, c[0x4][R16] ;  /* 0x0100000010027b82 */ /* 0x0000620000000a00 */
[----:B------:R-:W-:Y:S01]  /*12530*/  ULDC.64 UR4, c[0x4][0xa8] ;  /* 0x01002a0000047ab9 */ /* 0x000fe20000000a00 */
[----:B------:R-:W-:Y:S01]  /*12540*/  ULDC.64 UR6, c[0x4][0xb0] ;  /* 0x01002c0000067ab9 */ /* 0x000fe20000000a00 */
[----:B------:R-:W-:Y:S01]  /*12550*/  IMAD.U32 R4, RZ, RZ, UR4 ;  /* 0x00000004ff047e24 */ /* 0x000fe2000f8e00ff */
        /* <DEDUP_REMOVED lines=11> */
.L_x_2240:
[----:B------:R-:W0:Y:S01]  /*12610*/  LDC.64 R2, c[0x0][0x9f8] ;  /* 0x00027e00ff027b82 */ /* 0x000e220000000a00 */
[----:B------:R-:W-:Y:S01]  /*12620*/  IMAD.MOV.U32 R34, RZ, RZ, R26 ;  /* 0x000000ffff227224 */ /* 0x000fe200078e001a */
[----:B------:R-:W-:-:S06]  /*12630*/  ULDC.64 UR4, c[0x0][0x208] ;  /* 0x0000820000047ab9 */ /* 0x000fcc0000000a00 */
[----:B------:R-:W1:Y:S01]  /*12640*/  LDC R18, c[0x0][0x430] ;  /* 0x00010c00ff127b82 */ /* 0x000e620000000800 */
[----:B0-----:R-:W-:-:S04]  /*12650*/  ISETP.NE.U32.AND P0, PT, R2, RZ, PT ;  /* 0x000000ff0200720c */ /* 0x001fc80003f05070 */
[----:B------:R-:W-:-:S13]  /*12660*/  ISETP.NE.AND.EX P0, PT, R3, RZ, PT, P0 ;  /* 0x000000ff0300720c */ /* 0x000fda0003f05300 */
[----:B------:R-:W0:Y:S02]  /*12670*/  @P0 LDC.64 R2, c[0x0][0x9f8] ;  /* 0x00027e00ff020b82 */ /* 0x000e240000000a00 */
[----:B0-----:R-:W-:-:S05]  /*12680*/  @P0 IMAD.WIDE R2, R26, 0x4, R2 ;  /* 0x000000041a020825 */ /* 0x001fca00078e0202 */
[----:B------:R0:W2:Y:S01]  /*12690*/  @P0 LDG.E R34, desc[UR4][R2.64] ;  /* 0x0000000402220981 */ /* 0x0000a2000c1e1900 */
[----:B------:R-:W-:Y:S01]  /*126a0*/  SHF.L.U32 R24, R25, 0x4, RZ ;  /* 0x0000000419187819 */ /* 0x000fe200000006ff */
[----:B------:R-:W-:Y:S01]  /*126b0*/  VIADD R29, R19, 0xffffffff ;  /* 0xffffffff131d7836 */ /* 0x000fe20000000000 */
[----:B------:R-:W-:Y:S02]  /*126c0*/  LOP3.LUT R6, R25, 0x7f, RZ, 0xc0, !PT ;  /* 0x0000007f19067812 */ /* 0x000fe400078ec0ff */
[----:B------:R-:W-:Y:S02]  /*126d0*/  LOP3.LUT R24, R24, 0x70, RZ, 0xc0, !PT ;  /* 0x0000007018187812 */ /* 0x000fe400078ec0ff */
[----:B------:R-:W-:Y:S02]  /*126e0*/  SHF.R.U32.HI R0, RZ, 0x3, R6 ;  /* 0x00000003ff007819 */ /* 0x000fe40000011606 */
[----:B-1----:R-:W-:Y:S02]  /*126f0*/  ISETP.NE.AND P1, PT, R18, 0x1, PT ;  /* 0x000000011200780c */ /* 0x002fe40003f25270 */
[----:B------:R-:W-:-:S02]  /*12700*/  LOP3.LUT R17, R24, R0, RZ, 0xfc, !PT ;  /* 0x0000000018117212 */ /* 0x000fc400078efcff */
[----:B------:R-:W-:-:S03]  /*12710*/  LOP3.LUT R16, R16, 0xffffffbf, RZ, 0xc0, !PT ;  /* 0xffffffbf10107812 */ /* 0x000fc600078ec0ff */
[----:B------:R-:W-:-:S04]  /*12720*/  IMAD R4, R29, 0x50, R17 ;  /* 0x000000501d047824 */ /* 0x000fc800078e0211 */
[C---:B-----5:R-:W-:Y:S01]  /*12730*/  IMAD.IADD R7, R4.reuse, 0x1, R23 ;  /* 0x0000000104077824 */ /* 0x060fe200078e0217 */
[----:B------:R-:W-:Y:S01]  /*12740*/  ISETP.GE.AND P0, PT, R4, UR40, PT ;  /* 0x0000002804007c0c */ /* 0x000fe2000bf06270 */
[----:B------:R-:W1:Y:S01]  /*12750*/  @P1 LDC R0, c[0x0][0x434] ;  /* 0x00010d00ff001b82 */ /* 0x000e620000000800 */
[----:B------:R-:W-:Y:S02]  /*12760*/  @P1 LOP3.LUT R16, R16, 0x40, RZ, 0xfc, !PT ;  /* 0x0000004010101812 */ /* 0x000fe400078efcff */
[----:B------:R-:W-:Y:S02]  /*12770*/  ISETP.GT.U32.OR P0, PT, R17, 0x4f, P0 ;  /* 0x0000004f1100780c */ /* 0x000fe40000704470 */
[----:B------:R-:W-:-:S03]  /*12780*/  MOV R10, R7 ;  /* 0x00000007000a7202 */ /* 0x000fc60000000f00 */
[----:B0-----:R-:W0:Y:S08]  /*12790*/  @P1 LDC R3, c[0x0][0x438] ;  /* 0x00010e00ff031b82 */ /* 0x001e300000000800 */
[----:B------:R-:W3:Y:S08]  /*127a0*/  @!P0 LDC.64 R8, c[0x0][0x428] ;  /* 0x00010a00ff088b82 */ /* 0x000ef00000000a00 */
[----:B------:R-:W4:Y:S01]  /*127b0*/  @!P0 LDC.64 R4, c[0x0][0x418] ;  /* 0x00010600ff048b82 */ /* 0x000f220000000a00 */
[----:B-1----:R-:W-:-:S05]  /*127c0*/  @P1 IMAD.HI.U32 R0, R7, R0, RZ ;  /* 0x0000000007001227 */ /* 0x002fca00078e00ff */
[----:B0-----:R-:W-:-:S04]  /*127d0*/  @P1 SHF.R.U32.HI R10, RZ, R3, R0 ;  /* 0x00000003ff0a1219 */ /* 0x001fc80000011600 */
[--C-:B------:R-:W-:Y:S01]  /*127e0*/  @!P0 SHF.R.S32.HI R3, RZ, 0x1f, R10.reuse ;  /* 0x0000001fff038819 */ /* 0x100fe2000001140a */
[----:B------:R-:W-:Y:S01]  /*127f0*/  @!P0 IMAD.MOV.U32 R2, RZ, RZ, R10 ;  /* 0x000000ffff028224 */ /* 0x000fe200078e000a */
[----:B------:R-:W-:Y:S02]  /*12800*/  LOP3.LUT R16, R16, 0xffffffef, RZ, 0xc0, !PT ;  /* 0xffffffef10107812 */ /* 0x000fe400078ec0ff */
[----:B--2---:R-:W-:Y:S01]  /*12810*/  SHF.R.S32.HI R11, RZ, 0x1f, R34 ;  /* 0x0000001fff0b7819 */ /* 0x004fe20000011422 */
[----:B---3--:R-:W-:-:S04]  /*12820*/  @!P0 IMAD.WIDE.U32 R2, R34, R8, R2 ;  /* 0x0000000822028225 */ /* 0x008fc800078e0002 */
[----:B------:R-:W-:Y:S01]  /*12830*/  @!P0 IMAD R0, R11, R8, RZ ;  /* 0x000000080b008224 */ /* 0x000fe200078e02ff */
[----:B----4-:R-:W-:Y:S01]  /*12840*/  @!P0 LEA R4, P1, R2, R4, 0x2 ;  /* 0x0000000402048211 */ /* 0x010fe200078210ff */
[----:B------:R0:W-:Y:S02]  /*12850*/  STL [R1], R11 ;  /* 0x0000000b01007387 */ /* 0x0001e40000100800 */
[----:B------:R-:W-:-:S04]  /*12860*/  @!P0 IMAD R9, R34, R9, R0 ;  /* 0x0000000922098224 */ /* 0x000fc800078e0200 */
[----:B------:R-:W-:-:S05]  /*12870*/  @!P0 IMAD.IADD R0, R3, 0x1, R9 ;  /* 0x0000000103008824 */ /* 0x000fca00078e0209 */
[----:B------:R-:W-:Y:S02]  /*12880*/  @!P0 LEA.HI.X R5, R2, R5, R0, 0x2, P1 ;  /* 0x0000000502058211 */ /* 0x000fe400008f1400 */
[----:B------:R-:W-:-:S06]  /*12890*/  MOV R0, RZ ;  /* 0x000000ff00007202 */ /* 0x000fcc0000000f00 */
[----:B------:R1:W5:Y:S01]  /*128a0*/  @!P0 LDG.E R0, desc[UR4][R4.64] ;  /* 0x0000000404008981 */ /* 0x000362000c1e1900 */
[----:B------:R-:W-:Y:S01]  /*128b0*/  ULDC UR4, c[0x0][0x2f4] ;  /* 0x0000bd0000047ab9 */ /* 0x000fe20000000800 */
[----:B------:R-:W-:Y:S01]  /*128c0*/  UMOV UR5, 0xffffffff ;  /* 0xffffffff00057882 */ /* 0x000fe20000000000 */
[----:B-1----:R-:W-:-:S05]  /*128d0*/  IMAD.SHL.U32 R4, R25, 0x8, RZ ;  /* 0x0000000819047824 */ /* 0x002fca00078e00ff */
        /* <DEDUP_REMOVED lines=15> */
[----:B0-----:R-:W-:Y:S06]  /*129d0*/  BRA.DIV UR5, `(.L_x_2242) ;  /* 0x0000003205ec7947 */ /* 0x001fec000b800000 */
.L_x_2286:
[----:B------:R-:W2:Y:S01]  /*129e0*/  LDL R2, [R1+0x4] ;  /* 0x0000040001027983 */ /* 0x000ea20000100800 */
[----:B------:R-:W-:Y:S01]  /*129f0*/  ISETP.GT.U32.AND P1, PT, R17, 0x4f, PT ;  /* 0x0000004f1100780c */ /* 0x000fe20003f24070 */
[----:B------:R-:W-:Y:S01]  /*12a00*/  IMAD.U32 R33, RZ, RZ, UR39 ;  /* 0x00000027ff217e24 */ /* 0x000fe2000f8e00ff */
[----:B------:R-:W-:Y:S01]  /*12a10*/  LOP3.LUT R16, R16, 0xfffffffe, RZ, 0xc0, !PT ;  /* 0xfffffffe10107812 */ /* 0x000fe200078ec0ff */
[----:B------:R-:W-:-:S03]  /*12a20*/  IMAD.MOV R8, RZ, RZ, -R10 ;  /* 0x000000ffff087224 */ /* 0x000fc600078e0a0a */
[----:B------:R-:W-:Y:S01]  /*12a30*/  SHF.R.S32.HI R33, RZ, 0x1f, R33 ;  /* 0x0000001fff217819 */ /* 0x000fe20000011421 */
[----:B------:R-:W-:-:S06]  /*12a40*/  IMAD R8, R18, R8, R7 ;  /* 0x0000000812087224 */ /* 0x000fcc00078e0207 */
[----:B------:R-:W-:-:S04]  /*12a50*/  @P1 LOP3.LUT R16, R16, 0x1, RZ, 0xfc, !PT ;  /* 0x0000000110101812 */ /* 0x000fc800078efcff */
[----:B------:R-:W-:Y:S02]  /*12a60*/  LOP3.LUT R16, R16, 0xffffffdf, RZ, 0xc0, !PT ;  /* 0xffffffdf10107812 */ /* 0x000fe400078ec0ff */
[----:B--2---:R-:W-:-:S13]  /*12a70*/  R2UR UR4, R2 ;  /* 0x00000000020472ca */ /* 0x004fda00000e0000 */
[----:B------:R-:W-:-:S06]  /*12a80*/  ULOP3.LUT UR4, UR4, 0x2, URZ, 0xfc, !UPT ;  /* 0x0000000204047892 */ /* 0x000fcc000f8efc3f */
[----:B------:R-:W-:-:S04]  /*12a90*/  MOV R2, UR4 ;  /* 0x0000000400027c02 */ /* 0x000fc80008000f00 */
[----:B------:R-:W-:-:S13]  /*12aa0*/  ISETP.NE.AND P0, PT, R2, 0x3, PT ;  /* 0x000000030200780c */ /* 0x000fda0003f05270 */
[----:B------:R-:W-:Y:S01]  /*12ab0*/  @P0 LOP3.LUT R16, R16, 0x20, RZ, 0xfc, !PT ;  /* 0x0000002010100812 */ /* 0x000fe200078efcff */
[----:B------:R-:W-:Y:S06]  /*12ac0*/  @!P0 BRA `(.L_x_2243) ;  /* 0x0000000000048947 */ /* 0x000fec0003800000 */
[----:B------:R-:W-:Y:S01]  /*12ad0*/  BPT.TRAP 0x1 ;  /* 0x000000040000795c */ /* 0x000fe20000300000 */
.L_x_2243:
        /* <DEDUP_REMOVED lines=26> */
.L_x_2287:
[----:B------:R-:W-:Y:S01]  /*12c80*/  ULDC.64 UR4, c[0x0][0x300] ;  /* 0x0000c00000047ab9 */ /* 0x000fe20000000a00 */
[----:B------:R-:W-:Y:S01]  /*12c90*/  R2UR UR6, R33 ;  /* 0x00000000210672ca */ /* 0x000fe200000e0000 */
[----:B------:R-:W-:Y:S01]  /*12ca0*/  IMAD R7, R7, UR4, RZ ;  /* 0x0000000407077c24 */ /* 0x000fe2000f8e02ff */
[----:B------:R-:W-:Y:S01]  /*12cb0*/  SHF.R.U32.HI R27, RZ, 0x3, R6 ;  /* 0x00000003ff1b7819 */ /* 0x000fe20000011606 */
[----:B0-----:R-:W-:Y:S01]  /*12cc0*/  IMAD.WIDE.U32 R2, R8, UR4, RZ ;  /* 0x0000000408027c25 */ /* 0x001fe2000f8e00ff */
[----:B------:R-:W-:-:S03]  /*12cd0*/  SHF.L.U32 R31, R6, 0x3, RZ ;  /* 0x00000003061f7819 */ /* 0x000fc600000006ff */
[----:B------:R-:W-:Y:S01]  /*12ce0*/  IMAD R7, R8, UR5, R7 ;  /* 0x0000000508077c24 */ /* 0x000fe2000f8e0207 */
[----:B------:R-:W-:Y:S02]  /*12cf0*/  ULDC.64 UR4, c[0x0][0x310] ;  /* 0x0000c40000047ab9 */ /* 0x000fe40000000a00 */
[----:B------:R-:W-:Y:S02]  /*12d00*/  IMAD R5, R5, UR4, RZ ;  /* 0x0000000405057c24 */ /* 0x000fe4000f8e02ff */
[----:B------:R-:W-:Y:S02]  /*12d10*/  IMAD.IADD R3, R3, 0x1, R7 ;  /* 0x0000000103037824 */ /* 0x000fe400078e0207 */
[C---:B------:R-:W-:Y:S02]  /*12d20*/  IMAD R5, R0.reuse, UR5, R5 ;  /* 0x0000000500057c24 */ /* 0x040fe4000f8e0205 */
[----:B------:R-:W-:Y:S01]  /*12d30*/  IMAD.WIDE.U32 R2, R0, UR4, R2 ;  /* 0x0000000400027c25 */ /* 0x000fe2000f8e0002 */
        /* <DEDUP_REMOVED lines=8> */
[----:B------:R-:W-:Y:S01]  /*12dc0*/  LEA R0, P0, R2, UR6, 0x1 ;  /* 0x0000000602007c11 */ /* 0x000fe2000f8008ff */
[----:B------:R-:W-:Y:S01]  /*12dd0*/  UMOV UR4, 0xffffffff ;  /* 0xffffffff00047882 */ /* 0x000fe20000000000 */
[----:B------:R-:W-:Y:S02]  /*12de0*/  LOP3.LUT R3, R4, 0x1c0, RZ, 0xc0, !PT ;  /* 0x000001c004037812 */ /* 0x000fe400078ec0ff */
[----:B------:R-:W-:Y:S01]  /*12df0*/  LEA.HI.X R7, R2, UR7, R7, 0x1, P0 ;  /* 0x0000000702077c11 */ /* 0x000fe200080f0c07 */
[----:B------:R-:W-:Y:S01]  /*12e00*/  IMAD.MOV.U32 R2, RZ, RZ, -0x50 ;  /* 0xffffffb0ff027424 */ /* 0x000fe200078e00ff */
[----:B------:R-:W-:-:S03]  /*12e10*/  LOP3.LUT R4, R3, 0x38, R4, 0xf8, !PT ;  /* 0x0000003803047812 */ /* 0x000fc600078ef804 */
[----:B------:R-:W-:Y:S01]  /*12e20*/  IMAD R6, R29, R2, UR40 ;  /* 0x000000281d067e24 */ /* 0x000fe2000f8e0202 */
[----:B------:R-:W-:-:S03]  /*12e30*/  LOP3.LUT R4, R4, 0x38, R25, 0x78, !PT ;  /* 0x0000003804047812 */ /* 0x000fc600078e7819 */
[----:B------:R-:W-:Y:S01]  /*12e40*/  IMAD.IADD R6, R6, 0x1, -R27 ;  /* 0x0000000106067824 */ /* 0x000fe200078e0a1b */
[----:B------:R-:W-:-:S04]  /*12e50*/  LOP3.LUT R31, R4, 0x200, R31, 0xf8, !PT ;  /* 0x00000200041f7812 */ /* 0x000fc800078ef81f */
        /* <DEDUP_REMOVED lines=44> */
.L_x_2299:
        /* <DEDUP_REMOVED lines=19> */
.L_x_2247:
[----:B------:R-:W-:Y:S05]  /*13250*/  BSYNC B0 ;  /* 0x0000000000007941 */ /* 0x000fea0003800000 */
.L_x_2246:
[----:B------:R-:W-:Y:S01]  /*13260*/  NOP ;  /* 0x0000000000007918 */ /* 0x000fe20000000000 */
[----:B------:R-:W-:Y:S01]  /*13270*/  SYNCS.ARRIVE.TRANS64.RED.A0T1 RZ, [UR44+0x38830], RZ ;  /* 0x038830ffffff79a7 */ /* 0x000fe2000820042c */
[----:B------:R-:W-:Y:S01]  /*13280*/  ARRIVES.LDGSTSBAR.64.TRANSCNT [UR44+0x38830] ;  /* 0x03883000ff0079b0 */ /* 0x000fe20008000aac */
[----:B------:R-:W-:Y:S01]  /*13290*/  NOP ;  /* 0x0000000000007918 */ /* 0x000fe20000000000 */
[----:B------:R-:W-:-:S13]  /*132a0*/  LOP3.LUT P0, RZ, R16, 0x20, RZ, 0xc0, !PT ;  /* 0x0000002010ff7812 */ /* 0x000fda000780c0ff */
[----:B------:R-:W-:Y:S05]  /*132b0*/  @!P0 BRA `(.L_x_2248) ;  /* 0x0000000000048947 */ /* 0x000fea0003800000 */
[----:B------:R-:W-:Y:S01]  /*132c0*/  BPT.TRAP 0x1 ;  /* 0x000000040000795c */ /* 0x000fe20000300000 */
.L_x_2248:
        /* <DEDUP_REMOVED lines=30> */
.L_x_2249:
[----:B0-----:R-:W0:Y:S01]  /*134b0*/  S2R R2, SR_TID.X ;  /* 0x0000000000027919 */ /* 0x001e220000002100 */
[----:B------:R-:W-:Y:S01]  /*134c0*/  UISETP.NE.AND UP0, UPT, UR47, URZ, UPT ;  /* 0x0000003f2f00728c */ /* 0x000fe2000bf05270 */
[----:B------:R-:W-:Y:S01]  /*134d0*/  IMAD.U32 R0, RZ, RZ, UR46 ;  /* 0x0000002eff007e24 */ /* 0x000fe2000f8e00ff */
[----:B------:R-:W1:Y:S01]  /*134e0*/  LDC R7, c[0x0][0x448] ;  /* 0x00011200ff077b82 */ /* 0x000e620000000800 */
[----:B------:R-:W-:Y:S01]  /*134f0*/  IMAD.U32 R4, RZ, RZ, UR36 ;  /* 0x00000024ff047e24 */ /* 0x000fe2000f8e00ff */
[----:B------:R-:W-:Y:S01]  /*13500*/  MOV R5, UR37 ;  /* 0x0000002500057c02 */ /* 0x000fe20008000f00 */
[----:B------:R-:W-:Y:S01]  /*13510*/  IMAD.U32 R3, RZ, RZ, UR45 ;  /* 0x0000002dff037e24 */ /* 0x000fe2000f8e00ff */
[----:B------:R-:W-:-:S05]  /*13520*/  PLOP3.LUT P0, PT, PT, PT, UP0, 0x80, 0x0 ;  /* 0x000000000000781c */ /* 0x000fca0003f0f008 */
[----:B------:R-:W-:Y:S01]  /*13530*/  @UP0 ULDC UR4, c[0x0][0x44c] ;  /* 0x0001130000040ab9 */ /* 0x000fe20000000800 */
[----:B0-----:R-:W-:-:S04]  /*13540*/  LOP3.LUT R2, R2, 0x7f, RZ, 0xc0, !PT ;  /* 0x0000007f02027812 */ /* 0x001fc800078ec0ff */
[----:B------:R-:W-:-:S04]  /*13550*/  SHF.R.U32.HI R2, RZ, 0x3, R2 ;  /* 0x00000003ff027819 */ /* 0x000fc80000011602 */
[----:B------:R-:W-:-:S05]  /*13560*/  LOP3.LUT R2, R24, R2, RZ, 0xfc, !PT ;  /* 0x0000000218027212 */ /* 0x000fca00078efcff */
[----:B------:R-:W-:-:S04]  /*13570*/  IMAD R0, R0, 0x80, R2 ;  /* 0x0000008000007824 */ /* 0x000fc800078e0202 */
[----:B------:R-:W-:Y:S01]  /*13580*/  @P0 IMAD.HI.U32 R2, R0, UR4, RZ ;  /* 0x0000000400020c27 */ /* 0x000fe2000f8e00ff */
[----:B------:R-:W-:Y:S01]  /*13590*/  PLOP3.LUT P0, PT, PT, PT, UP0, 0x80, 0x0 ;  /* 0x000000000000781c */ /* 0x000fe20003f0f008 */
[----:B------:R-:W-:Y:S01]  /*135a0*/  @UP0 ULDC UR4, c[0x0][0x450] ;  /* 0x0001140000040ab9 */ /* 0x000fe20000000800 */
[----:B------:R-:W-:-:S11]  /*135b0*/  MOV R9, R0 ;  /* 0x0000000000097202 */ /* 0x000fd60000000f00 */
[----:B------:R-:W-:Y:S01]  /*135c0*/  @P0 SHF.R.U32.HI R9, RZ, UR4, R2 ;  /* 0x00000004ff090c19 */ /* 0x000fe20008011602 */
[----:B------:R-:W-:Y:S01]  /*135d0*/  ULDC.64 UR4, c[0x0][0x2e0] ;  /* 0x0000b80000047ab9 */ /* 0x000fe20000000a00 */
[----:B------:R-:W-:Y:S02]  /*135e0*/  IMAD.MOV.U32 R2, RZ, RZ, R4 ;  /* 0x000000ffff027224 */ /* 0x000fe400078e0004 */
[----:B------:R-:W-:Y:S01]  /*135f0*/  IADD3 R5, -R9, RZ, RZ ;  /* 0x000000ff09057210 */ /* 0x000fe20007ffe1ff */
[----:B------:R-:W-:Y:S02]  /*13600*/  IMAD R25, R25, UR4, RZ ;  /* 0x0000000419197c24 */ /* 0x000fe4000f8e02ff */
[----:B------:R-:W-:-:S04]  /*13610*/  IMAD.WIDE.U32 R2, R26, UR4, R2 ;  /* 0x000000041a027c25 */ /* 0x000fc8000f8e0002 */
[----:B-1----:R-:W-:Y:S01]  /*13620*/  IMAD R5, R7, R5, R0 ;  /* 0x0000000507057224 */ /* 0x002fe200078e0200 */
[----:B------:R-:W-:Y:S01]  /*13630*/  SHF.R.S32.HI R0, RZ, 0x1f, R9 ;  /* 0x0000001fff007819 */ /* 0x000fe20000011409 */
[----:B------:R-:W-:Y:S01]  /*13640*/  IMAD R25, R26, UR5, R25 ;  /* 0x000000051a197c24 */ /* 0x000fe2000f8e0219 */
[----:B------:R-:W-:-:S03]  /*13650*/  ULDC.64 UR4, c[0x0][0x2d0] ;  /* 0x0000b40000047ab9 */ /* 0x000fc60000000a00 */
[----:B------:R-:W-:Y:S02]  /*13660*/  IMAD.IADD R3, R3, 0x1, R25 ;  /* 0x0000000103037824 */ /* 0x000fe400078e0219 */
[----:B------:R-:W-:Y:S02]  /*13670*/  IMAD R0, R0, UR4, RZ ;  /* 0x0000000400007c24 */ /* 0x000fe4000f8e02ff */
        /* <DEDUP_REMOVED lines=19> */
[----:B------:R-:W-:Y:S01]  /*137b0*/  SHFL.IDX PT, R3, R6, RZ, 0x181f ;  /* 0x00181fff06037589 */ /* 0x000fe200000e0000 */
[----:B------:R-:W-:Y:S01]  /*137c0*/  MOV R8, UR46 ;  /* 0x0000002e00087c02 */ /* 0x000fe20008000f00 */
[----:B------:R-:W-:Y:S01]  /*137d0*/  ULDC UR4, c[0x0][0x288] ;  /* 0x0000a20000047ab9 */ /* 0x000fe20000000800 */
[----:B------:R-:W-:Y:S01]  /*137e0*/  ULDC.64 UR6, c[0x0][0x208] ;  /* 0x0000820000067ab9 */ /* 0x000fe20000000a00 */
[----:B------:R-:W0:Y:S01]  /*137f0*/  SHFL.IDX PT, R2, R0, RZ, 0x181f ;  /* 0x00181fff00027589 */ /* 0x000e2200000e0000 */
[----:B------:R-:W-:Y:S02]  /*13800*/  IMAD R7, R7, UR4, RZ ;  /* 0x0000000407077c24 */ /* 0x000fe4000f8e02ff */
[----:B------:R-:W-:Y:S01]  /*13810*/  IMAD R8, R8, 0x80, R27 ;  /* 0x0000008008087824 */ /* 0x000fe200078e021b */
[----:B------:R-:W-:Y:S03]  /*13820*/  SHFL.IDX PT, R5, R6, 0x1, 0x181f ;  /* 0x00381f0006057f89 */ /* 0x000fe600000e0000 */
[C---:B------:R-:W-:Y:S01]  /*13830*/  VIADD R10, R8.reuse, 0x10 ;  /* 0x00000010080a7836 */ /* 0x040fe20000000000 */
[----:B------:R-:W-:Y:S01]  /*13840*/  ISETP.GE.AND P0, PT, R8, R7, PT ;  /* 0x000000070800720c */ /* 0x000fe20003f06270 */
[----:B------:R-:W1:Y:S04]  /*13850*/  SHFL.IDX PT, R4, R0, 0x1, 0x181f ;  /* 0x00381f0000047f89 */ /* 0x000e6800000e0000 */
[----:B------:R-:W-:Y:S08]  /*13860*/  SHFL.IDX PT, R14, R0, 0x7, 0x181f ;  /* 0x00f81f00000e7f89 */ /* 0x000ff000000e0000 */
[----:B------:R-:W-:Y:S01]  /*13870*/  @!P0 LEA R9, R31, UR44, 0x1 ;  /* 0x0000002c1f098c11 */ /* 0x000fe2000f8e08ff */
[----:B0-----:R-:W-:-:S05]  /*13880*/  @!P0 IMAD.WIDE.U32 R2, R22, 0x2, R2 ;  /* 0x0000000216028825 */ /* 0x001fca00078e0002 */
[----:B------:R-:W-:Y:S04]  /*13890*/  @!P0 LDGSTS.E.BYPASS.LTC128B.128 [R9+0x14400], desc[UR6][R2.64], !P4 ;  /* 0x1440000002098fae */ /* 0x000fe8000e101d46 */
[----:B------:R-:W-:Y:S04]  /*138a0*/  @!P0 LDGSTS.E.BYPASS.LTC128B.128 [R9+0x18400], desc[UR6][R2.64+0x80], !P3 ;  /* 0x1840008002098fae */ /* 0x000fe8000d901d46 */
[----:B------:R-:W-:Y:S04]  /*138b0*/  @!P0 LDGSTS.E.BYPASS.LTC128B.128 [R9+0x1c400], desc[UR6][R2.64+0x100], !P2 ;  /* 0x1c40010002098fae */ /* 0x000fe8000d101d46 */
[----:B------:R0:W-:Y:S01]  /*138c0*/  @!P0 LDGSTS.E.BYPASS.LTC128B.128 [R9+0x20400], desc[UR6][R2.64+0x180], !P1 ;  /* 0x2040018002098fae */ /* 0x0001e2000c901d46 */
[----:B------:R-:W-:-:S02]  /*138d0*/  ISETP.GE.AND P0, PT, R10, R7, PT ;  /* 0x000000070a00720c */ /* 0x000fc40003f06270 */
[----:B------:R-:W-:Y:S01]  /*138e0*/  IADD3 R10, R8, 0x20, RZ ;  /* 0x00000020080a7810 */ /* 0x000fe20007ffe0ff */
        /* <DEDUP_REMOVED lines=56> */
.L_x_2316:
[----:B------:R-:W-:Y:S01]  /*13c70*/  VIADD R8, R8, 0x70 ;  /* 0x0000007008087836 */ /* 0x000fe20000000000 */
[----:B------:R-:W-:Y:S01]  /*13c80*/  BSSY B0, `(.L_x_2251) ;  /* 0x000000f000007945 */ /* 0x000fe20003800000 */
[----:B-1----:R-:W-:Y:S01]  /*13c90*/  MOV R2, R14 ;  /* 0x0000000e00027202 */ /* 0x002fe20000000f00 */
[----:B------:R-:W-:Y:S02]  /*13ca0*/  IMAD.MOV.U32 R3, RZ, RZ, R6 ;  /* 0x000000ffff037224 */ /* 0x000fe400078e0006 */
[----:B------:R-:W-:-:S13]  /*13cb0*/  ISETP.GE.AND P0, PT, R8, R7, PT ;  /* 0x000000070800720c */ /* 0x000fda0003f06270 */
        /* <DEDUP_REMOVED lines=11> */
.L_x_2252:
[----:B------:R-:W-:Y:S05]  /*13d70*/  BSYNC B0 ;  /* 0x0000000000007941 */ /* 0x000fea0003800000 */
.L_x_2251:
[----:B------:R-:W-:Y:S01]  /*13d80*/  NOP ;  /* 0x0000000000007918 */ /* 0x000fe20000000000 */
[----:B------:R-:W-:Y:S01]  /*13d90*/  SYNCS.ARRIVE.TRANS64.RED.A0T1 RZ, [UR44+0x38800], RZ ;  /* 0x038800ffffff79a7 */ /* 0x000fe2000820042c */
[----:B------:R-:W-:Y:S01]  /*13da0*/  IMAD.MOV.U32 R0, RZ, RZ, 0x1 ;  /* 0x00000001ff007424 */ /* 0x000fe200078e00ff */
[----:B------:R-:W-:Y:S01]  /*13db0*/  IADD3 R19, R19, -0x2, RZ ;  /* 0xfffffffe13137810 */ /* 0x000fe20007ffe0ff */
[----:B------:R-:W-:Y:S01]  /*13dc0*/  ARRIVES.LDGSTSBAR.64.TRANSCNT [UR44+0x38800] ;  /* 0x03880000ff0079b0 */ /* 0x000fe20008000aac */
[----:B------:R-:W-:Y:S02]  /*13dd0*/  IMAD.MOV.U32 R26, RZ, RZ, 0x1 ;  /* 0x00000001ff1a7424 */ /* 0x000fe400078e00ff */
[----:B------:R-:W-:Y:S01]  /*13de0*/  SHF.L.U32 R0, R0, 0x1f, RZ ;  /* 0x0000001f00007819 */ /* 0x000fe200000006ff */
[----:B------:R-:W-:Y:S01]  /*13df0*/  NOP ;  /* 0x0000000000007918 */ /* 0x000fe20000000000 */
[----:B------:R-:W-:Y:S02]  /*13e00*/  SYNCS.ARRIVE.TRANS64.A1T0 RZ, [UR44+0x38800], RZ ;  /* 0x038800ffffff79a7 */ /* 0x000fe4000810002c */
[----:B------:R-:W1:Y:S02]  /*13e10*/  SYNCS.PHASECHK.TRANS64.TRYWAIT P0, [UR44+0x38820], R0 ;  /* 0x03882000ff0075a7 */ /* 0x000e64000800016c */
[----:B-1----:R-:W-:Y:S05]  /*13e20*/  @!P0 BRA `(.L_x_2253) ;  /* 0x0000003000888947 */ /* 0x002fea0003800000 */
.L_x_2317:
[----:B------:R-:W-:Y:S01]  /*13e30*/  ISETP.GE.AND P0, PT, R19, UR48, PT ;  /* 0x0000003013007c0c */ /* 0x000fe2000bf06270 */
[----:B------:R-:W-:-:S12]  /*13e40*/  IMAD.MOV.U32 R21, RZ, RZ, RZ ;  /* 0x000000ffff157224 */ /* 0x000fd800078e00ff */
[----:B------:R-:W-:Y:S05]  /*13e50*/  @!P0 BRA `(.L_x_2254) ;  /* 0x0000001000888947 */ /* 0x000fea0003800000 */
[----:B0-----:R-:W0:Y:S01]  /*13e60*/  S2R R2, SR_TID.X ;  /* 0x0000000000027919 */ /* 0x001e220000002100 */
[----:B------:R-:W-:Y:S01]  /*13e70*/  UIADD3 UR4, UR42, 0x1, URZ ;  /* 0x000000012a047890 */ /* 0x000fe2000fffe03f */
[----:B------:R-:W-:Y:S01]  /*13e80*/  LOP3.LUT R0, RZ, UR41, RZ, 0x33, !PT ;  /* 0x00000029ff007c12 */ /* 0x000fe2000f8e33ff */
[----:B------:R-:W-:Y:S01]  /*13e90*/  ULOP3.LUT UR5, URZ, UR43, URZ, 0x33, !UPT ;  /* 0x0000002b3f057292 */ /* 0x000fe2000f8e333f */
[----:B------:R-:W-:Y:S01]  /*13ea0*/  BSSY B0, `(.L_x_2254) ;  /* 0x000011d000007945 */ /* 0x000fe20003800000 */
[----:B------:R-:W-:Y:S01]  /*13eb0*/  UIMAD UR4, UR4, UR38, URZ ;  /* 0x00000026040472a4 */ /* 0x000fe2000f8e023f */
[----:B------:R-:W-:-:S05]  /*13ec0*/  MOV R20, RZ ;  /* 0x000000ff00147202 */ /* 0x000fca0000000f00 */
[----:B------:R-:W-:Y:S01]  /*13ed0*/  LOP3.LUT R3, RZ, UR4, RZ, 0x33, !PT ;  /* 0x00000004ff037c12 */ /* 0x000fe2000f8e33ff */
[----:B------:R-:W-:Y:S02]  /*13ee0*/  ULDC UR4, c[0x0][0x2f4] ;  /* 0x0000bd0000047ab9 */ /* 0x000fe40000000800 */
[----:B------:R-:W-:Y:S02]  /*13ef0*/  ISETP.GE.AND P4, PT, R22, UR4, PT ;  /* 0x0000000416007c0c */ /* 0x000fe4000bf86270 */
[----:B------:R-:W-:Y:S02]  /*13f00*/  VIMNMX3 R0, R0, UR5, R3, !PT ;  /* 0x0000000500007c0f */ /* 0x000fe4000f800103 */
        /* <DEDUP_REMOVED lines=9> */
[----:B------:R-:W-:Y:S01]  /*13fa0*/  IADD3 R3, R23, -0xf0, RZ ;  /* 0xffffff1017037810 */ /* 0x000fe20007ffe0ff */
[----:B------:R-:W-:Y:S02]  /*13fb0*/  IMAD.MOV.U32 R23, RZ, RZ, 0x1 ;  /* 0x00000001ff177424 */ /* 0x000fe400078e00ff */
[C---:B------:R-:W-:Y:S02]  /*13fc0*/  IMAD R5, R0.reuse, 0x50, R5 ;  /* 0x0000005000057824 */ /* 0x040fe400078e0205 */
[----:B------:R-:W-:Y:S02]  /*13fd0*/  IMAD R10, R0, -0x50, R3 ;  /* 0xffffffb0000a7824 */ /* 0x000fe400078e0203 */
[----:B------:R-:W-:-:S07]  /*13fe0*/  VIADD R0, R5, 0xa0 ;  /* 0x000000a005007836 */ /* 0x000fce0000000000 */
.L_x_2267:
        /* <DEDUP_REMOVED lines=37> */
.L_x_2255:
[----:B------:R-:W-:Y:S01]  /*14240*/  LEA R19, R21, UR44, 0x3 ;  /* 0x0000002c15137c11 */ /* 0x000fe2000f8e18ff */
[----:B------:R-:W-:Y:S01]  /*14250*/  BSSY B1, `(.L_x_2256) ;  /* 0x0000004000017945 */ /* 0x000fe20003800000 */
[----:B------:R-:W-:-:S04]  /*14260*/  SHF.L.U32 R2, R26, 0x1f, RZ ;  /* 0x0000001f1a027819 */ /* 0x000fc800000006ff */
[----:B------:R-:W1:Y:S02]  /*14270*/  SYNCS.PHASECHK.TRANS64.TRYWAIT P0, [R19+URZ+0x38840], R2 ;  /* 0x03884002130075a7 */ /* 0x000e64000800017f */
[----:B-1----:R-:W-:Y:S05]  /*14280*/  @!P0 BRA `(.L_x_2257) ;  /* 0x0000002c00888947 */ /* 0x002fea0003800000 */
.L_x_2318:
[----:B------:R-:W-:Y:S05]  /*14290*/  BSYNC B1 ;  /* 0x0000000000017941 */ /* 0x000fea0003800000 */
.L_x_2256:
        /* <DEDUP_REMOVED lines=73> */
.L_x_2330:
        /* <DEDUP_REMOVED lines=18> */
.L_x_2259:
        /* <DEDUP_REMOVED lines=10> */
.L_x_2260:
[----:B------:R1:W-:Y:S01]  /*148f0*/  SYNCS.ARRIVE.TRANS64.A1T0 RZ, [R19+URZ+0x38830], RZ ;  /* 0x038830ff13ff79a7 */ /* 0x0003e2000810003f */
[----:B------:R-:W-:Y:S05]  /*14900*/  @!P6 BRA `(.L_x_2261) ;  /* 0x000000000004e947 */ /* 0x000fea0003800000 */
[----:B------:R-:W-:Y:S01]  /*14910*/  BPT.TRAP 0x1 ;  /* 0x000000040000795c */ /* 0x000fe20000300000 */
.L_x_2261:
[----:B0-----:R-:W-:Y:S01]  /*14920*/  SHF.L.U32 R3, R23, 0x1f, RZ ;  /* 0x0000001f17037819 */ /* 0x001fe200000006ff */
[----:B------:R-:W-:Y:S01]  /*14930*/  BSSY B1, `(.L_x_2262) ;  /* 0x0000004000017945 */ /* 0x000fe20003800000 */
[----:B------:R-:W-:-:S04]  /*14940*/  LEA R4, R20, UR44, 0x3 ;  /* 0x0000002c14047c11 */ /* 0x000fc8000f8e18ff */
[----:B------:R-:W0:Y:S02]  /*14950*/  SYNCS.PHASECHK.TRANS64.TRYWAIT P0, [R4+URZ+0x38860], R3 ;  /* 0x03886003040075a7 */ /* 0x000e24000800017f */
[----:B0-----:R-:W-:Y:S05]  /*14960*/  @!P0 BRA `(.L_x_2263) ;  /* 0x0000002c00b08947 */ /* 0x001fea0003800000 */
.L_x_2331:
[----:B------:R-:W-:Y:S05]  /*14970*/  BSYNC B1 ;  /* 0x0000000000017941 */ /* 0x000fea0003800000 */
.L_x_2262:
        /* <DEDUP_REMOVED lines=56> */
.L_x_2343:
        /* <DEDUP_REMOVED lines=26> */
.L_x_2265:
        /* <DEDUP_REMOVED lines=10> */
.L_x_2266:
        /* <DEDUP_REMOVED lines=20> */
.L_x_2254:
[----:B------:R-:W-:-:S13]  /*15080*/  LOP3.LUT P0, RZ, R16, 0x20, RZ, 0xc0, !PT ;  /* 0x0000002010ff7812 */ /* 0x000fda000780c0ff */
[----:B------:R-:W-:Y:S05]  /*15090*/  @!P0 BRA `(.L_x_2268) ;  /* 0x0000000000048947 */ /* 0x000fea0003800000 */
[----:B------:R-:W-:Y:S01]  /*150a0*/  BPT.TRAP 0x1 ;  /* 0x000000040000795c */ /* 0x000fe20000300000 */
.L_x_2268:
        /* <DEDUP_REMOVED lines=12> */
.L_x_2344:
[----:B------:R-:W-:Y:S05]  /*15170*/  BSYNC B0 ;  /* 0x0000000000007941 */ /* 0x000fea0003800000 */
.L_x_2269:
        /* <DEDUP_REMOVED lines=62> */
.L_x_2356:
        /* <DEDUP_REMOVED lines=17> */
.L_x_2272:
        /* <DEDUP_REMOVED lines=10> */
.L_x_2273:
[----:B------:R-:W-:Y:S01]  /*15710*/  VIADD R2, R21, 0x1 ;  /* 0x0000000115027836 */ /* 0x000fe20000000000 */
[----:B------:R1:W-:Y:S04]  /*15720*/  SYNCS.ARRIVE.TRANS64.A1T0 RZ, [R0+URZ+0x38850], RZ ;  /* 0x038850ff00ff79a7 */ /* 0x0003e8000810003f */
[----:B------:R-:W-:-:S04]  /*15730*/  ISETP.NE.AND P0, PT, R2, 0x2, PT ;  /* 0x000000020200780c */ /* 0x000fc80003f05270 */
[----:B------:R-:W-:Y:S02]  /*15740*/  SEL R3, RZ, 0x1, P0 ;  /* 0x00000001ff037807 */ /* 0x000fe40000000000 */
[----:B------:R-:W-:Y:S02]  /*15750*/  SEL R2, R2, RZ, P0 ;  /* 0x000000ff02027207 */ /* 0x000fe40000000000 */
[----:B-1----:R-:W-:-:S07]  /*15760*/  LOP3.LUT R0, R26, R3, RZ, 0x3c, !PT ;  /* 0x000000031a007212 */ /* 0x002fce00078e3cff */
.L_x_2237:
[----:B0-----:R-:W0:Y:S01]  /*15770*/  S2R R4, SR_CgaCtaId ;  /* 0x0000000000047919 */ /* 0x001e220000008800 */
[----:B------:R-:W-:Y:S02]  /*15780*/  MOV R3, 0x400 ;  /* 0x0000040000037802 */ /* 0x000fe40000000f00 */
[----:B------:R-:W-:Y:S02]  /*15790*/  SHF.L.U32 R6, R6, 0x1f, RZ ;  /* 0x0000001f06067819 */ /* 0x000fe400000006ff */
[----:B0-----:R-:W-:-:S04]  /*157a0*/  LEA R7, R4, R3, 0x18 ;  /* 0x0000000304077211 */ /* 0x001fc800078ec0ff */
[----:B------:R-:W0:Y:S02]  /*157b0*/  SYNCS.PHASECHK.TRANS64.TRYWAIT P0, [R7+URZ+0x38820], R6 ;  /* 0x03882006070075a7 */ /* 0x000e24000800017f */
[----:B0-----:R-:W-:Y:S05]  /*157c0*/  @!P0 BRA `(.L_x_2274) ;  /* 0x0000002c00fc8947 */ /* 0x001fea0003800000 */
.L_x_2357:
[----:B------:R-:W-:-:S03]  /*157d0*/  UMOV UR4, 0xffffffff ;  /* 0xffffffff00047882 */ /* 0x000fc60000000000 */
[----:B------:R-:W-:Y:S05]  /*157e0*/  BRA.DIV UR4, `(.L_x_2275) ;  /* 0x0000003204087947 */ /* 0x000fea000b800000 */
[----:B------:R-:W1:Y:S02]  /*157f0*/  S2R R3, SR_TID.X ;  /* 0x0000000000037919 */ /* 0x000e640000002100 */
[----:B-1----:R-:W-:-:S04]  /*15800*/  SHF.R.U32.HI R3, RZ, 0x5, R3 ;  /* 0x00000005ff037819 */ /* 0x002fc80000011603 */
[----:B------:R-:W-:-:S05]  /*15810*/  LOP3.LUT R3, R3, 0x3, RZ, 0xc0, !PT ;  /* 0x0000000303037812 */ /* 0x000fca00078ec0ff */
[----:B------:R1:W2:Y:S02]  /*15820*/  SHFL.IDX PT, R14, R3, RZ, 0x1f ;  /* 0x00001fff030e7589 */ /* 0x0002a400000e0000 */
.L_x_2360:
[----:B--2---:R-:W-:-:S13]  /*15830*/  ISETP.NE.AND P0, PT, R14, RZ, PT ;  /* 0x000000ff0e00720c */ /* 0x004fda0003f05270 */
[----:B------:R-:W-:Y:S05]  /*15840*/  @P0 BRA `(.L_x_2193) ;  /* 0x0000000000900947 */ /* 0x000fea0003800000 */
[----:B------:R-:W-:-:S03]  /*15850*/  UMOV UR4, 0xffffffff ;  /* 0xffffffff00047882 */ /* 0x000fc60000000000 */
[----:B------:R-:W-:Y:S05]  /*15860*/  BRA.DIV UR4, `(.L_x_2276) ;  /* 0x00000032041c7947 */ /* 0x000fea000b800000 */
[----:B------:R-:W-:-:S13]  /*15870*/  ELECT P6, URZ, PT ;  /* 0x00000000003f782f */ /* 0x000fda00038c0000 */
.L_x_2363:
        /* <DEDUP_REMOVED lines=8> */
.L_x_2277:
[C---:B------:R-:W-:Y:S01]  /*15900*/  LEA R5, R2.reuse, R7, 0x3 ;  /* 0x0000000702057211 */ /* 0x040fe200078e18ff */
[----:B------:R-:W-:Y:S01]  /*15910*/  VIADD R2, R2, 0x1 ;  /* 0x0000000102027836 */ /* 0x000fe20000000000 */
[----:B------:R-:W-:-:S04]  /*15920*/  SHF.L.U32 R4, R0, 0x1f, RZ ;  /* 0x0000001f00047819 */ /* 0x000fc800000006ff */
[----:B------:R-:W1:Y:S01]  /*15930*/  SYNCS.PHASECHK.TRANS64.TRYWAIT P1, [R5+URZ+0x38840], R4 ;  /* 0x03884004050075a7 */ /* 0x000e62000802017f */
[----:B------:R-:W-:-:S04]  /*15940*/  ISETP.NE.AND P2, PT, R2, 0x2, PT ;  /* 0x000000020200780c */ /* 0x000fc80003f45270 */
[----:B------:R-:W-:Y:S01]  /*15950*/  SEL R3, RZ, 0x1, P2 ;  /* 0x00000001ff037807 */ /* 0x000fe20001000000 */
[----:B-1----:R-:W-:Y:S08]  /*15960*/  @!P1 BRA `(.L_x_2278) ;  /* 0x0000002c00fc9947 */ /* 0x002ff00003800000 */
.L_x_2364:
[----:B------:R-:W-:Y:S02]  /*15970*/  SEL R2, R2, RZ, P2 ;  /* 0x000000ff02027207 */ /* 0x000fe40001000000 */
[----:B------:R-:W-:Y:S01]  /*15980*/  LOP3.LUT R0, R0, R3, RZ, 0x3c, !PT ;  /* 0x0000000300007212 */ /* 0x000fe200078e3cff */
[----:B------:R-:W-:Y:S06]  /*15990*/  @!P0 BRA `(.L_x_2279) ;  /* 0x0000000000048947 */ /* 0x000fec0003800000 */
[----:B------:R-:W-:Y:S01]  /*159a0*/  BPT.TRAP 0x1 ;  /* 0x000000040000795c */ /* 0x000fe20000300000 */
.L_x_2279:
[----:B------:R-:W-:Y:S01]  /*159b0*/  IMAD R3, R2, 0x8, R7 ;  /* 0x0000000802037824 */ /* 0x000fe200078e0207 */
[----:B------:R-:W-:-:S04]  /*159c0*/  SHF.L.U32 R0, R0, 0x1f, RZ ;  /* 0x0000001f00007819 */ /* 0x000fc800000006ff */
[----:B------:R-:W2:Y:S02]  /*159d0*/  SYNCS.PHASECHK.TRANS64.TRYWAIT P1, [R3+URZ+0x38840], R0 ;  /* 0x03884000030075a7 */ /* 0x000ea4000802017f */
[----:B--2---:R-:W-:Y:S05]  /*159e0*/  @!P1 BRA `(.L_x_2280) ;  /* 0x0000002c00f09947 */ /* 0x004fea0003800000 */
.L_x_2365:
[----:B------:R-:W-:Y:S05]  /*159f0*/  @!P0 BRA `(.L_x_2281) ;  /* 0x0000000000048947 */ /* 0x000fea0003800000 */
[----:B------:R-:W-:Y:S01]  /*15a00*/  BPT.TRAP 0x1 ;  /* 0x000000040000795c */ /* 0x000fe20000300000 */
.L_x_2281:
[----:B------:R-:W3:Y:S02]  /*15a10*/  SYNCS.PHASECHK.TRANS64.TRYWAIT P1, [R5+URZ+0x38860], R4 ;  /* 0x03886004050075a7 */ /* 0x000ee4000802017f */
[----:B---3--:R-:W-:Y:S05]  /*15a20*/  @!P1 BRA `(.L_x_2282) ;  /* 0x0000002c00f49947 */ /* 0x008fea0003800000 */
.L_x_2366:
[----:B------:R-:W-:Y:S05]  /*15a30*/  @!P0 BRA `(.L_x_2283) ;  /* 0x0000000000048947 */ /* 0x000fea0003800000 */
[----:B------:R-:W-:Y:S01]  /*15a40*/  BPT.TRAP 0x1 ;  /* 0x000000040000795c */ /* 0x000fe20000300000 */
.L_x_2283:
[----:B----4-:R4:W0:Y:S02]  /*15a50*/  SYNCS.PHASECHK.TRANS64.TRYWAIT P0, [R3+URZ+0x38860], R0 ;  /* 0x03886000030075a7 */ /* 0x010824000800017f */
[----:B0-----:R-:W-:Y:S05]  /*15a60*/  @!P0 NANOSLEEP.SYNCS 0x989680 ;  /* 0x009896800000895d */ /* 0x001fea0003900000 */
[----:B------:R-:W0:Y:S02]  /*15a70*/  @!P0 SYNCS.PHASECHK.TRANS64 P0, [R3+URZ+0x38860], R0 ;  /* 0x03886000030085a7 */ /* 0x000e24000800007f */
[----:B0-----:R-:W-:Y:S05]  /*15a80*/  @!P0 BRA `(.L_x_2283) ;  /* 0xfffffffc00f08947 */ /* 0x001fea000383ffff */
.L_x_2193:
[----:B------:R-:W-:Y:S05]  /*15a90*/  BSYNC B6 ;  /* 0x0000000000067941 */ /* 0x000fea0003800000 */
.L_x_2190:
[----:B------:R-:W-:Y:S05]  /*15aa0*/  EXIT ;  /* 0x000000000000794d */ /* 0x000fea0003800000 */
.L_x_2197:
[----:B------:R-:W-:-:S13]  /*15ab0*/  R2UR UR4, R16 ;  /* 0x00000000100472ca */ /* 0x000fda00000e0000 */
[----:B0-----:R-:W-:-:S04]  /*15ac0*/  MOV R3, UR4 ;  /* 0x0000000400037c02 */ /* 0x001fc80008000f00 */
[----:B------:R0:W1:Y:S03]  /*15ad0*/  SYNCS.PHASECHK.TRANS64.TRYWAIT P0, [R3+URZ+0x38800], R0 ;  /* 0x03880000030075a7 */ /* 0x000066000800017f */
[----:B-1----:R-:W-:Y:S05]  /*15ae0*/  @!P0 NANOSLEEP.SYNCS 0x989680 ;  /* 0x009896800000895d */ /* 0x002fea0003900000 */
[----:B------:R-:W1:Y:S02]  /*15af0*/  @!P0 SYNCS.PHASECHK.TRANS64 P0, [R3+URZ+0x38800], R0 ;  /* 0x03880000030085a7 */ /* 0x000e64000800007f */
[----:B-1----:R-:W-:Y:S05]  /*15b00*/  @!P0 BRA `(.L_x_2197) ;  /* 0xfffffffc00e88947 */ /* 0x002fea000383ffff */
[----:B------:R-:W-:Y:S05]  /*15b10*/  BRA `(.L_x_2284) ;  /* 0xfffffeb800b47947 */ /* 0x000fea000383ffff */
.L_x_2201:
[----:B------:R-:W-:-:S13]  /*15b20*/  R2UR UR4, R16 ;  /* 0x00000000100472ca */ /* 0x000fda00000e0000 */
[----:B0-----:R-:W-:-:S04]  /*15b30*/  IMAD.U32 R3, RZ, RZ, UR4 ;  /* 0x00000004ff037e24 */ /* 0x001fc8000f8e00ff */
[----:B------:R0:W2:Y:S03]  /*15b40*/  SYNCS.PHASECHK.TRANS64.TRYWAIT P1, [R3+URZ+0x38830], R0 ;  /* 0x03883000030075a7 */ /* 0x0000a6000802017f */
[----:B--2---:R-:W-:Y:S05]  /*15b50*/  @!P1 NANOSLEEP.SYNCS 0x989680 ;  /* 0x009896800000995d */ /* 0x004fea0003900000 */
[----:B------:R-:W2:Y:S02]  /*15b60*/  @!P1 SYNCS.PHASECHK.TRANS64 P1, [R3+URZ+0x38830], R0 ;  /* 0x03883000030095a7 */ /* 0x000ea4000802007f */
[----:B--2---:R-:W-:Y:S05]  /*15b70*/  @!P1 BRA `(.L_x_2201) ;  /* 0xfffffffc00e89947 */ /* 0x004fea000383ffff */
[----:B------:R-:W-:Y:S05]  /*15b80*/  BRA `(.L_x_2200) ;  /* 0xfffffeb800dc7947 */ /* 0x000fea000383ffff */
.L_x_2207:
[----:B------:R-:W-:-:S13]  /*15b90*/  R2UR UR6, R214 ;  /* 0x00000000d60672ca */ /* 0x000fda00000e0000 */
[----:B-1----:R-:W-:-:S04]  /*15ba0*/  IMAD.U32 R6, RZ, RZ, UR6 ;  /* 0x00000006ff067e24 */ /* 0x002fc8000f8e00ff */
[----:B------:R1:W2:Y:S03]  /*15bb0*/  SYNCS.PHASECHK.TRANS64.TRYWAIT P1, [R6+URZ+0x38830], R3 ;  /* 0x03883003060075a7 */ /* 0x0002a6000802017f */
[----:B--2---:R-:W-:Y:S05]  /*15bc0*/  @!P1 NANOSLEEP.SYNCS 0x989680 ;  /* 0x009896800000995d */ /* 0x004fea0003900000 */
[----:B------:R-:W2:Y:S02]  /*15bd0*/  @!P1 SYNCS.PHASECHK.TRANS64 P1, [R6+URZ+0x38830], R3 ;  /* 0x03883003060095a7 */ /* 0x000ea4000802007f */
[----:B--2---:R-:W-:Y:S05]  /*15be0*/  @!P1 BRA `(.L_x_2207) ;  /* 0xfffffffc00e89947 */ /* 0x004fea000383ffff */
[----:B------:R-:W-:Y:S05]  /*15bf0*/  BRA `(.L_x_2206) ;  /* 0xfffffefc00d47947 */ /* 0x000fea000383ffff */
.L_x_2211:
[----:B-1----:R-:W-:-:S04]  /*15c00*/  MOV R3, UR10 ;  /* 0x0000000a00037c02 */ /* 0x002fc80008000f00 */
[----:B------:R1:W2:Y:S03]  /*15c10*/  SYNCS.PHASECHK.TRANS64.TRYWAIT P1, [R3+URZ+0x38850], R0 ;  /* 0x03885000030075a7 */ /* 0x0002a6000802017f */
[----:B--2---:R-:W-:Y:S05]  /*15c20*/  @!P1 NANOSLEEP.SYNCS 0x989680 ;  /* 0x009896800000995d */ /* 0x004fea0003900000 */
[----:B------:R-:W2:Y:S02]  /*15c30*/  @!P1 SYNCS.PHASECHK.TRANS64 P1, [R3+URZ+0x38850], R0 ;  /* 0x03885000030095a7 */ /* 0x000ea4000802007f */
[----:B--2---:R-:W-:Y:S05]  /*15c40*/  @!P1 BRA `(.L_x_2211) ;  /* 0xfffffffc00ec9947 */ /* 0x004fea000383ffff */
[----:B------:R-:W-:Y:S05]  /*15c50*/  BRA `(.L_x_2210) ;  /* 0xffffff2400ec7947 */ /* 0x000fea000383ffff */
.L_x_2219:
[----:B------:R-:W-:-:S13]  /*15c60*/  R2UR UR6, R213 ;  /* 0x00000000d50672ca */ /* 0x000fda00000e0000 */
[----:B-1----:R-:W-:-:S04]  /*15c70*/  IMAD.U32 R6, RZ, RZ, UR6 ;  /* 0x00000006ff067e24 */ /* 0x002fc8000f8e00ff */
[----:B------:R1:W2:Y:S03]  /*15c80*/  SYNCS.PHASECHK.TRANS64.TRYWAIT P1, [R6+URZ+0x38830], R3 ;  /* 0x03883003060075a7 */ /* 0x0002a6000802017f */
[----:B--2---:R-:W-:Y:S05]  /*15c90*/  @!P1 NANOSLEEP.SYNCS 0x989680 ;  /* 0x009896800000995d */ /* 0x004fea0003900000 */
[----:B------:R-:W2:Y:S02]  /*15ca0*/  @!P1 SYNCS.PHASECHK.TRANS64 P1, [R6+URZ+0x38830], R3 ;  /* 0x03883003060095a7 */ /* 0x000ea4000802007f */
[----:B--2---:R-:W-:Y:S05]  /*15cb0*/  @!P1 BRA `(.L_x_2219) ;  /* 0xfffffffc00e89947 */ /* 0x004fea000383ffff */
[----:B------:R-:W-:Y:S05]  /*15cc0*/  BRA `(.L_x_2218) ;  /* 0xffffff4400587947 */ /* 0x000fea000383ffff */
.L_x_2223:
[----:B-1----:R-:W-:-:S04]  /*15cd0*/  IMAD.U32 R3, RZ, RZ, UR14 ;  /* 0x0000000eff037e24 */ /* 0x002fc8000f8e00ff */
[----:B------:R1:W2:Y:S03]  /*15ce0*/  SYNCS.PHASECHK.TRANS64.TRYWAIT P1, [R3+URZ+0x38850], R0 ;  /* 0x03885000030075a7 */ /* 0x0002a6000802017f */
[----:B--2---:R-:W-:Y:S05]  /*15cf0*/  @!P1 NANOSLEEP.SYNCS 0x989680 ;  /* 0x009896800000995d */ /* 0x004fea0003900000 */
[----:B------:R-:W2:Y:S02]  /*15d00*/  @!P1 SYNCS.PHASECHK.TRANS64 P1, [R3+URZ+0x38850], R0 ;  /* 0x03885000030095a7 */ /* 0x000ea4000802007f */
[----:B--2---:R-:W-:Y:S05]  /*15d10*/  @!P1 BRA `(.L_x_2223) ;  /* 0xfffffffc00ec9947 */ /* 0x004fea000383ffff */
[----:B------:R-:W-:Y:S05]  /*15d20*/  BRA `(.L_x_2222) ;  /* 0xffffff6c00987947 */ /* 0x000fea000383ffff */
.L_x_2230:
[----:B-1----:R-:W-:-:S04]  /*15d30*/  MOV R5, UR5 ;  /* 0x0000000500057c02 */ /* 0x002fc80008000f00 */
[----:B------:R1:W2:Y:S03]  /*15d40*/  SYNCS.PHASECHK.TRANS64.TRYWAIT P1, [R5+URZ+0x38850], R0 ;  /* 0x03885000050075a7 */ /* 0x0002a6000802017f */
[----:B--2---:R-:W-:Y:S05]  /*15d50*/  @!P1 NANOSLEEP.SYNCS 0x989680 ;  /* 0x009896800000995d */ /* 0x004fea0003900000 */
[----:B------:R-:W2:Y:S02]  /*15d60*/  @!P1 SYNCS.PHASECHK.TRANS64 P1, [R5+URZ+0x38850], R0 ;  /* 0x03885000050095a7 */ /* 0x000ea4000802007f */
[----:B--2---:R-:W-:Y:S05]  /*15d70*/  @!P1 BRA `(.L_x_2230) ;  /* 0xfffffffc00ec9947 */ /* 0x004fea000383ffff */
[----:B------:R-:W-:Y:S05]  /*15d80*/  BRA `(.L_x_2229) ;  /* 0xffffff8800fc7947 */ /* 0x000fea000383ffff */
.L_x_2242:
[----:B------:R-:W-:Y:S01]  /*15d90*/  IMAD.MOV.U32 R13, RZ, RZ, R27 ;  /* 0x000000ffff0d7224 */ /* 0x000fe200078e001b */
[----:B------:R-:W-:Y:S01]  /*15da0*/  MOV R11, 0x1f ;  /* 0x0000001f000b7802 */ /* 0x000fe20000000f00 */
[----:B------:R-:W-:Y:S02]  /*15db0*/  IMAD.MOV.U32 R12, RZ, RZ, RZ ;  /* 0x000000ffff0c7224 */ /* 0x000fe400078e00ff */
[----:B------:R-:W-:-:S07]  /*15dc0*/  IMAD.MOV.U32 R15, RZ, RZ, -0x1 ;  /* 0xffffffffff0f7424 */ /* 0x000fce00078e00ff */
[----:B-----5:R-:W-:Y:S05]  /*15dd0*/  WARPSYNC.COLLECTIVE R15, `(.L_x_2285) ;  /* 0x000000000f087348 */ /* 0x020fea0003c00000 */
[----:B------:R0:W1:Y:S02]  /*15de0*/  SHFL.IDX P6, R14, R13, R12, R11 ;  /* 0x0000000c0d0e7389 */ /* 0x00006400000c000b */
[----:B01---5:R-:W-:Y:S01]  /*15df0*/  ENDCOLLECTIVE ;  /* 0x000000000000791b */ /* 0x023fe20003800000 */
.L_x_2285:
[----:B------:R-:W-:Y:S05]  /*15e00*/  BRA `(.L_x_2286) ;  /* 0xffffffc800f47947 */ /* 0x000fea000383ffff */
.L_x_2244:
[----:B0-----:R-:W-:-:S04]  /*15e10*/  IMAD.U32 R3, RZ, RZ, UR44 ;  /* 0x0000002cff037e24 */ /* 0x001fc8000f8e00ff */
[----:B------:R0:W1:Y:S03]  /*15e20*/  SYNCS.PHASECHK.TRANS64.TRYWAIT P0, [R3+URZ+0x38840], R2 ;  /* 0x03884002030075a7 */ /* 0x000066000800017f */
[----:B-1----:R-:W-:Y:S05]  /*15e30*/  @!P0 NANOSLEEP.SYNCS 0x989680 ;  /* 0x009896800000895d */ /* 0x002fea0003900000 */
[----:B------:R-:W1:Y:S02]  /*15e40*/  @!P0 SYNCS.PHASECHK.TRANS64 P0, [R3+URZ+0x38840], R2 ;  /* 0x03884002030085a7 */ /* 0x000e64000800007f */
[----:B-1----:R-:W-:Y:S05]  /*15e50*/  @!P0 BRA `(.L_x_2244) ;  /* 0xfffffffc00ec8947 */ /* 0x002fea000383ffff */
[----:B------:R-:W-:Y:S05]  /*15e60*/  BRA `(.L_x_2287) ;  /* 0xffffffcc00847947 */ /* 0x000fea000383ffff */
.L_x_2245:
        /* <DEDUP_REMOVED lines=8> */
.L_x_2289:
[----:B------:R-:W-:Y:S05]  /*15ef0*/  BSYNC B0 ;  /* 0x0000000000007941 */ /* 0x000fea0003800000 */
.L_x_2288:
[----:B------:R-:W-:Y:S01]  /*15f00*/  IMAD.MOV.U32 R13, RZ, RZ, R0 ;  /* 0x000000ffff0d7224 */ /* 0x000fe200078e0000 */
[----:B------:R-:W-:Y:S01]  /*15f10*/  MOV R12, RZ ;  /* 0x000000ff000c7202 */ /* 0x000fe20000000f00 */
[----:B------:R-:W-:Y:S01]  /*15f20*/  IMAD.MOV.U32 R11, RZ, RZ, 0x181f ;  /* 0x0000181fff0b7424 */ /* 0x000fe200078e00ff */
[C---:B------:R-:W-:Y:S01]  /*15f30*/  LOP3.LUT P4, RZ, R16.reuse, 0x10, RZ, 0xc0, !PT ;  /* 0x0000001010ff7812 */ /* 0x040fe2000788c0ff */
[----:B------:R-:W-:Y:S01]  /*15f40*/  IMAD.MOV.U32 R15, RZ, RZ, -0x1 ;  /* 0xffffffffff0f7424 */ /* 0x000fe200078e00ff */
[C---:B------:R-:W-:Y:S01]  /*15f50*/  LOP3.LUT P3, RZ, R16.reuse, 0x8, RZ, 0xc0, !PT ;  /* 0x0000000810ff7812 */ /* 0x040fe2000786c0ff */
[----:B------:R-:W-:Y:S01]  /*15f60*/  IMAD.MOV.U32 R5, RZ, RZ, R14 ;  /* 0x000000ffff057224 */ /* 0x000fe200078e000e */
[----:B------:R-:W-:-:S13]  /*15f70*/  LOP3.LUT P2, RZ, R16, 0x4, RZ, 0xc0, !PT ;  /* 0x0000000410ff7812 */ /* 0x000fda000784c0ff */
[----:B------:R-:W-:Y:S05]  /*15f80*/  WARPSYNC.COLLECTIVE R15, `(.L_x_2290) ;  /* 0x000000000f087348 */ /* 0x000fea0003c00000 */
[----:B------:R0:W1:Y:S02]  /*15f90*/  SHFL.IDX P6, R14, R13, R12, R11 ;  /* 0x0000000c0d0e7389 */ /* 0x00006400000c000b */
[----:B01----:R-:W-:Y:S01]  /*15fa0*/  ENDCOLLECTIVE ;  /* 0x000000000000791b */ /* 0x003fe20003800000 */
.L_x_2290:
[----:B------:R-:W-:Y:S01]  /*15fb0*/  LOP3.LUT P1, RZ, R16, 0x2, RZ, 0xc0, !PT ;  /* 0x0000000210ff7812 */ /* 0x000fe2000782c0ff */
[----:B------:R-:W-:Y:S01]  /*15fc0*/  ULDC.64 UR4, c[0x0][0x208] ;  /* 0x0000820000047ab9 */ /* 0x000fe20000000a00 */
[----:B------:R-:W-:Y:S01]  /*15fd0*/  @P0 LEA R9, R31, UR44, 0x1 ;  /* 0x0000002c1f090c11 */ /* 0x000fe2000f8e08ff */
        /* <DEDUP_REMOVED lines=15> */
.L_x_2291:
[----:B------:R-:W-:Y:S01]  /*160d0*/  @P0 LEA R21, R31, UR44, 0x1 ;  /* 0x0000002c1f150c11 */ /* 0x000fe2000f8e08ff */
[----:B------:R-:W-:Y:S01]  /*160e0*/  IMAD.MOV.U32 R13, RZ, RZ, R0 ;  /* 0x000000ffff0d7224 */ /* 0x000fe200078e0000 */
[----:B------:R-:W-:-:S07]  /*160f0*/  MOV R3, R14 ;  /* 0x0000000e00037202 */ /* 0x000fce0000000f00 */
[----:B------:R-:W-:Y:S05]  /*16100*/  WARPSYNC.COLLECTIVE R15, `(.L_x_2292) ;  /* 0x000000000f087348 */ /* 0x000fea0003c00000 */
[----:B------:R0:W1:Y:S02]  /*16110*/  SHFL.IDX P6, R14, R13, R12, R11 ;  /* 0x0000000c0d0e7389 */ /* 0x00006400000c000b */
[----:B01----:R-:W-:Y:S01]  /*16120*/  ENDCOLLECTIVE ;  /* 0x000000000000791b */ /* 0x003fe20003800000 */
.L_x_2292:
        /* <DEDUP_REMOVED lines=16> */
.L_x_2293:
[----:B------:R-:W-:Y:S02]  /*16230*/  @P0 LEA R9, R31, UR44, 0x1 ;  /* 0x0000002c1f090c11 */ /* 0x000fe4000f8e08ff */
[----:B------:R-:W-:Y:S01]  /*16240*/  MOV R13, R0 ;  /* 0x00000000000d7202 */ /* 0x000fe20000000f00 */
[----:B------:R-:W-:-:S07]  /*16250*/  IMAD.MOV.U32 R5, RZ, RZ, R14 ;  /* 0x000000ffff057224 */ /* 0x000fce00078e000e */
[----:B------:R-:W-:Y:S05]  /*16260*/  WARPSYNC.COLLECTIVE R15, `(.L_x_2294) ;  /* 0x000000000f087348 */ /* 0x000fea0003c00000 */
[----:B------:R0:W1:Y:S02]  /*16270*/  SHFL.IDX P6, R14, R13, R12, R11 ;  /* 0x0000000c0d0e7389 */ /* 0x00006400000c000b */
[----:B01----:R-:W-:Y:S01]  /*16280*/  ENDCOLLECTIVE ;  /* 0x000000000000791b */ /* 0x003fe20003800000 */
.L_x_2294:
        /* <DEDUP_REMOVED lines=16> */
.L_x_2295:
[----:B------:R-:W-:Y:S01]  /*16390*/  @P0 LEA R21, R31, UR44, 0x1 ;  /* 0x0000002c1f150c11 */ /* 0x000fe2000f8e08ff */
[----:B------:R-:W-:Y:S02]  /*163a0*/  IMAD.MOV.U32 R13, RZ, RZ, R0 ;  /* 0x000000ffff0d7224 */ /* 0x000fe400078e0000 */
[----:B------:R-:W-:-:S07]  /*163b0*/  IMAD.MOV.U32 R3, RZ, RZ, R14 ;  /* 0x000000ffff037224 */ /* 0x000fce00078e000e */
[----:B------:R-:W-:Y:S05]  /*163c0*/  WARPSYNC.COLLECTIVE R15, `(.L_x_2296) ;  /* 0x000000000f087348 */ /* 0x000fea0003c00000 */
[----:B------:R0:W1:Y:S02]  /*163d0*/  SHFL.IDX P6, R14, R13, R12, R11 ;  /* 0x0000000c0d0e7389 */ /* 0x00006400000c000b */
[----:B01----:R-:W-:Y:S01]  /*163e0*/  ENDCOLLECTIVE ;  /* 0x000000000000791b */ /* 0x003fe20003800000 */
.L_x_2296:
        /* <DEDUP_REMOVED lines=15> */
.L_x_2297:
[----:B------:R-:W-:Y:S01]  /*164e0*/  IMAD.MOV.U32 R13, RZ, RZ, R0 ;  /* 0x000000ffff0d7224 */ /* 0x000fe200078e0000 */
[----:B------:R-:W-:-:S07]  /*164f0*/  MOV R4, R14 ;  /* 0x0000000e00047202 */ /* 0x000fce0000000f00 */
[----:B------:R-:W-:Y:S05]  /*16500*/  WARPSYNC.COLLECTIVE R15, `(.L_x_2298) ;  /* 0x000000000f087348 */ /* 0x000fea0003c00000 */
[----:B------:R0:W1:Y:S02]  /*16510*/  SHFL.IDX P6, R14, R13, R12, R11 ;  /* 0x0000000c0d0e7389 */ /* 0x00006400000c000b */
[----:B01----:R-:W-:Y:S01]  /*16520*/  ENDCOLLECTIVE ;  /* 0x000000000000791b */ /* 0x003fe20003800000 */
.L_x_2298:
[----:B------:R-:W-:Y:S05]  /*16530*/  BRA `(.L_x_2299) ;  /* 0xffffffc800f87947 */ /* 0x000fea000383ffff */
.L_x_2250:
[----:B------:R-:W-:Y:S01]  /*16540*/  IMAD.MOV.U32 R13, RZ, RZ, R6 ;  /* 0x000000ffff0d7224 */ /* 0x000fe200078e0006 */
[----:B------:R-:W-:Y:S01]  /*16550*/  MOV R12, RZ ;  /* 0x000000ff000c7202 */ /* 0x000fe20000000f00 */
[----:B------:R-:W-:Y:S01]  /*16560*/  IMAD.MOV.U32 R11, RZ, RZ, 0x181f ;  /* 0x0000181fff0b7424 */ /* 0x000fe200078e00ff */
[----:B------:R-:W-:Y:S01]  /*16570*/  MOV R8, UR46 ;  /* 0x0000002e00087c02 */ /* 0x000fe20008000f00 */
[----:B------:R-:W-:-:S04]  /*16580*/  IMAD.MOV.U32 R15, RZ, RZ, -0x1 ;  /* 0xffffffffff0f7424 */ /* 0x000fc800078e00ff */
[----:B------:R-:W-:-:S07]  /*16590*/  IMAD R8, R8, 0x80, R27 ;  /* 0x0000008008087824 */ /* 0x000fce00078e021b */
[----:B------:R-:W-:Y:S05]  /*165a0*/  WARPSYNC.COLLECTIVE R15, `(.L_x_2300) ;  /* 0x000000000f087348 */ /* 0x000fea0003c00000 */
[----:B------:R0:W1:Y:S02]  /*165b0*/  SHFL.IDX P6, R14, R13, R12, R11 ;  /* 0x0000000c0d0e7389 */ /* 0x00006400000c000b */
[----:B01----:R-:W-:Y:S01]  /*165c0*/  ENDCOLLECTIVE ;  /* 0x000000000000791b */ /* 0x003fe20003800000 */
.L_x_2300:
[----:B------:R-:W-:Y:S02]  /*165d0*/  VIADD R4, R8, 0x10 ;  /* 0x0000001008047836 */ /* 0x000fe40000000000 */
[----:B------:R-:W-:Y:S01]  /*165e0*/  IMAD.MOV.U32 R13, RZ, RZ, R0 ;  /* 0x000000ffff0d7224 */ /* 0x000fe200078e0000 */
[----:B------:R-:W-:-:S07]  /*165f0*/  MOV R3, R14 ;  /* 0x0000000e00037202 */ /* 0x000fce0000000f00 */
[----:B------:R-:W-:Y:S05]  /*16600*/  WARPSYNC.COLLECTIVE R15, `(.L_x_2301) ;  /* 0x000000000f087348 */ /* 0x000fea0003c00000 */
[----:B------:R0:W1:Y:S02]  /*16610*/  SHFL.IDX P6, R14, R13, R12, R11 ;  /* 0x0000000c0d0e7389 */ /* 0x00006400000c000b */
[----:B01----:R-:W-:Y:S01]  /*16620*/  ENDCOLLECTIVE ;  /* 0x000000000000791b */ /* 0x003fe20003800000 */
.L_x_2301:
[----:B------:R-:W-:Y:S01]  /*16630*/  ULDC UR4, c[0x0][0x288] ;  /* 0x0000a20000047ab9 */ /* 0x000fe20000000800 */
[----:B------:R-:W-:Y:S01]  /*16640*/  ULDC.64 UR6, c[0x0][0x208] ;  /* 0x0000820000067ab9 */ /* 0x000fe20000000a00 */
[----:B------:R-:W-:-:S05]  /*16650*/  IMAD R7, R7, UR4, RZ ;  /* 0x0000000407077c24 */ /* 0x000fca000f8e02ff */
[----:B------:R-:W-:Y:S02]  /*16660*/  ISETP.GE.AND P0, PT, R8, R7, PT ;  /* 0x000000070800720c */ /* 0x000fe40003f06270 */
[----:B------:R-:W-:Y:S01]  /*16670*/  MOV R13, R6 ;  /* 0x00000006000d7202 */ /* 0x000fe20000000f00 */
[----:B------:R-:W-:-:S10]  /*16680*/  IMAD.MOV.U32 R12, RZ, RZ, 0x1 ;  /* 0x00000001ff0c7424 */ /* 0x000fd400078e00ff */
[----:B------:R-:W-:Y:S01]  /*16690*/  @!P0 LEA R9, R31, UR44, 0x1 ;  /* 0x0000002c1f098c11 */ /* 0x000fe2000f8e08ff */
        /* <DEDUP_REMOVED lines=13> */
.L_x_2302:
[----:B------:R-:W-:Y:S01]  /*16770*/  VIADD R2, R8, 0x20 ;  /* 0x0000002008027836 */ /* 0x000fe20000000000 */
[----:B------:R-:W-:Y:S02]  /*16780*/  @!P0 LEA R21, R31, UR44, 0x1 ;  /* 0x0000002c1f158c11 */ /* 0x000fe4000f8e08ff */
[----:B------:R-:W-:Y:S01]  /*16790*/  MOV R13, R0 ;  /* 0x00000000000d7202 */ /* 0x000fe20000000f00 */
[----:B------:R-:W-:-:S07]  /*167a0*/  IMAD.MOV.U32 R5, RZ, RZ, R14 ;  /* 0x000000ffff057224 */ /* 0x000fce00078e000e */
[----:B------:R-:W-:Y:S05]  /*167b0*/  WARPSYNC.COLLECTIVE R15, `(.L_x_2303) ;  /* 0x000000000f087348 */ /* 0x000fea0003c00000 */
[----:B------:R0:W1:Y:S02]  /*167c0*/  SHFL.IDX P6, R14, R13, R12, R11 ;  /* 0x0000000c0d0e7389 */ /* 0x00006400000c000b */
[----:B01----:R-:W-:Y:S01]  /*167d0*/  ENDCOLLECTIVE ;  /* 0x000000000000791b */ /* 0x003fe20003800000 */
.L_x_2303:
        /* <DEDUP_REMOVED lines=16> */
.L_x_2304:
[----:B------:R-:W-:Y:S01]  /*168e0*/  VIADD R4, R8, 0x30 ;  /* 0x0000003008047836 */ /* 0x000fe20000000000 */
[----:B------:R-:W-:Y:S02]  /*168f0*/  @!P0 LEA R9, R31, UR44, 0x1 ;  /* 0x0000002c1f098c11 */ /* 0x000fe4000f8e08ff */
[----:B------:R-:W-:Y:S01]  /*16900*/  MOV R13, R0 ;  /* 0x00000000000d7202 */ /* 0x000fe20000000f00 */
[----:B------:R-:W-:-:S07]  /*16910*/  IMAD.MOV.U32 R3, RZ, RZ, R14 ;  /* 0x000000ffff037224 */ /* 0x000fce00078e000e */
[----:B------:R-:W-:Y:S05]  /*16920*/  WARPSYNC.COLLECTIVE R15, `(.L_x_2305) ;  /* 0x000000000f087348 */ /* 0x000fea0003c00000 */
[----:B------:R0:W1:Y:S02]  /*16930*/  SHFL.IDX P6, R14, R13, R12, R11 ;  /* 0x0000000c0d0e7389 */ /* 0x00006400000c000b */
[----:B01----:R-:W-:Y:S01]  /*16940*/  ENDCOLLECTIVE ;  /* 0x000000000000791b */ /* 0x003fe20003800000 */
.L_x_2305:
        /* <DEDUP_REMOVED lines=16> */
.L_x_2306:
[----:B------:R-:W-:Y:S01]  /*16a50*/  VIADD R2, R8, 0x40 ;  /* 0x0000004008027836 */ /* 0x000fe20000000000 */
[----:B------:R-:W-:Y:S02]  /*16a60*/  @!P0 LEA R21, R31, UR44, 0x1 ;  /* 0x0000002c1f158c11 */ /* 0x000fe4000f8e08ff */
[----:B------:R-:W-:Y:S01]  /*16a70*/  MOV R13, R0 ;  /* 0x00000000000d7202 */ /* 0x000fe20000000f00 */
[----:B------:R-:W-:-:S07]  /*16a80*/  IMAD.MOV.U32 R5, RZ, RZ, R14 ;  /* 0x000000ffff057224 */ /* 0x000fce00078e000e */
[----:B------:R-:W-:Y:S05]  /*16a90*/  WARPSYNC.COLLECTIVE R15, `(.L_x_2307) ;  /* 0x000000000f087348 */ /* 0x000fea0003c00000 */
[----:B------:R0:W1:Y:S02]  /*16aa0*/  SHFL.IDX P6, R14, R13, R12, R11 ;  /* 0x0000000c0d0e7389 */ /* 0x00006400000c000b */
[----:B01----:R-:W-:Y:S01]  /*16ab0*/  ENDCOLLECTIVE ;  /* 0x000000000000791b */ /* 0x003fe20003800000 */
.L_x_2307:
        /* <DEDUP_REMOVED lines=16> */
.L_x_2308:
[----:B------:R-:W-:Y:S01]  /*16bc0*/  VIADD R4, R8, 0x50 ;  /* 0x0000005008047836 */ /* 0x000fe20000000000 */
[----:B------:R-:W-:Y:S02]  /*16bd0*/  @!P0 LEA R9, R31, UR44, 0x1 ;  /* 0x0000002c1f098c11 */ /* 0x000fe4000f8e08ff */
[----:B------:R-:W-:Y:S01]  /*16be0*/  MOV R13, R0 ;  /* 0x00000000000d7202 */ /* 0x000fe20000000f00 */
[----:B------:R-:W-:-:S07]  /*16bf0*/  IMAD.MOV.U32 R3, RZ, RZ, R14 ;  /* 0x000000ffff037224 */ /* 0x000fce00078e000e */
[----:B------:R-:W-:Y:S05]  /*16c00*/  WARPSYNC.COLLECTIVE R15, `(.L_x_2309) ;  /* 0x000000000f087348 */ /* 0x000fea0003c00000 */
[----:B------:R0:W1:Y:S02]  /*16c10*/  SHFL.IDX P6, R14, R13, R12, R11 ;  /* 0x0000000c0d0e7389 */ /* 0x00006400000c000b */
[----:B01----:R-:W-:Y:S01]  /*16c20*/  ENDCOLLECTIVE ;  /* 0x000000000000791b */ /* 0x003fe20003800000 */
.L_x_2309:
        /* <DEDUP_REMOVED lines=16> */
.L_x_2310:
[----:B------:R-:W-:Y:S01]  /*16d30*/  VIADD R2, R8, 0x60 ;  /* 0x0000006008027836 */ /* 0x000fe20000000000 */
[----:B------:R-:W-:Y:S02]  /*16d40*/  @!P0 LEA R21, R31, UR44, 0x1 ;  /* 0x0000002c1f158c11 */ /* 0x000fe4000f8e08ff */
[----:B------:R-:W-:Y:S01]  /*16d50*/  MOV R13, R0 ;  /* 0x00000000000d7202 */ /* 0x000fe20000000f00 */
[----:B------:R-:W-:-:S07]  /*16d60*/  IMAD.MOV.U32 R5, RZ, RZ, R14 ;  /* 0x000000ffff057224 */ /* 0x000fce00078e000e */
[----:B------:R-:W-:Y:S05]  /*16d70*/  WARPSYNC.COLLECTIVE R15, `(.L_x_2311) ;  /* 0x000000000f087348 */ /* 0x000fea0003c00000 */
[----:B------:R0:W1:Y:S02]  /*16d80*/  SHFL.IDX P6, R14, R13, R12, R11 ;  /* 0x0000000c0d0e7389 */ /* 0x00006400000c000b */
[----:B01----:R-:W-:Y:S01]  /*16d90*/  ENDCOLLECTIVE ;  /* 0x000000000000791b */ /* 0x003fe20003800000 */
.L_x_2311:
        /* <DEDUP_REMOVED lines=16> */
.L_x_2312:
[----:B------:R-:W-:Y:S02]  /*16ea0*/  @!P0 LEA R9, R31, UR44, 0x1 ;  /* 0x0000002c1f098c11 */ /* 0x000fe4000f8e08ff */
[----:B------:R-:W-:Y:S01]  /*16eb0*/  MOV R13, R0 ;  /* 0x00000000000d7202 */ /* 0x000fe20000000f00 */
[----:B------:R-:W-:-:S07]  /*16ec0*/  IMAD.MOV.U32 R3, RZ, RZ, R14 ;  /* 0x000000ffff037224 */ /* 0x000fce00078e000e */
[----:B------:R-:W-:Y:S05]  /*16ed0*/  WARPSYNC.COLLECTIVE R15, `(.L_x_2313) ;  /* 0x000000000f087348 */ /* 0x000fea0003c00000 */
[----:B------:R0:W1:Y:S02]  /*16ee0*/  SHFL.IDX P6, R14, R13, R12, R11 ;  /* 0x0000000c0d0e7389 */ /* 0x00006400000c000b */
[----:B01----:R-:W-:Y:S01]  /*16ef0*/  ENDCOLLECTIVE ;  /* 0x000000000000791b */ /* 0x003fe20003800000 */
.L_x_2313:
        /* <DEDUP_REMOVED lines=15> */
.L_x_2314:
[----:B------:R-:W-:Y:S02]  /*16ff0*/  IMAD.MOV.U32 R13, RZ, RZ, R0 ;  /* 0x000000ffff0d7224 */ /* 0x000fe400078e0000 */
[----:B------:R-:W-:-:S07]  /*17000*/  IMAD.MOV.U32 R6, RZ, RZ, R14 ;  /* 0x000000ffff067224 */ /* 0x000fce00078e000e */
[----:B------:R-:W-:Y:S05]  /*17010*/  WARPSYNC.COLLECTIVE R15, `(.L_x_2315) ;  /* 0x000000000f087348 */ /* 0x000fea0003c00000 */
[----:B------:R0:W1:Y:S02]  /*17020*/  SHFL.IDX P6, R14, R13, R12, R11 ;  /* 0x0000000c0d0e7389 */ /* 0x00006400000c000b */
[----:B01----:R-:W-:Y:S01]  /*17030*/  ENDCOLLECTIVE ;  /* 0x000000000000791b */ /* 0x003fe20003800000 */
.L_x_2315:
[----:B------:R-:W-:Y:S05]  /*17040*/  BRA `(.L_x_2316) ;  /* 0xffffffcc00087947 */ /* 0x000fea000383ffff */
.L_x_2253:
[----:B0-----:R-:W-:-:S04]  /*17050*/  MOV R3, UR44 ;  /* 0x0000002c00037c02 */ /* 0x001fc80008000f00 */
[----:B------:R0:W1:Y:S03]  /*17060*/  SYNCS.PHASECHK.TRANS64.TRYWAIT P0, [R3+URZ+0x38820], R0 ;  /* 0x03882000030075a7 */ /* 0x000066000800017f */
[----:B-1----:R-:W-:Y:S05]  /*17070*/  @!P0 NANOSLEEP.SYNCS 0x989680 ;  /* 0x009896800000895d */ /* 0x002fea0003900000 */
[----:B------:R-:W1:Y:S02]  /*17080*/  @!P0 SYNCS.PHASECHK.TRANS64 P0, [R3+URZ+0x38820], R0 ;  /* 0x03882000030085a7 */ /* 0x000e64000800007f */
[----:B-1----:R-:W-:Y:S05]  /*17090*/  @!P0 BRA `(.L_x_2253) ;  /* 0xfffffffc00ec8947 */ /* 0x002fea000383ffff */
[----:B------:R-:W-:Y:S05]  /*170a0*/  BRA `(.L_x_2317) ;  /* 0xffffffcc00607947 */ /* 0x000fea000383ffff */
.L_x_2257:
[----:B-1----:R1:W2:Y:S02]  /*170b0*/  SYNCS.PHASECHK.TRANS64.TRYWAIT P0, [R19+URZ+0x38840], R2 ;  /* 0x03884002130075a7 */ /* 0x0022a4000800017f */
[----:B--2---:R-:W-:Y:S05]  /*170c0*/  @!P0 NANOSLEEP.SYNCS 0x989680 ;  /* 0x009896800000895d */ /* 0x004fea0003900000 */
[----:B------:R-:W2:Y:S02]  /*170d0*/  @!P0 SYNCS.PHASECHK.TRANS64 P0, [R19+URZ+0x38840], R2 ;  /* 0x03884002130085a7 */ /* 0x000ea4000800007f */
[----:B--2---:R-:W-:Y:S05]  /*170e0*/  @!P0 BRA `(.L_x_2257) ;  /* 0xfffffffc00f08947 */ /* 0x004fea000383ffff */
[----:B------:R-:W-:Y:S05]  /*170f0*/  BRA `(.L_x_2318) ;  /* 0xffffffd000647947 */ /* 0x000fea000383ffff */
.L_x_2258:
        /* <DEDUP_REMOVED lines=8> */
.L_x_2320:
[----:B------:R-:W-:Y:S05]  /*17180*/  BSYNC B1 ;  /* 0x0000000000017941 */ /* 0x000fea0003800000 */
.L_x_2319:
        /* <DEDUP_REMOVED lines=11> */
.L_x_2321:
        /* <DEDUP_REMOVED lines=20> */
.L_x_2322:
[----:B------:R-:W-:Y:S01]  /*17380*/  MOV R13, R24 ;  /* 0x00000018000d7202 */ /* 0x000fe20000000f00 */
[----:B------:R-:W-:-:S07]  /*17390*/  IMAD.MOV.U32 R5, RZ, RZ, R14 ;  /* 0x000000ffff057224 */ /* 0x000fce00078e000e */
[----:B------:R-:W-:Y:S05]  /*173a0*/  WARPSYNC.COLLECTIVE R15, `(.L_x_2323) ;  /* 0x000000000f087348 */ /* 0x000fea0003c00000 */
[----:B------:R0:W1:Y:S02]  /*173b0*/  SHFL.IDX P6, R14, R13, R12, R11 ;  /* 0x0000000c0d0e7389 */ /* 0x00006400000c000b */
[----:B01----:R-:W-:Y:S01]  /*173c0*/  ENDCOLLECTIVE ;  /* 0x000000000000791b */ /* 0x003fe20003800000 */
.L_x_2323:
        /* <DEDUP_REMOVED lines=17> */
.L_x_2324:
[----:B------:R-:W-:Y:S01]  /*174e0*/  IMAD.MOV.U32 R13, RZ, RZ, R24 ;  /* 0x000000ffff0d7224 */ /* 0x000fe200078e0018 */
[----:B------:R-:W-:-:S07]  /*174f0*/  MOV R5, R14 ;  /* 0x0000000e00057202 */ /* 0x000fce0000000f00 */
[----:B------:R-:W-:Y:S05]  /*17500*/  WARPSYNC.COLLECTIVE R15, `(.L_x_2325) ;  /* 0x000000000f087348 */ /* 0x000fea0003c00000 */
[----:B------:R0:W1:Y:S02]  /*17510*/  SHFL.IDX P6, R14, R13, R12, R11 ;  /* 0x0000000c0d0e7389 */ /* 0x00006400000c000b */
[----:B01----:R-:W-:Y:S01]  /*17520*/  ENDCOLLECTIVE ;  /* 0x000000000000791b */ /* 0x003fe20003800000 */
.L_x_2325:
        /* <DEDUP_REMOVED lines=18> */
.L_x_2326:
[----:B------:R-:W-:Y:S02]  /*17650*/  IMAD.MOV.U32 R13, RZ, RZ, R24 ;  /* 0x000000ffff0d7224 */ /* 0x000fe400078e0018 */
[----:B------:R-:W-:-:S07]  /*17660*/  IMAD.MOV.U32 R32, RZ, RZ, R14 ;  /* 0x000000ffff207224 */ /* 0x000fce00078e000e */
[----:B------:R-:W-:Y:S05]  /*17670*/  WARPSYNC.COLLECTIVE R15, `(.L_x_2327) ;  /* 0x000000000f087348 */ /* 0x000fea0003c00000 */
[----:B------:R0:W1:Y:S02]  /*17680*/  SHFL.IDX P6, R14, R13, R12, R11 ;  /* 0x0000000c0d0e7389 */ /* 0x00006400000c000b */
[----:B01----:R-:W-:Y:S01]  /*17690*/  ENDCOLLECTIVE ;  /* 0x000000000000791b */ /* 0x003fe20003800000 */
.L_x_2327:
        /* <DEDUP_REMOVED lines=19> */
.L_x_2328:
[----:B------:R-:W-:Y:S01]  /*177d0*/  MOV R13, R24 ;  /* 0x00000018000d7202 */ /* 0x000fe20000000f00 */
[----:B------:R-:W-:-:S07]  /*177e0*/  IMAD.MOV.U32 R27, RZ, RZ, R14 ;  /* 0x000000ffff1b7224 */ /* 0x000fce00078e000e */
[----:B------:R-:W-:Y:S05]  /*177f0*/  WARPSYNC.COLLECTIVE R15, `(.L_x_2329) ;  /* 0x000000000f087348 */ /* 0x000fea0003c00000 */
[----:B------:R0:W1:Y:S02]  /*17800*/  SHFL.IDX P6, R14, R13, R12, R11 ;  /* 0x0000000c0d0e7389 */ /* 0x00006400000c000b */
[----:B01----:R-:W-:Y:S01]  /*17810*/  ENDCOLLECTIVE ;  /* 0x000000000000791b */ /* 0x003fe20003800000 */
.L_x_2329:
[----:B------:R-:W-:Y:S05]  /*17820*/  BRA `(.L_x_2330) ;  /* 0xffffffcc00c07947 */ /* 0x000fea000383ffff */
.L_x_2263:
[----:B0-----:R0:W2:Y:S02]  /*17830*/  SYNCS.PHASECHK.TRANS64.TRYWAIT P0, [R4+URZ+0x38860], R3 ;  /* 0x03886003040075a7 */ /* 0x0010a4000800017f */
[----:B--2---:R-:W-:Y:S05]  /*17840*/  @!P0 NANOSLEEP.SYNCS 0x989680 ;  /* 0x009896800000895d */ /* 0x004fea0003900000 */
[----:B------:R-:W2:Y:S02]  /*17850*/  @!P0 SYNCS.PHASECHK.TRANS64 P0, [R4+URZ+0x38860], R3 ;  /* 0x03886003040085a7 */ /* 0x000ea4000800007f */
[----:B--2---:R-:W-:Y:S05]  /*17860*/  @!P0 BRA `(.L_x_2263) ;  /* 0xfffffffc00f08947 */ /* 0x004fea000383ffff */
[----:B------:R-:W-:Y:S05]  /*17870*/  BRA `(.L_x_2331) ;  /* 0xffffffd0003c7947 */ /* 0x000fea000383ffff */
.L_x_2264:
        /* <DEDUP_REMOVED lines=8> */
.L_x_2333:
[----:B------:R-:W-:Y:S05]  /*17900*/  BSYNC B1 ;  /* 0x0000000000017941 */ /* 0x000fea0003800000 */
.L_x_2332:
        /* <DEDUP_REMOVED lines=9> */
.L_x_2334:
        /* <DEDUP_REMOVED lines=19> */
.L_x_2335:
[----:B------:R-:W-:Y:S02]  /*17ad0*/  IMAD.MOV.U32 R13, RZ, RZ, R17 ;  /* 0x000000ffff0d7224 */ /* 0x000fe400078e0011 */
[----:B------:R-:W-:-:S07]  /*17ae0*/  IMAD.MOV.U32 R3, RZ, RZ, R14 ;  /* 0x000000ffff037224 */ /* 0x000fce00078e000e */
[----:B------:R-:W-:Y:S05]  /*17af0*/  WARPSYNC.COLLECTIVE R15, `(.L_x_2336) ;  /* 0x000000000f087348 */ /* 0x000fea0003c00000 */
[----:B------:R0:W1:Y:S02]  /*17b00*/  SHFL.IDX P6, R14, R13, R12, R11 ;  /* 0x0000000c0d0e7389 */ /* 0x00006400000c000b */
[----:B01----:R-:W-:Y:S01]  /*17b10*/  ENDCOLLECTIVE ;  /* 0x000000000000791b */ /* 0x003fe20003800000 */
.L_x_2336:
        /* <DEDUP_REMOVED lines=19> */
.L_x_2337:
[----:B------:R-:W-:Y:S01]  /*17c50*/  IMAD.MOV.U32 R13, RZ, RZ, R17 ;  /* 0x000000ffff0d7224 */ /* 0x000fe200078e0011 */
[----:B------:R-:W-:-:S07]  /*17c60*/  MOV R3, R14 ;  /* 0x0000000e00037202 */ /* 0x000fce0000000f00 */
[----:B------:R-:W-:Y:S05]  /*17c70*/  WARPSYNC.COLLECTIVE R15, `(.L_x_2338) ;  /* 0x000000000f087348 */ /* 0x000fea0003c00000 */
[----:B------:R0:W1:Y:S02]  /*17c80*/  SHFL.IDX P6, R14, R13, R12, R11 ;  /* 0x0000000c0d0e7389 */ /* 0x00006400000c000b */
[----:B01----:R-:W-:Y:S01]  /*17c90*/  ENDCOLLECTIVE ;  /* 0x000000000000791b */ /* 0x003fe20003800000 */
.L_x_2338:
        /* <DEDUP_REMOVED lines=19> */
.L_x_2339:
[----:B------:R-:W-:Y:S01]  /*17dd0*/  MOV R13, R17 ;  /* 0x00000011000d7202 */ /* 0x000fe20000000f00 */
[----:B------:R-:W-:-:S07]  /*17de0*/  IMAD.MOV.U32 R3, RZ, RZ, R14 ;  /* 0x000000ffff037224 */ /* 0x000fce00078e000e */
[----:B------:R-:W-:Y:S05]  /*17df0*/  WARPSYNC.COLLECTIVE R15, `(.L_x_2340) ;  /* 0x000000000f087348 */ /* 0x000fea0003c00000 */
[----:B------:R0:W1:Y:S02]  /*17e00*/  SHFL.IDX P6, R14, R13, R12, R11 ;  /* 0x0000000c0d0e7389 */ /* 0x00006400000c000b */
[----:B01----:R-:W-:Y:S01]  /*17e10*/  ENDCOLLECTIVE ;  /* 0x000000000000791b */ /* 0x003fe20003800000 */
.L_x_2340:
        /* <DEDUP_REMOVED lines=19> */
.L_x_2341:
[----:B------:R-:W-:Y:S02]  /*17f50*/  IMAD.MOV.U32 R13, RZ, RZ, R17 ;  /* 0x000000ffff0d7224 */ /* 0x000fe400078e0011 */
[----:B------:R-:W-:-:S07]  /*17f60*/  IMAD.MOV.U32 R18, RZ, RZ, R14 ;  /* 0x000000ffff127224 */ /* 0x000fce00078e000e */
[----:B------:R-:W-:Y:S05]  /*17f70*/  WARPSYNC.COLLECTIVE R15, `(.L_x_2342) ;  /* 0x000000000f087348 */ /* 0x000fea0003c00000 */
[----:B------:R0:W1:Y:S02]  /*17f80*/  SHFL.IDX P6, R14, R13, R12, R11 ;  /* 0x0000000c0d0e7389 */ /* 0x00006400000c000b */
[----:B01----:R-:W-:Y:S01]  /*17f90*/  ENDCOLLECTIVE ;  /* 0x000000000000791b */ /* 0x003fe20003800000 */
.L_x_2342:
[----:B------:R-:W-:Y:S05]  /*17fa0*/  BRA `(.L_x_2343) ;  /* 0xffffffcc00547947 */ /* 0x000fea000383ffff */
.L_x_2270:
[----:B0-----:R0:W1:Y:S02]  /*17fb0*/  SYNCS.PHASECHK.TRANS64.TRYWAIT P0, [R0+URZ+0x38860], R3 ;  /* 0x03886003000075a7 */ /* 0x001064000800017f */
[----:B-1----:R-:W-:Y:S05]  /*17fc0*/  @!P0 NANOSLEEP.SYNCS 0x989680 ;  /* 0x009896800000895d */ /* 0x002fea0003900000 */
[----:B------:R-:W1:Y:S02]  /*17fd0*/  @!P0 SYNCS.PHASECHK.TRANS64 P0, [R0+URZ+0x38860], R3 ;  /* 0x03886003000085a7 */ /* 0x000e64000800007f */
[----:B-1----:R-:W-:Y:S05]  /*17fe0*/  @!P0 BRA `(.L_x_2270) ;  /* 0xfffffffc00f08947 */ /* 0x002fea000383ffff */
[----:B------:R-:W-:Y:S05]  /*17ff0*/  BRA `(.L_x_2344) ;  /* 0xffffffd0005c7947 */ /* 0x000fea000383ffff */
.L_x_2271:
        /* <DEDUP_REMOVED lines=8> */
.L_x_2346:
[----:B------:R-:W-:Y:S05]  /*18080*/  BSYNC B0 ;  /* 0x0000000000007941 */ /* 0x000fea0003800000 */
.L_x_2345:
        /* <DEDUP_REMOVED lines=9> */
.L_x_2347:
        /* <DEDUP_REMOVED lines=26> */
.L_x_2348:
[----:B------:R-:W-:Y:S01]  /*182c0*/  IMAD.MOV.U32 R13, RZ, RZ, R17 ;  /* 0x000000ffff0d7224 */ /* 0x000fe200078e0011 */
[----:B------:R-:W-:-:S07]  /*182d0*/  MOV R6, R14 ;  /* 0x0000000e00067202 */ /* 0x000fce0000000f00 */
[----:B------:R-:W-:Y:S05]  /*182e0*/  WARPSYNC.COLLECTIVE R15, `(.L_x_2349) ;  /* 0x000000000f087348 */ /* 0x000fea0003c00000 */
[----:B------:R0:W1:Y:S02]  /*182f0*/  SHFL.IDX P6, R14, R13, R12, R11 ;  /* 0x0000000c0d0e7389 */ /* 0x00006400000c000b */
[----:B01----:R-:W-:Y:S01]  /*18300*/  ENDCOLLECTIVE ;  /* 0x000000000000791b */ /* 0x003fe20003800000 */
.L_x_2349:
        /* <DEDUP_REMOVED lines=20> */
.L_x_2350:
[----:B------:R-:W-:Y:S01]  /*18450*/  IMAD.MOV.U32 R13, RZ, RZ, R17 ;  /* 0x000000ffff0d7224 */ /* 0x000fe200078e0011 */
[----:B------:R-:W-:-:S07]  /*18460*/  MOV R6, R14 ;  /* 0x0000000e00067202 */ /* 0x000fce0000000f00 */
[----:B------:R-:W-:Y:S05]  /*18470*/  WARPSYNC.COLLECTIVE R15, `(.L_x_2351) ;  /* 0x000000000f087348 */ /* 0x000fea0003c00000 */
[----:B------:R0:W1:Y:S02]  /*18480*/  SHFL.IDX P6, R14, R13, R12, R11 ;  /* 0x0000000c0d0e7389 */ /* 0x00006400000c000b */
[----:B01----:R-:W-:Y:S01]  /*18490*/  ENDCOLLECTIVE ;  /* 0x000000000000791b */ /* 0x003fe20003800000 */
.L_x_2351:
        /* <DEDUP_REMOVED lines=20> */
.L_x_2352:
[----:B------:R-:W-:Y:S01]  /*185e0*/  IMAD.MOV.U32 R13, RZ, RZ, R17 ;  /* 0x000000ffff0d7224 */ /* 0x000fe200078e0011 */
[----:B------:R-:W-:-:S07]  /*185f0*/  MOV R6, R14 ;  /* 0x0000000e00067202 */ /* 0x000fce0000000f00 */
[----:B------:R-:W-:Y:S05]  /*18600*/  WARPSYNC.COLLECTIVE R15, `(.L_x_2353) ;  /* 0x000000000f087348 */ /* 0x000fea0003c00000 */
[----:B------:R0:W1:Y:S02]  /*18610*/  SHFL.IDX P6, R14, R13, R12, R11 ;  /* 0x0000000c0d0e7389 */ /* 0x00006400000c000b */
[----:B01----:R-:W-:Y:S01]  /*18620*/  ENDCOLLECTIVE ;  /* 0x000000000000791b */ /* 0x003fe20003800000 */
.L_x_2353:
        /* <DEDUP_REMOVED lines=19> */
.L_x_2354:
[----:B------:R-:W-:Y:S01]  /*18760*/  IMAD.MOV.U32 R13, RZ, RZ, R17 ;  /* 0x000000ffff0d7224 */ /* 0x000fe200078e0011 */
[----:B------:R-:W-:-:S07]  /*18770*/  MOV R18, R14 ;  /* 0x0000000e00127202 */ /* 0x000fce0000000f00 */
[----:B------:R-:W-:Y:S05]  /*18780*/  WARPSYNC.COLLECTIVE R15, `(.L_x_2355) ;  /* 0x000000000f087348 */ /* 0x000fea0003c00000 */
[----:B------:R0:W1:Y:S02]  /*18790*/  SHFL.IDX P6, R14, R13, R12, R11 ;  /* 0x0000000c0d0e7389 */ /* 0x00006400000c000b */
[----:B01----:R-:W-:Y:S01]  /*187a0*/  ENDCOLLECTIVE ;  /* 0x000000000000791b */ /* 0x003fe20003800000 */
.L_x_2355:
[----:B------:R-:W-:Y:S05]  /*187b0*/  BRA `(.L_x_2356) ;  /* 0xffffffcc00687947 */ /* 0x000fea000383ffff */
.L_x_2274:
[----:B0-----:R0:W1:Y:S02]  /*187c0*/  SYNCS.PHASECHK.TRANS64.TRYWAIT P0, [R7+URZ+0x38820], R6 ;  /* 0x03882006070075a7 */ /* 0x001064000800017f */
[----:B-1----:R-:W-:Y:S05]  /*187d0*/  @!P0 NANOSLEEP.SYNCS 0x989680 ;  /* 0x009896800000895d */ /* 0x002fea0003900000 */
[----:B------:R-:W1:Y:S02]  /*187e0*/  @!P0 SYNCS.PHASECHK.TRANS64 P0, [R7+URZ+0x38820], R6 ;  /* 0x03882006070085a7 */ /* 0x000e64000800007f */
[----:B-1----:R-:W-:Y:S05]  /*187f0*/  @!P0 BRA `(.L_x_2274) ;  /* 0xfffffffc00f08947 */ /* 0x002fea000383ffff */
[----:B------:R-:W-:Y:S05]  /*18800*/  BRA `(.L_x_2357) ;  /* 0xffffffcc00f07947 */ /* 0x000fea000383ffff */
.L_x_2275:
        /* <DEDUP_REMOVED lines=11> */
.L_x_2359:
[----:B------:R-:W-:Y:S05]  /*188c0*/  BSYNC B0 ;  /* 0x0000000000007941 */ /* 0x000fea0003800000 */
.L_x_2358:
[----:B------:R-:W-:Y:S05]  /*188d0*/  BRA `(.L_x_2360) ;  /* 0xffffffcc00d47947 */ /* 0x000fea000383ffff */
.L_x_2276:
[----:B------:R-:W-:Y:S01]  /*188e0*/  BSSY B0, `(.L_x_2361) ;  /* 0x0000006000007945 */ /* 0x000fe20003800000 */
[----:B------:R-:W-:-:S07]  /*188f0*/  IMAD.MOV.U32 R15, RZ, RZ, -0x1 ;  /* 0xffffffffff0f7424 */ /* 0x000fce00078e00ff */
[----:B01---5:R-:W-:Y:S05]  /*18900*/  WARPSYNC.COLLECTIVE R15, `(.L_x_2362) ;  /* 0x000000000f0c7348 */ /* 0x023fea0003c00000 */
[----:B------:R-:W-:Y:S02]  /*18910*/  ELECT P6, UR62, PT ;  /* 0x00000000003e782f */ /* 0x000fe400038c0000 */
[----:B------:R-:W-:Y:S01]  /*18920*/  MOV R14, UR62 ;  /* 0x0000003e000e7c02 */ /* 0x000fe20008000f00 */
[----:B01---5:R-:W-:Y:S10]  /*18930*/  ENDCOLLECTIVE ;  /* 0x000000000000791b */ /* 0x023ff40003800000 */
.L_x_2362:
[----:B------:R-:W-:Y:S05]  /*18940*/  BSYNC B0 ;  /* 0x0000000000007941 */ /* 0x000fea0003800000 */
.L_x_2361:
[----:B------:R-:W-:Y:S05]  /*18950*/  BRA `(.L_x_2363) ;  /* 0xffffffcc00c87947 */ /* 0x000fea000383ffff */
.L_x_2278:
[----:B-1----:R1:W2:Y:S02]  /*18960*/  SYNCS.PHASECHK.TRANS64.TRYWAIT P1, [R5+URZ+0x38840], R4 ;  /* 0x03884004050075a7 */ /* 0x0022a4000802017f */
[----:B--2---:R-:W-:Y:S05]  /*18970*/  @!P1 NANOSLEEP.SYNCS 0x989680 ;  /* 0x009896800000995d */ /* 0x004fea0003900000 */
[----:B------:R-:W2:Y:S02]  /*18980*/  @!P1 SYNCS.PHASECHK.TRANS64 P1, [R5+URZ+0x38840], R4 ;  /* 0x03884004050095a7 */ /* 0x000ea4000802007f */
[----:B--2---:R-:W-:Y:S05]  /*18990*/  @!P1 BRA `(.L_x_2278) ;  /* 0xfffffffc00f09947 */ /* 0x004fea000383ffff */
[----:B------:R-:W-:Y:S05]  /*189a0*/  BRA `(.L_x_2364) ;  /* 0xffffffcc00f07947 */ /* 0x000fea000383ffff */
.L_x_2280:
[----:B--2---:R2:W3:Y:S02]  /*189b0*/  SYNCS.PHASECHK.TRANS64.TRYWAIT P1, [R3+URZ+0x38840], R0 ;  /* 0x03884000030075a7 */ /* 0x0044e4000802017f */
[----:B---3--:R-:W-:Y:S05]  /*189c0*/  @!P1 NANOSLEEP.SYNCS 0x989680 ;  /* 0x009896800000995d */ /* 0x008fea0003900000 */
[----:B------:R-:W3:Y:S02]  /*189d0*/  @!P1 SYNCS.PHASECHK.TRANS64 P1, [R3+URZ+0x38840], R0 ;  /* 0x03884000030095a7 */ /* 0x000ee4000802007f */
[----:B---3--:R-:W-:Y:S05]  /*189e0*/  @!P1 BRA `(.L_x_2280) ;  /* 0xfffffffc00f09947 */ /* 0x008fea000383ffff */
[----:B------:R-:W-:Y:S05]  /*189f0*/  BRA `(.L_x_2365) ;  /* 0xffffffcc00fc7947 */ /* 0x000fea000383ffff */
.L_x_2282:
[----:B---3--:R3:W4:Y:S02]  /*18a00*/  SYNCS.PHASECHK.TRANS64.TRYWAIT P1, [R5+URZ+0x38860], R4 ;  /* 0x03886004050075a7 */ /* 0x008724000802017f */
[----:B----4-:R-:W-:Y:S05]  /*18a10*/  @!P1 NANOSLEEP.SYNCS 0x989680 ;  /* 0x009896800000995d */ /* 0x010fea0003900000 */
[----:B------:R-:W4:Y:S02]  /*18a20*/  @!P1 SYNCS.PHASECHK.TRANS64 P1, [R5+URZ+0x38860], R4 ;  /* 0x03886004050095a7 */ /* 0x000f24000802007f */
[----:B----4-:R-:W-:Y:S05]  /*18a30*/  @!P1 BRA `(.L_x_2282) ;  /* 0xfffffffc00f09947 */ /* 0x010fea000383ffff */
[----:B------:R-:W-:Y:S05]  /*18a40*/  BRA `(.L_x_2366) ;  /* 0xffffffcc00f87947 */ /* 0x000fea000383ffff */
.L_x_2367:
        /* <DEDUP_REMOVED lines=11> */
.L_x_3277:


//--------------------- .text._ZN7cutlass13device_kernelIN5flash11enable_sm90INS1_16FlashAttnFwdSm90INS1_25CollectiveMainloopFwdSm90ILi2EN4cute5tupleIJNS5_1CILi1EEES8_S8_EEENS6_IJNS7_ILi128EEENS7_ILi80EEENS7_ILi256EEEEEELi256ENS_6half_tEfNS_4arch4Sm90ELb1ELb0ELb1ELb1ELb1ELb0ELb0ELb1ELb1ELb1ELb1ELb0EEENS1_21CollectiveEpilogueFwdINS6_IJSA_SC_SB_EEES9_SE_SG_Li256ELb1ELb1ELb1ELb0EEENS1_36VarlenDynamicPersistentTileSchedulerILi128ELi80ELi256ELi128ELb1ELb1ELb1ELb1ELb1ELb1EEEEEEEEEvNT_6ParamsE --------------------------
	.section	.text._ZN7cutlass13device_kernelIN5flash11enable_sm90INS1_16FlashAttnFwdSm90INS1_25CollectiveMainloopFwdSm90ILi2EN4cute5tupleIJNS5_1CILi1EEES8_S8_EEENS6_IJNS7_ILi128EEENS7_ILi80EEENS7_ILi256EEEEEELi256ENS_6half_tEfNS_4arch4Sm90ELb1ELb0ELb1ELb1ELb1ELb0ELb0ELb1ELb1ELb1ELb1ELb0EEENS1_21CollectiveEpilogueFwdINS6_IJSA_SC_SB_EEES9_SE_SG_Li256ELb1ELb1ELb1ELb0EEENS1_36VarlenDynamicPersistentTileSchedulerILi128ELi80ELi256ELi128ELb1ELb1ELb1ELb1ELb1ELb1EEEEEEEEEvNT_6ParamsE,"ax",@progbits
	.align	128
.text._ZN7cutlass13device_kernelIN5flash11enable_sm90INS1_16FlashAttnFwdSm90INS1_25CollectiveMainloopFwdSm90ILi2EN4cute5tupleIJNS5_1CILi1EEES8_S8_EEENS6_IJNS7_ILi128EEENS7_ILi80EEENS7_ILi256EEEEEELi256ENS_6half_tEfNS_4arch4Sm90ELb1ELb0ELb1ELb1ELb1ELb0ELb0ELb1ELb1ELb1ELb1ELb0EEENS1_21CollectiveEpilogueFwdINS6_IJSA_SC_SB_EEES9_SE_SG_Li256ELb1ELb1ELb1ELb0EEENS1_36VarlenDynamicPersistentTileSchedulerILi128ELi80ELi256ELi128ELb1ELb1ELb1ELb1ELb1ELb1EEEEEEEEEvNT_6ParamsE:
        .type           _ZN7cutlass13device_kernelIN5flash11enable_sm90INS1_16FlashAttnFwdSm90INS1_25CollectiveMainloopFwdSm90ILi2EN4cute5tupleIJNS5_1CILi1EEES8_S8_EEENS6_IJNS7_ILi128EEENS7_ILi80EEENS7_ILi256EEEEEELi256ENS_6half_tEfNS_4arch4Sm90ELb1ELb0ELb1ELb1ELb1ELb0ELb0ELb1ELb1ELb1ELb1ELb0EEENS1_21CollectiveEpilogueFwdINS6_IJSA_SC_SB_EEES9_SE_SG_Li256ELb1ELb1ELb1ELb0EEENS1_36VarlenDynamicPersistentTileSchedulerILi128ELi80ELi256ELi128ELb1ELb1ELb1ELb1ELb1ELb1EEEEEEEEEvNT_6ParamsE,@function
        .size           _ZN7cutlass13device_kernelIN5flash11enable_sm90INS1_16FlashAttnFwdSm90INS1_25CollectiveMainloopFwdSm90ILi2EN4cute5tupleIJNS5_1CILi1EEES8_S8_EEENS6_IJNS7_ILi128EEENS7_ILi80EEENS7_ILi256EEEEEELi256ENS_6half_tEfNS_4arch4Sm90ELb1ELb0ELb1ELb1ELb1ELb0ELb0ELb1ELb1ELb1ELb1ELb0EEENS1_21CollectiveEpilogueFwdINS6_IJSA_SC_SB_EEES9_SE_SG_Li256ELb1ELb1ELb1ELb0EEENS1_36VarlenDynamicPersistentTileSchedulerILi128ELi80ELi256ELi128ELb1ELb1ELb1ELb1ELb1ELb1EEEEEEEEEvNT_6ParamsE,(.L_x_3278 - _ZN7cutlass13device_kernelIN5flash11enable_sm90INS1_16FlashAttnFwdSm90INS1_25CollectiveMainloopFwdSm90ILi2EN4cute5tupleIJNS5_1CILi1EEES8_S8_EEENS6_IJNS7_ILi128EEENS7_ILi80EEENS7_ILi256EEEEEELi256ENS_6half_tEfNS_4arch4Sm90ELb1ELb0ELb1ELb1ELb1ELb0ELb0ELb1ELb1ELb1ELb1ELb0EEENS1_21CollectiveEpilogueFwdINS6_IJSA_SC_SB_EEES9_SE_SG_Li256ELb1ELb1ELb1ELb0EEENS1_36VarlenDynamicPersistentTileSchedulerILi128ELi80ELi256ELi128ELb1ELb1ELb1ELb1ELb1ELb1EEEEEEEEEvNT_6ParamsE)
        .other          _ZN7cutlass13device_kernelIN5flash11enable_sm90INS1_16FlashAttnFwdSm90INS1_25CollectiveMainloopFwdSm90ILi2EN4cute5tupleIJNS5_1CILi1EEES8_S8_EEENS6_IJNS7_ILi128EEENS7_ILi80EEENS7_ILi256EEEEEELi256ENS_6half_tEfNS_4arch4Sm90ELb1ELb0ELb1ELb1ELb1ELb0ELb0ELb1ELb1ELb1ELb1ELb0EEENS1_21CollectiveEpilogueFwdINS6_IJSA_SC_SB_EEES9_SE_SG_Li256ELb1ELb1ELb1ELb0EEENS1_36VarlenDynamicPersistentTileSchedulerILi128ELi80ELi256ELi128ELb1ELb1ELb1ELb1ELb1ELb1EEEEEEEEEvNT_6ParamsE,@"STO_CUDA_ENTRY STV_DEFAULT"
_ZN7cutlass13device_kernelIN5flash11enable_sm90INS1_16FlashAttnFwdSm90INS1_25CollectiveMainloopFwdSm90ILi2EN4cute5tupleIJNS5_1CILi1EEES8_S8_EEENS6_IJNS7_ILi128EEENS7_ILi80EEENS7_ILi256EEEEEELi256ENS_6half_tEfNS_4arch4Sm90ELb1ELb0ELb1ELb1ELb1ELb0ELb0ELb1ELb1ELb1ELb1ELb0EEENS1_21CollectiveEpilogueFwdINS6_IJSA_SC_SB_EEES9_SE_SG_Li256ELb1ELb1ELb1ELb0EEENS1_36VarlenDynamicPersistentTileSchedulerILi128ELi80ELi256ELi128ELb1ELb1ELb1ELb1ELb1ELb1EEEEEEEEEvNT_6ParamsE:
        /* <DEDUP_REMOVED lines=45> */
.L_x_2368:
        /* <DEDUP_REMOVED lines=22> */
.L_x_2369:
        /* <DEDUP_REMOVED lines=18> */
.L_x_2370:
        /* <DEDUP_REMOVED lines=22> */
.L_x_2371:
        /* <DEDUP_REMOVED lines=23> */
.L_x_2372:
        /* <DEDUP_REMOVED lines=10> */
.L_x_2374:
        /* <DEDUP_REMOVED lines=27> */
[C---:B------:R-:W-:Y:S01]  /*0a70*/  IMAD.IADD R13, R0.reuse, 0x1, -R5 ;  /* 0x00000001000d7824 */ /* 0x040fe200078e0a05 */
[CC--:B------:R-:W-:Y:S01]  /*0a80*/  LEA.HI R5, R3.reuse, R0.reuse, RZ, 0x2 ;  /* 0x0000000003057211 */ /* 0x0c0fe200078f10ff */
[----:B------:R-:W-:Y:S01]  /*0a90*/  ULOP3.LUT UR8, UR4, 0x1, URZ, 0xfc, !UPT ;  /* 0x0000000104087892 */ /* 0x000fe2000f8efc3f */
[----:B------:R-:W-:Y:S02]  /*0aa0*/  LEA.HI R3, R3, R0, RZ, 0x4 ;  /* 0x0000000003037211 */ /* 0x000fe400078f20ff */
[----:B------:R-:W-:Y:S01]  /*0ab0*/  SHF.R.S32.HI R8, RZ, 0x1f, R13 ;  /* 0x0000001fff087819 */ /* 0x000fe2000001140d */
[----:B------:R-:W-:Y:S01]  /*0ac0*/  STL [R1+0x34], R13 ;  /* 0x0000340d01007387 */ /* 0x000fe20000100800 */
[----:B------:R-:W-:Y:S01]  /*0ad0*/  LOP3.LUT R11, R5, 0xfffffffc, RZ, 0xc0, !PT ;  /* 0xfffffffc050b7812 */ /* 0x000fe200078ec0ff */
[----:B------:R-:W-:Y:S01]  /*0ae0*/  UMOV UR4, URZ ;  /* 0x0000003f00047c82 */ /* 0x000fe20008000000 */
[C---:B------:R-:W-:Y:S02]  /*0af0*/  LOP3.LUT R5, R3.reuse, 0x3fffff0, RZ, 0xc0, !PT ;  /* 0x03fffff003057812 */ /* 0x040fe400078ec0ff */
[----:B------:R-:W-:Y:S01]  /*0b00*/  SHF.R.S32.HI R4, RZ, 0x4, R3 ;  /* 0x00000004ff047819 */ /* 0x000fe20000011403 */
[----:B------:R-:W-:Y:S01]  /*0b10*/  IMAD.IADD R12, R0, 0x1, -R11 ;  /* 0x00000001000c7824 */ /* 0x000fe200078e0a0b */
[----:B------:R-:W-:Y:S01]  /*0b20*/  LEA.HI R9, R8, R13, RZ, 0x2 ;  /* 0x0000000d08097211 */ /* 0x000fe200078f10ff */
[----:B------:R-:W-:Y:S01]  /*0b30*/  IMAD.IADD R5, R0, 0x1, -R5 ;  /* 0x0000000100057824 */ /* 0x000fe200078e0a05 */
[----:B------:R-:W-:-:S02]  /*0b40*/  LEA.HI R0, R3, R4, RZ, 0x1 ;  /* 0x0000000403007211 */ /* 0x000fc400078f08ff */
[--C-:B------:R-:W-:Y:S01]  /*0b50*/  SHF.R.S32.HI R10, RZ, 0x2, R9.reuse ;  /* 0x00000002ff0a7819 */ /* 0x100fe20000011409 */
[----:B------:R-:W-:Y:S01]  /*0b60*/  IMAD R6, R5, 0x40, R6 ;  /* 0x0000004005067824 */ /* 0x000fe200078e0206 */
[----:B------:R-:W-:Y:S02]  /*0b70*/  SHF.R.S32.HI R7, RZ, 0x1f, R9 ;  /* 0x0000001fff077819 */ /* 0x000fe40000011409 */
        /* <DEDUP_REMOVED lines=10> */
[----:B------:R-:W-:Y:S01]  /*0c20*/  LOP3.LUT R9, R9, 0x7ffffffc, RZ, 0xc0, !PT ;  /* 0x7ffffffc09097812 */ /* 0x000fe200078ec0ff */
[----:B------:R-:W-:Y:S01]  /*0c30*/  IMAD.IADD R2, R3, 0x1, -R2 ;  /* 0x0000000103027824 */ /* 0x000fe200078e0a02 */
[----:B------:R-:W-:-:S02]  /*0c40*/  SHF.R.S32.HI R8, RZ, 0x5, R8 ;  /* 0x00000005ff087819 */ /* 0x000fc40000011408 */
[----:B------:R-:W-:Y:S01]  /*0c50*/  LOP3.LUT R3, R0, 0x1ffffffe, RZ, 0xc0, !PT ;  /* 0x1ffffffe00037812 */ /* 0x000fe200078ec0ff */
[----:B------:R-:W-:Y:S02]  /*0c60*/  IMAD R0, R7, 0x8, R6 ;  /* 0x0000000807007824 */ /* 0x000fe400078e0206 */
[----:B------:R-:W-:Y:S02]  /*0c70*/  IMAD.IADD R9, R13, 0x1, -R9 ;  /* 0x000000010d097824 */ /* 0x000fe400078e0a09 */
[----:B------:R-:W-:Y:S01]  /*0c80*/  IMAD R11, R8, 0x10, R11 ;  /* 0x00000010080b7824 */ /* 0x000fe200078e020b */
[----:B------:R0:W-:Y:S01]  /*0c90*/  STL [R1+0x3c], R0 ;  /* 0x00003c0001007387 */ /* 0x0001e20000100800 */
[----:B------:R-:W-:Y:S02]  /*0ca0*/  IMAD.SHL.U32 R23, R9, 0x2, RZ ;  /* 0x0000000209177824 */ /* 0x000fe400078e00ff */
[----:B------:R-:W-:Y:S02]  /*0cb0*/  IMAD.IADD R3, R12, 0x1, -R3 ;  /* 0x000000010c037824 */ /* 0x000fe400078e0a03 */
[C---:B------:R-:W-:Y:S01]  /*0cc0*/  VIADD R22, R23.reuse, 0x8 ;  /* 0x0000000817167836 */ /* 0x040fe20000000000 */
[C---:B------:R-:W-:Y:S01]  /*0cd0*/  IADD3 R19, R23.reuse, 0x20, RZ ;  /* 0x0000002017137810 */ /* 0x040fe20007ffe0ff */
[C---:B------:R-:W-:Y:S01]  /*0ce0*/  VIADD R21, R23.reuse, 0x10 ;  /* 0x0000001017157836 */ /* 0x040fe20000000000 */
[C---:B------:R-:W-:Y:S01]  /*0cf0*/  IADD3 R218, R23.reuse, 0xd8, RZ ;  /* 0x000000d817da7810 */ /* 0x040fe20007ffe0ff */
[C---:B------:R-:W-:Y:S01]  /*0d00*/  VIADD R20, R23.reuse, 0x18 ;  /* 0x0000001817147836 */ /* 0x040fe20000000000 */
[----:B------:R-:W-:Y:S01]  /*0d10*/  SHF.R.S32.HI R25, RZ, 0x1f, R22 ;  /* 0x0000001fff197819 */ /* 0x000fe20000011416 */
[----:B0-----:R-:W-:Y:S01]  /*0d20*/  IMAD R0, R2, 0x40, R11 ;  /* 0x0000004002007824 */ /* 0x001fe200078e020b */
[----:B------:R-:W-:Y:S01]  /*0d30*/  SHF.R.S32.HI R24, RZ, 0x1f, R21 ;  /* 0x0000001fff187819 */ /* 0x000fe20000011415 */
[----:B------:R-:W-:Y:S01]  /*0d40*/  IMAD.U32 R2, RZ, RZ, UR8 ;  /* 0x00000008ff027e24 */ /* 0x000fe2000f8e00ff */
[----:B------:R-:W-:Y:S01]  /*0d50*/  SHF.R.S32.HI R22, RZ, 0x1f, R20 ;  /* 0x0000001fff167819 */ /* 0x000fe20000011414 */
[C---:B------:R-:W-:Y:S01]  /*0d60*/  VIADD R18, R23.reuse, 0x28 ;  /* 0x0000002817127836 */ /* 0x040fe20000000000 */
[----:B------:R-:W-:Y:S01]  /*0d70*/  STL [R1+0x38], R0 ;  /* 0x0000380001007387 */ /* 0x000fe20000100800 */
        /* <DEDUP_REMOVED lines=14> */
[----:B0-----:R-:W-:Y:S01]  /*0e60*/  IMAD.U32 R2, RZ, RZ, UR4 ;  /* 0x00000004ff027e24 */ /* 0x001fe2000f8e00ff */
        /* <DEDUP_REMOVED lines=30> */
[----:B------:R-:W-:Y:S01]  /*1050*/  SHF.R.S32.HI R4, RZ, 0x1f, R224 ;  /* 0x0000001fff047819 */ /* 0x000fe200000114e0 */
[----:B------:R-:W-:Y:S01]  /*1060*/  IMAD.U32 R17, RZ, RZ, UR4 ;  /* 0x00000004ff117e24 */ /* 0x000fe2000f8e00ff */
[----:B------:R-:W-:-:S07]  /*1070*/  SHF.R.S32.HI R2, RZ, 0x1f, R223 ;  /* 0x0000001fff027819 */ /* 0x000fce00000114df */
.L_x_2438:
[----:B------:R-:W-:Y:S01]  /*1080*/  ULDC.64 UR8, c[0x0][0xc88] ;  /* 0x0003220000087ab9 */ /* 0x000fe20000000a00 */
[----:B------:R-:W-:Y:S01]  /*1090*/  ULDC.64 UR10, c[0x0][0xa18] ;  /* 0x00028600000a7ab9 */ /* 0x000fe20000000a00 */
[----:B------:R-:W-:Y:S02]  /*10a0*/  UIMAD.WIDE UR8, UR7, 0x4, UR8 ;  /* 0x00000004070878a5 */ /* 0x000fe4000f8e0208 */
[----:B------:R-:W-:Y:S01]  /*10b0*/  UISETP.NE.U32.AND UP1, UPT, UR10, URZ, UPT ;  /* 0x0000003f0a00728c */ /* 0x000fe2000bf25070 */
[----:B------:R-:W-:-:S03]  /*10c0*/  ULDC UR7, c[0x0][0x424] ;  /* 0x0001090000077ab9 */ /* 0x000fc60000000800 */
        /* <DEDUP_REMOVED lines=11> */
[----:B------:R-:W-:Y:S01]  /*1180*/  IMAD.U32 R221, RZ, RZ, UR4 ;  /* 0x00000004ffdd7e24 */ /* 0x000fe2000f8e00ff */
[----:B------:R-:W-:-:S04]  /*1190*/  @UP0 ULEA UR8, UP2, UR4, UR8, 0x2 ;  /* 0x0000000804080291 */ /* 0x000fc8000f84103f */
[----:B------:R-:W-:Y:S02]  /*11a0*/  @UP0 ULEA.HI.X UR9, UR4, UR9, UR12, 0x2, UP2 ;  /* 0x0000000904090291 */ /* 0x000fe400090f140c */
[----:B------:R-:W-:Y:S01]  /*11b0*/  IMAD.U32 R6, RZ, RZ, UR12 ;  /* 0x0000000cff067e24 */ /* 0x000fe2000f8e00ff */
[----:B------:R-:W-:Y:S01]  /*11c0*/  @UP1 ULEA UR10, UP0, UR4, UR10, 0x2 ;  /* 0x0000000a040a1291 */ /* 0x000fe2000f80103f */
[----:B------:R-:W-:-:S03]  /*11d0*/  IMAD.U32 R2, RZ, RZ, UR8 ;  /* 0x00000008ff027e24 */ /* 0x000fc6000f8e00ff */
[----:B------:R-:W-:Y:S01]  /*11e0*/  @UP1 ULEA.HI.X UR11, UR4, UR11, UR12, 0x2, UP0 ;  /* 0x0000000b040b1291 */ /* 0x000fe200080f140c */
[----:B------:R-:W-:Y:S01]  /*11f0*/  IMAD.U32 R3, RZ, RZ, UR9 ;  /* 0x00000009ff037e24 */ /* 0x000fe2000f8e00ff */
[----:B------:R-:W-:Y:S01]  /*1200*/  ULDC.64 UR8, c[0x0][0x418] ;  /* 0x0001060000087ab9 */ /* 0x000fe20000000a00 */
[----:B------:R-:W-:Y:S01]  /*1210*/  IMAD.U32 R4, RZ, RZ, UR10 ;  /* 0x0000000aff047e24 */ /* 0x000fe2000f8e00ff */
[----:B------:R0:W-:Y:S02]  /*1220*/  STL [R1+0x2c], R6 ;  /* 0x00002c0601007387 */ /* 0x0001e40000100800 */
[----:B------:R-:W-:Y:S02]  /*1230*/  IMAD.U32 R5, RZ, RZ, UR11 ;  /* 0x0000000bff057e24 */ /* 0x000fe4000f8e00ff */
[----:B------:R-:W2:Y:S01]  /*1240*/  @P0 LDG.E R2, desc[UR38][R2.64] ;  /* 0x0000002602020981 */ /* 0x000ea2000c1e1900 */
[----:B------:R-:W-:Y:S01]  /*1250*/  UISETP.NE.U32.AND UP0, UPT, UR8, URZ, UPT ;  /* 0x0000003f0800728c */ /* 0x000fe2000bf05070 */
[----:B------:R-:W-:-:S02]  /*1260*/  ULDC.64 UR10, c[0x0][0xa20] ;  /* 0x00028800000a7ab9 */ /* 0x000fc40000000a00 */
[----:B---3--:R-:W3:Y:S01]  /*1270*/  @P2 LDG.E R4, desc[UR38][R4.64] ;  /* 0x0000002604042981 */ /* 0x008ee2000c1e1900 */
[----:B------:R-:W-:Y:S01]  /*1280*/  UISETP.NE.AND.EX UP0, UPT, UR9, URZ, UPT, UP0 ;  /* 0x0000003f0900728c */ /* 0x000fe2000bf05300 */
[----:B------:R-:W-:Y:S01]  /*1290*/  ISETP.NE.U32.AND P1, PT, RZ, UR10, PT ;  /* 0x0000000aff007c0c */ /* 0x000fe2000bf25070 */
[----:B------:R-:W-:Y:S01]  /*12a0*/  ULDC UR8, c[0x0][0x2f0] ;  /* 0x0000bc0000087ab9 */ /* 0x000fe20000000800 */
[----:B------:R-:W-:Y:S02]  /*12b0*/  ULOP3.LUT UR9, UR5, 0xffff, URZ, 0xc0, !UPT ;  /* 0x0000ffff05097892 */ /* 0x000fe4000f8ec03f */
[----:B------:R-:W-:Y:S01]  /*12c0*/  USEL UR7, UR7, 0x1, UP0 ;  /* 0x0000000107077887 */ /* 0x000fe20008000000 */
[----:B------:R-:W-:Y:S01]  /*12d0*/  ISETP.NE.AND.EX P1, PT, RZ, UR11, PT, P1 ;  /* 0x0000000bff007c0c */ /* 0x000fe2000bf25310 */
[----:B------:R-:W-:Y:S02]  /*12e0*/  UMOV UR4, URZ ;  /* 0x0000003f00047c82 */ /* 0x000fe40008000000 */
[----:B------:R-:W-:Y:S01]  /*12f0*/  UIMAD UR7, UR7, UR8, URZ ;  /* 0x00000008070772a4 */ /* 0x000fe2000f8e023f */
[----:B------:R-:W-:Y:S01]  /*1300*/  IMAD.U32 R222, RZ, RZ, UR9 ;  /* 0x00000009ffde7e24 */ /* 0x000fe2000f8e00ff */
[----:B--2---:R-:W-:-:S02]  /*1310*/  @P0 R2UR UR4, R2 ;  /* 0x00000000020402ca */ /* 0x004fc400000e0000 */
[----:B---3--:R-:W-:-:S13]  /*1320*/  @P2 R2UR UR8, R4 ;  /* 0x00000000040822ca */ /* 0x008fda00000e0000 */
[----:B------:R-:W-:Y:S01]  /*1330*/  IMAD.U32 R22, RZ, RZ, UR8 ;  /* 0x00000008ff167e24 */ /* 0x000fe2000f8e00ff */
[----:B0---45:R-:W-:Y:S06]  /*1340*/  @P2 BRA `(.L_x_2375) ;  /* 0x0000000000442947 */ /* 0x031fec0003800000 */
[----:B------:R-:W-:Y:S02]  /*1350*/  ULDC.64 UR8, c[0x0][0xa00] ;  /* 0x0002800000087ab9 */ /* 0x000fe40000000a00 */
[----:B------:R-:W-:Y:S01]  /*1360*/  ISETP.NE.U32.AND P0, PT, RZ, UR8, PT ;  /* 0x00000008ff007c0c */ /* 0x000fe2000bf05070 */
[----:B------:R-:W-:Y:S02]  /*1370*/  ULDC UR8, c[0x0][0x288] ;  /* 0x0000a20000087ab9 */ /* 0x000fe40000000800 */
[----:B------:R-:W-:Y:S01]  /*1380*/  IMAD.U32 R22, RZ, RZ, UR8 ;  /* 0x00000008ff167e24 */ /* 0x000fe2000f8e00ff */
[----:B------:R-:W-:-:S13]  /*1390*/  ISETP.NE.AND.EX P0, PT, RZ, UR9, PT, P0 ;  /* 0x00000009ff007c0c */ /* 0x000fda000bf05300 */
[----:B------:R-:W-:Y:S05]  /*13a0*/  @!P0 BRA `(.L_x_2375) ;  /* 0x00000000002c8947 */ /* 0x000fea0003800000 */
[----:B------:R-:W-:Y:S01]  /*13b0*/  R2UR UR12, R221 ;  /* 0x00000000dd0c72ca */ /* 0x000fe200000e0000 */
[----:B------:R-:W-:-:S12]  /*13c0*/  ULDC.64 UR8, c[0x0][0xa00] ;  /* 0x0002800000087ab9 */ /* 0x000fd80000000a00 */
[----:B------:R-:W-:-:S06]  /*13d0*/  UIMAD.WIDE UR8, UR12, 0x4, UR8 ;  /* 0x000000040c0878a5 */ /* 0x000fcc000f8e0208 */
[----:B------:R-:W-:Y:S02]  /*13e0*/  IMAD.U32 R2, RZ, RZ, UR8 ;  /* 0x00000008ff027e24 */ /* 0x000fe4000f8e00ff */
[----:B------:R-:W-:-:S05]  /*13f0*/  IMAD.U32 R3, RZ, RZ, UR9 ;  /* 0x00000009ff037e24 */ /* 0x000fca000f8e00ff */
[----:B------:R-:W2:Y:S04]  /*1400*/  LDG.E R4, desc[UR38][R2.64] ;  /* 0x0000002602047981 */ /* 0x000ea8000c1e1900 */
[----:B------:R-:W3:Y:S01]  /*1410*/  LDG.E R0, desc[UR38][R2.64+0x4] ;  /* 0x0000042602007981 */ /* 0x000ee2000c1e1900 */
[----:B--2---:R-:W-:Y:S02]  /*1420*/  R2UR UR8, R4 ;  /* 0x00000000040872ca */ /* 0x004fe400000e0000 */
[----:B---3--:R-:W-:-:S13]  /*1430*/  R2UR UR9, R0 ;  /* 0x00000000000972ca */ /* 0x008fda00000e0000 */
[----:B------:R-:W-:-:S06]  /*1440*/  UIADD3 UR8, -UR8, UR9, URZ ;  /* 0x0000000908087290 */ /* 0x000fcc000fffe13f */
[----:B------:R-:W-:-:S07]  /*1450*/  IMAD.U32 R22, RZ, RZ, UR8 ;  /* 0x00000008ff167e24 */ /* 0x000fce000f8e00ff */
.L_x_2375:
[----:B------:R-:W-:Y:S05]  /*1460*/  @!P1 BRA `(.L_x_2376) ;  /* 0x0000000000249947 */ /* 0x000fea0003800000 */
[----:B------:R-:W-:Y:S02]  /*1470*/  R2UR UR8, R221 ;  /* 0x00000000dd0872ca */ /* 0x000fe400000e0000 */
[----:B------:R-:W-:-:S11]  /*1480*/  R2UR UR9, R6 ;  /* 0x00000000060972ca */ /* 0x000fd600000e0000 */
[----:B------:R-:W-:-:S04]  /*1490*/  ULEA UR7, UP0, UR8, UR10, 0x2 ;  /* 0x0000000a08077291 */ /* 0x000fc8000f80103f */
[----:B------:R-:W-:Y:S02]  /*14a0*/  ULEA.HI.X UR8, UR8, UR11, UR9, 0x2, UP0 ;  /* 0x0000000b08087291 */ /* 0x000fe400080f1409 */
[----:B------:R-:W-:-:S04]  /*14b0*/  IMAD.U32 R2, RZ, RZ, UR7 ;  /* 0x00000007ff027e24 */ /* 0x000fc8000f8e00ff */
[----:B------:R-:W-:-:S05]  /*14c0*/  IMAD.U32 R3, RZ, RZ, UR8 ;  /* 0x00000008ff037e24 */ /* 0x000fca000f8e00ff */
[----:B------:R-:W2:Y:S02]  /*14d0*/  LDG.E R2, desc[UR38][R2.64] ;  /* 0x0000002602027981 */ /* 0x000ea4000c1e1900 */
[----:B--2---:R-:W-:Y:S01]  /*14e0*/  R2UR UR7, R2 ;  /* 0x00000000020772ca */ /* 0x004fe200000e0000 */
[----:B------:R-:W-:-:S14]  /*14f0*/  BRA `(.L_x_2377) ;  /* 0x0000000000387947 */ /* 0x000fdc0003800000 */
.L_x_2376:
[----:B------:R-:W-:Y:S02]  /*1500*/  ULDC.64 UR8, c[0x0][0xa08] ;  /* 0x0002820000087ab9 */ /* 0x000fe40000000a00 */
[----:B------:R-:W-:-:S04]  /*1510*/  ISETP.NE.U32.AND P0, PT, RZ, UR8, PT ;  /* 0x00000008ff007c0c */ /* 0x000fc8000bf05070 */
        /* <DEDUP_REMOVED lines=12> */
.L_x_2377:
[----:B------:R-:W-:Y:S01]  /*15e0*/  ULDC UR8, c[0x0][0x448] ;  /* 0x0001120000087ab9 */ /* 0x000fe20000000800 */
[----:B------:R-:W-:Y:S01]  /*15f0*/  R2UR UR9, R22 ;  /* 0x00000000160972ca */ /* 0x000fe200000e0000 */
[----:B------:R-:W-:Y:S02]  /*1600*/  UISETP.NE.AND UP0, UPT, UR8, 0x1, UPT ;  /* 0x000000010800788c */ /* 0x000fe4000bf05270 */
[----:B------:R-:W-:Y:S02]  /*1610*/  USHF.L.U32 UR6, UR6, 0x7, URZ ;  /* 0x0000000706067899 */ /* 0x000fe4000800063f */
[----:B------:R-:W-:Y:S02]  /*1620*/  UIADD3 UR10, -UR4, UR7, URZ ;  /* 0x00000007040a7290 */ /* 0x000fe4000fffe13f */
[----:B------:R-:W-:Y:S02]  /*1630*/  UP2UR UR4, UPR, URZ, 0x1 ;  /* 0x000000013f047883 */ /* 0x000fe40008000000 */
[----:B------:R-:W-:-:S02]  /*1640*/  UIADD3 UR8, UR6, 0x7f, URZ ;  /* 0x0000007f06087890 */ /* 0x000fc4000fffe03f */
[----:B------:R-:W-:Y:S01]  /*1650*/  IMAD.U32 R215, RZ, RZ, UR6 ;  /* 0x00000006ffd77e24 */ /* 0x000fe2000f8e00ff */
[----:B------:R-:W-:Y:S01]  /*1660*/  MOV R212, UR10 ;  /* 0x0000000a00d47c02 */ /* 0x000fe20008000f00 */
[----:B------:R-:W-:Y:S01]  /*1670*/  @UP0 ULDC UR6, c[0x0][0x44c] ;  /* 0x0001130000060ab9 */ /* 0x000fe20000000800 */
[----:B------:R-:W-:Y:S01]  /*1680*/  IMAD.U32 R213, RZ, RZ, UR4 ;  /* 0x00000004ffd57e24 */ /* 0x000fe2000f8e00ff */
[----:B------:R-:W-:Y:S02]  /*1690*/  UIMAD.WIDE.U32 UR6, UR8, UR6, URZ ;  /* 0x00000006080672a5 */ /* 0x000fe4000f8e003f */
[----:B------:R-:W-:Y:S02]  /*16a0*/  UIADD3 UR4, UR10, 0x50, -UR9 ;  /* 0x000000500a047890 */ /* 0x000fe4000fffe809 */
[----:B------:R-:W-:Y:S01]  /*16b0*/  UIADD3 UR6, UR10, 0x4f, URZ ;  /* 0x0000004f0a067890 */ /* 0x000fe2000fffe03f */
[----:B------:R-:W-:Y:S02]  /*16c0*/  @UP0 ULDC UR9, c[0x0][0x450] ;  /* 0x0001140000090ab9 */ /* 0x000fe40000000800 */
[----:B------:R-:W-:-:S02]  /*16d0*/  @UP0 USHF.R.U32.HI UR8, URZ, UR9, UR7 ;  /* 0x000000093f080299 */ /* 0x000fc40008011607 */
[----:B------:R-:W-:Y:S02]  /*16e0*/  UIMAD.WIDE UR6, UR6, 0x66666667, URZ ;  /* 0x66666667060678a5 */ /* 0x000fe4000f8e023f */
[----:B------:R-:W-:Y:S02]  /*16f0*/  UIADD3 UR8, UR4, UR8, URZ ;  /* 0x0000000804087290 */ /* 0x000fe4000fffe03f */
[----:B------:R-:W-:Y:S02]  /*1700*/  USHF.R.U32.HI UR4, URZ, 0x1f, UR7 ;  /* 0x0000001f3f047899 */ /* 0x000fe40008011607 */
[----:B------:R-:W-:Y:S02]  /*1710*/  UIMAD.WIDE UR8, UR8, 0x66666667, URZ ;  /* 0x66666667080878a5 */ /* 0x000fe4000f8e023f */
[----:B------:R-:W-:Y:S02]  /*1720*/  ULEA.HI.SX32 UR7, UR7, UR4, 0x1b ;  /* 0x0000000407077291 */ /* 0x000fe4000f8fda3f */
[----:B------:R-:W-:-:S02]  /*1730*/  USHF.R.U32.HI UR6, URZ, 0x1f, UR9 ;  /* 0x0000001f3f067899 */ /* 0x000fc40008011609 */
[----:B------:R-:W-:Y:S02]  /*1740*/  ULOP3.LUT UR4, UR5, 0xff000000, URZ, 0xc0, !UPT ;  /* 0xff00000005047892 */ /* 0x000fe4000f8ec03f */
[----:B------:R-:W-:Y:S02]  /*1750*/  ULEA.HI.SX32 UR6, UR9, UR6, 0x1b ;  /* 0x0000000609067291 */ /* 0x000fe4000f8fda3f */
[----:B------:R-:W-:Y:S02]  /*1760*/  ULOP3.LUT UR5, UR5, 0xff0000, URZ, 0xc0, !UPT ;  /* 0x00ff000005057892 */ /* 0x000fe4000f8ec03f */
[----:B------:R-:W-:Y:S02]  /*1770*/  UISETP.LT.AND UP0, UPT, UR7, UR6, UPT ;  /* 0x000000060700728c */ /* 0x000fe4000bf01270 */
[----:B------:R-:W-:Y:S02]  /*1780*/  USHF.R.U32.HI UR4, URZ, 0x8, UR4 ;  /* 0x000000083f047899 */ /* 0x000fe40008011604 */
[----:B------:R-:W-:-:S02]  /*1790*/  USEL UR9, UR7, UR6, UP0 ;  /* 0x0000000607097287 */ /* 0x000fc40008000000 */
[----:B------:R-:W-:Y:S02]  /*17a0*/  ULEA.HI UR5, UR5, UR4, URZ, 0x10 ;  /* 0x0000000405057291 */ /* 0x000fe4000f8f803f */
[----:B------:R-:W-:Y:S02]  /*17b0*/  UISETP.GE.AND UP0, UPT, UR9, 0x1, UPT ;  /* 0x000000010900788c */ /* 0x000fe4000bf06270 */
[----:B------:R-:W-:Y:S02]  /*17c0*/  ULOP3.LUT UR6, UR5, 0xff, URZ, 0xc0, !UPT ;  /* 0x000000ff05067892 */ /* 0x000fe4000f8ec03f */
[----:B------:R-:W-:Y:S02]  /*17d0*/  USHF.R.U32.HI UR5, URZ, 0x10, UR5 ;  /* 0x000000103f057899 */ /* 0x000fe40008011605 */
[----:B------:R-:W-:Y:S01]  /*17e0*/  PLOP3.LUT P0, PT, PT, PT, UP0, 0x80, 0x0 ;  /* 0x000000000000781c */ /* 0x000fe20003f0f008 */
[----:B------:R-:W-:Y:S01]  /*17f0*/  UMOV UR4, URZ ;  /* 0x0000003f00047c82 */ /* 0x000fe20008000000 */
[----:B------:R-:W-:-:S02]  /*1800*/  IMAD.U32 R220, RZ, RZ, UR6 ;  /* 0x00000006ffdc7e24 */ /* 0x000fc4000f8e00ff */
[----:B------:R-:W-:-:S09]  /*1810*/  IMAD.U32 R217, RZ, RZ, UR5 ;  /* 0x00000005ffd97e24 */ /* 0x000fd2000f8e00ff */
[----:B------:R-:W-:Y:S05]  /*1820*/  @!P0 BRA `(.L_x_2378) ;  /* 0x0000000000948947 */ /* 0x000fea0003800000 */
        /* <DEDUP_REMOVED lines=37> */
.L_x_2378:
[----:B------:R-:W-:Y:S01]  /*1a80*/  R2UR UR5, R220 ;  /* 0x00000000dc0572ca */ /* 0x000fe200000e0000 */
[----:B------:R-:W-:Y:S01]  /*1a90*/  IMAD.U32 R0, RZ, RZ, UR9 ;  /* 0x00000009ff007e24 */ /* 0x000fe2000f8e00ff */
[----:B------:R-:W-:Y:S01]  /*1aa0*/  PLOP3.LUT P0, PT, PT, PT, PT, 0x80, 0x0 ;  /* 0x000000000000781c */ /* 0x000fe20003f0f070 */
[----:B------:R-:W-:Y:S01]  /*1ab0*/  IMAD.U32 R3, RZ, RZ, UR4 ;  /* 0x00000004ff037e24 */ /* 0x000fe2000f8e00ff */
[----:B------:R-:W-:Y:S01]  /*1ac0*/  CS2R R150, SRZ ;  /* 0x0000000000967805 */ /* 0x000fe2000001ff00 */
[----:B------:R-:W-:Y:S01]  /*1ad0*/  IMAD.MOV.U32 R2, RZ, RZ, RZ ;  /* 0x000000ffff027224 */ /* 0x000fe200078e00ff */
[----:B------:R-:W-:Y:S02]  /*1ae0*/  CS2R R148, SRZ ;  /* 0x0000000000947805 */ /* 0x000fe4000001ff00 */
[----:B------:R-:W-:Y:S02]  /*1af0*/  CS2R R146, SRZ ;  /* 0x0000000000927805 */ /* 0x000fe4000001ff00 */
[----:B------:R-:W-:-:S02]  /*1b00*/  CS2R R144, SRZ ;  /* 0x0000000000907805 */ /* 0x000fc4000001ff00 */
[----:B------:R-:W-:Y:S02]  /*1b10*/  CS2R R142, SRZ ;  /* 0x00000000008e7805 */ /* 0x000fe4000001ff00 */
[----:B------:R-:W-:Y:S02]  /*1b20*/  CS2R R140, SRZ ;  /* 0x00000000008c7805 */ /* 0x000fe4000001ff00 */
[----:B------:R-:W-:Y:S02]  /*1b30*/  CS2R R138, SRZ ;  /* 0x00000000008a7805 */ /* 0x000fe4000001ff00 */
[----:B------:R-:W-:Y:S01]  /*1b40*/  CS2R R136, SRZ ;  /* 0x0000000000887805 */ /* 0x000fe2000001ff00 */
[----:B------:R-:W-:Y:S01]  /*1b50*/  UIMAD UR5, UR5, UR4, URZ ;  /* 0x00000004050572a4 */ /* 0x000fe2000f8e023f */
[----:B------:R-:W-:Y:S02]  /*1b60*/  CS2R R134, SRZ ;  /* 0x0000000000867805 */ /* 0x000fe4000001ff00 */
[----:B------:R-:W-:-:S02]  /*1b70*/  CS2R R132, SRZ ;  /* 0x0000000000847805 */ /* 0x000fc4000001ff00 */
[----:B------:R-:W-:Y:S02]  /*1b80*/  CS2R R130, SRZ ;  /* 0x0000000000827805 */ /* 0x000fe4000001ff00 */
[----:B------:R-:W-:Y:S02]  /*1b90*/  CS2R R128, SRZ ;  /* 0x0000000000807805 */ /* 0x000fe4000001ff00 */
[----:B------:R-:W-:Y:S02]  /*1ba0*/  CS2R R126, SRZ ;  /* 0x00000000007e7805 */ /* 0x000fe4000001ff00 */
[----:B------:R-:W-:Y:S01]  /*1bb0*/  VIADDMNMX R0, R3, UR5, R0, PT ;  /* 0x0000000503007c46 */ /* 0x000fe2000b800100 */
[----:B------:R-:W-:Y:S01]  /*1bc0*/  IMAD.U32 R214, RZ, RZ, UR5 ;  /* 0x00000005ffd67e24 */ /* 0x000fe2000f8e00ff */
[----:B------:R-:W-:Y:S02]  /*1bd0*/  CS2R R124, SRZ ;  /* 0x00000000007c7805 */ /* 0x000fe4000001ff00 */
[----:B------:R-:W-:-:S02]  /*1be0*/  CS2R R122, SRZ ;  /* 0x00000000007a7805 */ /* 0x000fc4000001ff00 */
[----:B------:R-:W-:Y:S01]  /*1bf0*/  R2UR UR61, R0 ;  /* 0x00000000003d72ca */ /* 0x000fe200000e0000 */
[----:B------:R-:W-:Y:S01]  /*1c00*/  IMAD.MOV.U32 R0, RZ, RZ, RZ ;  /* 0x000000ffff007224 */ /* 0x000fe200078e00ff */
        /* <DEDUP_REMOVED lines=56> */
[----:B------:R-:W-:Y:S02]  /*1f90*/  UIADD3 UR6, UR7, 0x14400, URZ ;  /* 0x0001440007067890 */ /* 0x000fe4000fffe03f */
[----:B------:R-:W-:Y:S02]  /*1fa0*/  IMAD.U32 R16, RZ, RZ, UR7 ;  /* 0x00000007ff107e24 */ /* 0x000fe4000f8e00ff */
[----:B0-----:R-:W-:Y:S01]  /*1fb0*/  VIADD R0, R0, 0xffffff80 ;  /* 0xffffff8000007836 */ /* 0x001fe20000000000 */
[----:B------:R-:W-:-:S04]  /*1fc0*/  ULOP3.LUT UP0, URZ, UR6, 0x9f, URZ, 0xc0, !UPT ;  /* 0x0000009f063f7892 */ /* 0x000fc8000f80c03f */
[----:B------:R-:W-:Y:S02]  /*1fd0*/  SHF.R.S32.HI R3, RZ, 0x1f, R0 ;  /* 0x0000001fff037819 */ /* 0x000fe40000011400 */
        /* <DEDUP_REMOVED lines=19> */
[----:B------:R-:W-:Y:S01]  /*2110*/  IMAD.U32 R10, RZ, RZ, UR6 ;  /* 0x00000006ff0a7e24 */ /* 0x000fe2000f8e00ff */
[----:B------:R-:W-:Y:S01]  /*2120*/  MOV R13, RZ ;  /* 0x000000ff000d7202 */ /* 0x000fe20000000f00 */
[----:B------:R-:W-:Y:S02]  /*2130*/  IMAD.U32 R6, RZ, RZ, UR4 ;  /* 0x00000004ff067e24 */ /* 0x000fe4000f8e00ff */
[----:B------:R-:W-:-:S02]  /*2140*/  IMAD.U32 R7, RZ, RZ, UR5 ;  /* 0x00000005ff077e24 */ /* 0x000fc4000f8e00ff */
[----:B------:R-:W-:Y:S02]  /*2150*/  IMAD.U32 R11, RZ, RZ, UR7 ;  /* 0x00000007ff0b7e24 */ /* 0x000fe4000f8e00ff */
[----:B------:R-:W-:Y:S02]  /*2160*/  IMAD.MOV.U32 R8, RZ, RZ, 0x70 ;  /* 0x00000070ff087424 */ /* 0x000fe400078e00ff */
[----:B0-----:R-:W-:-:S07]  /*2170*/  IMAD.MOV.U32 R12, RZ, RZ, 0x1 ;  /* 0x00000001ff0c7424 */ /* 0x001fce00078e00ff */
[----:B------:R-:W-:-:S07]  /*2180*/  LEPC R20, `(.L_x_2380) ;  /* 0x000000001014794e */ /* 0x000fce0000000000 */
[----:B-1----:R-:W-:Y:S05]  /*2190*/  CALL.ABS.NOINC R2 ;  /* 0x0000000002007343 */ /* 0x002fea0003c00000 */
.L_x_2380:
[----:B------:R-:W2:Y:S04]  /*21a0*/  LDL R18, [R1+0x30] ;  /* 0x0000300001127983 */ /* 0x000ea80000100800 */
[----:B------:R-:W3:Y:S01]  /*21b0*/  LDL R2, [R1+0x40] ;  /* 0x0000400001027983 */ /* 0x000ee20000100800 */
[----:B------:R-:W-:Y:S02]  /*21c0*/  R2UR UR6, R16 ;  /* 0x00000000100672ca */ /* 0x000fe400000e0000 */
        /* <DEDUP_REMOVED lines=11> */
.L_x_2529:
[----:B------:R-:W-:Y:S05]  /*2280*/  @!P0 BRA `(.L_x_2382) ;  /* 0x0000000000048947 */ /* 0x000fea0003800000 */
[----:B------:R-:W-:Y:S01]  /*2290*/  BPT.TRAP 0x1 ;  /* 0x000000040000795c */ /* 0x000fe20000300000 */
.L_x_2382:
[----:B------:R-:W-:Y:S01]  /*22a0*/  R2UR UR5, R17 ;  /* 0x00000000110572ca */ /* 0x000fe200000e0000 */
[----:B0-----:R-:W-:Y:S01]  /*22b0*/  IMAD.U32 R0, RZ, RZ, UR36 ;  /* 0x00000024ff007e24 */ /* 0x001fe2000f8e00ff */
[----:B------:R-:W-:-:S11]  /*22c0*/  R2UR UR4, R16 ;  /* 0x00000000100472ca */ /* 0x000fd600000e0000 */
[----:B------:R-:W-:Y:S02]  /*22d0*/  IMAD.U32 R3, RZ, RZ, UR5 ;  /* 0x00000005ff037e24 */ /* 0x000fe4000f8e00ff */
[----:B------:R-:W-:-:S03]  /*22e0*/  LEA R0, R0, UR4, 0x3 ;  /* 0x0000000400007c11 */ /* 0x000fc6000f8e18ff */
[----:B------:R-:W-:-:S04]  /*22f0*/  SHF.L.U32 R3, R3, 0x1f, RZ ;  /* 0x0000001f03037819 */ /* 0x000fc800000006ff */
[----:B------:R0:W1:Y:S01]  /*2300*/  SYNCS.PHASECHK.TRANS64.TRYWAIT P1, [R0+URZ+0x38830], R3 ;  /* 0x03883003000075a7 */ /* 0x000062000802017f */
[----:B------:R-:W-:Y:S05]  /*2310*/  @!P0 BRA `(.L_x_2383) ;  /* 0x0000000000048947 */ /* 0x000fea0003800000 */
[----:B------:R-:W-:Y:S01]  /*2320*/  BPT.TRAP 0x1 ;  /* 0x000000040000795c */ /* 0x000fe20000300000 */
.L_x_2383:
[----:B-1----:R-:W-:Y:S05]  /*2330*/  @P1 BRA `(.L_x_2384) ;  /* 0x0000000000081947 */ /* 0x002fea0003800000 */
[----:B------:R-:W1:Y:S02]  /*2340*/  SYNCS.PHASECHK.TRANS64.TRYWAIT P1, [R0+URZ+0x38830], R3 ;  /* 0x03883003000075a7 */ /* 0x000e64000802017f */
[----:B-1----:R-:W-:Y:S05]  /*2350*/  @!P1 BRA `(.L_x_2385) ;  /* 0x0000018400e89947 */ /* 0x002fea0003800000 */
.L_x_2384:
        /* <DEDUP_REMOVED lines=23> */
[----:B01----:R-:W-:Y:S01]  /*24d0*/  MOV R3, UR38 ;  /* 0x0000002600037c02 */ /* 0x003fe20008000f00 */
[----:B------:R-:W-:Y:S01]  /*24e0*/  UMOV UR43, 0x40000040 ;  /* 0x40000040002b7882 */ /* 0x000fe20000000000 */
[----:B------:R-:W-:Y:S01]  /*24f0*/  UMOV UR47, 0x40000040 ;  /* 0x40000040002f7882 */ /* 0x000fe20000000000 */
[----:B------:R-:W-:Y:S01]  /*2500*/  ULOP3.LUT UR6, UR4, 0x10000, URZ, 0xfc, !UPT ;  /* 0x0001000004067892 */ /* 0x000fe2000f8efc3f */
[----:B------:R-:W-:Y:S01]  /*2510*/  MOV R4, UR36 ;  /* 0x0000002400047c02 */ /* 0x000fe20008000f00 */
[----:B------:R-:W-:Y:S01]  /*2520*/  UMOV UR51, 0x40000040 ;  /* 0x4000004000337882 */ /* 0x000fe20000000000 */
[----:B------:R-:W-:Y:S01]  /*2530*/  UMOV UR55, 0x40000040 ;  /* 0x4000004000377882 */ /* 0x000fe20000000000 */
[----:B------:R-:W-:-:S02]  /*2540*/  UIMAD UR4, UR36, 0xa00, UR6 ;  /* 0x00000a00240478a4 */ /* 0x000fc4000f8e0206 */
[----:B------:R-:W-:Y:S01]  /*2550*/  IMAD.U32 R19, RZ, RZ, UR6 ;  /* 0x00000006ff137e24 */ /* 0x000fe2000f8e00ff */
[----:B------:R-:W-:Y:S01]  /*2560*/  UMOV UR37, 0x40000040 ;  /* 0x4000004000257882 */ /* 0x000fe20000000000 */
[----:B------:R-:W-:Y:S01]  /*2570*/  UIADD3 UR10, UR4, 0x80, URZ ;  /* 0x00000080040a7890 */ /* 0x000fe2000fffe03f */
[----:B------:R-:W-:Y:S01]  /*2580*/  IMAD.U32 R7, RZ, RZ, UR37 ;  /* 0x00000025ff077e24 */ /* 0x000fe2000f8e00ff */
[----:B------:R-:W-:Y:S02]  /*2590*/  UIADD3 UR14, UR4, 0x100, URZ ;  /* 0x00000100040e7890 */ /* 0x000fe4000fffe03f */
[----:B------:R-:W-:Y:S01]  /*25a0*/  UMOV UR18, UR4 ;  /* 0x0000000400127c82 */ /* 0x000fe20008000000 */
[----:B------:R-:W-:Y:S01]  /*25b0*/  UIADD3 UR6, UR4, 0x200, URZ ;  /* 0x0000020004067890 */ /* 0x000fe2000fffe03f */
[----:B------:R-:W-:Y:S01]  /*25c0*/  HGMMA.64x16x16.F32 R56, gdesc[UR16], RZ, !UPT, gsb0 ;  /* 0x00200000103879f0 */ /* 0x000fe2000c0008ff */
[----:B------:R-:W-:Y:S01]  /*25d0*/  UIADD3 UR7, UR4, 0x2, URZ ;  /* 0x0000000204077890 */ /* 0x000fe2000fffe03f */
[----:B------:R-:W-:Y:S01]  /*25e0*/  UMOV UR19, 0x40000040 ;  /* 0x4000004000137882 */ /* 0x000fe20000000000 */
[----:B------:R-:W-:-:S02]  /*25f0*/  UIADD3 UR22, UR4, 0x384, URZ ;  /* 0x0000038404167890 */ /* 0x000fc4000fffe03f */
[----:B------:R-:W-:-:S03]  /*2600*/  UIADD3 UR26, UR4, 0x386, URZ ;  /* 0x00000386041a7890 */ /* 0x000fc6000fffe03f */
[----:B------:R-:W-:Y:S01]  /*2610*/  UMOV UR18, UR7 ;  /* 0x0000000700127c82 */ /* 0x000fe20008000000 */
        /* <DEDUP_REMOVED lines=8> */
[----:B------:R-:W-:Y:S01]  /*26a0*/  UIADD3 UR58, UR4, 0x806, URZ ;  /* 0x00000806043a7890 */ /* 0x000fe2000fffe03f */
        /* <DEDUP_REMOVED lines=22> */
[----:B------:R-:W-:Y:S02]  /*2810*/  UMOV UR17, 0x40000040 ;  /* 0x4000004000117882 */ /* 0x000fe40000000000 */
[----:B------:R-:W-:Y:S01]  /*2820*/  UMOV UR13, UR17 ;  /* 0x00000011000d7c82 */ /* 0x000fe20008000000 */
[----:B------:R-:W-:-:S03]  /*2830*/  IMAD.U32 R13, RZ, RZ, UR17 ;  /* 0x00000011ff0d7e24 */ /* 0x000fc6000f8e00ff */
[----:B------:R-:W-:Y:S01]  /*2840*/  UMOV UR16, UR6 ;  /* 0x0000000600107c82 */ /* 0x000fe20008000000 */
[----:B------:R-:W-:Y:S01]  /*2850*/  UIADD3 UR6, UR4, 0x202, URZ ;  /* 0x0000020204067890 */ /* 0x000fe2000fffe03f */
[----:B------:R-:W-:Y:S01]  /*2860*/  IMAD.U32 R12, RZ, RZ, UR16 ;  /* 0x00000010ff0c7e24 */ /* 0x000fe2000f8e00ff */
[----:B------:R-:W-:Y:S01]  /*2870*/  UMOV UR12, UR16 ;  /* 0x00000010000c7c82 */ /* 0x000fe20008000000 */
        /* <DEDUP_REMOVED lines=180> */
[----:B------:R-:W-:Y:S02]  /*33c0*/  UMOV UR15, UR37 ;  /* 0x00000025000f7c82 */ /* 0x000fe40008000000 */
        /* <DEDUP_REMOVED lines=253> */
[----:B------:R-:W-:Y:S02]  /*43a0*/  UIADD3 UR6, UR5, 0xc06, URZ ;  /* 0x00000c0605067890 */ /* 0x000fe4000fffe03f */
[----:B------:R-:W-:-:S05]  /*43b0*/  UIADD3 UR5, UR4, 0x786, URZ ;  /* 0x0000078604057890 */ /* 0x000fca000fffe03f */
[----:B------:R-:W-:Y:S01]  /*43c0*/  UMOV UR36, UR6 ;  /* 0x0000000600247c82 */ /* 0x000fe20008000000 */
[----:B------:R-:W-:Y:S01]  /*43d0*/  UIADD3 UR6, UR4, 0x906, URZ ;  /* 0x0000090604067890 */ /* 0x000fe2000fffe03f */
[----:B------:R-:W-:Y:S01]  /*43e0*/  IMAD.U32 R6, RZ, RZ, UR36 ;  /* 0x00000024ff067e24 */ /* 0x000fe2000f8e00ff */
[----:B------:R-:W-:Y:S01]  /*43f0*/  UMOV UR38, UR5 ;  /* 0x0000000500267c82 */ /* 0x000fe20008000000 */
[----:B------:R-:W-:Y:S01]  /*4400*/  UMOV UR56, UR36 ;  /* 0x0000002400387c82 */ /* 0x000fe20008000000 */
[----:B------:R-:W-:Y:S01]  /*4410*/  UIADD3 UR5, UR4, 0x886, URZ ;  /* 0x0000088604057890 */ /* 0x000fe2000fffe03f */
[----:B------:R-:W-:Y:S02]  /*4420*/  UMOV UR14, UR36 ;  /* 0x00000024000e7c82 */ /* 0x000fe40008000000 */
[----:B------:R-:W-:Y:S01]  /*4430*/  UMOV UR4, UR14 ;  /* 0x0000000e00047c82 */ /* 0x000fe20008000000 */
[----:B------:R-:W-:Y:S02]  /*4440*/  WARPGROUP.DEPBAR.LE gsb0, 0x0 ;  /* 0x00008000000079c5 */ /* 0x000fe40000010000 */
[----:B------:R-:W-:-:S06]  /*4450*/  WARPGROUP.ARRIVE ;  /* 0x00000000000079c5 */ /* 0x000fcc0000000000 */
[----:B------:R-:W-:Y:S03]  /*4460*/  HGMMA.64x16x16.F32 R24, gdesc[UR52], R24, gsb0 ;  /* 0x00200000341879f0 */ /* 0x000fe60008000818 */
[----:B------:R-:W-:Y:S02]  /*4470*/  WARPGROUP.DEPBAR.LE gsb0, 0x0 ;  /* 0x00008000000079c5 */ /* 0x000fe40000010000 */
[----:B------:R-:W-:-:S06]  /*4480*/  WARPGROUP.ARRIVE ;  /* 0x00000000000079c5 */ /* 0x000fcc0000000000 */
[----:B------:R-:W-:Y:S01]  /*4490*/  HGMMA.64x16x16.F32 R56, gdesc[UR36], R56, gsb0 ;  /* 0x00200000243879f0 */ /* 0x000fe20008000838 */
[----:B------:R-:W-:Y:S02]  /*44a0*/  R2UR UR39, R2 ;  /* 0x00000000022772ca */ /* 0x000fe400000e0000 */
        /* <DEDUP_REMOVED lines=26> */
.L_x_2386:
[----:B------:R-:W-:Y:S01]  /*4650*/  R2UR UR4, R213 ;  /* 0x00000000d50472ca */ /* 0x000fe200000e0000 */
[----:B------:R-:W-:Y:S01]  /*4660*/  ULDC UR6, c[0x0][0x9d8] ;  /* 0x0002760000067ab9 */ /* 0x000fe20000000800 */
[----:B------:R-:W-:Y:S01]  /*4670*/  R2UR UR7, R215 ;  /* 0x00000000d70772ca */ /* 0x000fe200000e0000 */
[----:B------:R-:W-:Y:S01]  /*4680*/  FMUL.FTZ R4, R59, UR6 ;  /* 0x000000063b047c20 */ /* 0x000fe20008410000 */
[----:B------:R-:W-:Y:S01]  /*4690*/  FMUL.FTZ R2, R58, UR6 ;  /* 0x000000063a027c20 */ /* 0x000fe20008410000 */
[----:B------:R-:W-:Y:S01]  /*46a0*/  FMUL.FTZ R58, R60, UR6 ;  /* 0x000000063c3a7c20 */ /* 0x000fe20008410000 */
[----:B------:R-:W-:Y:S01]  /*46b0*/  R2UR UR15, R212 ;  /* 0x00000000d40f72ca */ /* 0x000fe200000e0000 */
[----:B------:R0:W-:Y:S01]  /*46c0*/  MUFU.TANH R21, R4 ;  /* 0x0000000400157308 */ /* 0x0001e20000002400 */
[----:B------:R-:W-:Y:S01]  /*46d0*/  R2UR UR18, R22 ;  /* 0x00000000161272ca */ /* 0x000fe200000e0000 */
[----:B------:R-:W-:Y:S01]  /*46e0*/  FMUL.FTZ R62, R62, UR6 ;  /* 0x000000063e3e7c20 */ /* 0x000fe20008410000 */
[----:B------:R-:W-:Y:S01]  /*46f0*/  FMUL.FTZ R55, R55, UR6 ;  /* 0x0000000637377c20 */ /* 0x000fe20008410000 */
[----:B------:R-:W-:Y:S01]  /*4700*/  FMUL.FTZ R3, R56, UR6 ;  /* 0x0000000638037c20 */ /* 0x000fe20008410000 */
[----:B------:R-:W-:Y:S01]  /*4710*/  FMUL.FTZ R56, R57, UR6 ;  /* 0x0000000639387c20 */ /* 0x000fe20008410000 */
[----:B------:R-:W-:Y:S01]  /*4720*/  UISETP.NE.AND UP0, UPT, UR4, URZ, UPT ;  /* 0x0000003f0400728c */ /* 0x000fe2000bf05270 */
[----:B------:R-:W-:Y:S01]  /*4730*/  FMUL.FTZ R63, R63, UR6 ;  /* 0x000000063f3f7c20 */ /* 0x000fe20008410000 */
[----:B------:R1:W2:Y:S01]  /*4740*/  MUFU.TANH R20, R2 ;  /* 0x0000000200147308 */ /* 0x0002a20000002400 */
[----:B0-----:R-:W-:-:S02]  /*4750*/  VIADD R4, R216, UR7 ;  /* 0x00000007d8047c36 */ /* 0x001fc40008000000 */
[----:B------:R-:W-:Y:S01]  /*4760*/  FMUL.FTZ R57, R61, UR6 ;  /* 0x000000063d397c20 */ /* 0x000fe20008410000 */
[----:B------:R-:W-:Y:S01]  /*4770*/  FMUL.FTZ R50, R50, UR6 ;  /* 0x0000000632327c20 */ /* 0x000fe20008410000 */
[----:B------:R-:W-:Y:S01]  /*4780*/  PLOP3.LUT P1, PT, PT, PT, UP0, 0x80, 0x0 ;  /* 0x000000000000781c */ /* 0x000fe20003f2f008 */
[----:B------:R-:W-:Y:S01]  /*4790*/  IMAD.MOV.U32 R60, RZ, RZ, R4 ;  /* 0x000000ffff3c7224 */ /* 0x000fe200078e0004 */
[----:B------:R-:W-:Y:S01]  /*47a0*/  PLOP3.LUT P2, PT, PT, PT, UP0, 0x80, 0x0 ;  /* 0x000000000000781c */ /* 0x000fe20003f4f008 */
[----:B------:R-:W-:Y:S01]  /*47b0*/  UIMAD UR5, UR61, -0x50, UR15 ;  /* 0xffffffb03d0578a4 */ /* 0x000fe2000f8e020f */
[----:B------:R-:W0:Y:S01]  /*47c0*/  MUFU.TANH R61, R62 ;  /* 0x0000003e003d7308 */ /* 0x000e220000002400 */
[----:B------:R-:W-:Y:S01]  /*47d0*/  @UP0 ULDC UR4, c[0x0][0x44c] ;  /* 0x0001130000040ab9 */ /* 0x000fe20000000800 */
[----:B-1----:R-:W-:Y:S01]  /*47e0*/  FMUL.FTZ R2, R51, UR6 ;  /* 0x0000000633027c20 */ /* 0x002fe20008410000 */
[----:B------:R-:W-:Y:S01]  /*47f0*/  FMUL.FTZ R54, R54, UR6 ;  /* 0x0000000636367c20 */ /* 0x000fe20008410000 */
[----:B------:R-:W-:Y:S01]  /*4800*/  FMUL.FTZ R51, R52, UR6 ;  /* 0x0000000634337c20 */ /* 0x000fe20008410000 */
[----:B------:R-:W-:-:S02]  /*4810*/  IMAD.U32 R18, RZ, RZ, UR5 ;  /* 0x00000005ff127e24 */ /* 0x000fc4000f8e00ff */
[----:B------:R-:W-:Y:S01]  /*4820*/  FMUL.FTZ R59, R48, UR6 ;  /* 0x00000006303b7c20 */ /* 0x000fe20008410000 */
[----:B------:R-:W-:Y:S01]  /*4830*/  FMUL.FTZ R42, R42, UR6 ;  /* 0x000000062a2a7c20 */ /* 0x000fe20008410000 */
[----:B------:R1:W-:Y:S01]  /*4840*/  MUFU.TANH R65, R2 ;  /* 0x0000000200417308 */ /* 0x0003e20000002400 */
[----:B------:R-:W-:Y:S01]  /*4850*/  @P1 IMAD.HI.U32 R5, R4, UR4, RZ ;  /* 0x0000000404051c27 */ /* 0x000fe2000f8e00ff */
[----:B------:R-:W-:-:S03]  /*4860*/  @UP0 ULDC UR4, c[0x0][0x450] ;  /* 0x0001140000040ab9 */ /* 0x000fc60000000800 */
[----:B------:R-:W-:Y:S01]  /*4870*/  FMUL.FTZ R43, R43, UR6 ;  /* 0x000000062b2b7c20 */ /* 0x000fe20008410000 */
[----:B------:R-:W-:Y:S01]  /*4880*/  FMUL.FTZ R34, R34, UR6 ;  /* 0x0000000622227c20 */ /* 0x000fe20008410000 */
[----:B------:R-:W-:Y:S01]  /*4890*/  FMUL.FTZ R46, R46, UR6 ;  /* 0x000000062e2e7c20 */ /* 0x000fe20008410000 */
[----:B------:R-:W-:Y:S01]  /*48a0*/  @P2 SHF.R.U32.HI R60, RZ, UR4, R5 ;  /* 0x00000004ff3c2c19 */ /* 0x000fe20008011605 */
[----:B------:R-:W-:Y:S01]  /*48b0*/  UIMAD UR4, UR61, -0x50, URZ ;  /* 0xffffffb03d0478a4 */ /* 0x000fe2000f8e023f */
[----:B------:R-:W-:Y:S01]  /*48c0*/  IMAD.U32 R5, RZ, RZ, UR18 ;  /* 0x00000012ff057e24 */ /* 0x000fe2000f8e00ff */
[----:B------:R3:W-:Y:S01]  /*48d0*/  MUFU.TANH R67, R55 ;  /* 0x0000003700437308 */ /* 0x0007e20000002400 */
[----:B------:R-:W-:Y:S01]  /*48e0*/  FMUL.FTZ R35, R35, UR6 ;  /* 0x0000000623237c20 */ /* 0x000fe20008410000 */
[----:B------:R-:W4:Y:S01]  /*48f0*/  SHFL.IDX PT, R4, R60, 0x1, 0x1c1f ;  /* 0x003c1f003c047f89 */ /* 0x000f2200000e0000 */
[----:B------:R-:W-:Y:S01]  /*4900*/  FMUL.FTZ R47, R47, UR6 ;  /* 0x000000062f2f7c20 */ /* 0x000fe20008410000 */
[----:B-1----:R-:W-:-:S02]  /*4910*/  IMAD.U32 R2, RZ, RZ, UR4 ;  /* 0x00000004ff027e24 */ /* 0x002fc4000f8e00ff */
[----:B------:R-:W-:Y:S01]  /*4920*/  FMUL.FTZ R38, R38, UR6 ;  /* 0x0000000626267c20 */ /* 0x000fe20008410000 */
[----:B------:R-:W-:Y:S01]  /*4930*/  FMUL.FTZ R26, R26, UR6 ;  /* 0x000000061a1a7c20 */ /* 0x000fe20008410000 */
[----:B------:R-:W-:Y:S01]  /*4940*/  FMUL.FTZ R30, R30, UR6 ;  /* 0x000000061e1e7c20 */ /* 0x000fe20008410000 */
[----:B------:R-:W1:Y:S01]  /*4950*/  MUFU.TANH R63, R63 ;  /* 0x0000003f003f7308 */ /* 0x000e620000002400 */
[----:B------:R-:W-:Y:S01]  /*4960*/  IADD3 R2, -R23, 0x51, R2 ;  /* 0x0000005117027810 */ /* 0x000fe20007ffe102 */
[----:B------:R-:W-:Y:S01]  /*4970*/  FMUL.FTZ R31, R31, UR6 ;  /* 0x000000061f1f7c20 */ /* 0x000fe20008410000 */
[----:B---3--:R-:W-:Y:S01]  /*4980*/  IADD3 R55, -R23, 0x50, R18 ;  /* 0x0000005017377810 */ /* 0x008fe20007ffe112 */
[----:B------:R-:W3:Y:S01]  /*4990*/  SHFL.IDX PT, R60, R60, RZ, 0x1c1f ;  /* 0x001c1fff3c3c7589 */ /* 0x000ee200000e0000 */
[----:B------:R-:W-:Y:S01]  /*49a0*/  IADD3 R62, -R5, UR15, R2 ;  /* 0x0000000f053e7c10 */ /* 0x000fe2000fffe102 */
[----:B------:R-:W-:Y:S01]  /*49b0*/  FMUL.FTZ R2, R39, UR6 ;  /* 0x0000000627027c20 */ /* 0x000fe20008410000 */
[----:B------:R-:W-:Y:S01]  /*49c0*/  FMUL.FTZ R49, R49, UR6 ;  /* 0x0000000631317c20 */ /* 0x000fe20008410000 */
[----:B------:R-:W5:Y:S01]  /*49d0*/  MUFU.TANH R64, R50 ;  /* 0x0000003200407308 */ /* 0x000f620000002400 */
[----:B------:R-:W-:Y:S01]  /*49e0*/  FMUL.FTZ R40, R40, UR6 ;  /* 0x0000000628287c20 */ /* 0x000fe20008410000 */
[----:B------:R-:W-:Y:S01]  /*49f0*/  FMUL.FTZ R41, R41, UR6 ;  /* 0x0000000629297c20 */ /* 0x000fe20008410000 */
[----:B------:R-:W-:Y:S01]  /*4a00*/  FMUL.FTZ R53, R53, UR6 ;  /* 0x0000000635357c20 */ /* 0x000fe20008410000 */
[----:B------:R-:W-:Y:S01]  /*4a10*/  FMUL.FTZ R24, R24, UR6 ;  /* 0x0000000618187c20 */ /* 0x000fe20008410000 */
[----:B------:R-:W-:Y:S01]  /*4a20*/  FMUL.FTZ R44, R44, UR6 ;  /* 0x000000062c2c7c20 */ /* 0x000fe20008410000 */
[----:B------:R-:W-:Y:S01]  /*4a30*/  FMUL.FTZ R45, R45, UR6 ;  /* 0x000000062d2d7c20 */ /* 0x000fe20008410000 */
[----:B------:R-:W-:Y:S01]  /*4a40*/  FMUL.FTZ R32, R32, UR6 ;  /* 0x0000000620207c20 */ /* 0x000fe20008410000 */
[----:B------:R2:W3:Y:S01]  /*4a50*/  MUFU.TANH R66, R54 ;  /* 0x0000003600427308 */ /* 0x0004e20000002400 */
[----:B------:R-:W-:Y:S01]  /*4a60*/  FMUL.FTZ R25, R25, UR6 ;  /* 0x0000000619197c20 */ /* 0x000fe20008410000 */
[----:B----4-:R-:W-:Y:S01]  /*4a70*/  VIADDMNMX R18, R4, R62, R55, PT ;  /* 0x0000003e04127246 */ /* 0x010fe20003800137 */
[----:B------:R-:W-:Y:S01]  /*4a80*/  FMUL.FTZ R28, R28, UR6 ;  /* 0x000000061c1c7c20 */ /* 0x000fe20008410000 */
[----:B------:R-:W-:Y:S01]  /*4a90*/  FMUL.FTZ R33, R33, UR6 ;  /* 0x0000000621217c20 */ /* 0x000fe20008410000 */
[----:B------:R-:W-:Y:S01]  /*4aa0*/  FMUL.FTZ R36, R36, UR6 ;  /* 0x0000000624247c20 */ /* 0x000fe20008410000 */
[C---:B------:R-:W-:Y:S01]  /*4ab0*/  ISETP.GT.AND P1, PT, R18.reuse, RZ, PT ;  /* 0x000000ff1200720c */ /* 0x040fe20003f24270 */
[----:B------:R-:W-:Y:S01]  /*4ac0*/  FMUL.FTZ R29, R29, UR6 ;  /* 0x000000061d1d7c20 */ /* 0x000fe20008410000 */
[C---:B------:R-:W-:Y:S01]  /*4ad0*/  ISETP.GT.AND P2, PT, R18.reuse, 0x1, PT ;  /* 0x000000011200780c */ /* 0x040fe20003f44270 */
[----:B------:R5:W4:Y:S01]  /*4ae0*/  MUFU.TANH R68, R42 ;  /* 0x0000002a00447308 */ /* 0x000b220000002400 */
[----:B------:R-:W-:Y:S01]  /*4af0*/  ISETP.GT.AND P3, PT, R18, 0x8, PT ;  /* 0x000000081200780c */ /* 0x000fe20003f64270 */
[----:B------:R-:W-:Y:S01]  /*4b00*/  ULDC UR5, c[0x0][0x988] ;  /* 0x0002620000057ab9 */ /* 0x000fe20000000800 */
[----:B--2---:R-:W-:Y:S01]  /*4b10*/  FSEL R54, R20, -INF , P1 ;  /* 0xff80000014367808 */ /* 0x004fe20000800000 */
[----:B------:R-:W-:Y:S01]  /*4b20*/  FMUL.FTZ R37, R37, UR6 ;  /* 0x0000000625257c20 */ /* 0x000fe20008410000 */
[----:B------:R-:W-:Y:S01]  /*4b30*/  FSEL R52, R21, -INF , P2 ;  /* 0xff80000015347808 */ /* 0x000fe20001000000 */
[----:B------:R-:W-:Y:S01]  /*4b40*/  UMOV UR10, UR7 ;  /* 0x00000007000a7c82 */ /* 0x000fe20008000000 */
[----:B------:R-:W-:Y:S01]  /*4b50*/  ISETP.GT.AND P1, PT, R18, 0x9, PT ;  /* 0x000000091200780c */ /* 0x000fe20003f24270 */
[----:B------:R-:W2:Y:S01]  /*4b60*/  MUFU.TANH R69, R43 ;  /* 0x0000002b00457308 */ /* 0x000ea20000002400 */
[----:B0-----:R-:W-:Y:S01]  /*4b70*/  FSEL R50, R61, -INF , P3 ;  /* 0xff8000003d327808 */ /* 0x001fe20001800000 */
[----:B------:R-:W-:Y:S01]  /*4b80*/  @UP0 ULDC UR11, c[0x0][0x450] ;  /* 0x00011400000b0ab9 */ /* 0x000fe20000000800 */
[----:B------:R-:W-:Y:S01]  /*4b90*/  FMNMX.FTZ R5, R54, R52, !PT ;  /* 0x0000003436057209 */ /* 0x000fe20007810000 */
[----:B------:R-:W-:Y:S01]  /*4ba0*/  UIADD3 UR61, UR61, -0x2, URZ ;  /* 0xfffffffe3d3d7890 */ /* 0x000fe2000fffe03f */
[----:B------:R-:W-:-:S02]  /*4bb0*/  ISETP.GT.AND P2, PT, R18, 0x10, PT ;  /* 0x000000101200780c */ /* 0x000fc40003f44270 */
[----:B------:R-:W-:Y:S02]  /*4bc0*/  CS2R R150, SRZ ;  /* 0x0000000000967805 */ /* 0x000fe4000001ff00 */
[----:B-1----:R-:W-:Y:S01]  /*4bd0*/  FSEL R48, R63, -INF , P1 ;  /* 0xff8000003f307808 */ /* 0x002fe20000800000 */
[----:B------:R0:W-:Y:S01]  /*4be0*/  MUFU.TANH R71, R34 ;  /* 0x0000002200477308 */ /* 0x0001e20000002400 */
[----:B------:R-:W-:Y:S02]  /*4bf0*/  FMNMX.FTZ R5, R50, R5, !PT ;  /* 0x0000000532057209 */ /* 0x000fe40007810000 */
[----:B------:R-:W-:Y:S02]  /*4c00*/  CS2R R148, SRZ ;  /* 0x0000000000947805 */ /* 0x000fe4000001ff00 */
[----:B------:R-:W-:Y:S02]  /*4c10*/  ISETP.GT.AND P1, PT, R18, 0x11, PT ;  /* 0x000000111200780c */ /* 0x000fe40003f24270 */
[----:B------:R-:W-:-:S02]  /*4c20*/  CS2R R146, SRZ ;  /* 0x0000000000927805 */ /* 0x000fc4000001ff00 */
[----:B-----5:R-:W-:Y:S02]  /*4c30*/  FSEL R42, R64, -INF , P2 ;  /* 0xff800000402a7808 */ /* 0x020fe40001000000 */
[----:B------:R-:W-:Y:S02]  /*4c40*/  CS2R R144, SRZ ;  /* 0x0000000000907805 */ /* 0x000fe4000001ff00 */
[----:B------:R-:W-:Y:S01]  /*4c50*/  FMNMX.FTZ R5, R48, R5, !PT ;  /* 0x0000000530057209 */ /* 0x000fe20007810000 */
[----:B------:R-:W1:Y:S01]  /*4c60*/  MUFU.TANH R46, R46 ;  /* 0x0000002e002e7308 */ /* 0x000e620000002400 */
[----:B------:R-:W-:Y:S02]  /*4c70*/  ISETP.GT.AND P2, PT, R18, 0x18, PT ;  /* 0x000000181200780c */ /* 0x000fe40003f44270 */
[----:B------:R-:W-:Y:S02]  /*4c80*/  CS2R R142, SRZ ;  /* 0x00000000008e7805 */ /* 0x000fe4000001ff00 */
[----:B0-----:R-:W-:-:S02]  /*4c90*/  FSEL R34, R65, -INF , P1 ;  /* 0xff80000041227808 */ /* 0x001fc40000800000 */
[----:B------:R-:W-:Y:S02]  /*4ca0*/  CS2R R140, SRZ ;  /* 0x00000000008c7805 */ /* 0x000fe4000001ff00 */
[----:B------:R-:W-:Y:S02]  /*4cb0*/  FMNMX.FTZ R5, R42, R5, !PT ;  /* 0x000000052a057209 */ /* 0x000fe40007810000 */
[----:B------:R-:W-:Y:S02]  /*4cc0*/  CS2R R138, SRZ ;  /* 0x00000000008a7805 */ /* 0x000fe4000001ff00 */
[----:B------:R-:W-:Y:S01]  /*4cd0*/  ISETP.GT.AND P1, PT, R18, 0x19, PT ;  /* 0x000000191200780c */ /* 0x000fe20003f24270 */
[----:B------:R0:W-:Y:S01]  /*4ce0*/  MUFU.TANH R20, R35 ;  /* 0x0000002300147308 */ /* 0x0001e20000002400 */
[----:B------:R-:W-:Y:S02]  /*4cf0*/  FMNMX.FTZ R4, R34, R5, !PT ;  /* 0x0000000522047209 */ /* 0x000fe40007810000 */
[----:B------:R-:W-:-:S02]  /*4d00*/  CS2R R136, SRZ ;  /* 0x0000000000887805 */ /* 0x000fc4000001ff00 */
[----:B------:R-:W-:Y:S02]  /*4d10*/  FSEL R39, R67, -INF , P1 ;  /* 0xff80000043277808 */ /* 0x000fe40000800000 */
[----:B------:R-:W-:Y:S02]  /*4d20*/  CS2R R134, SRZ ;  /* 0x0000000000867805 */ /* 0x000fe4000001ff00 */
[----:B------:R-:W-:Y:S02]  /*4d30*/  ISETP.GT.AND P1, PT, R18, 0x21, PT ;  /* 0x000000211200780c */ /* 0x000fe40003f24270 */
[----:B------:R-:W-:Y:S02]  /*4d40*/  CS2R R132, SRZ ;  /* 0x0000000000847805 */ /* 0x000fe4000001ff00 */
[----:B---3--:R-:W-:Y:S01]  /*4d50*/  VIADDMNMX R60, R60, R62, R55, PT ;  /* 0x0000003e3c3c7246 */ /* 0x008fe20003800137 */
[----:B------:R2:W3:Y:S01]  /*4d60*/  MUFU.TANH R70, R47 ;  /* 0x0000002f00467308 */ /* 0x0004e20000002400 */
[----:B0-----:R-:W-:-:S02]  /*4d70*/  FSEL R35, R66, -INF , P2 ;  /* 0xff80000042237808 */ /* 0x001fc40001000000 */
[----:B------:R-:W-:Y:S02]  /*4d80*/  CS2R R130, SRZ ;  /* 0x0000000000827805 */ /* 0x000fe4000001ff00 */
[----:B------:R-:W-:Y:S02]  /*4d90*/  ISETP.GT.AND P2, PT, R18, 0x20, PT ;  /* 0x000000201200780c */ /* 0x000fe40003f44270 */
[----:B------:R-:W-:Y:S02]  /*4da0*/  CS2R R128, SRZ ;  /* 0x0000000000807805 */ /* 0x000fe4000001ff00 */
[----:B------:R-:W-:Y:S02]  /*4db0*/  FMNMX.FTZ R4, R35, R4, !PT ;  /* 0x0000000423047209 */ /* 0x000fe40007810000 */
[----:B------:R-:W-:Y:S02]  /*4dc0*/  CS2R R126, SRZ ;  /* 0x00000000007e7805 */ /* 0x000fe4000001ff00 */
[----:B----4-:R-:W-:Y:S01]  /*4dd0*/  FSEL R43, R68, -INF , P2 ;  /* 0xff800000442b7808 */ /* 0x010fe20001000000 */
[----:B------:R3:W0:Y:S01]  /*4de0*/  MUFU.TANH R21, R38 ;  /* 0x0000002600157308 */ /* 0x0006220000002400 */
[----:B------:R-:W-:-:S02]  /*4df0*/  FMNMX.FTZ R4, R39, R4, !PT ;  /* 0x0000000427047209 */ /* 0x000fc40007810000 */
[----:B------:R-:W-:Y:S02]  /*4e00*/  CS2R R124, SRZ ;  /* 0x00000000007c7805 */ /* 0x000fe4000001ff00 */
[C---:B------:R-:W-:Y:S02]  /*4e10*/  ISETP.GT.AND P2, PT, R18.reuse, 0x28, PT ;  /* 0x000000281200780c */ /* 0x040fe40003f44270 */
[----:B------:R-:W-:Y:S02]  /*4e20*/  CS2R R122, SRZ ;  /* 0x00000000007a7805 */ /* 0x000fe4000001ff00 */
[----:B--2---:R-:W-:Y:S02]  /*4e30*/  FSEL R47, R69, -INF , P1 ;  /* 0xff800000452f7808 */ /* 0x004fe40000800000 */
[----:B------:R-:W-:Y:S02]  /*4e40*/  CS2R R120, SRZ ;  /* 0x0000000000787805 */ /* 0x000fe4000001ff00 */
[----:B------:R-:W-:Y:S01]  /*4e50*/  FMNMX.FTZ R4, R43, R4, !PT ;  /* 0x000000042b047209 */ /* 0x000fe20007810000 */
[----:B------:R2:W4:Y:S01]  /*4e60*/  MUFU.TANH R61, R2 ;  /* 0x00000002003d7308 */ /* 0x0005220000002400 */
[----:B------:R-:W-:-:S02]  /*4e70*/  ISETP.GT.AND P1, PT, R18, 0x29, PT ;  /* 0x000000291200780c */ /* 0x000fc40003f24270 */
[----:B------:R-:W-:Y:S02]  /*4e80*/  CS2R R118, SRZ ;  /* 0x0000000000767805 */ /* 0x000fe4000001ff00 */
[----:B-1----:R-:W-:Y:S02]  /*4e90*/  FSEL R46, R46, -INF , P2 ;  /* 0xff8000002e2e7808 */ /* 0x002fe40001000000 */
[----:B------:R-:W-:Y:S02]  /*4ea0*/  CS2R R116, SRZ ;  /* 0x0000000000747805 */ /* 0x000fe4000001ff00 */
[----:B------:R-:W-:Y:S02]  /*4eb0*/  FMNMX.FTZ R5, R47, R4, !PT ;  /* 0x000000042f057209 */ /* 0x000fe40007810000 */
[----:B------:R-:W-:Y:S02]  /*4ec0*/  CS2R R114, SRZ ;  /* 0x0000000000727805 */ /* 0x000fe4000001ff00 */
[----:B------:R-:W-:Y:S01]  /*4ed0*/  ISETP.GT.AND P2, PT, R18, 0x30, PT ;  /* 0x000000301200780c */ /* 0x000fe20003f44270 */
[----:B------:R-:W1:Y:S01]  /*4ee0*/  MUFU.TANH R63, R26 ;  /* 0x0000001a003f7308 */ /* 0x000e620000002400 */
[----:B---3--:R-:W-:Y:S01]  /*4ef0*/  FSEL R38, R70, -INF , P1 ;  /* 0xff80000046267808 */ /* 0x008fe20000800000 */
[----:B--2---:R-:W-:Y:S01]  /*4f00*/  FMUL.FTZ R2, R27, UR6 ;  /* 0x000000061b027c20 */ /* 0x004fe20008410000 */
[----:B------:R-:W-:Y:S01]  /*4f10*/  FMNMX.FTZ R5, R46, R5, !PT ;  /* 0x000000052e057209 */ /* 0x000fe20007810000 */
[----:B------:R-:W-:Y:S01]  /*4f20*/  @UP0 ULDC UR6, c[0x0][0x44c] ;  /* 0x0001130000060ab9 */ /* 0x000fe20000000800 */
[----:B------:R-:W-:Y:S01]  /*4f30*/  ISETP.GT.AND P1, PT, R18, 0x31, PT ;  /* 0x000000311200780c */ /* 0x000fe20003f24270 */
[----:B------:R-:W-:Y:S01]  /*4f40*/  UIMAD.WIDE.U32 UR6, UR7, UR6, URZ ;  /* 0x00000006070672a5 */ /* 0x000fe2000f8e003f */
[----:B------:R-:W-:Y:S01]  /*4f50*/  FSEL R4, R71, -INF , P2 ;  /* 0xff80000047047808 */ /* 0x000fe20001000000 */
[----:B------:R2:W3:Y:S01]  /*4f60*/  MUFU.TANH R64, R2 ;  /* 0x0000000200407308 */ /* 0x0004e20000002400 */
[----:B------:R-:W-:Y:S01]  /*4f70*/  FMNMX.FTZ R5, R38, R5, !PT ;  /* 0x0000000526057209 */ /* 0x000fe20007810000 */
[----:B------:R-:W-:Y:S01]  /*4f80*/  @UP0 USHF.R.U32.HI UR10, URZ, UR11, UR7 ;  /* 0x0000000b3f0a0299 */ /* 0x000fe20008011607 */
[----:B------:R-:W-:-:S02]  /*4f90*/  ISETP.GT.AND P2, PT, R18, 0x38, PT ;  /* 0x000000381200780c */ /* 0x000fc40003f44270 */
[----:B------:R-:W-:Y:S02]  /*4fa0*/  CS2R R112, SRZ ;  /* 0x0000000000707805 */ /* 0x000fe4000001ff00 */
[----:B------:R-:W-:Y:S01]  /*4fb0*/  FSEL R27, R20, -INF , P1 ;  /* 0xff800000141b7808 */ /* 0x000fe20000800000 */
[----:B------:R-:W-:Y:S01]  /*4fc0*/  UIADD3 UR6, UR10, UR15, -UR18 ;  /* 0x0000000f0a067290 */ /* 0x000fe2000fffe812 */
[----:B------:R-:W-:Y:S01]  /*4fd0*/  ISETP.GT.AND P1, PT, R18, 0x39, PT ;  /* 0x000000391200780c */ /* 0x000fe20003f24270 */
[----:B------:R-:W5:Y:S01]  /*4fe0*/  MUFU.TANH R30, R30 ;  /* 0x0000001e001e7308 */ /* 0x000f620000002400 */
[----:B--2---:R-:W-:Y:S01]  /*4ff0*/  FMNMX.FTZ R2, R4, R5, !PT ;  /* 0x0000000504027209 */ /* 0x004fe20007810000 */
[----:B------:R-:W-:Y:S01]  /*5000*/  UIMAD.WIDE UR6, UR6, 0x66666667, URZ ;  /* 0x66666667060678a5 */ /* 0x000fe2000f8e023f */
[----:B0-----:R-:W-:Y:S01]  /*5010*/  FSEL R21, R21, -INF , P2 ;  /* 0xff80000015157808 */ /* 0x001fe20001000000 */
[----:B------:R-:W0:Y:S01]  /*5020*/  S2UR UR15, SR_CgaCtaId ;  /* 0x00000000000f79c3 */ /* 0x000e220000008800 */
[----:B------:R-:W-:Y:S01]  /*5030*/  FMNMX.FTZ R2, R27, R2, !PT ;  /* 0x000000021b027209 */ /* 0x000fe20007810000 */
[----:B------:R-:W-:Y:S01]  /*5040*/  USHF.R.U32.HI UR6, URZ, 0x1f, UR7 ;  /* 0x0000001f3f067899 */ /* 0x000fe20008011607 */
[----:B------:R-:W-:Y:S01]  /*5050*/  ISETP.GT.AND P2, PT, R18, 0x40, PT ;  /* 0x000000401200780c */ /* 0x000fe20003f44270 */
[----:B------:R2:W0:Y:S01]  /*5060*/  MUFU.TANH R65, R31 ;  /* 0x0000001f00417308 */ /* 0x0004220000002400 */
[----:B----4-:R-:W-:Y:S01]  /*5070*/  FSEL R26, R61, -INF , P1 ;  /* 0xff8000003d1a7808 */ /* 0x010fe20000800000 */
[----:B------:R-:W-:Y:S01]  /*5080*/  ULEA.HI.SX32 UR6, UR7, UR6, 0x1b ;  /* 0x0000000607067291 */ /* 0x000fe2000f8fda3f */
[----:B------:R-:W-:-:S02]  /*5090*/  FMNMX.FTZ R5, R21, R2, !PT ;  /* 0x0000000215057209 */ /* 0x000fc40007810000 */
[----:B------:R-:W-:Y:S02]  /*50a0*/  CS2R R110, SRZ ;  /* 0x00000000006e7805 */ /* 0x000fe4000001ff00 */
[----:B------:R-:W-:Y:S02]  /*50b0*/  ISETP.GT.AND P1, PT, R18, 0x41, PT ;  /* 0x000000411200780c */ /* 0x000fe40003f24270 */
[----:B------:R-:W-:Y:S02]  /*50c0*/  CS2R R108, SRZ ;  /* 0x00000000006c7805 */ /* 0x000fe4000001ff00 */
[----:B-1----:R-:W-:Y:S01]  /*50d0*/  FSEL R20, R63, -INF , P2 ;  /* 0xff8000003f147808 */ /* 0x002fe20001000000 */
[----:B------:R-:W-:Y:S01]  /*50e0*/  MUFU.TANH R3, R3 ;  /* 0x0000000300037308 */ /* 0x000fe20000002400 */
[----:B------:R-:W-:Y:S02]  /*50f0*/  FMNMX.FTZ R61, R26, R5, !PT ;  /* 0x000000051a3d7209 */ /* 0x000fe40007810000 */
[----:B------:R-:W-:-:S02]  /*5100*/  CS2R R106, SRZ ;  /* 0x00000000006a7805 */ /* 0x000fc4000001ff00 */
[----:B------:R-:W-:Y:S02]  /*5110*/  ISETP.GT.AND P2, PT, R18, 0x48, PT ;  /* 0x000000481200780c */ /* 0x000fe40003f44270 */
[----:B------:R-:W-:Y:S02]  /*5120*/  CS2R R104, SRZ ;  /* 0x0000000000687805 */ /* 0x000fe4000001ff00 */
[----:B---3--:R-:W-:Y:S02]  /*5130*/  FSEL R5, R64, -INF , P1 ;  /* 0xff80000040057808 */ /* 0x008fe40000800000 */
[----:B------:R-:W-:Y:S02]  /*5140*/  CS2R R102, SRZ ;  /* 0x0000000000667805 */ /* 0x000fe4000001ff00 */
[----:B------:R-:W-:Y:S01]  /*5150*/  FMNMX.FTZ R2, R20, R61, !PT ;  /* 0x0000003d14027209 */ /* 0x000fe20007810000 */
[----:B------:R-:W-:Y:S01]  /*5160*/  MUFU.TANH R56, R56 ;  /* 0x0000003800387308 */ /* 0x000fe20000002400 */
[----:B------:R-:W-:-:S02]  /*5170*/  ISETP.GT.AND P1, PT, R18, 0x49, PT ;  /* 0x000000491200780c */ /* 0x000fc40003f24270 */
[----:B------:R-:W-:Y:S02]  /*5180*/  CS2R R100, SRZ ;  /* 0x0000000000647805 */ /* 0x000fe4000001ff00 */
[----:B-----5:R-:W-:Y:S02]  /*5190*/  FSEL R18, R30, -INF , P2 ;  /* 0xff8000001e127808 */ /* 0x020fe40001000000 */
[----:B------:R-:W-:Y:S02]  /*51a0*/  CS2R R98, SRZ ;  /* 0x0000000000627805 */ /* 0x000fe4000001ff00 */
[----:B--2---:R-:W-:Y:S02]  /*51b0*/  FMNMX.FTZ R31, R5, R2, !PT ;  /* 0x00000002051f7209 */ /* 0x004fe40007810000 */
[----:B------:R-:W-:Y:S02]  /*51c0*/  CS2R R96, SRZ ;  /* 0x0000000000607805 */ /* 0x000fe4000001ff00 */
[----:B0-----:R-:W-:Y:S01]  /*51d0*/  FSEL R2, R65, -INF , P1 ;  /* 0xff80000041027808 */ /* 0x001fe20000800000 */
[----:B------:R-:W0:Y:S01]  /*51e0*/  MUFU.TANH R58, R58 ;  /* 0x0000003a003a7308 */ /* 0x000e220000002400 */
[----:B------:R-:W-:-:S02]  /*51f0*/  FMNMX.FTZ R31, R18, R31, !PT ;  /* 0x0000001f121f7209 */ /* 0x000fc40007810000 */
[----:B------:R-:W-:Y:S02]  /*5200*/  CS2R R94, SRZ ;  /* 0x00000000005e7805 */ /* 0x000fe4000001ff00 */
[----:B------:R-:W-:Y:S02]  /*5210*/  ISETP.GT.AND P1, PT, R60, RZ, PT ;  /* 0x000000ff3c00720c */ /* 0x000fe40003f24270 */
[----:B------:R-:W-:Y:S02]  /*5220*/  CS2R R92, SRZ ;  /* 0x00000000005c7805 */ /* 0x000fe4000001ff00 */
[----:B------:R-:W-:Y:S02]  /*5230*/  FMNMX.FTZ R31, R2, R31, !PT ;  /* 0x0000001f021f7209 */ /* 0x000fe40007810000 */
[----:B------:R-:W-:Y:S02]  /*5240*/  CS2R R90, SRZ ;  /* 0x00000000005a7805 */ /* 0x000fe4000001ff00 */
[C---:B------:R-:W-:Y:S01]  /*5250*/  ISETP.GT.AND P2, PT, R60.reuse, 0x1, PT ;  /* 0x000000013c00780c */ /* 0x040fe20003f44270 */
[----:B------:R-:W1:Y:S01]  /*5260*/  MUFU.TANH R57, R57 ;  /* 0x0000003900397308 */ /* 0x000e620000002400 */
[----:B------:R-:W-:Y:S01]  /*5270*/  ISETP.GT.AND P3, PT, R60, 0x8, PT ;  /* 0x000000083c00780c */ /* 0x000fe20003f64270 */
[----:B------:R-:W2:Y:S01]  /*5280*/  SHFL.BFLY PT, R30, R31, 0x2, 0x1f ;  /* 0x0c401f001f1e7f89 */ /* 0x000ea200000e0000 */
[----:B------:R-:W-:-:S02]  /*5290*/  R2UR UR4, R0 ;  /* 0x00000000000472ca */ /* 0x000fc400000e0000 */
[----:B------:R-:W-:Y:S02]  /*52a0*/  CS2R R88, SRZ ;  /* 0x0000000000587805 */ /* 0x000fe4000001ff00 */
[----:B------:R-:W-:Y:S02]  /*52b0*/  R2UR UR14, R214 ;  /* 0x00000000d60e72ca */ /* 0x000fe400000e0000 */
[----:B------:R-:W-:Y:S02]  /*52c0*/  CS2R R86, SRZ ;  /* 0x0000000000567805 */ /* 0x000fe4000001ff00 */
[----:B------:R-:W-:Y:S01]  /*52d0*/  CS2R R84, SRZ ;  /* 0x0000000000547805 */ /* 0x000fe2000001ff00 */
[----:B------:R-:W3:Y:S01]  /*52e0*/  MUFU.TANH R59, R59 ;  /* 0x0000003b003b7308 */ /* 0x000ee20000002400 */
[----:B0-----:R-:W-:Y:S02]  /*52f0*/  FSEL R58, R58, -INF , P3 ;  /* 0xff8000003a3a7808 */ /* 0x001fe40001800000 */
[----:B------:R-:W-:-:S02]  /*5300*/  CS2R R82, SRZ ;  /* 0x0000000000527805 */ /* 0x000fc4000001ff00 */
[----:B------:R-:W-:Y:S02]  /*5310*/  ISETP.GT.AND P3, PT, R60, 0x28, PT ;  /* 0x000000283c00780c */ /* 0x000fe40003f64270 */
[----:B------:R-:W-:Y:S02]  /*5320*/  CS2R R80, SRZ ;  /* 0x0000000000507805 */ /* 0x000fe4000001ff00 */
[----:B------:R-:W-:Y:S02]  /*5330*/  CS2R R78, SRZ ;  /* 0x00000000004e7805 */ /* 0x000fe4000001ff00 */
[----:B------:R-:W-:Y:S02]  /*5340*/  CS2R R76, SRZ ;  /* 0x00000000004c7805 */ /* 0x000fe4000001ff00 */
[----:B------:R-:W-:Y:S01]  /*5350*/  CS2R R74, SRZ ;  /* 0x00000000004a7805 */ /* 0x000fe2000001ff00 */
[----:B------:R2:W-:Y:S01]  /*5360*/  MUFU.TANH R61, R40 ;  /* 0x00000028003d7308 */ /* 0x0005e20000002400 */
[----:B------:R-:W-:Y:S01]  /*5370*/  UIADD3 UR4, UR4, 0x38840, URZ ;  /* 0x0003884004047890 */ /* 0x000fe2000fffe03f */
[----:B------:R-:W-:Y:S01]  /*5380*/  CS2R R72, SRZ ;  /* 0x0000000000487805 */ /* 0x000fe2000001ff00 */
[----:B------:R-:W-:Y:S01]  /*5390*/  UISETP.LT.AND UP0, UPT, UR14, UR6, UPT ;  /* 0x000000060e00728c */ /* 0x000fe2000bf01270 */
[----:B------:R-:W-:Y:S01]  /*53a0*/  CS2R R70, SRZ ;  /* 0x0000000000467805 */ /* 0x000fe2000001ff00 */
[----:B------:R-:W-:-:S02]  /*53b0*/  UPRMT UR4, UR15, 0x654, UR4 ;  /* 0x000006540f047896 */ /* 0x000fc40008000004 */
[----:B------:R-:W-:Y:S01]  /*53c0*/  USEL UR7, UR14, UR6, !UP0 ;  /* 0x000000060e077287 */ /* 0x000fe2000c000000 */
[----:B------:R-:W0:Y:S01]  /*53d0*/  MUFU.TANH R49, R49 ;  /* 0x0000003100317308 */ /* 0x000e220000002400 */
[----:B--2---:R-:W-:Y:S02]  /*53e0*/  FMNMX.FTZ R40, R31, R30, !PT ;  /* 0x0000001e1f287209 */ /* 0x004fe40007810000 */
[----:B------:R-:W-:Y:S01]  /*53f0*/  UISETP.GE.AND UP0, UPT, UR61, UR7, UPT ;  /* 0x000000073d00728c */ /* 0x000fe2000bf06270 */
[----:B------:R-:W-:Y:S02]  /*5400*/  FSEL R30, R3, -INF , P1 ;  /* 0xff800000031e7808 */ /* 0x000fe40000800000 */
[----:B------:R-:W-:Y:S01]  /*5410*/  FSEL R31, R56, -INF , P2 ;  /* 0xff800000381f7808 */ /* 0x000fe20001000000 */
[----:B------:R-:W-:Y:S01]  /*5420*/  SYNCS.ARRIVE.TRANS64.RED.A1T0 RZ, [UR4], RZ ;  /* 0x000000ffffff79a7 */ /* 0x000fe20008100404 */
[----:B------:R-:W2:Y:S01]  /*5430*/  MUFU.TANH R51, R51 ;  /* 0x0000003300337308 */ /* 0x000ea20000002400 */
[----:B------:R-:W-:-:S02]  /*5440*/  ISETP.GT.AND P1, PT, R60, 0x9, PT ;  /* 0x000000093c00780c */ /* 0x000fc40003f24270 */
[----:B------:R-:W-:Y:S02]  /*5450*/  FMNMX.FTZ R3, R30, R31, !PT ;  /* 0x0000001f1e037209 */ /* 0x000fe40007810000 */
[C---:B------:R-:W-:Y:S02]  /*5460*/  ISETP.GT.AND P2, PT, R60.reuse, 0x10, PT ;  /* 0x000000103c00780c */ /* 0x040fe40003f44270 */
[----:B-1----:R-:W-:Y:S01]  /*5470*/  FSEL R57, R57, -INF , P1 ;  /* 0xff80000039397808 */ /* 0x002fe20000800000 */
[----:B------:R1:W-:Y:S01]  /*5480*/  MUFU.TANH R63, R41 ;  /* 0x00000029003f7308 */ /* 0x0003e20000002400 */
[C---:B------:R-:W-:Y:S02]  /*5490*/  ISETP.GT.AND P1, PT, R60.reuse, 0x11, PT ;  /* 0x000000113c00780c */ /* 0x040fe40003f24270 */
[----:B---3--:R-:W-:Y:S02]  /*54a0*/  FSEL R59, R59, -INF , P2 ;  /* 0xff8000003b3b7808 */ /* 0x008fe40001000000 */
[----:B------:R-:W-:-:S02]  /*54b0*/  ISETP.GT.AND P2, PT, R60, 0x18, PT ;  /* 0x000000183c00780c */ /* 0x000fc40003f44270 */
[----:B0-----:R-:W-:Y:S01]  /*54c0*/  FSEL R49, R49, -INF , P1 ;  /* 0xff80000031317808 */ /* 0x001fe20000800000 */
[----:B------:R-:W0:Y:S01]  /*54d0*/  MUFU.TANH R53, R53 ;  /* 0x0000003500357308 */ /* 0x000e220000002400 */
[----:B-1----:R-:W1:Y:S01]  /*54e0*/  SHFL.BFLY PT, R41, R40, 0x1, 0x1f ;  /* 0x0c201f0028297f89 */ /* 0x002e6200000e0000 */
[C---:B------:R-:W-:Y:S02]  /*54f0*/  ISETP.GT.AND P1, PT, R60.reuse, 0x19, PT ;  /* 0x000000193c00780c */ /* 0x040fe40003f24270 */
[----:B--2---:R-:W-:Y:S02]  /*5500*/  FSEL R51, R51, -INF , P2 ;  /* 0xff80000033337808 */ /* 0x004fe40001000000 */
[----:B------:R-:W-:Y:S02]  /*5510*/  ISETP.GT.AND P2, PT, R60, 0x20, PT ;  /* 0x000000203c00780c */ /* 0x000fe40003f44270 */
[----:B------:R2:W-:Y:S08]  /*5520*/  MUFU.TANH R62, R24 ;  /* 0x00000018003e7308 */ /* 0x0005f00000002400 */
[----:B------:R-:W3:Y:S01]  /*5530*/  MUFU.TANH R44, R44 ;  /* 0x0000002c002c7308 */ /* 0x000ee20000002400 */
[----:B--2---:R-:W-:-:S04]  /*5540*/  FMNMX.FTZ R24, R58, R3, !PT ;  /* 0x000000033a187209 */ /* 0x004fc80007810000 */
[----:B------:R-:W-:-:S03]  /*5550*/  FMNMX.FTZ R24, R57, R24, !PT ;  /* 0x0000001839187209 */ /* 0x000fc60007810000 */
[----:B------:R-:W2:Y:S01]  /*5560*/  MUFU.TANH R45, R45 ;  /* 0x0000002d002d7308 */ /* 0x000ea20000002400 */
[----:B------:R-:W-:Y:S02]  /*5570*/  FMNMX.FTZ R24, R59, R24, !PT ;  /* 0x000000183b187209 */ /* 0x000fe40007810000 */
[----:B-1----:R-:W-:Y:S02]  /*5580*/  FMNMX.FTZ R3, R40, R41, !PT ;  /* 0x0000002928037209 */ /* 0x002fe40007810000 */
[----:B------:R-:W-:-:S03]  /*5590*/  FMNMX.FTZ R24, R49, R24, !PT ;  /* 0x0000001831187209 */ /* 0x000fc60007810000 */
[----:B------:R0:W1:Y:S08]  /*55a0*/  MUFU.TANH R64, R32 ;  /* 0x0000002000407308 */ /* 0x0000700000002400 */
[----:B------:R4:W-:Y:S01]  /*55b0*/  MUFU.TANH R56, R25 ;  /* 0x0000001900387308 */ /* 0x0009e20000002400 */
[----:B0-----:R-:W-:Y:S02]  /*55c0*/  FSEL R32, R53, -INF , P1 ;  /* 0xff80000035207808 */ /* 0x001fe40000800000 */
[----:B------:R-:W-:-:S05]  /*55d0*/  ISETP.GT.AND P1, PT, R60, 0x21, PT ;  /* 0x000000213c00780c */ /* 0x000fca0003f24270 */
[----:B------:R0:W-:Y:S01]  /*55e0*/  MUFU.TANH R68, R28 ;  /* 0x0000001c00447308 */ /* 0x0001e20000002400 */
[----:B----4-:R-:W-:-:S04]  /*55f0*/  FMNMX.FTZ R25, R51, R24, !PT ;  /* 0x0000001833197209 */ /* 0x010fc80007810000 */
[----:B------:R-:W-:-:S03]  /*5600*/  FMNMX.FTZ R25, R32, R25, !PT ;  /* 0x0000001920197209 */ /* 0x000fc60007810000 */
[----:B------:R4:W5:Y:S01]  /*5610*/  MUFU.TANH R65, R33 ;  /* 0x0000002100417308 */ /* 0x0009620000002400 */
[----:B0-----:R-:W-:Y:S02]  /*5620*/  FSEL R28, R61, -INF , P2 ;  /* 0xff8000003d1c7808 */ /* 0x001fe40001000000 */
[----:B------:R-:W-:Y:S02]  /*5630*/  FSETP.NEU.FTZ.AND P2, PT, R3, -INF , PT ;  /* 0xff8000000300780b */ /* 0x000fe40003f5d000 */
[----:B------:R-:W-:-:S03]  /*5640*/  FMNMX.FTZ R24, R28, R25, !PT ;  /* 0x000000191c187209 */ /* 0x000fc60007810000 */
[----:B------:R0:W5:Y:S01]  /*5650*/  MUFU.TANH R66, R36 ;  /* 0x0000002400427308 */ /* 0x0001620000002400 */
[----:B----4-:R-:W-:Y:S02]  /*5660*/  FSEL R33, R63, -INF , P1 ;  /* 0xff8000003f217808 */ /* 0x010fe40000800000 */
[----:B------:R-:W-:Y:S02]  /*5670*/  ISETP.GT.AND P1, PT, R60, 0x29, PT ;  /* 0x000000293c00780c */ /* 0x000fe40003f24270 */
[----:B------:R-:W-:-:S03]  /*5680*/  FMNMX.FTZ R24, R33, R24, !PT ;  /* 0x0000001821187209 */ /* 0x000fc60007810000 */
[----:B------:R3:W-:Y:S01]  /*5690*/  MUFU.TANH R69, R29 ;  /* 0x0000001d00457308 */ /* 0x0007e20000002400 */
[----:B0-----:R-:W-:-:S05]  /*56a0*/  FMUL.FTZ R36, R3, UR5 ;  /* 0x0000000503247c20 */ /* 0x001fca0008410000 */
[----:B------:R-:W-:Y:S02]  /*56b0*/  FSEL R25, R36, RZ, P2 ;  /* 0x000000ff24197208 */ /* 0x000fe40001000000 */
[----:B------:R1:W0:Y:S01]  /*56c0*/  MUFU.TANH R67, R37 ;  /* 0x0000002500437308 */ /* 0x0002220000002400 */
[----:B---3--:R-:W-:Y:S02]  /*56d0*/  FSEL R29, R44, -INF , P3 ;  /* 0xff8000002c1d7808 */ /* 0x008fe40001800000 */
[----:B------:R-:W-:Y:S01]  /*56e0*/  ISETP.GT.AND P2, PT, R60, 0x30, PT ;  /* 0x000000303c00780c */ /* 0x000fe20003f44270 */
[--C-:B------:R-:W-:Y:S01]  /*56f0*/  FFMA.FTZ R209, R54, UR5, -R25.reuse ;  /* 0x0000000536d17c23 */ /* 0x100fe20008010819 */
[----:B--2---:R-:W-:Y:S01]  /*5700*/  FSEL R36, R45, -INF , P1 ;  /* 0xff8000002d247808 */ /* 0x004fe20000800000 */
[--C-:B------:R-:W-:Y:S01]  /*5710*/  FFMA.FTZ R54, R52, UR5, -R25.reuse ;  /* 0x0000000534367c23 */ /* 0x100fe20008010819 */
[----:B------:R-:W-:Y:S01]  /*5720*/  FMNMX.FTZ R41, R29, R24, !PT ;  /* 0x000000181d297209 */ /* 0x000fe20007810000 */
[--C-:B------:R-:W-:Y:S01]  /*5730*/  FFMA.FTZ R55, R50, UR5, -R25.reuse ;  /* 0x0000000532377c23 */ /* 0x100fe20008010819 */
[----:B------:R-:W-:Y:S01]  /*5740*/  ISETP.GT.AND P1, PT, R60, 0x31, PT ;  /* 0x000000313c00780c */ /* 0x000fe20003f24270 */
[--C-:B------:R-:W-:Y:S01]  /*5750*/  FFMA.FTZ R35, R35, UR5, -R25.reuse ;  /* 0x0000000523237c23 */ /* 0x100fe20008010819 */
[----:B-1----:R-:W-:Y:S01]  /*5760*/  FSEL R37, R64, -INF , P2 ;  /* 0xff80000040257808 */ /* 0x002fe20001000000 */
[--C-:B------:R-:W-:Y:S01]  /*5770*/  FFMA.FTZ R197, R4, UR5, -R25.reuse ;  /* 0x0000000504c57c23 */ /* 0x100fe20008010819 */
[----:B------:R-:W-:Y:S01]  /*5780*/  FMNMX.FTZ R24, R36, R41, !PT ;  /* 0x0000002924187209 */ /* 0x000fe20007810000 */
[----:B------:R-:W-:Y:S01]  /*5790*/  MUFU.EX2 R207, R35 ;  /* 0x0000002300cf7308 */ /* 0x000fe20000000800 */
[----:B------:R-:W-:Y:S01]  /*57a0*/  ISETP.GT.AND P2, PT, R60, 0x38, PT ;  /* 0x000000383c00780c */ /* 0x000fe20003f44270 */
[--C-:B------:R-:W-:Y:S01]  /*57b0*/  FFMA.FTZ R199, R21, UR5, -R25.reuse ;  /* 0x0000000515c77c23 */ /* 0x100fe20008010819 */
[----:B-----5:R-:W-:Y:S01]  /*57c0*/  FSEL R40, R65, -INF , P1 ;  /* 0xff80000041287808 */ /* 0x020fe20000800000 */
[--C-:B------:R-:W-:Y:S01]  /*57d0*/  FFMA.FTZ R21, R20, UR5, -R25.reuse ;  /* 0x0000000514157c23 */ /* 0x100fe20008010819 */
[----:B------:R-:W-:Y:S01]  /*57e0*/  FMNMX.FTZ R45, R37, R24, !PT ;  /* 0x00000018252d7209 */ /* 0x000fe20007810000 */
[--C-:B------:R-:W-:Y:S01]  /*57f0*/  FFMA.FTZ R42, R42, UR5, -R25.reuse ;  /* 0x000000052a2a7c23 */ /* 0x100fe20008010819 */
[----:B------:R-:W-:Y:S01]  /*5800*/  ISETP.GT.AND P1, PT, R60, 0x39, PT ;  /* 0x000000393c00780c */ /* 0x000fe20003f24270 */
[----:B------:R1:W-:Y:S01]  /*5810*/  MUFU.EX2 R24, R54 ;  /* 0x0000003600187308 */ /* 0x0003e20000000800 */
[----:B------:R-:W-:Y:S01]  /*5820*/  FSEL R41, R66, -INF , P2 ;  /* 0xff80000042297808 */ /* 0x000fe20001000000 */
[--C-:B------:R-:W-:Y:S01]  /*5830*/  FFMA.FTZ R5, R5, UR5, -R25.reuse ;  /* 0x0000000505057c23 */ /* 0x100fe20008010819 */
[----:B------:R-:W-:Y:S01]  /*5840*/  FMNMX.FTZ R52, R40, R45, !PT ;  /* 0x0000002d28347209 */ /* 0x000fe20007810000 */
[--C-:B------:R-:W-:Y:S01]  /*5850*/  FFMA.FTZ R18, R18, UR5, -R25.reuse ;  /* 0x0000000512127c23 */ /* 0x100fe20008010819 */
[----:B------:R-:W-:Y:S01]  /*5860*/  ISETP.GT.AND P2, PT, R60, 0x40, PT ;  /* 0x000000403c00780c */ /* 0x000fe20003f44270 */
[--C-:B------:R-:W-:Y:S01]  /*5870*/  FFMA.FTZ R38, R38, UR5, -R25.reuse ;  /* 0x0000000526267c23 */ /* 0x100fe20008010819 */
[----:B0-----:R-:W-:Y:S01]  /*5880*/  FSEL R44, R67, -INF , P1 ;  /* 0xff800000432c7808 */ /* 0x001fe20000800000 */
[----:B------:R-:W-:Y:S01]  /*5890*/  MUFU.EX2 R209, R209 ;  /* 0x000000d100d17308 */ /* 0x000fe20000000800 */
[----:B------:R-:W-:Y:S01]  /*58a0*/  FMNMX.FTZ R53, R41, R52, !PT ;  /* 0x0000003429357209 */ /* 0x000fe20007810000 */
[--C-:B-1----:R-:W-:Y:S01]  /*58b0*/  FFMA.FTZ R54, R48, UR5, -R25.reuse ;  /* 0x0000000530367c23 */ /* 0x102fe20008010819 */
        /* <DEDUP_REMOVED lines=13> */
[----:B------:R-:W0:Y:S01]  /*5990*/  MUFU.EX2 R54, R54 ;  /* 0x0000003600367308 */ /* 0x000e220000000800 */
[----:B------:R-:W-:Y:S01]  /*59a0*/  FSEL R48, R68, -INF , P2 ;  /* 0xff80000044307808 */ /* 0x000fe20001000000 */
[--C-:B------:R-:W-:Y:S01]  /*59b0*/  FFMA.FTZ R46, R46, UR5, -R25.reuse ;  /* 0x000000052e2e7c23 */ /* 0x100fe20008010819 */
[----:B------:R-:W-:Y:S01]  /*59c0*/  FMNMX.FTZ R53, R50, R53, !PT ;  /* 0x0000003532357209 */ /* 0x000fe20007810000 */
[--C-:B------:R-:W-:Y:S01]  /*59d0*/  FFMA.FTZ R26, R26, UR5, -R25.reuse ;  /* 0x000000051a1a7c23 */ /* 0x100fe20008010819 */
[----:B------:R-:W-:Y:S01]  /*59e0*/  FSEL R52, R69, -INF , P1 ;  /* 0xff80000045347808 */ /* 0x000fe20000800000 */
[----:B------:R-:W-:Y:S01]  /*59f0*/  FFMA.FTZ R2, R2, UR5, -R25 ;  /* 0x0000000502027c23 */ /* 0x000fe20008010819 */
[----:B------:R-:W-:Y:S01]  /*5a00*/  FMNMX.FTZ R53, R48, R53, !PT ;  /* 0x0000003530357209 */ /* 0x000fe20007810000 */
[----:B------:R-:W-:Y:S01]  /*5a10*/  MUFU.EX2 R42, R42 ;  /* 0x0000002a002a7308 */ /* 0x000fe20000000800 */
[----:B------:R-:W-:-:S02]  /*5a20*/  CS2R R68, SRZ ;  /* 0x0000000000447805 */ /* 0x000fc4000001ff00 */
[----:B------:R-:W-:Y:S02]  /*5a30*/  CS2R R66, SRZ ;  /* 0x0000000000427805 */ /* 0x000fe4000001ff00 */
[----:B------:R-:W-:Y:S02]  /*5a40*/  FMNMX.FTZ R53, R52, R53, !PT ;  /* 0x0000003534357209 */ /* 0x000fe40007810000 */
[----:B------:R-:W-:-:S03]  /*5a50*/  CS2R R64, SRZ ;  /* 0x0000000000407805 */ /* 0x000fc6000001ff00 */
[----:B------:R-:W1:Y:S01]  /*5a60*/  SHFL.BFLY PT, R34, R53, 0x2, 0x1f ;  /* 0x0c401f0035227f89 */ /* 0x000e6200000e0000 */
[----:B------:R-:W-:Y:S01]  /*5a70*/  MUFU.EX2 R205, R56 ;  /* 0x0000003800cd7308 */ /* 0x000fe20000000800 */
[----:B0-----:R-:W-:-:S07]  /*5a80*/  F2FP.F16.F32.PACK_AB R211, R54, R55 ;  /* 0x0000003736d3723e */ /* 0x001fce00000000ff */
[----:B------:R0:W-:Y:S08]  /*5a90*/  MUFU.EX2 R195, R18 ;  /* 0x0000001200c37308 */ /* 0x0001f00000000800 */
[----:B------:R-:W-:Y:S01]  /*5aa0*/  MUFU.EX2 R203, R38 ;  /* 0x0000002600cb7308 */ /* 0x000fe20000000800 */
[----:B0-----:R-:W-:Y:S01]  /*5ab0*/  FADD.FTZ R18, R209, R24 ;  /* 0x00000018d1127221 */ /* 0x001fe20000010000 */
[----:B------:R-:W-:-:S02]  /*5ac0*/  F2FP.F16.F32.PACK_AB R209, R24, R209 ;  /* 0x000000d118d1723e */ /* 0x000fc400000000ff */
[----:B-1----:R-:W-:-:S04]  /*5ad0*/  FMNMX.FTZ R34, R53, R34, !PT ;  /* 0x0000002235227209 */ /* 0x002fc80007810000 */
[----:B------:R-:W-:Y:S01]  /*5ae0*/  MUFU.EX2 R60, R39 ;  /* 0x00000027003c7308 */ /* 0x000fe20000000800 */
[----:B------:R-:W0:Y:S07]  /*5af0*/  SHFL.BFLY PT, R35, R34, 0x1, 0x1f ;  /* 0x0c201f0022237f89 */ /* 0x000e2e00000e0000 */
[----:B------:R-:W-:Y:S08]  /*5b00*/  MUFU.EX2 R56, R27 ;  /* 0x0000001b00387308 */ /* 0x000ff00000000800 */
[----:B------:R-:W-:Y:S08]  /*5b10*/  MUFU.EX2 R43, R43 ;  /* 0x0000002b002b7308 */ /* 0x000ff00000000800 */
[----:B------:R-:W1:Y:S01]  /*5b20*/  MUFU.EX2 R62, R47 ;  /* 0x0000002f003e7308 */ /* 0x000e620000000800 */
[----:B0-----:R-:W-:-:S04]  /*5b30*/  FMNMX.FTZ R4, R34, R35, !PT ;  /* 0x0000002322047209 */ /* 0x001fc80007810000 */
[C---:B------:R-:W-:Y:S01]  /*5b40*/  FSETP.NEU.FTZ.AND P1, PT, R4.reuse, -INF , PT ;  /* 0xff8000000400780b */ /* 0x040fe20003f3d000 */
[----:B------:R-:W-:Y:S02]  /*5b50*/  FMUL.FTZ R20, R4, UR5 ;  /* 0x0000000504147c20 */ /* 0x000fe40008410000 */
[----:B------:R-:W-:Y:S03]  /*5b60*/  MUFU.EX2 R34, R5 ;  /* 0x0000000500227308 */ /* 0x000fe60000000800 */
[----:B------:R-:W-:Y:S02]  /*5b70*/  FSEL R20, R20, RZ, P1 ;  /* 0x000000ff14147208 */ /* 0x000fe40000800000 */
[----:B------:R-:W-:-:S03]  /*5b80*/  PLOP3.LUT P1, PT, PT, PT, UP0, 0x80, 0x0 ;  /* 0x000000000000781c */ /* 0x000fc60003f2f008 */
        /* <DEDUP_REMOVED lines=22> */
[----:B------:R-:W-:Y:S01]  /*5cf0*/  FFMA.FTZ R20, R52, UR5, -R20 ;  /* 0x0000000534147c23 */ /* 0x000fe20008010814 */
[----:B-1----:R-:W-:Y:S01]  /*5d00*/  F2FP.F16.F32.PACK_AB R201, R62, R43 ;  /* 0x0000002b3ec9723e */ /* 0x002fe200000000ff */
[----:B------:R-:W1:Y:S01]  /*5d10*/  MUFU.EX2 R58, R58 ;  /* 0x0000003a003a7308 */ /* 0x000e620000000800 */
[----:B------:R-:W-:-:S07]  /*5d20*/  CS2R R52, SRZ ;  /* 0x0000000000347805 */ /* 0x000fce000001ff00 */
[----:B------:R-:W2:Y:S01]  /*5d30*/  MUFU.EX2 R57, R57 ;  /* 0x0000003900397308 */ /* 0x000ea20000000800 */
[----:B0-----:R-:W-:Y:S01]  /*5d40*/  FADD.FTZ R5, R30, R31 ;  /* 0x0000001f1e057221 */ /* 0x001fe20000010000 */
[----:B------:R-:W-:Y:S02]  /*5d50*/  F2FP.F16.F32.PACK_AB R208, R31, R30 ;  /* 0x0000001e1fd0723e */ /* 0x000fe400000000ff */
[----:B------:R-:W-:-:S04]  /*5d60*/  CS2R R30, SRZ ;  /* 0x00000000001e7805 */ /* 0x000fc8000001ff00 */
        /* <DEDUP_REMOVED lines=9> */
[C---:B------:R-:W-:Y:S01]  /*5e00*/  FADD.FTZ R0, R205.reuse, R0 ;  /* 0x00000000cd007221 */ /* 0x040fe20000010000 */
[----:B------:R-:W-:Y:S01]  /*5e10*/  F2FP.F16.F32.PACK_AB R205, R205, R42 ;  /* 0x0000002acdcd723e */ /* 0x000fe200000000ff */
[----:B------:R-:W2:Y:S01]  /*5e20*/  MUFU.EX2 R51, R51 ;  /* 0x0000003300337308 */ /* 0x000ea20000000800 */
[----:B0-----:R-:W-:Y:S01]  /*5e30*/  FADD.FTZ R27, R59, R38 ;  /* 0x000000263b1b7221 */ /* 0x001fe20000010000 */
[----:B------:R-:W-:Y:S01]  /*5e40*/  FADD.FTZ R25, R207, R0 ;  /* 0x00000000cf197221 */ /* 0x000fe20000010000 */
[C---:B------:R-:W-:Y:S02]  /*5e50*/  F2FP.F16.F32.PACK_AB R207, R60.reuse, R207 ;  /* 0x000000cf3ccf723e */ /* 0x040fe400000000ff */
[----:B------:R-:W-:Y:S01]  /*5e60*/  CS2R R38, SRZ ;  /* 0x0000000000267805 */ /* 0x000fe2000001ff00 */
[----:B------:R-:W-:Y:S01]  /*5e70*/  FADD.FTZ R0, R60, R25 ;  /* 0x000000193c007221 */ /* 0x000fe20000010000 */
[----:B------:R-:W-:Y:S01]  /*5e80*/  CS2R R60, SRZ ;  /* 0x00000000003c7805 */ /* 0x000fe2000001ff00 */
[----:B------:R-:W0:Y:S01]  /*5e90*/  MUFU.EX2 R32, R32 ;  /* 0x0000002000207308 */ /* 0x000e220000000800 */
[C---:B-1----:R-:W-:Y:S01]  /*5ea0*/  FADD.FTZ R18, R204.reuse, R27 ;  /* 0x0000001bcc127221 */ /* 0x042fe20000010000 */
[----:B------:R-:W-:-:S02]  /*5eb0*/  F2FP.F16.F32.PACK_AB R204, R204, R59 ;  /* 0x0000003bcccc723e */ /* 0x000fc400000000ff */
[----:B------:R-:W-:-:S04]  /*5ec0*/  CS2R R58, SRZ ;  /* 0x00000000003a7805 */ /* 0x000fc8000001ff00 */
[----:B------:R-:W1:Y:S01]  /*5ed0*/  MUFU.EX2 R28, R28 ;  /* 0x0000001c001c7308 */ /* 0x000e620000000800 */
[----:B--2---:R-:W-:-:S07]  /*5ee0*/  FADD.FTZ R5, R51, R18 ;  /* 0x0000001233057221 */ /* 0x004fce0000010000 */
[----:B------:R-:W2:Y:S01]  /*5ef0*/  MUFU.EX2 R33, R33 ;  /* 0x0000002100217308 */ /* 0x000ea20000000800 */
[C---:B0-----:R-:W-:Y:S01]  /*5f00*/  FADD.FTZ R5, R32.reuse, R5 ;  /* 0x0000000520057221 */ /* 0x041fe20000010000 */
[----:B------:R-:W-:-:S06]  /*5f10*/  F2FP.F16.F32.PACK_AB R206, R32, R51 ;  /* 0x0000003320ce723e */ /* 0x000fcc00000000ff */
[----:B------:R-:W0:Y:S01]  /*5f20*/  MUFU.EX2 R29, R29 ;  /* 0x0000001d001d7308 */ /* 0x000e220000000800 */
[----:B-1----:R-:W-:Y:S01]  /*5f30*/  FADD.FTZ R18, R28, R5 ;  /* 0x000000051c127221 */ /* 0x002fe20000010000 */
[----:B------:R-:W-:Y:S01]  /*5f40*/  FADD.FTZ R5, R43, R0 ;  /* 0x000000002b057221 */ /* 0x000fe20000010000 */
[----:B------:R-:W-:-:S03]  /*5f50*/  CS2R R42, SRZ ;  /* 0x00000000002a7805 */ /* 0x000fc6000001ff00 */
[----:B------:R-:W-:Y:S01]  /*5f60*/  FADD.FTZ R5, R62, R5 ;  /* 0x000000053e057221 */ /* 0x000fe20000010000 */
[----:B------:R-:W-:Y:S01]  /*5f70*/  CS2R R62, SRZ ;  /* 0x00000000003e7805 */ /* 0x000fe2000001ff00 */
[----:B------:R-:W1:Y:S01]  /*5f80*/  MUFU.EX2 R36, R36 ;  /* 0x0000002400247308 */ /* 0x000e620000000800 */
[C---:B--2---:R-:W-:Y:S01]  /*5f90*/  FADD.FTZ R18, R33.reuse, R18 ;  /* 0x0000001221127221 */ /* 0x044fe20000010000 */
[----:B------:R-:W-:Y:S01]  /*5fa0*/  FADD.FTZ R0, R46, R5 ;  /* 0x000000052e007221 */ /* 0x000fe20000010000 */
[----:B------:R-:W-:Y:S02]  /*5fb0*/  F2FP.F16.F32.PACK_AB R200, R33, R28 ;  /* 0x0000001c21c8723e */ /* 0x000fe400000000ff */
[----:B------:R-:W-:Y:S01]  /*5fc0*/  CS2R R32, SRZ ;  /* 0x0000000000207805 */ /* 0x000fe2000001ff00 */
[C---:B------:R-:W-:Y:S01]  /*5fd0*/  FADD.FTZ R0, R203.reuse, R0 ;  /* 0x00000000cb007221 */ /* 0x040fe20000010000 */
[----:B------:R-:W-:Y:S01]  /*5fe0*/  F2FP.F16.F32.PACK_AB R203, R203, R46 ;  /* 0x0000002ecbcb723e */ /* 0x000fe200000000ff */
[----:B------:R-:W2:Y:S01]  /*5ff0*/  MUFU.EX2 R37, R37 ;  /* 0x0000002500257308 */ /* 0x000ea20000000800 */
[----:B0-----:R-:W-:Y:S01]  /*6000*/  FADD.FTZ R25, R29, R18 ;  /* 0x000000121d197221 */ /* 0x001fe20000010000 */
[----:B------:R-:W-:-:S06]  /*6010*/  CS2R R46, SRZ ;  /* 0x00000000002e7805 */ /* 0x000fcc000001ff00 */
[----:B------:R-:W0:Y:S01]  /*6020*/  MUFU.EX2 R197, R197 ;  /* 0x000000c500c57308 */ /* 0x000e220000000800 */
[C---:B-1----:R-:W-:Y:S01]  /*6030*/  FADD.FTZ R18, R36.reuse, R25 ;  /* 0x0000001924127221 */ /* 0x042fe20000010000 */
[----:B------:R-:W-:Y:S02]  /*6040*/  F2FP.F16.F32.PACK_AB R202, R36, R29 ;  /* 0x0000001d24ca723e */ /* 0x000fe400000000ff */
[----:B------:R-:W-:-:S04]  /*6050*/  CS2R R28, SRZ ;  /* 0x00000000001c7805 */ /* 0x000fc8000001ff00 */
[----:B------:R-:W1:Y:S01]  /*6060*/  MUFU.EX2 R40, R40 ;  /* 0x0000002800287308 */ /* 0x000e620000000800 */
[----:B--2---:R-:W-:-:S07]  /*6070*/  FADD.FTZ R5, R37, R18 ;  /* 0x0000001225057221 */ /* 0x004fce0000010000 */
[----:B------:R-:W2:Y:S01]  /*6080*/  MUFU.EX2 R41, R41 ;  /* 0x0000002900297308 */ /* 0x000ea20000000800 */
[----:B0-----:R-:W-:Y:S01]  /*6090*/  FADD.FTZ R25, R197, R0 ;  /* 0x00000000c5197221 */ /* 0x001fe20000010000 */
[----:B------:R-:W-:-:S03]  /*60a0*/  F2FP.F16.F32.PACK_AB R197, R56, R197 ;  /* 0x000000c538c5723e */ /* 0x000fc600000000ff */
[----:B------:R-:W-:Y:S01]  /*60b0*/  FADD.FTZ R18, R56, R25 ;  /* 0x0000001938127221 */ /* 0x000fe20000010000 */
[----:B------:R-:W-:Y:S02]  /*60c0*/  CS2R R56, SRZ ;  /* 0x0000000000387805 */ /* 0x000fe4000001ff00 */
[----:B------:R-:W0:Y:S01]  /*60d0*/  MUFU.EX2 R199, R199 ;  /* 0x000000c700c77308 */ /* 0x000e220000000800 */
[C---:B-1----:R-:W-:Y:S01]  /*60e0*/  FADD.FTZ R0, R40.reuse, R5 ;  /* 0x0000000528007221 */ /* 0x042fe20000010000 */
[----:B------:R-:W-:Y:S02]  /*60f0*/  F2FP.F16.F32.PACK_AB R196, R40, R37 ;  /* 0x0000002528c4723e */ /* 0x000fe400000000ff */
[----:B------:R-:W-:-:S04]  /*6100*/  CS2R R36, SRZ ;  /* 0x0000000000247805 */ /* 0x000fc8000001ff00 */
[----:B------:R-:W1:Y:S01]  /*6110*/  MUFU.EX2 R44, R44 ;  /* 0x0000002c002c7308 */ /* 0x000e620000000800 */
[----:B--2---:R-:W-:-:S07]  /*6120*/  FADD.FTZ R25, R41, R0 ;  /* 0x0000000029197221 */ /* 0x004fce0000010000 */
[----:B------:R-:W2:Y:S01]  /*6130*/  MUFU.EX2 R26, R26 ;  /* 0x0000001a001a7308 */ /* 0x000ea20000000800 */
[----:B0-----:R-:W-:-:S07]  /*6140*/  FADD.FTZ R27, R199, R18 ;  /* 0x00000012c71b7221 */ /* 0x001fce0000010000 */
[----:B------:R-:W0:Y:S01]  /*6150*/  MUFU.EX2 R45, R45 ;  /* 0x0000002d002d7308 */ /* 0x000e220000000800 */
[C---:B-1----:R-:W-:Y:S01]  /*6160*/  FADD.FTZ R0, R44.reuse, R25 ;  /* 0x000000192c007221 */ /* 0x042fe20000010000 */
[----:B------:R-:W-:Y:S02]  /*6170*/  F2FP.F16.F32.PACK_AB R198, R44, R41 ;  /* 0x000000292cc6723e */ /* 0x000fe400000000ff */
[----:B------:R-:W-:-:S04]  /*6180*/  CS2R R40, SRZ ;  /* 0x0000000000287805 */ /* 0x000fc8000001ff00 */
[----:B------:R-:W1:Y:S01]  /*6190*/  MUFU.EX2 R21, R21 ;  /* 0x0000001500157308 */ /* 0x000e620000000800 */
[C---:B--2---:R-:W-:Y:S01]  /*61a0*/  FADD.FTZ R18, R26.reuse, R27 ;  /* 0x0000001b1a127221 */ /* 0x044fe20000010000 */
[----:B------:R-:W-:-:S06]  /*61b0*/  F2FP.F16.F32.PACK_AB R199, R26, R199 ;  /* 0x000000c71ac7723e */ /* 0x000fcc00000000ff */
[----:B------:R-:W2:Y:S01]  /*61c0*/  MUFU.EX2 R50, R50 ;  /* 0x0000003200327308 */ /* 0x000ea20000000800 */
[----:B0-----:R-:W-:-:S07]  /*61d0*/  FADD.FTZ R25, R45, R0 ;  /* 0x000000002d197221 */ /* 0x001fce0000010000 */
[----:B------:R-:W0:Y:S01]  /*61e0*/  MUFU.EX2 R48, R48 ;  /* 0x0000003000307308 */ /* 0x000e220000000800 */
[----:B-1----:R-:W-:Y:S01]  /*61f0*/  FADD.FTZ R27, R21, R18 ;  /* 0x00000012151b7221 */ /* 0x002fe20000010000 */
[----:B------:R-:W-:-:S03]  /*6200*/  F2FP.F16.F32.PACK_AB R193, R34, R21 ;  /* 0x0000001522c1723e */ /* 0x000fc600000000ff */
[----:B------:R-:W-:Y:S01]  /*6210*/  FADD.FTZ R0, R34, R27 ;  /* 0x0000001b22007221 */ /* 0x000fe20000010000 */
[----:B------:R-:W-:Y:S02]  /*6220*/  CS2R R34, SRZ ;  /* 0x0000000000227805 */ /* 0x000fe4000001ff00 */
[----:B------:R-:W-:Y:S01]  /*6230*/  CS2R R26, SRZ ;  /* 0x00000000001a7805 */ /* 0x000fe2000001ff00 */
[----:B------:R1:W3:Y:S01]  /*6240*/  MUFU.EX2 R5, R20 ;  /* 0x0000001400057308 */ /* 0x0002e20000000800 */
[C---:B--2---:R-:W-:Y:S01]  /*6250*/  FADD.FTZ R25, R50.reuse, R25 ;  /* 0x0000001932197221 */ /* 0x044fe20000010000 */
[----:B------:R-:W-:Y:S02]  /*6260*/  F2FP.F16.F32.PACK_AB R192, R50, R45 ;  /* 0x0000002d32c0723e */ /* 0x000fe400000000ff */
[----:B------:R-:W-:Y:S02]  /*6270*/  CS2R R50, SRZ ;  /* 0x0000000000327805 */ /* 0x000fe4000001ff00 */
[----:B------:R-:W-:-:S02]  /*6280*/  CS2R R44, SRZ ;  /* 0x00000000002c7805 */ /* 0x000fc4000001ff00 */
[----:B------:R-:W2:Y:S01]  /*6290*/  MUFU.EX2 R2, R2 ;  /* 0x0000000200027308 */ /* 0x000ea20000000800 */
[----:B0-----:R-:W-:Y:S01]  /*62a0*/  FADD.FTZ R18, R48, R25 ;  /* 0x0000001930127221 */ /* 0x001fe20000010000 */
[----:B------:R-:W-:Y:S01]  /*62b0*/  FADD.FTZ R25, R195, R0 ;  /* 0x00000000c3197221 */ /* 0x000fe20000010000 */
[----:B-1----:R-:W-:Y:S01]  /*62c0*/  MOV R20, UR7 ;  /* 0x0000000700147c02 */ /* 0x002fe20008000f00 */
[----:B------:R-:W-:Y:S02]  /*62d0*/  IMAD.MOV.U32 R0, RZ, RZ, 0x3f800000 ;  /* 0x3f800000ff007424 */ /* 0x000fe400078e00ff */
[C---:B---3--:R-:W-:Y:S01]  /*62e0*/  FADD.FTZ R18, R5.reuse, R18 ;  /* 0x0000001205127221 */ /* 0x048fe20000010000 */
[----:B------:R-:W-:Y:S02]  /*62f0*/  F2FP.F16.F32.PACK_AB R194, R5, R48 ;  /* 0x0000003005c2723e */ /* 0x000fe400000000ff */
[----:B------:R-:W-:Y:S01]  /*6300*/  CS2R R48, SRZ ;  /* 0x0000000000307805 */ /* 0x000fe2000001ff00 */
[C---:B--2---:R-:W-:Y:S01]  /*6310*/  FADD.FTZ R5, R2.reuse, R25 ;  /* 0x0000001902057221 */ /* 0x044fe20000010000 */
[----:B------:R-:W-:Y:S01]  /*6320*/  F2FP.F16.F32.PACK_AB R195, R2, R195 ;  /* 0x000000c302c3723e */ /* 0x000fe200000000ff */
[----:B------:R-:W-:Y:S01]  /*6330*/  IMAD.MOV.U32 R2, RZ, RZ, 0x3f800000 ;  /* 0x3f800000ff027424 */ /* 0x000fe200078e00ff */
[----:B------:R-:W-:Y:S01]  /*6340*/  CS2R R24, SRZ ;  /* 0x0000000000187805 */ /* 0x000fe2000001ff00 */
[----:B------:R-:W-:Y:S06]  /*6350*/  @!P1 BRA `(.L_x_2387) ;  /* 0x0000004000cc9947 */ /* 0x000fec0003800000 */
[----:B------:R-:W-:Y:S01]  /*6360*/  R2UR UR4, R17 ;  /* 0x00000000110472ca */ /* 0x000fe200000e0000 */
[----:B------:R-:W-:Y:S01]  /*6370*/  IMAD.MOV.U32 R21, RZ, RZ, R3 ;  /* 0x000000ffff157224 */ /* 0x000fe200078e0003 */
[----:B------:R-:W-:Y:S01]  /*6380*/  UMOV UR60, UR61 ;  /* 0x0000003d003c7c82 */ /* 0x000fe20008000000 */
[----:B------:R-:W-:Y:S01]  /*6390*/  IMAD.MOV.U32 R228, RZ, RZ, R4 ;  /* 0x000000ffffe47224 */ /* 0x000fe200078e0004 */
[----:B------:R-:W-:Y:S01]  /*63a0*/  UMOV UR37, UR36 ;  /* 0x0000002400257c82 */ /* 0x000fe20008000000 */
[----:B------:R-:W-:Y:S02]  /*63b0*/  IMAD.MOV.U32 R2, RZ, RZ, 0x3f800000 ;  /* 0x3f800000ff027424 */ /* 0x000fe400078e00ff */
[----:B------:R-:W-:-:S06]  /*63c0*/  IMAD.MOV.U32 R151, RZ, RZ, RZ ;  /* 0x000000ffff977224 */ /* 0x000fcc00078e00ff */
[----:B------:R-:W-:-:S07]  /*63d0*/  IMAD.U32 R229, RZ, RZ, UR4 ;  /* 0x00000004ffe57e24 */ /* 0x000fce000f8e00ff */
.L_x_2398:
[----:B------:R-:W-:Y:S01]  /*63e0*/  R2UR UR5, R229 ;  /* 0x00000000e50572ca */ /* 0x000fe200000e0000 */
[----:B------:R-:W-:-:S04]  /*63f0*/  UISETP.NE.AND UP0, UPT, UR37, 0x1, UPT ;  /* 0x000000012500788c */ /* 0x000fc8000bf05270 */
[----:B------:R-:W-:-:S08]  /*6400*/  USEL UR4, URZ, 0x1, UP0 ;  /* 0x000000013f047887 */ /* 0x000fd00008000000 */
[----:B------:R-:W-:-:S06]  /*6410*/  ULOP3.LUT UR4, UR5, UR4, URZ, 0x3c, !UPT ;  /* 0x0000000405047292 */ /* 0x000fcc000f8e3c3f */
[----:B------:R-:W-:Y:S01]  /*6420*/  IMAD.U32 R17, RZ, RZ, UR4 ;  /* 0x00000004ff117e24 */ /* 0x000fe2000f8e00ff */
[----:B------:R-:W-:Y:S06]  /*6430*/  @!P0 BRA `(.L_x_2388) ;  /* 0x0000000000048947 */ /* 0x000fec0003800000 */
[----:B------:R-:W-:Y:S01]  /*6440*/  BPT.TRAP 0x1 ;  /* 0x000000040000795c */ /* 0x000fe20000300000 */
.L_x_2388:
[----:B------:R-:W-:Y:S01]  /*6450*/  R2UR UR5, R16 ;  /* 0x00000000100572ca */ /* 0x000fe200000e0000 */
[----:B------:R-:W-:Y:S01]  /*6460*/  UIADD3 UR36, UR37, 0x1, URZ ;  /* 0x0000000125247890 */ /* 0x000fe2000fffe03f */
[----:B------:R-:W-:-:S03]  /*6470*/  R2UR UR4, R17 ;  /* 0x00000000110472ca */ /* 0x000fc600000e0000 */
[----:B------:R-:W-:-:S04]  /*6480*/  UISETP.NE.AND UP0, UPT, UR36, 0x2, UPT ;  /* 0x000000022400788c */ /* 0x000fc8000bf05270 */
[----:B------:R-:W-:-:S04]  /*6490*/  USEL UR36, UR36, URZ, UP0 ;  /* 0x0000003f24247287 */ /* 0x000fc80008000000 */
[----:B------:R-:W-:Y:S02]  /*64a0*/  ULEA UR61, UR36, UR5, 0x3 ;  /* 0x00000005243d7291 */ /* 0x000fe4000f8e183f */
[----:B------:R-:W-:-:S05]  /*64b0*/  IMAD.U32 R3, RZ, RZ, UR4 ;  /* 0x00000004ff037e24 */ /* 0x000fca000f8e00ff */
[----:B------:R-:W-:-:S04]  /*64c0*/  SHF.L.U32 R3, R3, 0x1f, RZ ;  /* 0x0000001f03037819 */ /* 0x000fc800000006ff */
[----:B------:R0:W1:Y:S01]  /*64d0*/  SYNCS.PHASECHK.TRANS64.TRYWAIT P1, [UR61+0x38830], R3 ;  /* 0x03883003ff0075a7 */ /* 0x000062000802017d */
[----:B------:R-:W-:Y:S05]  /*64e0*/  @!P0 BRA `(.L_x_2389) ;  /* 0x0000000000048947 */ /* 0x000fea0003800000 */
[----:B------:R-:W-:Y:S01]  /*64f0*/  BPT.TRAP 0x1 ;  /* 0x000000040000795c */ /* 0x000fe20000300000 */
.L_x_2389:
[----:B-1----:R-:W-:Y:S05]  /*6500*/  @P1 BRA `(.L_x_2390) ;  /* 0x0000000000081947 */ /* 0x002fea0003800000 */
[----:B------:R-:W1:Y:S02]  /*6510*/  SYNCS.PHASECHK.TRANS64.TRYWAIT P1, [UR61+0x38830], R3 ;  /* 0x03883003ff0075a7 */ /* 0x000e64000802017d */
[----:B-1----:R-:W-:Y:S05]  /*6520*/  @!P1 BRA `(.L_x_2391) ;  /* 0x0000014400889947 */ /* 0x002fea0003800000 */
.L_x_2390:
[----:B------:R-:W-:Y:S01]  /*6530*/  R2UR UR4, R19 ;  /* 0x00000000130472ca */ /* 0x000fe200000e0000 */
[----:B------:R-:W-:Y:S01]  /*6540*/  WARPGROUP.ARRIVE ;  /* 0x00000000000079c5 */ /* 0x000fe20000000000 */
[----:B------:R-:W-:Y:S01]  /*6550*/  R2UR UR6, R14 ;  /* 0x000000000e0672ca */ /* 0x000fe200000e0000 */
[----:B------:R-:W-:Y:S01]  /*6560*/  UMOV UR59, 0x40000040 ;  /* 0x40000040003b7882 */ /* 0x000fe20000000000 */
        /* <DEDUP_REMOVED lines=9> */
[----:B------:R-:W-:Y:S01]  /*6600*/  UIMAD UR4, UR36, 0xa00, UR4 ;  /* 0x00000a00240478a4 */ /* 0x000fe2000f8e0204 */
[-C--:B------:R-:W-:Y:S01]  /*6610*/  FMUL.FTZ R24, R24, R0.reuse ;  /* 0x0000000018187220 */ /* 0x080fe20000410000 */
[----:B------:R-:W-:Y:S01]  /*6620*/  UMOV UR56, UR6 ;  /* 0x0000000600387c82 */ /* 0x000fe20008000000 */
[----:B------:R-:W-:Y:S01]  /*6630*/  UMOV UR35, 0x40000040 ;  /* 0x4000004000237882 */ /* 0x000fe20000000000 */
[----:B------:R-:W-:Y:S01]  /*6640*/  UMOV UR57, UR7 ;  /* 0x0000000700397c82 */ /* 0x000fe20008000000 */
[----:B------:R-:W-:Y:S01]  /*6650*/  UIADD3 UR18, UR4, 0x284, URZ ;  /* 0x0000028404127890 */ /* 0x000fe2000fffe03f */
[-C--:B------:R-:W-:Y:S01]  /*6660*/  FMUL.FTZ R25, R25, R0.reuse ;  /* 0x0000000019197220 */ /* 0x080fe20000410000 */
[----:B------:R-:W-:Y:S01]  /*6670*/  UMOV UR58, UR4 ;  /* 0x00000004003a7c82 */ /* 0x000fe20008000000 */
[----:B------:R-:W-:Y:S01]  /*6680*/  UIADD3 UR22, UR4, 0x286, URZ ;  /* 0x0000028604167890 */ /* 0x000fe2000fffe03f */
[----:B------:R-:W-:Y:S01]  /*6690*/  HGMMA.64x16x16.F32 R184, gdesc[UR56], RZ, !UPT, gsb0 ;  /* 0x0020000038b879f0 */ /* 0x000fe2000c0008ff */
[----:B------:R-:W-:Y:S01]  /*66a0*/  UIADD3 UR58, UR4, 0x80, URZ ;  /* 0x00000080043a7890 */ /* 0x000fe2000fffe03f */
[-C--:B------:R-:W-:Y:S01]  /*66b0*/  FMUL.FTZ R28, R28, R0.reuse ;  /* 0x000000001c1c7220 */ /* 0x080fe20000410000 */
[----:B------:R-:W-:Y:S01]  /*66c0*/  UMOV UR59, 0x40000040 ;  /* 0x40000040003b7882 */ /* 0x000fe20000000000 */
[----:B------:R-:W-:Y:S01]  /*66d0*/  UMOV UR56, UR6 ;  /* 0x0000000600387c82 */ /* 0x000fe20008000000 */
[----:B------:R-:W-:Y:S01]  /*66e0*/  UMOV UR57, UR7 ;  /* 0x0000000700397c82 */ /* 0x000fe20008000000 */
        /* <DEDUP_REMOVED lines=56> */
[----:B------:R-:W-:Y:S01]  /*6a70*/  UMOV UR59, 0x40000040 ;  /* 0x40000040003b7882 */ /* 0x000fe20000000000 */
[----:B------:R-:W-:Y:S01]  /*6a80*/  UMOV UR56, UR6 ;  /* 0x0000000600387c82 */ /* 0x000fe20008000000 */
[----:B------:R-:W-:Y:S01]  /*6a90*/  UMOV UR57, UR7 ;  /* 0x0000000700397c82 */ /* 0x000fe20008000000 */
        /* <DEDUP_REMOVED lines=95> */
[----:B------:R-:W-:Y:S01]  /*7090*/  UMOV UR59, 0x40000040 ;  /* 0x40000040003b7882 */ /* 0x000fe20000000000 */
[----:B------:R-:W-:Y:S01]  /*70a0*/  UMOV UR56, UR6 ;  /* 0x0000000600387c82 */ /* 0x000fe20008000000 */
[----:B------:R-:W-:Y:S01]  /*70b0*/  UMOV UR57, UR7 ;  /* 0x0000000700397c82 */ /* 0x000fe20008000000 */
[----:B------:R-:W-:Y:S02]  /*70c0*/  R2UR UR6, R8 ;  /* 0x00000000080672ca */ /* 0x000fe400000e0000 */
[----:B------:R-:W-:Y:S01]  /*70d0*/  R2UR UR7, R9 ;  /* 0x00000000090772ca */ /* 0x000fe200000e0000 */
[----:B------:R-:W-:Y:S02]  /*70e0*/  WARPGROUP.DEPBAR.LE gsb0, 0x0 ;  /* 0x00008000000079c5 */ /* 0x000fe40000010000 */
[----:B------:R-:W-:-:S06]  /*70f0*/  WARPGROUP.ARRIVE ;  /* 0x00000000000079c5 */ /* 0x000fcc0000000000 */
[----:B------:R-:W-:Y:S01]  /*7100*/  HGMMA.64x16x16.F32 R152, gdesc[UR56], RZ, !UPT, gsb0 ;  /* 0x00200000389879f0 */ /* 0x000fe2000c0008ff */
[----:B------:R-:W-:Y:S01]  /*7110*/  UIADD3 UR58, UR4, 0x2, URZ ;  /* 0x00000002043a7890 */ /* 0x000fe2000fffe03f */
[----:B------:R-:W-:Y:S01]  /*7120*/  UMOV UR59, 0x40000040 ;  /* 0x40000040003b7882 */ /* 0x000fe20000000000 */
[----:B------:R-:W-:Y:S01]  /*7130*/  UMOV UR56, UR14 ;  /* 0x0000000e00387c82 */ /* 0x000fe20008000000 */
[----:B------:R-:W-:Y:S01]  /*7140*/  UMOV UR57, UR15 ;  /* 0x0000000f00397c82 */ /* 0x000fe20008000000 */
[----:B------:R-:W-:Y:S02]  /*7150*/  WARPGROUP.DEPBAR.LE gsb0, 0x0 ;  /* 0x00008000000079c5 */ /* 0x000fe40000010000 */
[----:B------:R-:W-:-:S06]  /*7160*/  WARPGROUP.ARRIVE ;  /* 0x00000000000079c5 */ /* 0x000fcc0000000000 */
[----:B------:R-:W-:Y:S01]  /*7170*/  HGMMA.64x16x16.F32 R184, gdesc[UR56], R184, gsb0 ;  /* 0x0020000038b879f0 */ /* 0x000fe200080008b8 */
        /* <DEDUP_REMOVED lines=25> */
[----:B------:R-:W-:Y:S01]  /*7310*/  UIADD3 UR14, UR4, 0x282, URZ ;  /* 0x00000282040e7890 */ /* 0x000fe2000fffe03f */
[----:B------:R-:W-:Y:S01]  /*7320*/  UMOV UR15, 0x40000040 ;  /* 0x40000040000f7882 */ /* 0x000fe20000000000 */
        /* <DEDUP_REMOVED lines=366> */
[----:B------:R-:W-:Y:S05]  /*8a10*/  @!P0 BRA `(.L_x_2392) ;  /* 0x0000000000048947 */ /* 0x000fea0003800000 */
[----:B------:R-:W-:Y:S01]  /*8a20*/  BPT.TRAP 0x1 ;  /* 0x000000040000795c */ /* 0x000fe20000300000 */
.L_x_2392:
        /* <DEDUP_REMOVED lines=8> */
.L_x_2393:
[----:B---3--:R-:W-:Y:S05]  /*8ab0*/  @P1 BRA `(.L_x_2394) ;  /* 0x0000000000081947 */ /* 0x008fea0003800000 */
[----:B------:R-:W3:Y:S02]  /*8ac0*/  SYNCS.PHASECHK.TRANS64.TRYWAIT P1, [UR4+0x38850], R0 ;  /* 0x03885000ff0075a7 */ /* 0x000ee40008020144 */
[----:B---3--:R-:W-:Y:S05]  /*8ad0*/  @!P1 BRA `(.L_x_2395) ;  /* 0x0000012000349947 */ /* 0x008fea0003800000 */
.L_x_2394:
        /* <DEDUP_REMOVED lines=37> */
.L_x_2396:
[----:B------:R-:W-:Y:S01]  /*8d30*/  R2UR UR5, R213 ;  /* 0x00000000d50572ca */ /* 0x000fe200000e0000 */
[----:B------:R-:W-:Y:S01]  /*8d40*/  ULDC UR6, c[0x0][0x9d8] ;  /* 0x0002760000067ab9 */ /* 0x000fe20000000800 */
[----:B------:R-:W-:Y:S01]  /*8d50*/  R2UR UR11, R22 ;  /* 0x00000000160b72ca */ /* 0x000fe200000e0000 */
[----:B------:R-:W-:Y:S01]  /*8d60*/  FMUL.FTZ R200, R168, UR6 ;  /* 0x00000006a8c87c20 */ /* 0x000fe20008410000 */
[----:B------:R-:W-:Y:S01]  /*8d70*/  FMUL.FTZ R168, R170, UR6 ;  /* 0x00000006aaa87c20 */ /* 0x000fe20008410000 */
[----:B------:R-:W-:Y:S01]  /*8d80*/  R2UR UR10, R212 ;  /* 0x00000000d40a72ca */ /* 0x000fe200000e0000 */
[----:B------:R-:W-:Y:S01]  /*8d90*/  FMUL.FTZ R196, R160, UR6 ;  /* 0x00000006a0c47c20 */ /* 0x000fe20008410000 */
[----:B------:R-:W-:Y:S01]  /*8da0*/  FMUL.FTZ R202, R172, UR6 ;  /* 0x00000006acca7c20 */ /* 0x000fe20008410000 */
[----:B------:R-:W-:Y:S01]  /*8db0*/  FMUL.FTZ R201, R171, UR6 ;  /* 0x00000006abc97c20 */ /* 0x000fe20008410000 */
[----:B------:R-:W-:Y:S01]  /*8dc0*/  FMUL.FTZ R171, R173, UR6 ;  /* 0x00000006adab7c20 */ /* 0x000fe20008410000 */
[----:B------:R-:W-:Y:S01]  /*8dd0*/  FMUL.FTZ R210, R188, UR6 ;  /* 0x00000006bcd27c20 */ /* 0x000fe20008410000 */
[----:B------:R-:W-:Y:S01]  /*8de0*/  FMUL.FTZ R203, R175, UR6 ;  /* 0x00000006afcb7c20 */ /* 0x000fe20008410000 */
[----:B------:R-:W-:Y:S01]  /*8df0*/  FMUL.FTZ R175, R153, UR6 ;  /* 0x0000000699af7c20 */ /* 0x000fe20008410000 */
[----:B------:R-:W-:Y:S01]  /*8e00*/  UISETP.NE.AND UP0, UPT, UR5, URZ, UPT ;  /* 0x0000003f0500728c */ /* 0x000fe2000bf05270 */
[----:B------:R-:W-:Y:S01]  /*8e10*/  R2UR UR5, R215 ;  /* 0x00000000d70572ca */ /* 0x000fe200000e0000 */
[----:B------:R-:W-:-:S02]  /*8e20*/  IMAD.U32 R173, RZ, RZ, UR11 ;  /* 0x0000000bffad7e24 */ /* 0x000fc4000f8e00ff */
[----:B01----:R-:W-:Y:S01]  /*8e30*/  FMUL.FTZ R3, R189, UR6 ;  /* 0x00000006bd037c20 */ /* 0x003fe20008410000 */
[----:B------:R-:W0:Y:S01]  /*8e40*/  MUFU.TANH R210, R210 ;  /* 0x000000d200d27308 */ /* 0x000e220000002400 */
        /* <DEDUP_REMOVED lines=8> */
[----:B--23--:R-:W-:Y:S01]  /*8ed0*/  FMUL.FTZ R0, R186, UR6 ;  /* 0x00000006ba007c20 */ /* 0x00cfe20008410000 */
[----:B------:R-:W-:Y:S01]  /*8ee0*/  VIADD R170, R216, UR5 ;  /* 0x00000005d8aa7c36 */ /* 0x000fe20008000000 */
[----:B------:R-:W-:Y:S01]  /*8ef0*/  UIMAD UR5, UR60, -0x50, URZ ;  /* 0xffffffb03c0578a4 */ /* 0x000fe2000f8e023f */
[----:B------:R-:W-:Y:S01]  /*8f00*/  FMUL.FTZ R2, R185, UR6 ;  /* 0x00000006b9027c20 */ /* 0x000fe20008410000 */
[----:B------:R-:W-:Y:S01]  /*8f10*/  FMUL.FTZ R206, R180, UR6 ;  /* 0x00000006b4ce7c20 */ /* 0x000fe20008410000 */
[----:B------:R-:W-:Y:S01]  /*8f20*/  FMUL.FTZ R205, R179, UR6 ;  /* 0x00000006b3cd7c20 */ /* 0x000fe20008410000 */
[----:B------:R-:W-:Y:S01]  /*8f30*/  @P1 IMAD.HI.U32 R172, R170, UR7, RZ ;  /* 0x00000007aaac1c27 */ /* 0x000fe2000f8e00ff */
[----:B------:R-:W-:Y:S01]  /*8f40*/  @UP0 ULDC UR7, c[0x0][0x450] ;  /* 0x0001140000070ab9 */ /* 0x000fe20000000800 */
[----:B------:R-:W2:Y:S02]  /*8f50*/  MUFU.TANH R200, R200 ;  /* 0x000000c800c87308 */ /* 0x000ea40000002400 */
[----:B------:R-:W-:Y:S01]  /*8f60*/  FMUL.FTZ R180, R181, UR6 ;  /* 0x00000006b5b47c20 */ /* 0x000fe20008410000 */
[----:B------:R-:W-:Y:S01]  /*8f70*/  IMAD.U32 R160, RZ, RZ, UR5 ;  /* 0x00000005ffa07e24 */ /* 0x000fe2000f8e00ff */
[----:B------:R-:W-:Y:S01]  /*8f80*/  @P2 SHF.R.U32.HI R170, RZ, UR7, R172 ;  /* 0x00000007ffaa2c19 */ /* 0x000fe200080116ac */
[----:B------:R-:W-:Y:S01]  /*8f90*/  FMUL.FTZ R204, R176, UR6 ;  /* 0x00000006b0cc7c20 */ /* 0x000fe20008410000 */
[----:B------:R-:W-:Y:S01]  /*8fa0*/  FMUL.FTZ R181, R169, UR6 ;  /* 0x00000006a9b57c20 */ /* 0x000fe20008410000 */
[----:B------:R-:W-:Y:S01]  /*8fb0*/  FMUL.FTZ R169, R174, UR6 ;  /* 0x00000006aea97c20 */ /* 0x000fe20008410000 */
[----:B------:R-:W-:Y:S01]  /*8fc0*/  IADD3 R160, -R23, 0x1, R160 ;  /* 0x0000000117a07810 */ /* 0x000fe20007ffe1a0 */
[----:B------:R-:W-:Y:S01]  /*8fd0*/  SHFL.IDX PT, R153, R170, 0x1, 0x1c1f ;  /* 0x003c1f00aa997f89 */ /* 0x000fe200000e0000 */
[----:B------:R-:W3:Y:S01]  /*8fe0*/  MUFU.TANH R177, R177 ;  /* 0x000000b100b17308 */ /* 0x000ee20000002400 */
[----:B------:R-:W-:Y:S01]  /*8ff0*/  FMUL.FTZ R174, R161, UR6 ;  /* 0x00000006a1ae7c20 */ /* 0x000fe20008410000 */
[----:B------:R-:W-:Y:S01]  /*9000*/  IADD3 R173, -R173, UR10, R160 ;  /* 0x0000000aadad7c10 */ /* 0x000fe2000fffe1a0 */
[----:B------:R-:W-:Y:S01]  /*9010*/  FMUL.FTZ R161, R165, UR6 ;  /* 0x00000006a5a17c20 */ /* 0x000fe20008410000 */
[----:B------:R-:W4:Y:S01]  /*9020*/  SHFL.IDX PT, R160, R170, RZ, 0x1c1f ;  /* 0x001c1fffaaa07589 */ /* 0x000f2200000e0000 */
[----:B------:R-:W-:Y:S01]  /*9030*/  FMUL.FTZ R194, R156, UR6 ;  /* 0x000000069cc27c20 */ /* 0x000fe20008410000 */
        /* <DEDUP_REMOVED lines=8> */
[----:B------:R-:W-:Y:S01]  /*90c0*/  ULDC UR5, c[0x0][0x988] ;  /* 0x0002620000057ab9 */ /* 0x000fe20000000800 */
[----:B------:R-:W-:Y:S01]  /*90d0*/  FMUL.FTZ R178, R182, UR6 ;  /* 0x00000006b6b27c20 */ /* 0x000fe20008410000 */
[----:B------:R-:W5:Y:S01]  /*90e0*/  MUFU.TANH R208, R208 ;  /* 0x000000d000d07308 */ /* 0x000f620000002400 */
[----:B------:R-:W-:Y:S01]  /*90f0*/  FMUL.FTZ R166, R166, UR6 ;  /* 0x00000006a6a67c20 */ /* 0x000fe20008410000 */
[----:B------:R-:W-:Y:S01]  /*9100*/  FMUL.FTZ R199, R167, UR6 ;  /* 0x00000006a7c77c20 */ /* 0x000fe20008410000 */
[----:B------:R-:W-:Y:S01]  /*9110*/  FMUL.FTZ R193, R155, UR6 ;  /* 0x000000069bc17c20 */ /* 0x000fe20008410000 */
[----:B------:R-:W-:Y:S01]  /*9120*/  FMUL.FTZ R195, R158, UR6 ;  /* 0x000000069ec37c20 */ /* 0x000fe20008410000 */
[----:B------:R-:W-:Y:S01]  /*9130*/  FMUL.FTZ R159, R159, UR6 ;  /* 0x000000069f9f7c20 */ /* 0x000fe20008410000 */
[----:B------:R-:W3:Y:S01]  /*9140*/  S2UR UR7, SR_CgaCtaId ;  /* 0x00000000000779c3 */ /* 0x000ee20000008800 */
[----:B------:R-:W-:Y:S01]  /*9150*/  UIADD3 UR61, UR61, 0x38840, URZ ;  /* 0x000388403d3d7890 */ /* 0x000fe2000fffe03f */
[----:B------:R-:W5:Y:S01]  /*9160*/  MUFU.TANH R171, R171 ;  /* 0x000000ab00ab7308 */ /* 0x000f620000002400 */
[----:B----4-:R-:W-:-:S07]  /*9170*/  IMAD.IADD R152, R173, 0x1, R160 ;  /* 0x00000001ad987824 */ /* 0x010fce00078e02a0 */
[----:B------:R-:W4:Y:S01]  /*9180*/  MUFU.TANH R0, R0 ;  /* 0x0000000000007308 */ /* 0x000f220000002400 */
[C---:B------:R-:W-:Y:S02]  /*9190*/  ISETP.GT.AND P4, PT, R152.reuse, 0x8, PT ;  /* 0x000000089800780c */ /* 0x040fe40003f84270 */
[----:B------:R-:W-:Y:S02]  /*91a0*/  ISETP.GT.AND P6, PT, R152, 0x9, PT ;  /* 0x000000099800780c */ /* 0x000fe40003fc4270 */
[----:B0-----:R-:W-:Y:S02]  /*91b0*/  FSEL R210, R210, -INF , P4 ;  /* 0xff800000d2d27808 */ /* 0x001fe40002000000 */
[C---:B------:R-:W-:Y:S01]  /*91c0*/  ISETP.GT.AND P4, PT, R152.reuse, 0x20, PT ;  /* 0x000000209800780c */ /* 0x040fe20003f84270 */
[----:B------:R-:W0:Y:S01]  /*91d0*/  MUFU.TANH R2, R2 ;  /* 0x0000000200027308 */ /* 0x000e220000002400 */
[----:B------:R-:W-:Y:S02]  /*91e0*/  ISETP.GT.AND P1, PT, R152, 0x11, PT ;  /* 0x000000119800780c */ /* 0x000fe40003f24270 */
[----:B-1----:R-:W-:Y:S01]  /*91f0*/  FSEL R179, R3, -INF , P6 ;  /* 0xff80000003b37808 */ /* 0x002fe20003000000 */
[----:B------:R-:W-:Y:S01]  /*9200*/  IMAD.IADD R3, R173, 0x1, R153 ;  /* 0x00000001ad037824 */ /* 0x000fe200078e0299 */
[----:B--2---:R-:W-:Y:S01]  /*9210*/  FSEL R200, R200, -INF , P4 ;  /* 0xff800000c8c87808 */ /* 0x004fe20002000000 */
[----:B---3--:R-:W-:Y:S01]  /*9220*/  UPRMT UR61, UR7, 0x654, UR61 ;  /* 0x00000654073d7896 */ /* 0x008fe2000800003d */
[C---:B------:R-:W-:Y:S01]  /*9230*/  ISETP.GT.AND P4, PT, R152.reuse, 0x38, PT ;  /* 0x000000389800780c */ /* 0x040fe20003f84270 */
[----:B------:R-:W1:Y:S01]  /*9240*/  MUFU.TANH R204, R204 ;  /* 0x000000cc00cc7308 */ /* 0x000e620000002400 */
[----:B------:R-:W-:-:S02]  /*9250*/  ISETP.GT.AND P2, PT, R152, RZ, PT ;  /* 0x000000ff9800720c */ /* 0x000fc40003f44270 */
[----:B------:R-:W-:Y:S02]  /*9260*/  FSEL R165, R177, -INF , P1 ;  /* 0xff800000b1a57808 */ /* 0x000fe40000800000 */
[----:B------:R-:W-:Y:S02]  /*9270*/  ISETP.GT.AND P1, PT, R152, 0x29, PT ;  /* 0x000000299800780c */ /* 0x000fe40003f24270 */
[----:B-----5:R-:W-:Y:S01]  /*9280*/  FSEL R198, R198, -INF , P4 ;  /* 0xff800000c6c67808 */ /* 0x020fe20002000000 */
[----:B------:R-:W2:Y:S01]  /*9290*/  MUFU.TANH R206, R206 ;  /* 0x000000ce00ce7308 */ /* 0x000ea20000002400 */
[----:B------:R-:W-:Y:S01]  /*92a0*/  ISETP.GT.AND P4, PT, R3, RZ, PT ;  /* 0x000000ff0300720c */ /* 0x000fe20003f84270 */
[----:B------:R-:W-:Y:S01]  /*92b0*/  SYNCS.ARRIVE.TRANS64.RED.A1T0 RZ, [UR61], RZ ;  /* 0x000000ffffff79a7 */ /* 0x000fe2000810043d */
[----:B------:R-:W-:Y:S02]  /*92c0*/  ISETP.GT.AND P3, PT, R152, 0x1, PT ;  /* 0x000000019800780c */ /* 0x000fe40003f64270 */
[----:B------:R-:W-:-:S02]  /*92d0*/  FSEL R208, R208, -INF , P2 ;  /* 0xff800000d0d07808 */ /* 0x000fc40001000000 */
[----:B------:R-:W-:Y:S01]  /*92e0*/  FSEL R160, R171, -INF , P1 ;  /* 0xff800000aba07808 */ /* 0x000fe20000800000 */
[----:B------:R-:W3:Y:S01]  /*92f0*/  MUFU.TANH R180, R180 ;  /* 0x000000b400b47308 */ /* 0x000ee20000002400 */
[----:B----4-:R-:W-:Y:S02]  /*9300*/  FSEL R171, R0, -INF , P4 ;  /* 0xff80000000ab7808 */ /* 0x010fe40002000000 */
[----:B0-----:R-:W-:Y:S02]  /*9310*/  FSEL R170, R2, -INF , P3 ;  /* 0xff80000002aa7808 */ /* 0x001fe40001800000 */
[----:B------:R-:W-:Y:S02]  /*9320*/  FMNMX.FTZ R0, R208, R228, !PT ;  /* 0x000000e4d0007209 */ /* 0x000fe40007810000 */
[----:B------:R-:W-:Y:S01]  /*9330*/  ISETP.GT.AND P5, PT, R152, 0x10, PT ;  /* 0x000000109800780c */ /* 0x000fe20003fa4270 */
[----:B------:R-:W0:Y:S01]  /*9340*/  MUFU.TANH R181, R181 ;  /* 0x000000b500b57308 */ /* 0x000e220000002400 */
[----:B------:R-:W-:-:S02]  /*9350*/  FMNMX.FTZ R0, R170, R0, !PT ;  /* 0x00000000aa007209 */ /* 0x000fc40007810000 */
[----:B-1----:R-:W-:Y:S02]  /*9360*/  FSEL R204, R204, -INF , P5 ;  /* 0xff800000cccc7808 */ /* 0x002fe40002800000 */
[----:B------:R-:W-:Y:S02]  /*9370*/  FMNMX.FTZ R0, R210, R0, !PT ;  /* 0x00000000d2007209 */ /* 0x000fe40007810000 */
[C---:B------:R-:W-:Y:S01]  /*9380*/  ISETP.GT.AND P2, PT, R152.reuse, 0x18, PT ;  /* 0x000000189800780c */ /* 0x040fe20003f44270 */
[----:B------:R-:W1:Y:S01]  /*9390*/  MUFU.TANH R202, R202 ;  /* 0x000000ca00ca7308 */ /* 0x000e620000002400 */
[----:B------:R-:W-:Y:S02]  /*93a0*/  FMNMX.FTZ R0, R179, R0, !PT ;  /* 0x00000000b3007209 */ /* 0x000fe40007810000 */
[----:B------:R-:W-:Y:S02]  /*93b0*/  ISETP.GT.AND P3, PT, R152, 0x19, PT ;  /* 0x000000199800780c */ /* 0x000fe40003f64270 */
[----:B------:R-:W-:-:S02]  /*93c0*/  FMNMX.FTZ R0, R204, R0, !PT ;  /* 0x00000000cc007209 */ /* 0x000fc40007810000 */
[----:B--2---:R-:W-:Y:S01]  /*93d0*/  FSEL R206, R206, -INF , P2 ;  /* 0xff800000cece7808 */ /* 0x004fe20001000000 */
[----:B------:R-:W2:Y:S01]  /*93e0*/  MUFU.TANH R196, R196 ;  /* 0x000000c400c47308 */ /* 0x000ea20000002400 */
[----:B------:R-:W-:Y:S02]  /*93f0*/  FMNMX.FTZ R0, R165, R0, !PT ;  /* 0x00000000a5007209 */ /* 0x000fe40007810000 */
[----:B---3--:R-:W-:Y:S02]  /*9400*/  FSEL R177, R180, -INF , P3 ;  /* 0xff800000b4b17808 */ /* 0x008fe40001800000 */
[----:B------:R-:W-:Y:S02]  /*9410*/  FMNMX.FTZ R0, R206, R0, !PT ;  /* 0x00000000ce007209 */ /* 0x000fe40007810000 */
[----:B------:R-:W-:Y:S01]  /*9420*/  ISETP.GT.AND P6, PT, R152, 0x21, PT ;  /* 0x000000219800780c */ /* 0x000fe20003fc4270 */
[----:B------:R-:W3:Y:S01]  /*9430*/  MUFU.TANH R174, R174 ;  /* 0x000000ae00ae7308 */ /* 0x000ee20000002400 */
[----:B------:R-:W-:-:S02]  /*9440*/  FMNMX.FTZ R0, R177, R0, !PT ;  /* 0x00000000b1007209 */ /* 0x000fc40007810000 */
[----:B------:R-:W-:Y:S02]  /*9450*/  ISETP.GT.AND P5, PT, R152, 0x28, PT ;  /* 0x000000289800780c */ /* 0x000fe40003fa4270 */
[----:B0-----:R-:W-:Y:S02]  /*9460*/  FSEL R172, R181, -INF , P6 ;  /* 0xff800000b5ac7808 */ /* 0x001fe40003000000 */
[----:B------:R-:W-:Y:S01]  /*9470*/  FMNMX.FTZ R0, R200, R0, !PT ;  /* 0x00000000c8007209 */ /* 0x000fe20007810000 */
[----:B------:R-:W0:Y:S01]  /*9480*/  MUFU.TANH R161, R161 ;  /* 0x000000a100a17308 */ /* 0x000e220000002400 */
[----:B-1----:R-:W-:Y:S02]  /*9490*/  FSEL R202, R202, -INF , P5 ;  /* 0xff800000caca7808 */ /* 0x002fe40002800000 */
[----:B------:R-:W-:Y:S02]  /*94a0*/  FMNMX.FTZ R0, R172, R0, !PT ;  /* 0x00000000ac007209 */ /* 0x000fe40007810000 */
[----:B------:R-:W-:-:S02]  /*94b0*/  ISETP.GT.AND P2, PT, R152, 0x30, PT ;  /* 0x000000309800780c */ /* 0x000fc40003f44270 */
[----:B------:R-:W-:Y:S01]  /*94c0*/  FMNMX.FTZ R0, R202, R0, !PT ;  /* 0x00000000ca007209 */ /* 0x000fe20007810000 */
[----:B------:R-:W1:Y:S01]  /*94d0*/  MUFU.TANH R192, R192 ;  /* 0x000000c000c07308 */ /* 0x000e620000002400 */
[----:B------:R-:W-:Y:S02]  /*94e0*/  ISETP.GT.AND P3, PT, R152, 0x31, PT ;  /* 0x000000319800780c */ /* 0x000fe40003f64270 */
[----:B--2---:R-:W-:Y:S02]  /*94f0*/  FSEL R196, R196, -INF , P2 ;  /* 0xff800000c4c47808 */ /* 0x004fe40001000000 */
[----:B------:R-:W-:Y:S02]  /*9500*/  FMNMX.FTZ R0, R160, R0, !PT ;  /* 0x00000000a0007209 */ /* 0x000fe40007810000 */
[----:B---3--:R-:W-:Y:S01]  /*9510*/  FSEL R2, R174, -INF , P3 ;  /* 0xff800000ae027808 */ /* 0x008fe20001800000 */
[----:B------:R-:W2:Y:S01]  /*9520*/  MUFU.TANH R175, R175 ;  /* 0x000000af00af7308 */ /* 0x000ea20000002400 */
[----:B------:R-:W-:-:S02]  /*9530*/  FMNMX.FTZ R0, R196, R0, !PT ;  /* 0x00000000c4007209 */ /* 0x000fc40007810000 */
[----:B------:R-:W-:Y:S02]  /*9540*/  ISETP.GT.AND P6, PT, R152, 0x39, PT ;  /* 0x000000399800780c */ /* 0x000fe40003fc4270 */
[----:B------:R-:W-:Y:S02]  /*9550*/  FMNMX.FTZ R0, R2, R0, !PT ;  /* 0x0000000002007209 */ /* 0x000fe40007810000 */
[C---:B------:R-:W-:Y:S01]  /*9560*/  ISETP.GT.AND P5, PT, R152.reuse, 0x40, PT ;  /* 0x000000409800780c */ /* 0x040fe20003fa4270 */
[----:B------:R-:W3:Y:S01]  /*9570*/  MUFU.TANH R194, R194 ;  /* 0x000000c200c27308 */ /* 0x000ee20000002400 */
[C---:B------:R-:W-:Y:S02]  /*9580*/  ISETP.GT.AND P1, PT, R152.reuse, 0x41, PT ;  /* 0x000000419800780c */ /* 0x040fe40003f24270 */
[C---:B------:R-:W-:Y:S02]  /*9590*/  ISETP.GT.AND P2, PT, R152.reuse, 0x48, PT ;  /* 0x000000489800780c */ /* 0x040fe40003f44270 */
[----:B------:R-:W-:-:S02]  /*95a0*/  ISETP.GT.AND P3, PT, R152, 0x49, PT ;  /* 0x000000499800780c */ /* 0x000fc40003f64270 */
[----:B0-----:R-:W-:Y:S01]  /*95b0*/  FSEL R156, R161, -INF , P6 ;  /* 0xff800000a19c7808 */ /* 0x001fe20003000000 */
[----:B------:R0:W4:Y:S01]  /*95c0*/  MUFU.TANH R152, R157 ;  /* 0x0000009d00987308 */ /* 0x0001220000002400 */
[----:B------:R-:W-:Y:S02]  /*95d0*/  FMNMX.FTZ R0, R198, R0, !PT ;  /* 0x00000000c6007209 */ /* 0x000fe40007810000 */
[----:B-1----:R-:W-:Y:S02]  /*95e0*/  FSEL R192, R192, -INF , P5 ;  /* 0xff800000c0c07808 */ /* 0x002fe40002800000 */
[----:B------:R-:W-:Y:S02]  /*95f0*/  FMNMX.FTZ R0, R156, R0, !PT ;  /* 0x000000009c007209 */ /* 0x000fe40007810000 */
[----:B--2---:R-:W-:Y:S01]  /*9600*/  FSEL R175, R175, -INF , P1 ;  /* 0xff800000afaf7808 */ /* 0x004fe20000800000 */
[----:B------:R-:W1:Y:S01]  /*9610*/  MUFU.TANH R4, R4 ;  /* 0x0000000400047308 */ /* 0x000e620000002400 */
[----:B------:R-:W-:Y:S01]  /*9620*/  FMNMX.FTZ R0, R192, R0, !PT ;  /* 0x00000000c0007209 */ /* 0x000fe20007810000 */
[----:B0-----:R-:W-:Y:S01]  /*9630*/  FMUL.FTZ R157, R162, UR6 ;  /* 0x00000006a29d7c20 */ /* 0x001fe20008410000 */
[----:B---3--:R-:W-:-:S02]  /*9640*/  FSEL R194, R194, -INF , P2 ;  /* 0xff800000c2c27808 */ /* 0x008fc40001000000 */
[----:B------:R-:W-:Y:S02]  /*9650*/  FMNMX.FTZ R0, R175, R0, !PT ;  /* 0x00000000af007209 */ /* 0x000fe40007810000 */
[C---:B------:R-:W-:Y:S01]  /*9660*/  ISETP.GT.AND P5, PT, R3.reuse, 0x8, PT ;  /* 0x000000080300780c */ /* 0x040fe20003fa4270 */
[----:B------:R-:W0:Y:S01]  /*9670*/  MUFU.TANH R176, R176 ;  /* 0x000000b000b07308 */ /* 0x000e220000002400 */
[----:B----4-:R-:W-:Y:S02]  /*9680*/  FSEL R152, R152, -INF , P3 ;  /* 0xff80000098987808 */ /* 0x010fe40001800000 */
[----:B------:R-:W-:Y:S02]  /*9690*/  FMNMX.FTZ R0, R194, R0, !PT ;  /* 0x00000000c2007209 */ /* 0x000fe40007810000 */
[----:B------:R-:W-:Y:S02]  /*96a0*/  ISETP.GT.AND P2, PT, R3, 0x10, PT ;  /* 0x000000100300780c */ /* 0x000fe40003f44270 */
[----:B------:R-:W-:Y:S01]  /*96b0*/  FMNMX.FTZ R0, R152, R0, !PT ;  /* 0x0000000098007209 */ /* 0x000fe20007810000 */
[----:B------:R-:W2:Y:S01]  /*96c0*/  MUFU.TANH R209, R209 ;  /* 0x000000d100d17308 */ /* 0x000ea20000002400 */
[----:B-1----:R-:W-:-:S02]  /*96d0*/  FSEL R174, R4, -INF , P5 ;  /* 0xff80000004ae7808 */ /* 0x002fc40002800000 */
[C---:B------:R-:W-:Y:S01]  /*96e0*/  ISETP.GT.AND P6, PT, R3.reuse, 0x1, PT ;  /* 0x000000010300780c */ /* 0x040fe20003fc4270 */
[----:B------:R-:W1:Y:S01]  /*96f0*/  SHFL.BFLY PT, R4, R0, 0x2, 0x1f ;  /* 0x0c401f0000047f89 */ /* 0x000e6200000e0000 */
[C---:B------:R-:W-:Y:S02]  /*9700*/  ISETP.GT.AND P5, PT, R3.reuse, 0x20, PT ;  /* 0x000000200300780c */ /* 0x040fe40003fa4270 */
[C---:B------:R-:W-:Y:S01]  /*9710*/  ISETP.GT.AND P1, PT, R3.reuse, 0x9, PT ;  /* 0x000000090300780c */ /* 0x040fe20003f24270 */
[----:B------:R-:W3:Y:S01]  /*9720*/  MUFU.TANH R169, R169 ;  /* 0x000000a900a97308 */ /* 0x000ee20000002400 */
[----:B0-----:R-:W-:Y:S02]  /*9730*/  FSEL R173, R176, -INF , P2 ;  /* 0xff800000b0ad7808 */ /* 0x001fe40001000000 */
[C---:B------:R-:W-:Y:S02]  /*9740*/  ISETP.GT.AND P2, PT, R3.reuse, 0x28, PT ;  /* 0x000000280300780c */ /* 0x040fe40003f44270 */
[----:B------:R-:W-:-:S02]  /*9750*/  ISETP.GT.AND P3, PT, R3, 0x11, PT ;  /* 0x000000110300780c */ /* 0x000fc40003f64270 */
[----:B------:R-:W-:Y:S01]  /*9760*/  ISETP.GT.AND P4, PT, R3, 0x18, PT ;  /* 0x000000180300780c */ /* 0x000fe20003f84270 */
[----:B------:R-:W0:Y:S01]  /*9770*/  MUFU.TANH R207, R207 ;  /* 0x000000cf00cf7308 */ /* 0x000e220000002400 */
[----:B--2---:R-:W-:Y:S02]  /*9780*/  FSEL R209, R209, -INF , P6 ;  /* 0xff800000d1d17808 */ /* 0x004fe40003000000 */
[----:B------:R-:W-:-:S05]  /*9790*/  ISETP.GT.AND P6, PT, R3, 0x19, PT ;  /* 0x000000190300780c */ /* 0x000fca0003fc4270 */
[----:B------:R-:W2:Y:S01]  /*97a0*/  MUFU.TANH R168, R168 ;  /* 0x000000a800a87308 */ /* 0x000ea20000002400 */
[----:B---3--:R-:W-:Y:S02]  /*97b0*/  FSEL R153, R169, -INF , P2 ;  /* 0xff800000a9997808 */ /* 0x008fe40001000000 */
[----:B------:R-:W-:Y:S02]  /*97c0*/  ISETP.GT.AND P2, PT, R3, 0x40, PT ;  /* 0x000000400300780c */ /* 0x000fe40003f44270 */
[----:B-1----:R-:W-:-:S03]  /*97d0*/  FMNMX.FTZ R4, R0, R4, !PT ;  /* 0x0000000400047209 */ /* 0x002fc60007810000 */
[----:B------:R-:W-:Y:S01]  /*97e0*/  MUFU.TANH R163, R163 ;  /* 0x000000a300a37308 */ /* 0x000fe20000002400 */
[----:B0-----:R-:W-:Y:S01]  /*97f0*/  FSEL R207, R207, -INF , P6 ;  /* 0xff800000cfcf7808 */ /* 0x001fe20003000000 */
[----:B------:R-:W0:Y:S06]  /*9800*/  SHFL.BFLY PT, R0, R4, 0x1, 0x1f ;  /* 0x0c201f0004007f89 */ /* 0x000e2c00000e0000 */
[----:B------:R-:W1:Y:S01]  /*9810*/  MUFU.TANH R211, R211 ;  /* 0x000000d300d37308 */ /* 0x000e620000002400 */
[----:B--2---:R-:W-:Y:S02]  /*9820*/  FSEL R161, R168, -INF , P5 ;  /* 0xff800000a8a17808 */ /* 0x004fe40002800000 */
[----:B------:R-:W-:-:S05]  /*9830*/  ISETP.GT.AND P5, PT, R3, 0x49, PT ;  /* 0x000000490300780c */ /* 0x000fca0003fa4270 */
[----:B------:R-:W2:Y:S08]  /*9840*/  MUFU.TANH R205, R205 ;  /* 0x000000cd00cd7308 */ /* 0x000eb00000002400 */
[----:B------:R-:W3:Y:S01]  /*9850*/  MUFU.TANH R178, R178 ;  /* 0x000000b200b27308 */ /* 0x000ee20000002400 */
[----:B-1----:R-:W-:Y:S02]  /*9860*/  FSEL R211, R211, -INF , P1 ;  /* 0xff800000d3d37808 */ /* 0x002fe40000800000 */
[----:B0-----:R-:W-:-:S02]  /*9870*/  FMNMX.FTZ R4, R4, R0, !PT ;  /* 0x0000000004047209 */ /* 0x001fc40007810000 */
[----:B------:R-:W-:Y:S02]  /*9880*/  ISETP.GT.AND P1, PT, R3, 0x21, PT ;  /* 0x000000210300780c */ /* 0x000fe40003f24270 */
[C---:B------:R-:W-:Y:S01]  /*9890*/  FSETP.NEU.FTZ.AND P6, PT, R4.reuse, -INF , PT ;  /* 0xff8000000400780b */ /* 0x040fe20003fdd000 */
[C---:B------:R-:W-:Y:S01]  /*98a0*/  FMUL.FTZ R169, R4.reuse, UR5 ;  /* 0x0000000504a97c20 */ /* 0x040fe20008410000 */
[----:B------:R-:W0:Y:S01]  /*98b0*/  MUFU.TANH R201, R201 ;  /* 0x000000c900c97308 */ /* 0x000e220000002400 */
[----:B--2---:R-:W-:Y:S02]  /*98c0*/  FSEL R205, R205, -INF , P3 ;  /* 0xff800000cdcd7808 */ /* 0x004fe40001800000 */
[----:B------:R-:W-:Y:S02]  /*98d0*/  FSEL R0, R4, RZ, P6 ;  /* 0x000000ff04007208 */ /* 0x000fe40003000000 */
[----:B------:R-:W-:Y:S02]  /*98e0*/  FSEL R169, R169, RZ, P6 ;  /* 0x000000ffa9a97208 */ /* 0x000fe40003000000 */
[----:B------:R-:W-:Y:S01]  /*98f0*/  ISETP.GT.AND P6, PT, R3, 0x31, PT ;  /* 0x000000310300780c */ /* 0x000fe20003fc4270 */
[----:B------:R-:W1:Y:S01]  /*9900*/  MUFU.TANH R203, R203 ;  /* 0x000000cb00cb7308 */ /* 0x000e620000002400 */
[----:B---3--:R-:W-:Y:S01]  /*9910*/  FSEL R164, R178, -INF , P4 ;  /* 0xff800000b2a47808 */ /* 0x008fe20002000000 */
[--C-:B------:R-:W-:Y:S01]  /*9920*/  FFMA.FTZ R208, R208, UR5, -R169.reuse ;  /* 0x00000005d0d07c23 */ /* 0x100fe200080108a9 */
[----:B------:R-:W-:Y:S01]  /*9930*/  FSEL R197, R163, -INF , P6 ;  /* 0xff800000a3c57808 */ /* 0x000fe20003000000 */
        /* <DEDUP_REMOVED lines=19> */
[----:B------:R-:W-:Y:S01]  /*9a70*/  FMNMX.FTZ R169, R171, R21, !PT ;  /* 0x00000015aba97209 */ /* 0x000fe20007810000 */
[----:B------:R-:W2:Y:S01]  /*9a80*/  MUFU.TANH R157, R157 ;  /* 0x0000009d009d7308 */ /* 0x000ea20000002400 */
[----:B0-----:R-:W-:Y:S01]  /*9a90*/  FSEL R201, R201, -INF , P1 ;  /* 0xff800000c9c97808 */ /* 0x001fe20000800000 */
[----:B------:R-:W-:Y:S01]  /*9aa0*/  FMUL.FTZ R172, R154, UR6 ;  /* 0x000000069aac7c20 */ /* 0x000fe20008410000 */
[----:B------:R-:W-:Y:S01]  /*9ab0*/  FMNMX.FTZ R169, R209, R169, !PT ;  /* 0x000000a9d1a97209 */ /* 0x000fe20007810000 */
[----:B------:R-:W-:Y:S01]  /*9ac0*/  FADD.FTZ R0, -R0, R228 ;  /* 0x000000e400007221 */ /* 0x000fe20000010100 */
[----:B------:R-:W-:-:S02]  /*9ad0*/  ISETP.GT.AND P3, PT, R3, 0x29, PT ;  /* 0x000000290300780c */ /* 0x000fc40003f64270 */
[----:B------:R-:W-:Y:S01]  /*9ae0*/  FMNMX.FTZ R169, R174, R169, !PT ;  /* 0x000000a9aea97209 */ /* 0x000fe20007810000 */
[----:B------:R-:W0:Y:S01]  /*9af0*/  MUFU.TANH R166, R166 ;  /* 0x000000a600a67308 */ /* 0x000e220000002400 */
[----:B------:R-:W-:Y:S01]  /*9b00*/  ISETP.GT.AND P4, PT, R3, 0x30, PT ;  /* 0x000000300300780c */ /* 0x000fe20003f84270 */
[----:B------:R-:W-:Y:S01]  /*9b10*/  FMUL.FTZ R0, R0, UR5 ;  /* 0x0000000500007c20 */ /* 0x000fe20008410000 */
[----:B------:R-:W-:Y:S02]  /*9b20*/  FMNMX.FTZ R169, R211, R169, !PT ;  /* 0x000000a9d3a97209 */ /* 0x000fe40007810000 */
[----:B-1----:R-:W-:Y:S02]  /*9b30*/  FSEL R203, R203, -INF , P3 ;  /* 0xff800000cbcb7808 */ /* 0x002fe40001800000 */
[----:B------:R-:W-:Y:S01]  /*9b40*/  FMNMX.FTZ R169, R173, R169, !PT ;  /* 0x000000a9ada97209 */ /* 0x000fe20007810000 */
[----:B------:R-:W1:Y:S01]  /*9b50*/  MUFU.TANH R199, R199 ;  /* 0x000000c700c77308 */ /* 0x000e620000002400 */
[----:B--2---:R-:W-:-:S02]  /*9b60*/  FSEL R157, R157, -INF , P4 ;  /* 0xff8000009d9d7808 */ /* 0x004fc40002000000 */
[----:B------:R-:W-:Y:S02]  /*9b70*/  FMNMX.FTZ R169, R205, R169, !PT ;  /* 0x000000a9cda97209 */ /* 0x000fe40007810000 */
[C---:B------:R-:W-:Y:S02]  /*9b80*/  ISETP.GT.AND P6, PT, R3.reuse, 0x38, PT ;  /* 0x000000380300780c */ /* 0x040fe40003fc4270 */
[----:B------:R-:W-:Y:S01]  /*9b90*/  FMNMX.FTZ R169, R164, R169, !PT ;  /* 0x000000a9a4a97209 */ /* 0x000fe20007810000 */
[----:B------:R-:W2:Y:S01]  /*9ba0*/  MUFU.TANH R172, R172 ;  /* 0x000000ac00ac7308 */ /* 0x000ea20000002400 */
[----:B------:R-:W-:Y:S02]  /*9bb0*/  ISETP.GT.AND P1, PT, R3, 0x39, PT ;  /* 0x000000390300780c */ /* 0x000fe40003f24270 */
[----:B------:R-:W-:Y:S02]  /*9bc0*/  FMNMX.FTZ R169, R207, R169, !PT ;  /* 0x000000a9cfa97209 */ /* 0x000fe40007810000 */
[----:B------:R-:W-:-:S02]  /*9bd0*/  ISETP.GT.AND P3, PT, R3, 0x41, PT ;  /* 0x000000410300780c */ /* 0x000fc40003f64270 */
[----:B------:R-:W-:Y:S01]  /*9be0*/  FMNMX.FTZ R169, R161, R169, !PT ;  /* 0x000000a9a1a97209 */ /* 0x000fe20007810000 */
[----:B------:R-:W3:Y:S01]  /*9bf0*/  MUFU.TANH R193, R193 ;  /* 0x000000c100c17308 */ /* 0x000ee20000002400 */
[----:B------:R-:W-:Y:S02]  /*9c00*/  ISETP.GT.AND P4, PT, R3, 0x48, PT ;  /* 0x000000480300780c */ /* 0x000fe40003f84270 */
[----:B------:R-:W-:Y:S02]  /*9c10*/  FMNMX.FTZ R169, R201, R169, !PT ;  /* 0x000000a9c9a97209 */ /* 0x000fe40007810000 */
[----:B0-----:R-:W-:Y:S02]  /*9c20*/  FSEL R155, R166, -INF , P6 ;  /* 0xff800000a69b7808 */ /* 0x001fe40003000000 */
[----:B------:R-:W-:Y:S01]  /*9c30*/  FMNMX.FTZ R169, R153, R169, !PT ;  /* 0x000000a999a97209 */ /* 0x000fe20007810000 */
[----:B------:R-:W0:Y:S01]  /*9c40*/  MUFU.TANH R195, R195 ;  /* 0x000000c300c37308 */ /* 0x000e220000002400 */
[----:B-1----:R-:W-:-:S02]  /*9c50*/  FSEL R199, R199, -INF , P1 ;  /* 0xff800000c7c77808 */ /* 0x002fc40000800000 */
[----:B------:R-:W-:Y:S02]  /*9c60*/  FMNMX.FTZ R169, R203, R169, !PT ;  /* 0x000000a9cba97209 */ /* 0x000fe40007810000 */
[----:B--2---:R-:W-:Y:S02]  /*9c70*/  FSEL R172, R172, -INF , P2 ;  /* 0xff800000acac7808 */ /* 0x004fe40001000000 */
[----:B------:R-:W-:Y:S01]  /*9c80*/  FMNMX.FTZ R169, R157, R169, !PT ;  /* 0x000000a99da97209 */ /* 0x000fe20007810000 */
[----:B------:R-:W-:Y:S01]  /*9c90*/  MUFU.EX2 R158, R2 ;  /* 0x00000002009e7308 */ /* 0x000fe20000000800 */
[----:B---3--:R-:W-:Y:S02]  /*9ca0*/  FSEL R193, R193, -INF , P3 ;  /* 0xff800000c1c17808 */ /* 0x008fe40001800000 */
[----:B------:R-:W-:-:S04]  /*9cb0*/  FMNMX.FTZ R3, R197, R169, !PT ;  /* 0x000000a9c5037209 */ /* 0x000fc80007810000 */
[----:B------:R-:W-:Y:S01]  /*9cc0*/  FMNMX.FTZ R3, R155, R3, !PT ;  /* 0x000000039b037209 */ /* 0x000fe20007810000 */
[----:B------:R-:W1:Y:S01]  /*9cd0*/  MUFU.TANH R169, R159 ;  /* 0x0000009f00a97308 */ /* 0x000e620000002400 */
[----:B0-----:R-:W-:Y:S02]  /*9ce0*/  FSEL R195, R195, -INF , P4 ;  /* 0xff800000c3c37808 */ /* 0x001fe40002000000 */
[----:B------:R-:W-:-:S04]  /*9cf0*/  FMNMX.FTZ R3, R199, R3, !PT ;  /* 0x00000003c7037209 */ /* 0x000fc80007810000 */
[----:B------:R-:W-:Y:S01]  /*9d00*/  FMNMX.FTZ R3, R172, R3, !PT ;  /* 0x00000003ac037209 */ /* 0x000fe20007810000 */
[----:B------:R-:W-:Y:S03]  /*9d10*/  MUFU.EX2 R208, R208 ;  /* 0x000000d000d07308 */ /* 0x000fe60000000800 */
[----:B------:R-:W-:-:S04]  /*9d20*/  FMNMX.FTZ R3, R193, R3, !PT ;  /* 0x00000003c1037209 */ /* 0x000fc80007810000 */
[----:B------:R-:W-:Y:S01]  /*9d30*/  FMNMX.FTZ R3, R195, R3, !PT ;  /* 0x00000003c3037209 */ /* 0x000fe20007810000 */
[----:B------:R-:W0:Y:S01]  /*9d40*/  MUFU.EX2 R0, R0 ;  /* 0x0000000000007308 */ /* 0x000e220000000800 */
[----:B-1----:R-:W-:-:S04]  /*9d50*/  FSEL R169, R169, -INF , P5 ;  /* 0xff800000a9a97808 */ /* 0x002fc80002800000 */
[----:B------:R-:W-:-:S03]  /*9d60*/  FMNMX.FTZ R3, R169, R3, !PT ;  /* 0x00000003a9037209 */ /* 0x000fc60007810000 */
[----:B------:R-:W1:Y:S02]  /*9d70*/  MUFU.EX2 R170, R170 ;  /* 0x000000aa00aa7308 */ /* 0x000e640000000800 */
[----:B------:R-:W2:Y:S06]  /*9d80*/  SHFL.BFLY PT, R154, R3, 0x2, 0x1f ;  /* 0x0c401f00039a7f89 */ /* 0x000eac00000e0000 */
[----:B------:R-:W-:Y:S01]  /*9d90*/  MUFU.EX2 R210, R210 ;  /* 0x000000d200d27308 */ /* 0x000fe20000000800 */
[----:B0-----:R-:W-:-:S07]  /*9da0*/  FFMA.FTZ R18, R0, R18, R208 ;  /* 0x0000001200127223 */ /* 0x001fce00000100d0 */
[----:B------:R-:W-:Y:S01]  /*9db0*/  MUFU.EX2 R168, R168 ;  /* 0x000000a800a87308 */ /* 0x000fe20000000800 */
[----:B-1----:R-:W-:-:S07]  /*9dc0*/  FADD.FTZ R18, R170, R18 ;  /* 0x00000012aa127221 */ /* 0x002fce0000010000 */
[----:B------:R-:W-:Y:S01]  /*9dd0*/  MUFU.EX2 R204, R204 ;  /* 0x000000cc00cc7308 */ /* 0x000fe20000000800 */
[----:B--2---:R-:W-:-:S05]  /*9de0*/  FMNMX.FTZ R3, R3, R154, !PT ;  /* 0x0000009a03037209 */ /* 0x004fca0007810000 */
[----:B------:R-:W0:Y:S02]  /*9df0*/  SHFL.BFLY PT, R154, R3, 0x1, 0x1f ;  /* 0x0c201f00039a7f89 */ /* 0x000e2400000e0000 */
[----:B------:R-:W-:Y:S08]  /*9e00*/  MUFU.EX2 R165, R165 ;  /* 0x000000a500a57308 */ /* 0x000ff00000000800 */
[----:B------:R-:W-:Y:S08]  /*9e10*/  MUFU.EX2 R206, R206 ;  /* 0x000000ce00ce7308 */ /* 0x000ff00000000800 */
[----:B------:R-:W-:Y:S01]  /*9e20*/  MUFU.EX2 R163, R163 ;  /* 0x000000a300a37308 */ /* 0x000fe20000000800 */
[----:B0-----:R-:W-:-:S07]  /*9e30*/  FMNMX.FTZ R3, R3, R154, !PT ;  /* 0x0000009a03037209 */ /* 0x001fce0007810000 */
[----:B------:R-:W-:Y:S01]  /*9e40*/  MUFU.EX2 R200, R200 ;  /* 0x000000c800c87308 */ /* 0x000fe20000000800 */
[----:B------:R-:W-:-:S04]  /*9e50*/  FSETP.NEU.FTZ.AND P1, PT, R3, -INF , PT ;  /* 0xff8000000300780b */ /* 0x000fc80003f3d000 */
[----:B------:R-:W-:-:S03]  /*9e60*/  FSEL R2, R3, RZ, P1 ;  /* 0x000000ff03027208 */ /* 0x000fc60000800000 */
[----:B------:R-:W-:Y:S02]  /*9e70*/  MUFU.EX2 R162, R162 ;  /* 0x000000a200a27308 */ /* 0x000fe40000000800 */
[----:B------:R-:W-:Y:S01]  /*9e80*/  FADD.FTZ R2, -R2, R21 ;  /* 0x0000001502027221 */ /* 0x000fe20000010100 */
[----:B------:R-:W-:-:S03]  /*9e90*/  FMUL.FTZ R21, R3, UR5 ;  /* 0x0000000503157c20 */ /* 0x000fc60008410000 */
[----:B------:R-:W-:Y:S02]  /*9ea0*/  FMUL.FTZ R2, R2, UR5 ;  /* 0x0000000502027c20 */ /* 0x000fe40008410000 */
[----:B------:R-:W-:Y:S01]  /*9eb0*/  MUFU.EX2 R202, R202 ;  /* 0x000000ca00ca7308 */ /* 0x000fe20000000800 */
[----:B------:R-:W-:-:S05]  /*9ec0*/  FSEL R21, R21, RZ, P1 ;  /* 0x000000ff15157208 */ /* 0x000fca0000800000 */
        /* <DEDUP_REMOVED lines=20> */
[----:B------:R-:W-:Y:S08]  /*a010*/  MUFU.EX2 R2, R2 ;  /* 0x0000000200027308 */ /* 0x000ff00000000800 */
[----:B------:R-:W0:Y:S08]  /*a020*/  MUFU.EX2 R169, R171 ;  /* 0x000000ab00a97308 */ /* 0x000e300000000800 */
        /* <DEDUP_REMOVED lines=17> */
[----:B------:R-:W-:-:S04]  /*a140*/  FADD.FTZ R5, R200, R5 ;  /* 0x00000005c8057221 */ /* 0x000fc80000010000 */
[----:B------:R-:W-:Y:S02]  /*a150*/  FADD.FTZ R5, R162, R5 ;  /* 0x00000005a2057221 */ /* 0x000fe40000010000 */
[----:B------:R-:W1:Y:S01]  /*a160*/  MUFU.EX2 R207, R207 ;  /* 0x000000cf00cf7308 */ /* 0x000e620000000800 */
[----:B--2---:R-:W-:Y:S01]  /*a170*/  FADD.FTZ R18, R205, R18 ;  /* 0x00000012cd127221 */ /* 0x004fe20000010000 */
[----:B------:R-:W-:-:S06]  /*a180*/  FADD.FTZ R5, R202, R5 ;  /* 0x00000005ca057221 */ /* 0x000fcc0000010000 */
        /* <DEDUP_REMOVED lines=45> */
.L_x_2397:
[----:B------:R-:W0:Y:S01]  /*a460*/  S2UR UR7, SR_CgaCtaId ;  /* 0x00000000000779c3 */ /* 0x000e220000008800 */
[----:B------:R-:W-:Y:S01]  /*a470*/  R2UR UR6, R20 ;  /* 0x00000000140672ca */ /* 0x000fe200000e0000 */
[----:B------:R-:W-:Y:S01]  /*a480*/  UIADD3 UR4, UR4, 0x38860, URZ ;  /* 0x0003886004047890 */ /* 0x000fe2000fffe03f */
[----:B------:R-:W-:Y:S01]  /*a490*/  F2FP.F16.F32.PACK_AB R195, R21, R195 ;  /* 0x000000c315c3723e */ /* 0x000fe200000000ff */
[----:B------:R-:W-:Y:S01]  /*a4a0*/  UMOV UR37, UR36 ;  /* 0x0000002400257c82 */ /* 0x000fe20008000000 */
[----:B------:R-:W-:Y:S01]  /*a4b0*/  F2FP.F16.F32.PACK_AB R208, R170, R208 ;  /* 0x000000d0aad0723e */ /* 0x000fe200000000ff */
[----:B------:R-:W-:Y:S01]  /*a4c0*/  IMAD.MOV.U32 R21, RZ, RZ, R3 ;  /* 0x000000ffff157224 */ /* 0x000fe200078e0003 */
[----:B------:R-:W-:Y:S01]  /*a4d0*/  F2FP.F16.F32.PACK_AB R209, R209, R169 ;  /* 0x000000a9d1d1723e */ /* 0x000fe200000000ff */
[----:B------:R-:W-:Y:S01]  /*a4e0*/  IMAD.MOV.U32 R228, RZ, RZ, R4 ;  /* 0x000000ffffe47224 */ /* 0x000fe200078e0004 */
[----:B------:R-:W-:Y:S02]  /*a4f0*/  F2FP.F16.F32.PACK_AB R210, R168, R210 ;  /* 0x000000d2a8d2723e */ /* 0x000fe400000000ff */
[----:B------:R-:W-:-:S02]  /*a500*/  F2FP.F16.F32.PACK_AB R211, R211, R167 ;  /* 0x000000a7d3d3723e */ /* 0x000fc400000000ff */
[----:B------:R-:W-:Y:S01]  /*a510*/  F2FP.F16.F32.PACK_AB R204, R165, R204 ;  /* 0x000000cca5cc723e */ /* 0x000fe200000000ff */
[----:B------:R-:W-:Y:S01]  /*a520*/  UISETP.GT.AND UP0, UPT, UR60, UR6, UPT ;  /* 0x000000063c00728c */ /* 0x000fe2000bf04270 */
[----:B------:R-:W-:Y:S01]  /*a530*/  F2FP.F16.F32.PACK_AB R205, R205, R166 ;  /* 0x000000a6cdcd723e */ /* 0x000fe200000000ff */
[----:B------:R-:W-:Y:S01]  /*a540*/  UIADD3 UR60, UR60, -0x1, URZ ;  /* 0xffffffff3c3c7890 */ /* 0x000fe2000fffe03f */
[----:B------:R-:W-:Y:S02]  /*a550*/  F2FP.F16.F32.PACK_AB R206, R163, R206 ;  /* 0x000000cea3ce723e */ /* 0x000fe400000000ff */
[----:B------:R-:W-:Y:S02]  /*a560*/  F2FP.F16.F32.PACK_AB R207, R207, R164 ;  /* 0x000000a4cfcf723e */ /* 0x000fe400000000ff */
[----:B------:R-:W-:Y:S02]  /*a570*/  PLOP3.LUT P1, PT, PT, PT, UP0, 0x80, 0x0 ;  /* 0x000000000000781c */ /* 0x000fe40003f2f008 */
        /* <DEDUP_REMOVED lines=13> */
[----:B------:R-:W-:Y:S01]  /*a650*/  F2FP.F16.F32.PACK_AB R194, R152, R194 ;  /* 0x000000c298c2723e */ /* 0x000fe200000000ff */
[----:B------:R-:W-:Y:S01]  /*a660*/  IMAD.U32 R229, RZ, RZ, UR4 ;  /* 0x00000004ffe57e24 */ /* 0x000fe2000f8e00ff */
[----:B------:R-:W-:Y:S06]  /*a670*/  @P1 BRA `(.L_x_2398) ;  /* 0xffffffbc00581947 */ /* 0x000fec000383ffff */
[----:B------:R-:W-:-:S05]  /*a680*/  UMOV UR61, UR60 ;  /* 0x0000003c003d7c82 */ /* 0x000fca0008000000 */
.L_x_2387:
[----:B------:R-:W-:-:S13]  /*a690*/  R2UR UR4, R214 ;  /* 0x00000000d60472ca */ /* 0x000fda00000e0000 */
[----:B------:R-:W-:-:S06]  /*a6a0*/  UISETP.GE.AND UP0, UPT, UR61, UR4, UPT ;  /* 0x000000043d00728c */ /* 0x000fcc000bf06270 */
[----:B------:R-:W-:-:S13]  /*a6b0*/  PLOP3.LUT P1, PT, PT, PT, UP0, 0x80, 0x0 ;  /* 0x000000000000781c */ /* 0x000fda0003f2f008 */
[----:B------:R-:W-:Y:S05]  /*a6c0*/  @!P1 BRA `(.L_x_2399) ;  /* 0x0000003c00149947 */ /* 0x000fea0003800000 */
[----:B------:R-:W-:Y:S01]  /*a6d0*/  R2UR UR4, R17 ;  /* 0x00000000110472ca */ /* 0x000fe200000e0000 */
[----:B------:R-:W-:Y:S01]  /*a6e0*/  IMAD.MOV.U32 R20, RZ, RZ, R3 ;  /* 0x000000ffff147224 */ /* 0x000fe200078e0003 */
[----:B------:R-:W-:Y:S01]  /*a6f0*/  UMOV UR60, UR36 ;  /* 0x00000024003c7c82 */ /* 0x000fe20008000000 */
[----:B------:R-:W-:Y:S01]  /*a700*/  IMAD.MOV.U32 R21, RZ, RZ, R4 ;  /* 0x000000ffff157224 */ /* 0x000fe200078e0004 */
[----:B------:R-:W-:-:S09]  /*a710*/  ULDC UR37, c[0x0][0x9d8] ;  /* 0x0002760000257ab9 */ /* 0x000fd20000000800 */
[----:B------:R-:W-:-:S07]  /*a720*/  IMAD.U32 R22, RZ, RZ, UR4 ;  /* 0x00000004ff167e24 */ /* 0x000fce000f8e00ff */
.L_x_2410:
        /* <DEDUP_REMOVED lines=9> */
.L_x_2400:
        /* <DEDUP_REMOVED lines=8> */
.L_x_2401:
[----:B-1----:R-:W-:Y:S05]  /*a840*/  @P1 BRA `(.L_x_2402) ;  /* 0x0000000000081947 */ /* 0x002fea0003800000 */
[----:B------:R-:W1:Y:S02]  /*a850*/  SYNCS.PHASECHK.TRANS64.TRYWAIT P1, [UR4+0x38830], R3 ;  /* 0x03883003ff0075a7 */ /* 0x000e640008020144 */
[----:B-1----:R-:W-:Y:S05]  /*a860*/  @!P1 BRA `(.L_x_2403) ;  /* 0x0000010000e89947 */ /* 0x002fea0003800000 */
.L_x_2402:
        /* <DEDUP_REMOVED lines=592> */
.L_x_2404:
        /* <DEDUP_REMOVED lines=8> */
.L_x_2405:
[----:B---3--:R-:W-:Y:S05]  /*cdf0*/  @P1 BRA `(.L_x_2406) ;  /* 0x0000000000081947 */ /* 0x008fea0003800000 */
[----:B------:R-:W3:Y:S02]  /*ce00*/  SYNCS.PHASECHK.TRANS64.TRYWAIT P1, [UR4+0x38850], R0 ;  /* 0x03885000ff0075a7 */ /* 0x000ee40008020144 */
[----:B---3--:R-:W-:Y:S05]  /*ce10*/  @!P1 BRA `(.L_x_2407) ;  /* 0x000000dc00949947 */ /* 0x008fea0003800000 */
.L_x_2406:
        /* <DEDUP_REMOVED lines=37> */
.L_x_2408:
        /* <DEDUP_REMOVED lines=51> */
[----:B------:R-:W0:Y:S01]  /*d3a0*/  S2UR UR7, SR_CgaCtaId ;  /* 0x00000000000779c3 */ /* 0x000e220000008800 */
[----:B------:R-:W-:-:S02]  /*d3b0*/  R2UR UR6, R16 ;  /* 0x00000000100672ca */ /* 0x000fc400000e0000 */
[----:B------:R-:W3:Y:S01]  /*d3c0*/  MUFU.TANH R177, R177 ;  /* 0x000000b100b17308 */ /* 0x000ee20000002400 */
[----:B-1----:R-:W-:-:S07]  /*d3d0*/  FMNMX.FTZ R3, R176, R3, !PT ;  /* 0x00000003b0037209 */ /* 0x002fce0007810000 */
[----:B------:R-:W1:Y:S01]  /*d3e0*/  MUFU.TANH R180, R180 ;  /* 0x000000b400b47308 */ /* 0x000e620000002400 */
[----:B--2---:R-:W-:Y:S02]  /*d3f0*/  FMNMX.FTZ R3, R185, R3, !PT ;  /* 0x00000003b9037209 */ /* 0x004fe40007810000 */
[----:B------:R-:W-:-:S04]  /*d400*/  ULEA UR6, UR36, UR6, 0x3 ;  /* 0x0000000624067291 */ /* 0x000fc8000f8e183f */
[----:B------:R-:W-:Y:S01]  /*d410*/  UIADD3 UR6, UR6, 0x38840, URZ ;  /* 0x0003884006067890 */ /* 0x000fe2000fffe03f */
[----:B------:R-:W2:Y:S01]  /*d420*/  MUFU.TANH R168, R168 ;  /* 0x000000a800a87308 */ /* 0x000ea20000002400 */
[----:B---3--:R-:W-:Y:S02]  /*d430*/  FMNMX.FTZ R3, R177, R3, !PT ;  /* 0x00000003b1037209 */ /* 0x008fe40007810000 */
[----:B0-----:R-:W-:-:S05]  /*d440*/  UPRMT UR6, UR7, 0x654, UR6 ;  /* 0x0000065407067896 */ /* 0x001fca0008000006 */
[----:B------:R-:W0:Y:S01]  /*d450*/  MUFU.TANH R169, R169 ;  /* 0x000000a900a97308 */ /* 0x000e220000002400 */
[----:B-1----:R-:W-:-:S03]  /*d460*/  FMNMX.FTZ R3, R180, R3, !PT ;  /* 0x00000003b4037209 */ /* 0x002fc60007810000 */
[----:B------:R-:W-:Y:S04]  /*d470*/  SYNCS.ARRIVE.TRANS64.RED.A1T0 RZ, [UR6], RZ ;  /* 0x000000ffffff79a7 */ /* 0x000fe80008100406 */
        /* <DEDUP_REMOVED lines=200> */
.L_x_2409:
[----:B------:R-:W0:Y:S01]  /*e100*/  S2UR UR7, SR_CgaCtaId ;  /* 0x00000000000779c3 */ /* 0x000e220000008800 */
[----:B------:R-:W-:Y:S01]  /*e110*/  R2UR UR6, R214 ;  /* 0x00000000d60672ca */ /* 0x000fe200000e0000 */
[----:B------:R-:W-:Y:S01]  /*e120*/  UIADD3 UR4, UR4, 0x38860, URZ ;  /* 0x0003886004047890 */ /* 0x000fe2000fffe03f */
[----:B------:R-:W-:Y:S01]  /*e130*/  F2FP.F16.F32.PACK_AB R210, R184, R22 ;  /* 0x00000016b8d2723e */ /* 0x000fe200000000ff */
[----:B------:R-:W-:Y:S01]  /*e140*/  UMOV UR60, UR36 ;  /* 0x00000024003c7c82 */ /* 0x000fe20008000000 */
[----:B------:R-:W-:Y:S01]  /*e150*/  F2FP.F16.F32.PACK_AB R208, R189, R21 ;  /* 0x00000015bdd0723e */ /* 0x000fe200000000ff */
[----:B------:R-:W-:Y:S01]  /*e160*/  IMAD.MOV.U32 R21, RZ, RZ, R4 ;  /* 0x000000ffff157224 */ /* 0x000fe200078e0004 */
[----:B------:R-:W-:Y:S02]  /*e170*/  F2FP.F16.F32.PACK_AB R194, R20, R156 ;  /* 0x0000009c14c2723e */ /* 0x000fe400000000ff */
        /* <DEDUP_REMOVED lines=24> */
[----:B------:R-:W-:Y:S01]  /*e300*/  MOV R20, R3 ;  /* 0x0000000300147202 */ /* 0x000fe20000000f00 */
[----:B------:R-:W-:Y:S06]  /*e310*/  @P1 BRA `(.L_x_2410) ;  /* 0xffffffc400041947 */ /* 0x000fec000383ffff */
.L_x_2399:
        /* <DEDUP_REMOVED lines=131> */
.L_x_2411:
        /* <DEDUP_REMOVED lines=8> */
.L_x_2412:
[----:B-1----:R-:W-:Y:S05]  /*ebd0*/  @P1 BRA `(.L_x_2413) ;  /* 0x0000000000081947 */ /* 0x002fea0003800000 */
[----:B------:R-:W1:Y:S02]  /*ebe0*/  SYNCS.PHASECHK.TRANS64.TRYWAIT P1, [UR8+0x38850], R0 ;  /* 0x03885000ff0075a7 */ /* 0x000e640008020148 */
[----:B-1----:R-:W-:Y:S05]  /*ebf0*/  @!P1 BRA `(.L_x_2414) ;  /* 0x000000c000349947 */ /* 0x002fea0003800000 */
.L_x_2413:
[----:B------:R-:W-:Y:S01]  /*ec00*/  R2UR UR4, R16 ;  /* 0x00000000100472ca */ /* 0x000fe200000e0000 */
[----:B------:R-:W-:Y:S01]  /*ec10*/  WARPGROUP.ARRIVE ;  /* 0x00000000000079c5 */ /* 0x000fe20000000000 */
[----:B------:R-:W-:Y:S01]  /*ec20*/  UMOV UR7, 0x40000040 ;  /* 0x4000004000077882 */ /* 0x000fe20000000000 */
[----:B-1----:R-:W1:Y:S01]  /*ec30*/  SHFL.BFLY PT, R7, R18, 0x2, 0x1f ;  /* 0x0c401f0012077f89 */ /* 0x002e6200000e0000 */
[----:B------:R-:W-:Y:S02]  /*ec40*/  IMAD.MOV.U32 R6, RZ, RZ, RZ ;  /* 0x000000ffff067224 */ /* 0x000fe400078e00ff */
[----:B------:R-:W-:Y:S01]  /*ec50*/  IMAD.U32 R13, RZ, RZ, UR5 ;  /* 0x00000005ff0d7e24 */ /* 0x000fe2000f8e00ff */
[----:B0-----:R-:W0:Y:S06]  /*ec60*/  SHFL.BFLY PT, R0, R5, 0x2, 0x1f ;  /* 0x0c401f0005007f89 */ /* 0x001e2c00000e0000 */
[----:B------:R-:W-:-:S04]  /*ec70*/  UIADD3 UR4, UR4, 0x400, URZ ;  /* 0x0000040004047890 */ /* 0x000fc8000fffe03f */
[----:B------:R-:W-:-:S04]  /*ec80*/  USHF.R.U32.HI UR4, URZ, 0x4, UR4 ;  /* 0x000000043f047899 */ /* 0x000fc80008011604 */
[----:B------:R-:W-:-:S04]  /*ec90*/  ULOP3.LUT UR4, UR4, 0x3fff, URZ, 0xc0, !UPT ;  /* 0x00003fff04047892 */ /* 0x000fc8000f8ec03f */
[----:B------:R-:W-:Y:S01]  /*eca0*/  ULOP3.LUT UR4, UR4, 0x2800000, URZ, 0xfc, !UPT ;  /* 0x0280000004047892 */ /* 0x000fe2000f8efc3f */
[----:B-1----:R-:W-:-:S03]  /*ecb0*/  FADD.FTZ R7, R7, R18 ;  /* 0x0000001207077221 */ /* 0x002fc60000010000 */
[----:B------:R-:W-:Y:S01]  /*ecc0*/  UIMAD UR4, UR36, 0xa00, UR4 ;  /* 0x00000a00240478a4 */ /* 0x000fe2000f8e0204 */
[----:B0-----:R-:W-:Y:S01]  /*ecd0*/  FADD.FTZ R2, R0, R5 ;  /* 0x0000000500027221 */ /* 0x001fe20000010000 */
[----:B------:R-:W-:Y:S01]  /*ece0*/  IMAD.MOV.U32 R5, RZ, RZ, RZ ;  /* 0x000000ffff057224 */ /* 0x000fe200078e00ff */
[----:B------:R-:W0:Y:S04]  /*ecf0*/  SHFL.BFLY PT, R0, R7, 0x1, 0x1f ;  /* 0x0c201f0007007f89 */ /* 0x000e2800000e0000 */
[----:B------:R-:W-:Y:S01]  /*ed00*/  UMOV UR6, UR4 ;  /* 0x0000000400067c82 */ /* 0x000fe20008000000 */
[----:B------:R-:W1:Y:S01]  /*ed10*/  SHFL.BFLY PT, R9, R2, 0x1, 0x1f ;  /* 0x0c201f0002097f89 */ /* 0x000e6200000e0000 */
[----:B------:R-:W-:Y:S01]  /*ed20*/  HGMMA.64x256x16.F32 R24, R208, gdesc[UR4].tnspB, R24, gsb0 ;  /* 0x43e00004d0187df0 */ /* 0x000fe20008000818 */
[----:B------:R-:W-:Y:S01]  /*ed30*/  UIADD3 UR6, UR4, 0x80, URZ ;  /* 0x0000008004067890 */ /* 0x000fe2000fffe03f */
[----:B------:R-:W-:Y:S01]  /*ed40*/  UMOV UR7, 0x40000040 ;  /* 0x4000004000077882 */ /* 0x000fe20000000000 */
[----:B0-----:R-:W-:Y:S01]  /*ed50*/  FADD.FTZ R11, R7, R0 ;  /* 0x00000000070b7221 */ /* 0x001fe20000010000 */
[----:B------:R-:W-:-:S02]  /*ed60*/  IMAD.U32 R7, RZ, RZ, UR5 ;  /* 0x00000005ff077e24 */ /* 0x000fc4000f8e00ff */
        /* <DEDUP_REMOVED lines=39> */
.L_x_2415:
[----:B------:R-:W2:Y:S01]  /*efe0*/  LDL.LU R3, [R1+0x30] ;  /* 0x0000300001037983 */ /* 0x000ea20000300800 */
[----:B------:R-:W0:Y:S01]  /*eff0*/  S2UR UR6, SR_CgaCtaId ;  /* 0x00000000000679c3 */ /* 0x000e220000008800 */
[----:B------:R-:W-:Y:S01]  /*f000*/  UIADD3 UR4, UR8, 0x38860, URZ ;  /* 0x0003886008047890 */ /* 0x000fe2000fffe03f */
[-C--:B------:R-:W-:Y:S01]  /*f010*/  FMUL.FTZ R24, R24, R6.reuse ;  /* 0x0000000618187220 */ /* 0x080fe20000410000 */
        /* <DEDUP_REMOVED lines=134> */
[----:B--2---:R-:W-:-:S13]  /*f880*/  R2UR UR5, R3 ;  /* 0x00000000030572ca */ /* 0x004fda00000e0000 */
[----:B------:R-:W-:-:S06]  /*f890*/  UIADD3 UR5, UR5, 0x1, URZ ;  /* 0x0000000105057890 */ /* 0x000fcc000fffe03f */
[----:B------:R-:W-:Y:S01]  /*f8a0*/  IMAD.U32 R3, RZ, RZ, UR5 ;  /* 0x00000005ff037e24 */ /* 0x000fe2000f8e00ff */
[----:B------:R-:W-:-:S04]  /*f8b0*/  R2UR UR5, R17 ;  /* 0x00000000110572ca */ /* 0x000fc800000e0000 */
[----:B------:R0:W-:Y:S09]  /*f8c0*/  STL [R1+0x30], R3 ;  /* 0x0000300301007387 */ /* 0x0001f20000100800 */
[----:B------:R-:W-:-:S06]  /*f8d0*/  ULOP3.LUT UR5, UR5, UR4, URZ, 0x3c, !UPT ;  /* 0x0000000405057292 */ /* 0x000fcc000f8e3c3f */
[----:B0-----:R-:W-:-:S07]  /*f8e0*/  IMAD.U32 R17, RZ, RZ, UR5 ;  /* 0x00000005ff117e24 */ /* 0x001fce000f8e00ff */
.L_x_2379:
[----:B------:R-:W0:Y:S08]  /*f8f0*/  S2UR UR4, SR_CgaCtaId ;  /* 0x00000000000479c3 */ /* 0x000e300000008800 */
[----:B------:R-:W-:Y:S06]  /*f900*/  BAR.SYNC.DEFER_BLOCKING 0x5, 0x180 ;  /* 0x0146000000007b1d */ /* 0x000fec0000010000 */
[----:B------:R-:W-:Y:S01]  /*f910*/  UMOV UR8, 0x400 ;  /* 0x0000040000087882 */ /* 0x000fe20000000000 */
[----:B------:R-:W-:Y:S01]  /*f920*/  BSSY B0, `(.L_x_2416) ;  /* 0x00004c0000007945 */ /* 0x000fe20003800000 */
[----:B0-----:R-:W-:-:S09]  /*f930*/  ULEA UR8, UR4, UR8, 0x18 ;  /* 0x0000000804087291 */ /* 0x001fd2000f8ec03f */
[----:B------:R-:W0:Y:S02]  /*f940*/  LDS.128 R4, [UR8+0x388d0] ;  /* 0x0388d008ff047984 */ /* 0x000e240008000c00 */
[----:B0-----:R-:W-:Y:S02]  /*f950*/  R2UR UR6, R5 ;  /* 0x00000000050672ca */ /* 0x001fe400000e0000 */
[----:B------:R-:W-:Y:S02]  /*f960*/  R2UR UR5, R6 ;  /* 0x00000000060572ca */ /* 0x000fe400000e0000 */
[----:B------:R-:W-:Y:S01]  /*f970*/  R2UR UR7, R7 ;  /* 0x00000000070772ca */ /* 0x000fe200000e0000 */
[----:B------:R-:W-:Y:S06]  /*f980*/  BAR.ARV 0x4, 0x180 ;  /* 0x0106000000007b1d */ /* 0x000fec0000002000 */
[----:B------:R-:W-:Y:S08]  /*f990*/  @P0 BRA `(.L_x_2417) ;  /* 0x0000003800dc0947 */ /* 0x000ff00003800000 */
[----:B------:R-:W2:Y:S01]  /*f9a0*/  LDL.LU R8, [R1+0x2c] ;  /* 0x00002c0001087983 */ /* 0x000ea20000300800 */
[----:B------:R-:W0:Y:S01]  /*f9b0*/  S2UR UR4, SR_SWINHI ;  /* 0x00000000000479c3 */ /* 0x000e220000002f00 */
[----:B------:R-:W-:Y:S01]  /*f9c0*/  IMAD.MOV.U32 R12, RZ, RZ, 0x2 ;  /* 0x00000002ff0c7424 */ /* 0x000fe200078e00ff */
[----:B------:R-:W-:Y:S01]  /*f9d0*/  F2FP.F16.F32.PACK_AB R6, R29, R28 ;  /* 0x0000001c1d06723e */ /* 0x000fe200000000ff */
[----:B------:R-:W3:Y:S01]  /*f9e0*/  LDL R3, [R1+0x3c] ;  /* 0x00003c0001037983 */ /* 0x000ee20000100800 */
[----:B------:R-:W-:Y:S01]  /*f9f0*/  F2FP.F16.F32.PACK_AB R7, R31, R30 ;  /* 0x0000001e1f07723e */ /* 0x000fe200000000ff */
[----:B------:R-:W-:Y:S01]  /*fa00*/  ULDC.64 UR14, c[0x0][0xc00] ;  /* 0x00030000000e7ab9 */ /* 0x000fe20000000a00 */
[----:B------:R-:W-:Y:S01]  /*fa10*/  R2UR UR18, R221 ;  /* 0x00000000dd1272ca */ /* 0x000fe200000e0000 */
[----:B------:R-:W-:Y:S01]  /*fa20*/  ULDC UR20, c[0x0][0xbe8] ;  /* 0x0002fa0000147ab9 */ /* 0x000fe20000000800 */
[----:B------:R-:W-:Y:S02]  /*fa30*/  R2UR UR21, R217 ;  /* 0x00000000d91572ca */ /* 0x000fe400000e0000 */
[----:B------:R-:W-:-:S02]  /*fa40*/  R2UR UR26, R215 ;  /* 0x00000000d71a72ca */ /* 0x000fc400000e0000 */
[----:B------:R-:W-:Y:S02]  /*fa50*/  R2UR UR19, R220 ;  /* 0x00000000dc1372ca */ /* 0x000fe400000e0000 */
[----:B------:R-:W-:Y:S01]  /*fa60*/  R2UR UR24, R222 ;  /* 0x00000000de1872ca */ /* 0x000fe200000e0000 */
[----:B------:R-:W-:Y:S01]  /*fa70*/  UMOV UR10, UR8 ;  /* 0x00000008000a7c82 */ /* 0x000fe20008000000 */
[----:B0-----:R-:W-:-:S03]  /*fa80*/  UMOV UR11, UR4 ;  /* 0x00000004000b7c82 */ /* 0x001fc60008000000 */
[----:B------:R-:W-:-:S04]  /*fa90*/  USHF.L.U32 UR4, UR18, 0x2, URZ ;  /* 0x0000000212047899 */ /* 0x000fc8000800063f */
[----:B------:R-:W-:Y:S01]  /*faa0*/  UIADD3 UR9, UP0, UR4, UR14, URZ ;  /* 0x0000000e04097290 */ /* 0x000fe2000ff1e03f */
[----:B------:R-:W-:Y:S01]  /*fab0*/  BAR.SYNC.DEFER_BLOCKING 0x1, 0x100 ;  /* 0x0044000000007b1d */ /* 0x000fe20000010000 */
[----:B--2---:R-:W-:Y:S01]  /*fac0*/  R2UR UR17, R8 ;  /* 0x00000000081172ca */ /* 0x004fe200000e0000 */
[----:B---3--:R-:W-:-:S03]  /*fad0*/  IMAD.WIDE R12, R3, R12, UR10 ;  /* 0x0000000a030c7e25 */ /* 0x008fc6000f8e020c */
[C---:B------:R-:W-:Y:S02]  /*fae0*/  IADD3 R15, P1, R12.reuse, 0x20, RZ ;  /* 0x000000200c0f7810 */ /* 0x040fe40007f3e0ff */
[----:B------:R-:W-:Y:S02]  /*faf0*/  IADD3 R157, P4, R12, 0x60, RZ ;  /* 0x000000600c9d7810 */ /* 0x000fe40007f9e0ff */
[----:B------:R-:W-:-:S05]  /*fb00*/  LOP3.LUT R14, R15, 0x380, RZ, 0xc0, !PT ;  /* 0x000003800f0e7812 */ /* 0x000fca00078ec0ff */
[----:B------:R-:W-:Y:S01]  /*fb10*/  USHF.L.U64.HI UR16, UR18, 0x2, UR17 ;  /* 0x0000000212107899 */ /* 0x000fe20008010211 */
[----:B------:R-:W-:Y:S02]  /*fb20*/  IADD3 R161, P6, R12, 0x4020, RZ ;  /* 0x000040200ca17810 */ /* 0x000fe40007fde0ff */
[----:B------:R-:W-:Y:S01]  /*fb30*/  LOP3.LUT R156, R157, 0x380, RZ, 0xc0, !PT ;  /* 0x000003809d9c7812 */ /* 0x000fe200078ec0ff */
[----:B------:R-:W-:Y:S01]  /*fb40*/  UIADD3.X UR12, UR16, UR15, URZ, UP0, !UPT ;  /* 0x0000000f100c7290 */ /* 0x000fe200087fe43f */
[----:B------:R-:W-:Y:S02]  /*fb50*/  SHF.R.U64 R14, R14, 0x3, RZ ;  /* 0x000000030e0e7819 */ /* 0x000fe400000012ff */
[----:B------:R-:W-:Y:S02]  /*fb60*/  LOP3.LUT R5, R12, 0x380, RZ, 0xc0, !PT ;  /* 0x000003800c057812 */ /* 0x000fe400078ec0ff */
[----:B------:R-:W-:Y:S02]  /*fb70*/  LOP3.LUT R160, R161, 0x380, RZ, 0xc0, !PT ;  /* 0x00000380a1a07812 */ /* 0x000fe400078ec0ff */
[----:B------:R-:W-:-:S02]  /*fb80*/  SHF.R.U64 R156, R156, 0x3, RZ ;  /* 0x000000039c9c7819 */ /* 0x000fc400000012ff */
[----:B------:R-:W-:Y:S01]  /*fb90*/  LOP3.LUT R14, R14, R15, RZ, 0x3c, !PT ;  /* 0x0000000f0e0e7212 */ /* 0x000fe200078e3cff */
[----:B------:R-:W-:Y:S01]  /*fba0*/  IMAD.X R15, RZ, RZ, R13, P1 ;  /* 0x000000ffff0f7224 */ /* 0x000fe200008e060d */
[----:B------:R-:W-:Y:S02]  /*fbb0*/  IADD3 R159, P3, R12, 0x4000, RZ ;  /* 0x000040000c9f7810 */ /* 0x000fe40007f7e0ff */
[----:B------:R-:W-:Y:S02]  /*fbc0*/  SHF.R.U64 R5, R5, 0x3, RZ ;  /* 0x0000000305057819 */ /* 0x000fe400000012ff */
[----:B------:R-:W-:Y:S02]  /*fbd0*/  SHF.R.U64 R160, R160, 0x3, RZ ;  /* 0x00000003a0a07819 */ /* 0x000fe400000012ff */
[C---:B------:R-:W-:Y:S02]  /*fbe0*/  IADD3 R155, P0, R12.reuse, 0x40, RZ ;  /* 0x000000400c9b7810 */ /* 0x040fe40007f1e0ff */
[----:B------:R-:W-:-:S02]  /*fbf0*/  IADD3 R163, P5, R12, 0x4040, RZ ;  /* 0x000040400ca37810 */ /* 0x000fc40007fbe0ff */
[C---:B------:R-:W-:Y:S02]  /*fc00*/  IADD3 R165, P2, R12.reuse, 0x4060, RZ ;  /* 0x000040600ca57810 */ /* 0x040fe40007f5e0ff */
[----:B------:R-:W-:Y:S02]  /*fc10*/  IADD3 R167, P1, R12, 0x8000, RZ ;  /* 0x000080000ca77810 */ /* 0x000fe40007f3e0ff */
[----:B------:R-:W-:Y:S01]  /*fc20*/  LOP3.LUT R156, R156, R157, RZ, 0x3c, !PT ;  /* 0x0000009d9c9c7212 */ /* 0x000fe200078e3cff */
[--C-:B------:R-:W-:Y:S01]  /*fc30*/  IMAD.X R157, RZ, RZ, R13.reuse, P4 ;  /* 0x000000ffff9d7224 */ /* 0x100fe200020e060d */
[----:B------:R-:W-:Y:S02]  /*fc40*/  LOP3.LUT R158, R159, 0x380, RZ, 0xc0, !PT ;  /* 0x000003809f9e7812 */ /* 0x000fe400078ec0ff */
[----:B------:R-:W-:Y:S01]  /*fc50*/  LOP3.LUT R4, R5, R12, RZ, 0x3c, !PT ;  /* 0x0000000c05047212 */ /* 0x000fe200078e3cff */
[--C-:B------:R-:W-:Y:S01]  /*fc60*/  IMAD.MOV.U32 R5, RZ, RZ, R13.reuse ;  /* 0x000000ffff057224 */ /* 0x100fe200078e000d */
[----:B------:R-:W-:Y:S01]  /*fc70*/  LOP3.LUT R160, R160, R161, RZ, 0x3c, !PT ;  /* 0x000000a1a0a07212 */ /* 0x000fe200078e3cff */
[----:B------:R-:W-:Y:S01]  /*fc80*/  IMAD.X R161, RZ, RZ, R13, P6 ;  /* 0x000000ffffa17224 */ /* 0x000fe200030e060d */
[----:B------:R-:W-:-:S02]  /*fc90*/  IADD3 R9, P4, R12, 0x8040, RZ ;  /* 0x000080400c097810 */ /* 0x000fc40007f9e0ff */
[----:B------:R-:W-:Y:S02]  /*fca0*/  LOP3.LUT R154, R155, 0x380, RZ, 0xc0, !PT ;  /* 0x000003809b9a7812 */ /* 0x000fe400078ec0ff */
[----:B------:R-:W-:Y:S02]  /*fcb0*/  LOP3.LUT R162, R163, 0x380, RZ, 0xc0, !PT ;  /* 0x00000380a3a27812 */ /* 0x000fe400078ec0ff */
[----:B------:R-:W-:Y:S02]  /*fcc0*/  LOP3.LUT R164, R165, 0x380, RZ, 0xc0, !PT ;  /* 0x00000380a5a47812 */ /* 0x000fe400078ec0ff */
[----:B------:R-:W-:Y:S02]  /*fcd0*/  LOP3.LUT R166, R167, 0x380, RZ, 0xc0, !PT ;  /* 0x00000380a7a67812 */ /* 0x000fe400078ec0ff */
[----:B------:R-:W-:Y:S02]  /*fce0*/  IADD3 R19, P6, R12, 0xc000, RZ ;  /* 0x0000c0000c137810 */ /* 0x000fe40007fde0ff */
[----:B------:R-:W-:-:S02]  /*fcf0*/  SHF.R.U64 R158, R158, 0x3, RZ ;  /* 0x000000039e9e7819 */ /* 0x000fc400000012ff */
[----:B------:R-:W-:Y:S02]  /*fd00*/  LOP3.LUT R8, R9, 0x380, RZ, 0xc0, !PT ;  /* 0x0000038009087812 */ /* 0x000fe400078ec0ff */
[----:B------:R-:W-:Y:S02]  /*fd10*/  SHF.R.U64 R154, R154, 0x3, RZ ;  /* 0x000000039a9a7819 */ /* 0x000fe400000012ff */
[----:B------:R-:W-:Y:S02]  /*fd20*/  SHF.R.U64 R162, R162, 0x3, RZ ;  /* 0x00000003a2a27819 */ /* 0x000fe400000012ff */
[----:B------:R-:W-:Y:S02]  /*fd30*/  SHF.R.U64 R164, R164, 0x3, RZ ;  /* 0x00000003a4a47819 */ /* 0x000fe400000012ff */
[----:B------:R-:W-:Y:S02]  /*fd40*/  SHF.R.U64 R166, R166, 0x3, RZ ;  /* 0x00000003a6a67819 */ /* 0x000fe400000012ff */
[----:B------:R-:W-:-:S02]  /*fd50*/  MOV R3, R4 ;  /* 0x0000000400037202 */ /* 0x000fc40000000f00 */
[----:B------:R-:W-:Y:S02]  /*fd60*/  F2FP.F16.F32.PACK_AB R4, R25, R24 ;  /* 0x000000181904723e */ /* 0x000fe400000000ff */
[----:B------:R-:W-:Y:S02]  /*fd70*/  F2FP.F16.F32.PACK_AB R5, R27, R26 ;  /* 0x0000001a1b05723e */ /* 0x000fe400000000ff */
[----:B------:R-:W-:Y:S02]  /*fd80*/  LOP3.LUT R10, R19, 0x380, RZ, 0xc0, !PT ;  /* 0x00000380130a7812 */ /* 0x000fe400078ec0ff */
[----:B------:R-:W-:Y:S01]  /*fd90*/  LOP3.LUT R158, R158, R159, RZ, 0x3c, !PT ;  /* 0x0000009f9e9e7212 */ /* 0x000fe200078e3cff */
[--C-:B------:R-:W-:Y:S01]  /*fda0*/  IMAD.X R159, RZ, RZ, R13.reuse, P3 ;  /* 0x000000ffff9f7224 */ /* 0x100fe200018e060d */
[----:B------:R-:W-:Y:S01]  /*fdb0*/  SHF.R.U64 R8, R8, 0x3, RZ ;  /* 0x0000000308087819 */ /* 0x000fe200000012ff */
[----:B------:R0:W-:Y:S01]  /*fdc0*/  STSM.16.M88.4 [R3], R4 ;  /* 0x0000000403007844 */ /* 0x0001e20000000200 */
        /* <DEDUP_REMOVED lines=9> */
[----:B------:R-:W-:Y:S02]  /*fe60*/  SHF.R.U64 R10, R10, 0x3, RZ ;  /* 0x000000030a0a7819 */ /* 0x000fe400000012ff */
[C---:B------:R-:W-:Y:S02]  /*fe70*/  IADD3 R169, P0, R12.reuse, 0x8020, RZ ;  /* 0x000080200ca97810 */ /* 0x040fe40007f1e0ff */
[C---:B------:R-:W-:Y:S02]  /*fe80*/  IADD3 R20, P5, R12.reuse, 0xc020, RZ ;  /* 0x0000c0200c147810 */ /* 0x040fe40007fbe0ff */
[C---:B------:R-:W-:Y:S02]  /*fe90*/  IADD3 R153, P2, R12.reuse, 0xc040, RZ ;  /* 0x0000c0400c997810 */ /* 0x040fe40007f5e0ff */
[----:B------:R-:W-:Y:S02]  /*fea0*/  IADD3 R18, P1, R12, 0xc060, RZ ;  /* 0x0000c0600c127810 */ /* 0x000fe40007f3e0ff */
[----:B0-----:R-:W-:Y:S01]  /*feb0*/  LOP3.LUT R4, R8, R9, RZ, 0x3c, !PT ;  /* 0x0000000908047212 */ /* 0x001fe200078e3cff */
[----:B------:R-:W-:Y:S01]  /*fec0*/  IMAD.X R9, RZ, RZ, R13, P3 ;  /* 0x000000ffff097224 */ /* 0x000fe200018e060d */
[----:B------:R-:W-:-:S02]  /*fed0*/  LOP3.LUT R8, R11, 0x380, RZ, 0xc0, !PT ;  /* 0x000003800b087812 */ /* 0x000fc400078ec0ff */
[----:B------:R-:W-:Y:S02]  /*fee0*/  LOP3.LUT R10, R10, R19, RZ, 0x3c, !PT ;  /* 0x000000130a0a7212 */ /* 0x000fe400078e3cff */
[----:B------:R-:W-:Y:S02]  /*fef0*/  IADD3.X R5, RZ, R13, RZ, P4, !PT ;  /* 0x0000000dff057210 */ /* 0x000fe400027fe4ff */
[----:B------:R-:W-:Y:S02]  /*ff00*/  LOP3.LUT R168, R169, 0x380, RZ, 0xc0, !PT ;  /* 0x00000380a9a87812 */ /* 0x000fe400078ec0ff */
[----:B------:R-:W-:Y:S02]  /*ff10*/  LOP3.LUT R21, R20, 0x380, RZ, 0xc0, !PT ;  /* 0x0000038014157812 */ /* 0x000fe400078ec0ff */
[----:B------:R-:W-:Y:S02]  /*ff20*/  LOP3.LUT R152, R153, 0x380, RZ, 0xc0, !PT ;  /* 0x0000038099987812 */ /* 0x000fe400078ec0ff */
[----:B------:R-:W-:-:S02]  /*ff30*/  LOP3.LUT R19, R18, 0x380, RZ, 0xc0, !PT ;  /* 0x0000038012137812 */ /* 0x000fc400078ec0ff */
[----:B------:R-:W-:Y:S02]  /*ff40*/  SHF.R.U64 R8, R8, 0x3, RZ ;  /* 0x0000000308087819 */ /* 0x000fe400000012ff */
[----:B------:R-:W-:Y:S02]  /*ff50*/  MOV R16, R4 ;  /* 0x0000000400107202 */ /* 0x000fe40000000f00 */
[----:B------:R-:W-:Y:S02]  /*ff60*/  SHF.R.U64 R168, R168, 0x3, RZ ;  /* 0x00000003a8a87819 */ /* 0x000fe400000012ff */
[----:B------:R-:W-:Y:S02]  /*ff70*/  SHF.R.U64 R21, R21, 0x3, RZ ;  /* 0x0000000315157819 */ /* 0x000fe400000012ff */
[----:B------:R-:W-:Y:S02]  /*ff80*/  SHF.R.U64 R152, R152, 0x3, RZ ;  /* 0x0000000398987819 */ /* 0x000fe400000012ff */
[----:B------:R-:W-:-:S02]  /*ff90*/  SHF.R.U64 R19, R19, 0x3, RZ ;  /* 0x0000000313137819 */ /* 0x000fc400000012ff */
[----:B------:R-:W-:Y:S02]  /*ffa0*/  MOV R14, R14 ;  /* 0x0000000e000e7202 */ /* 0x000fe40000000f00 */
[----:B------:R-:W-:Y:S02]  /*ffb0*/  F2FP.F16.F32.PACK_AB R4, R33, R32 ;  /* 0x000000202104723e */ /* 0x000fe400000000ff */
[----:B------:R-:W-:Y:S02]  /*ffc0*/  F2FP.F16.F32.PACK_AB R5, R35, R34 ;  /* 0x000000222305723e */ /* 0x000fe400000000ff */
[----:B------:R-:W-:Y:S02]  /*ffd0*/  F2FP.F16.F32.PACK_AB R6, R37, R36 ;  /* 0x000000242506723e */ /* 0x000fe400000000ff */
[----:B------:R-:W-:Y:S02]  /*ffe0*/  F2FP.F16.F32.PACK_AB R7, R39, R38 ;  /* 0x000000262707723e */ /* 0x000fe400000000ff */
        /* <DEDUP_REMOVED lines=10> */
[----:B------:R0:W-:Y:S01]  /*10090*/  STSM.16.M88.4 [R14], R4 ;  /* 0x000000040e007844 */ /* 0x0001e20000000200 */
[----:B------:R-:W-:-:S02]  /*100a0*/  MOV R154, R154 ;  /* 0x0000009a009a7202 */ /* 0x000fc40000000f00 */
[----:B------:R-:W-:Y:S02]  /*100b0*/  F2FP.F16.F32.PACK_AB R12, R41, R40 ;  /* 0x00000028290c723e */ /* 0x000fe400000000ff */
[----:B------:R-:W-:Y:S02]  /*100c0*/  F2FP.F16.F32.PACK_AB R13, R43, R42 ;  /* 0x0000002a2b0d723e */ /* 0x000fe400000000ff */
[----:B------:R-:W-:Y:S02]  /*100d0*/  F2FP.F16.F32.PACK_AB R15, R47, R46 ;  /* 0x0000002e2f0f723e */ /* 0x000fe400000000ff */
[----:B------:R-:W-:Y:S02]  /*100e0*/  MOV R156, R156 ;  /* 0x0000009c009c7202 */ /* 0x000fe40000000f00 */
[----:B------:R-:W-:Y:S02]  /*100f0*/  MOV R22, R8 ;  /* 0x0000000800167202 */ /* 0x000fe40000000f00 */
[----:B------:R-:W-:-:S02]  /*10100*/  MOV R3, R10 ;  /* 0x0000000a00037202 */ /* 0x000fc40000000f00 */
[----:B------:R-:W-:Y:S02]  /*10110*/  MOV R158, R158 ;  /* 0x0000009e009e7202 */ /* 0x000fe40000000f00 */
[----:B0-----:R-:W-:Y:S02]  /*10120*/  F2FP.F16.F32.PACK_AB R14, R45, R44 ;  /* 0x0000002c2d0e723e */ /* 0x001fe400000000ff */
[----:B------:R-:W-:Y:S02]  /*10130*/  F2FP.F16.F32.PACK_AB R4, R49, R48 ;  /* 0x000000303104723e */ /* 0x000fe400000000ff */
[----:B------:R-:W-:Y:S01]  /*10140*/  F2FP.F16.F32.PACK_AB R5, R51, R50 ;  /* 0x000000323305723e */ /* 0x000fe200000000ff */
[----:B------:R0:W-:Y:S01]  /*10150*/  STSM.16.M88.4 [R154], R12 ;  /* 0x0000000c9a007844 */ /* 0x0001e20000000200 */
[----:B------:R-:W-:Y:S02]  /*10160*/  F2FP.F16.F32.PACK_AB R6, R53, R52 ;  /* 0x000000343506723e */ /* 0x000fe400000000ff */
[----:B------:R-:W-:-:S02]  /*10170*/  F2FP.F16.F32.PACK_AB R7, R55, R54 ;  /* 0x000000363707723e */ /* 0x000fc400000000ff */
[----:B------:R-:W-:Y:S02]  /*10180*/  F2FP.F16.F32.PACK_AB R8, R57, R56 ;  /* 0x000000383908723e */ /* 0x000fe400000000ff */
[----:B------:R-:W-:Y:S01]  /*10190*/  F2FP.F16.F32.PACK_AB R9, R59, R58 ;  /* 0x0000003a3b09723e */ /* 0x000fe200000000ff */
[----:B------:R1:W-:Y:S01]  /*101a0*/  STSM.16.M88.4 [R156], R4 ;  /* 0x000000049c007844 */ /* 0x0003e20000000200 */
[----:B------:R-:W-:Y:S02]  /*101b0*/  F2FP.F16.F32.PACK_AB R10, R61, R60 ;  /* 0x0000003c3d0a723e */ /* 0x000fe400000000ff */
[----:B------:R-:W-:Y:S02]  /*101c0*/  F2FP.F16.F32.PACK_AB R11, R63, R62 ;  /* 0x0000003e3f0b723e */ /* 0x000fe400000000ff */
[----:B------:R-:W-:Y:S02]  /*101d0*/  MOV R160, R160 ;  /* 0x000000a000a07202 */ /* 0x000fe40000000f00 */
[----:B------:R-:W-:Y:S01]  /*101e0*/  MOV R20, R20 ;  /* 0x0000001400147202 */ /* 0x000fe20000000f00 */
[----:B------:R2:W-:Y:S01]  /*101f0*/  STSM.16.M88.4 [R158], R8 ;  /* 0x000000089e007844 */ /* 0x0005e20000000200 */
[----:B0-----:R-:W-:-:S02]  /*10200*/  F2FP.F16.F32.PACK_AB R12, R65, R64 ;  /* 0x00000040410c723e */ /* 0x001fc400000000ff */
[----:B------:R-:W-:Y:S02]  /*10210*/  F2FP.F16.F32.PACK_AB R13, R67, R66 ;  /* 0x00000042430d723e */ /* 0x000fe400000000ff */
[----:B------:R-:W-:Y:S02]  /*10220*/  F2FP.F16.F32.PACK_AB R14, R69, R68 ;  /* 0x00000044450e723e */ /* 0x000fe400000000ff */
[----:B------:R-:W-:Y:S02]  /*10230*/  F2FP.F16.F32.PACK_AB R15, R71, R70 ;  /* 0x00000046470f723e */ /* 0x000fe400000000ff */
[----:B------:R-:W-:Y:S02]  /*10240*/  MOV R21, R152 ;  /* 0x0000009800157202 */ /* 0x000fe40000000f00 */
[----:B------:R-:W-:Y:S01]  /*10250*/  MOV R162, R162 ;  /* 0x000000a200a27202 */ /* 0x000fe20000000f00 */
[----:B------:R0:W-:Y:S01]  /*10260*/  STSM.16.M88.4 [R160], R12 ;  /* 0x0000000ca0007844 */ /* 0x0001e20000000200 */
[----:B------:R-:W-:-:S02]  /*10270*/  F2FP.F16.F32.PACK_AB R152, R73, R72 ;  /* 0x000000484998723e */ /* 0x000fc400000000ff */
[----:B------:R-:W-:Y:S02]  /*10280*/  F2FP.F16.F32.PACK_AB R153, R75, R74 ;  /* 0x0000004a4b99723e */ /* 0x000fe400000000ff */
[----:B------:R-:W-:Y:S02]  /*10290*/  F2FP.F16.F32.PACK_AB R154, R77, R76 ;  /* 0x0000004c4d9a723e */ /* 0x000fe400000000ff */
[----:B------:R-:W-:Y:S02]  /*102a0*/  F2FP.F16.F32.PACK_AB R155, R79, R78 ;  /* 0x0000004e4f9b723e */ /* 0x000fe400000000ff */
[----:B------:R-:W-:Y:S02]  /*102b0*/  MOV R164, R164 ;  /* 0x000000a400a47202 */ /* 0x000fe40000000f00 */
[----:B-1----:R-:W-:Y:S01]  /*102c0*/  F2FP.F16.F32.PACK_AB R156, R81, R80 ;  /* 0x00000050519c723e */ /* 0x002fe200000000ff */
[----:B------:R1:W-:Y:S01]  /*102d0*/  STSM.16.M88.4 [R162], R152 ;  /* 0x00000098a2007844 */ /* 0x0003e20000000200 */
[----:B------:R-:W-:-:S02]  /*102e0*/  F2FP.F16.F32.PACK_AB R157, R83, R82 ;  /* 0x00000052539d723e */ /* 0x000fc400000000ff */
[----:B--2---:R-:W-:Y:S02]  /*102f0*/  F2FP.F16.F32.PACK_AB R158, R85, R84 ;  /* 0x00000054559e723e */ /* 0x004fe400000000ff */
[----:B------:R-:W-:Y:S02]  /*10300*/  F2FP.F16.F32.PACK_AB R159, R87, R86 ;  /* 0x00000056579f723e */ /* 0x000fe400000000ff */
[----:B------:R-:W-:Y:S02]  /*10310*/  MOV R166, R166 ;  /* 0x000000a600a67202 */ /* 0x000fe40000000f00 */
[----:B------:R-:W-:Y:S01]  /*10320*/  F2FP.F16.F32.PACK_AB R4, R89, R88 ;  /* 0x000000585904723e */ /* 0x000fe200000000ff */
[----:B------:R2:W-:Y:S01]  /*10330*/  STSM.16.M88.4 [R164], R156 ;  /* 0x0000009ca4007844 */ /* 0x0005e20000000200 */
[----:B------:R-:W-:Y:S02]  /*10340*/  F2FP.F16.F32.PACK_AB R5, R91, R90 ;  /* 0x0000005a5b05723e */ /* 0x000fe400000000ff */
[----:B------:R-:W-:-:S02]  /*10350*/  F2FP.F16.F32.PACK_AB R6, R93, R92 ;  /* 0x0000005c5d06723e */ /* 0x000fc400000000ff */
[----:B------:R-:W-:Y:S02]  /*10360*/  F2FP.F16.F32.PACK_AB R7, R95, R94 ;  /* 0x0000005e5f07723e */ /* 0x000fe400000000ff */
[----:B------:R-:W-:Y:S02]  /*10370*/  MOV R168, R168 ;  /* 0x000000a800a87202 */ /* 0x000fe40000000f00 */
[----:B------:R-:W-:Y:S01]  /*10380*/  F2FP.F16.F32.PACK_AB R8, R97, R96 ;  /* 0x000000606108723e */ /* 0x000fe200000000ff */
[----:B------:R3:W-:Y:S01]  /*10390*/  STSM.16.M88.4 [R166], R4 ;  /* 0x00000004a6007844 */ /* 0x0007e20000000200 */
[----:B------:R-:W-:Y:S02]  /*103a0*/  F2FP.F16.F32.PACK_AB R9, R99, R98 ;  /* 0x000000626309723e */ /* 0x000fe400000000ff */
[----:B------:R-:W-:Y:S02]  /*103b0*/  F2FP.F16.F32.PACK_AB R10, R101, R100 ;  /* 0x00000064650a723e */ /* 0x000fe400000000ff */
[----:B------:R-:W-:-:S02]  /*103c0*/  F2FP.F16.F32.PACK_AB R11, R103, R102 ;  /* 0x00000066670b723e */ /* 0x000fc400000000ff */
[----:B0-----:R-:W-:Y:S02]  /*103d0*/  F2FP.F16.F32.PACK_AB R12, R105, R104 ;  /* 0x00000068690c723e */ /* 0x001fe400000000ff */
[----:B------:R-:W-:Y:S01]  /*103e0*/  F2FP.F16.F32.PACK_AB R13, R107, R106 ;  /* 0x0000006a6b0d723e */ /* 0x000fe200000000ff */
[----:B------:R0:W-:Y:S01]  /*103f0*/  STSM.16.M88.4 [R168], R8 ;  /* 0x00000008a8007844 */ /* 0x0001e20000000200 */
[----:B------:R-:W-:Y:S02]  /*10400*/  F2FP.F16.F32.PACK_AB R14, R109, R108 ;  /* 0x0000006c6d0e723e */ /* 0x000fe400000000ff */
[----:B------:R-:W-:Y:S02]  /*10410*/  F2FP.F16.F32.PACK_AB R15, R111, R110 ;  /* 0x0000006e6f0f723e */ /* 0x000fe400000000ff */
[----:B-1----:R-:W-:Y:S02]  /*10420*/  F2FP.F16.F32.PACK_AB R152, R113, R112 ;  /* 0x000000707198723e */ /* 0x002fe400000000ff */
[----:B------:R-:W-:Y:S01]  /*10430*/  F2FP.F16.F32.PACK_AB R153, R115, R114 ;  /* 0x000000727399723e */ /* 0x000fe200000000ff */
[----:B------:R1:W-:Y:S01]  /*10440*/  STSM.16.M88.4 [R16], R12 ;  /* 0x0000000c10007844 */ /* 0x0003e20000000200 */
[----:B------:R-:W-:-:S02]  /*10450*/  F2FP.F16.F32.PACK_AB R154, R117, R116 ;  /* 0x00000074759a723e */ /* 0x000fc400000000ff */
[----:B------:R-:W-:Y:S02]  /*10460*/  F2FP.F16.F32.PACK_AB R155, R119, R118 ;  /* 0x00000076779b723e */ /* 0x000fe400000000ff */
[----:B--2---:R-:W-:Y:S02]  /*10470*/  F2FP.F16.F32.PACK_AB R156, R121, R120 ;  /* 0x00000078799c723e */ /* 0x004fe400000000ff */
[----:B------:R-:W-:Y:S01]  /*10480*/  F2FP.F16.F32.PACK_AB R157, R123, R122 ;  /* 0x0000007a7b9d723e */ /* 0x000fe200000000ff */
[----:B------:R-:W-:Y:S01]  /*10490*/  STSM.16.M88.4 [R22], R152 ;  /* 0x0000009816007844 */ /* 0x000fe20000000200 */
[----:B------:R-:W-:Y:S02]  /*104a0*/  F2FP.F16.F32.PACK_AB R158, R125, R124 ;  /* 0x0000007c7d9e723e */ /* 0x000fe400000000ff */
[----:B------:R-:W-:Y:S02]  /*104b0*/  F2FP.F16.F32.PACK_AB R159, R127, R126 ;  /* 0x0000007e7f9f723e */ /* 0x000fe400000000ff */
[----:B---3--:R-:W-:-:S02]  /*104c0*/  F2FP.F16.F32.PACK_AB R4, R129, R128 ;  /* 0x000000808104723e */ /* 0x008fc400000000ff */
[----:B------:R-:W-:Y:S01]  /*104d0*/  F2FP.F16.F32.PACK_AB R5, R131, R130 ;  /* 0x000000828305723e */ /* 0x000fe200000000ff */
[----:B------:R-:W-:Y:S01]  /*104e0*/  STSM.16.M88.4 [R3], R156 ;  /* 0x0000009c03007844 */ /* 0x000fe20000000200 */
[----:B------:R-:W-:Y:S02]  /*104f0*/  F2FP.F16.F32.PACK_AB R6, R133, R132 ;  /* 0x000000848506723e */ /* 0x000fe400000000ff */
[----:B------:R-:W-:Y:S02]  /*10500*/  F2FP.F16.F32.PACK_AB R7, R135, R134 ;  /* 0x000000868707723e */ /* 0x000fe400000000ff */
[----:B0-----:R-:W-:Y:S02]  /*10510*/  F2FP.F16.F32.PACK_AB R8, R137, R136 ;  /* 0x000000888908723e */ /* 0x001fe400000000ff */
[----:B------:R-:W-:Y:S01]  /*10520*/  F2FP.F16.F32.PACK_AB R9, R139, R138 ;  /* 0x0000008a8b09723e */ /* 0x000fe200000000ff */
[----:B------:R0:W-:Y:S01]  /*10530*/  STSM.16.M88.4 [R20], R4 ;  /* 0x0000000414007844 */ /* 0x0001e20000000200 */
[----:B------:R-:W-:-:S02]  /*10540*/  F2FP.F16.F32.PACK_AB R10, R141, R140 ;  /* 0x0000008c8d0a723e */ /* 0x000fc400000000ff */
[----:B------:R-:W-:Y:S02]  /*10550*/  F2FP.F16.F32.PACK_AB R11, R143, R142 ;  /* 0x0000008e8f0b723e */ /* 0x000fe400000000ff */
[----:B------:R-:W-:Y:S01]  /*10560*/  MOV R161, R18 ;  /* 0x0000001200a17202 */ /* 0x000fe20000000f00 */
[----:B------:R-:W-:Y:S01]  /*10570*/  IMAD.U32 R18, RZ, RZ, UR9 ;  /* 0x00000009ff127e24 */ /* 0x000fe2000f8e00ff */
[----:B-1----:R-:W-:Y:S01]  /*10580*/  F2FP.F16.F32.PACK_AB R12, R145, R144 ;  /* 0x00000090910c723e */ /* 0x002fe200000000ff */
[----:B------:R-:W-:Y:S01]  /*10590*/  STSM.16.M88.4 [R21], R8 ;  /* 0x0000000815007844 */ /* 0x000fe20000000200 */
[----:B------:R-:W-:Y:S01]  /*105a0*/  F2FP.F16.F32.PACK_AB R13, R147, R146 ;  /* 0x00000092930d723e */ /* 0x000fe200000000ff */
[----:B------:R-:W-:Y:S01]  /*105b0*/  IMAD.U32 R19, RZ, RZ, UR12 ;  /* 0x0000000cff137e24 */ /* 0x000fe2000f8e00ff */
[----:B------:R-:W-:Y:S01]  /*105c0*/  F2FP.F16.F32.PACK_AB R14, R149, R148 ;  /* 0x00000094950e723e */ /* 0x000fe200000000ff */
[----:B------:R-:W-:Y:S01]  /*105d0*/  ULDC.64 UR12, c[0x0][0xc08] ;  /* 0x00030200000c7ab9 */ /* 0x000fe20000000a00 */
[----:B------:R-:W-:-:S02]  /*105e0*/  F2FP.F16.F32.PACK_AB R15, R151, R150 ;  /* 0x00000096970f723e */ /* 0x000fc400000000ff */
[----:B------:R-:W-:-:S03]  /*105f0*/  ISETP.NE.U32.AND P0, PT, RZ, UR14, PT ;  /* 0x0000000eff007c0c */ /* 0x000fc6000bf05070 */
[----:B------:R1:W-:Y:S01]  /*10600*/  STSM.16.M88.4 [R161], R12 ;  /* 0x0000000ca1007844 */ /* 0x0003e20000000200 */
[----:B------:R-:W-:Y:S01]  /*10610*/  BAR.SYNC.DEFER_BLOCKING 0x1, 0x100 ;  /* 0x0044000000007b1d */ /* 0x000fe20000010000 */
[----:B------:R-:W-:Y:S01]  /*10620*/  ISETP.NE.AND.EX P0, PT, RZ, UR15, PT, P0 ;  /* 0x0000000fff007c0c */ /* 0x000fe2000bf05300 */
[----:B------:R-:W-:-:S04]  /*10630*/  UISETP.NE.U32.AND UP0, UPT, UR12, URZ, UPT ;  /* 0x0000003f0c00728c */ /* 0x000fc8000bf05070 */
[----:B------:R-:W-:-:S08]  /*10640*/  UISETP.NE.AND.EX UP0, UPT, UR13, URZ, UPT, UP0 ;  /* 0x0000003f0d00728c */ /* 0x000fd0000bf05300 */
[----:B------:R-:W2:Y:S03]  /*10650*/  @P0 LDG.E R16, desc[UR38][R18.64] ;  /* 0x0000002612100981 */ /* 0x000ea6000c1e1900 */
[----:B------:R-:W-:Y:S01]  /*10660*/  @UP0 UIADD3 UR12, UP1, UR4, UR12, URZ ;  /* 0x0000000c040c0290 */ /* 0x000fe2000ff3e03f */
[----:B------:R-:W-:Y:S02]  /*10670*/  PLOP3.LUT P4, PT, PT, PT, UP0, 0x80, 0x0 ;  /* 0x000000000000781c */ /* 0x000fe40003f8f008 */
[----:B------:R-:W-:Y:S01]  /*10680*/  ULDC UR4, c[0x0][0xad4] ;  /* 0x0002b50000047ab9 */ /* 0x000fe20000000800 */
[----:B------:R-:W-:Y:S02]  /*10690*/  @UP0 UIADD3.X UR13, UR16, UR13, URZ, UP1, !UPT ;  /* 0x0000000d100d0290 */ /* 0x000fe40008ffe43f */
[----:B0-----:R-:W-:-:S04]  /*106a0*/  IMAD.U32 R4, RZ, RZ, UR12 ;  /* 0x0000000cff047e24 */ /* 0x001fc8000f8e00ff */
[----:B------:R-:W-:-:S05]  /*106b0*/  IMAD.U32 R5, RZ, RZ, UR13 ;  /* 0x0000000dff057e24 */ /* 0x000fca000f8e00ff */
[----:B------:R0:W3:Y:S01]  /*106c0*/  @P4 LDG.E R3, desc[UR38][R4.64] ;  /* 0x0000002604034981 */ /* 0x0000e2000c1e1900 */
[----:B------:R-:W-:Y:S01]  /*106d0*/  UISETP.NE.AND UP0, UPT, UR21, URZ, UPT ;  /* 0x0000003f1500728c */ /* 0x000fe2000bf05270 */
[----:B-1----:R-:W-:Y:S01]  /*106e0*/  VIADD R12, R216, UR26 ;  /* 0x0000001ad80c7c36 */ /* 0x002fe20008000000 */
[----:B------:R-:W-:Y:S02]  /*106f0*/  UISETP.NE.AND UP1, UPT, UR20, 0x1, UPT ;  /* 0x000000011400788c */ /* 0x000fe4000bf25270 */
[----:B------:R-:W-:Y:S01]  /*10700*/  USEL UR4, UR21, UR4, UP0 ;  /* 0x0000000415047287 */ /* 0x000fe20008000000 */
[----:B------:R-:W-:Y:S01]  /*10710*/  UMOV UR23, 0x9b8 ;  /* 0x000009b800177882 */ /* 0x000fe20000000000 */
[----:B------:R-:W-:Y:S02]  /*10720*/  UISETP.NE.U32.AND UP0, UPT, UR14, URZ, UPT ;  /* 0x0000003f0e00728c */ /* 0x000fe4000bf05070 */
[----:B------:R-:W-:Y:S01]  /*10730*/  PLOP3.LUT P1, PT, PT, PT, UP1, 0x80, 0x0 ;  /* 0x000000000000781c */ /* 0x000fe20003f2f018 */
[----:B------:R-:W-:Y:S01]  /*10740*/  UISETP.GT.AND UP2, UPT, UR4, 0x1, UPT ;  /* 0x000000010400788c */ /* 0x000fe2000bf44270 */
[----:B0-----:R-:W-:Y:S01]  /*10750*/  IMAD.MOV.U32 R5, RZ, RZ, R12 ;  /* 0x000000ffff057224 */ /* 0x001fe200078e000c */
[----:B------:R-:W-:-:S02]  /*10760*/  UISETP.NE.AND.EX UP0, UPT, UR15, URZ, UPT, UP0 ;  /* 0x0000003f0f00728c */ /* 0x000fc4000bf05300 */
[----:B------:R-:W-:Y:S01]  /*10770*/  USEL UR23, UR23, 0x978, UP2 ;  /* 0x0000097817177887 */ /* 0x000fe20009000000 */
[----:B------:R-:W-:Y:S01]  /*10780*/  UMOV UR4, URZ ;  /* 0x0000003f00047c82 */ /* 0x000fe20008000000 */
[----:B------:R-:W-:Y:S01]  /*10790*/  USEL UR9, UR18, URZ, !UP0 ;  /* 0x0000003f12097287 */ /* 0x000fe2000c000000 */
[----:B------:R-:W-:Y:S01]  /*107a0*/  @UP1 ULDC UR25, c[0x0][0xbec] ;  /* 0x0002fb0000191ab9 */ /* 0x000fe20000000800 */
[----:B------:R-:W-:Y:S02]  /*107b0*/  USEL UR22, UR17, URZ, !UP0 ;  /* 0x0000003f11167287 */ /* 0x000fe4000c000000 */
[----:B------:R-:W-:Y:S02]  /*107c0*/  USEL UR21, UR19, URZ, UP2 ;  /* 0x0000003f13157287 */ /* 0x000fe40009000000 */
[----:B------:R-:W-:Y:S01]  /*107d0*/  @P1 IMAD.HI.U32 R4, R12, UR25, RZ ;  /* 0x000000190c041c27 */ /* 0x000fe2000f8e00ff */
[----:B------:R-:W-:-:S03]  /*107e0*/  @UP1 ULDC UR28, c[0x0][0xbf0] ;  /* 0x0002fc00001c1ab9 */ /* 0x000fc60000000800 */
[----:B------:R-:W-:Y:S01]  /*107f0*/  ULDC.64 UR16, c[0x0][UR23+0x220] ;  /* 0x0000880017107abb */ /* 0x000fe20008000a00 */
[----:B------:R-:W-:Y:S01]  /*10800*/  ULDC.64 UR14, c[0x0][UR23+0x218] ;  /* 0x00008600170e7abb */ /* 0x000fe20008000a00 */
[----:B------:R-:W-:Y:S01]  /*10810*/  ULDC.64 UR18, c[0x0][UR23+0x228] ;  /* 0x00008a0017127abb */ /* 0x000fe20008000a00 */
[----:B------:R-:W-:Y:S01]  /*10820*/  UIMAD UR17, UR17, UR9, URZ ;  /* 0x00000009111172a4 */ /* 0x000fe2000f8e023f */
[----:B------:R-:W-:Y:S01]  /*10830*/  @P1 SHF.R.U32.HI R5, RZ, UR28, R4 ;  /* 0x0000001cff051c19 */ /* 0x000fe20008011604 */
[----:B------:R-:W-:Y:S02]  /*10840*/  UIMAD.WIDE.U32 UR12, UR14, UR24, URZ ;  /* 0x000000180e0c72a5 */ /* 0x000fe4000f8e003f */
[----:B------:R-:W-:Y:S02]  /*10850*/  UIMAD UR24, UR15, UR24, URZ ;  /* 0x000000180f1872a4 */ /* 0x000fe4000f8e023f */
[----:B------:R-:W-:Y:S01]  /*10860*/  UIMAD.WIDE.U32 UR26, UR18, UR21, URZ ;  /* 0x00000015121a72a5 */ /* 0x000fe2000f8e003f */
[----:B------:R-:W-:Y:S01]  /*10870*/  IMAD.MOV R7, RZ, RZ, -R5 ;  /* 0x000000ffff077224 */ /* 0x000fe200078e0a05 */
[----:B------:R-:W-:-:S02]  /*10880*/  UIMAD.WIDE.U32 UR14, UR16, UR9, URZ ;  /* 0x00000009100e72a5 */ /* 0x000fc4000f8e003f */
[----:B------:R-:W-:Y:S01]  /*10890*/  UIMAD UR18, UR19, UR21, URZ ;  /* 0x00000015131272a4 */ /* 0x000fe2000f8e023f */
[----:B------:R-:W-:Y:S01]  /*108a0*/  IMAD R7, R7, UR20, R12 ;  /* 0x0000001407077c24 */ /* 0x000fe2000f8e020c */
[----:B------:R-:W-:Y:S01]  /*108b0*/  UIMAD UR17, UR16, UR22, UR17 ;  /* 0x00000016101172a4 */ /* 0x000fe2000f8e0211 */
[----:B------:R-:W-:Y:S01]  /*108c0*/  IMAD.U32 R4, RZ, RZ, UR26 ;  /* 0x0000001aff047e24 */ /* 0x000fe2000f8e00ff */
[----:B------:R-:W-:Y:S02]  /*108d0*/  UIADD3 UR18, UR27, UR18, URZ ;  /* 0x000000121b127290 */ /* 0x000fe4000fffe03f */
[----:B------:R-:W-:Y:S01]  /*108e0*/  UIADD3 UR24, UR13, UR24, URZ ;  /* 0x000000180d187290 */ /* 0x000fe2000fffe03f */
[----:B------:R-:W-:Y:S01]  /*108f0*/  SHF.R.S32.HI R6, RZ, 0x1f, R7 ;  /* 0x0000001fff067819 */ /* 0x000fe20000011407 */
[----:B------:R-:W-:Y:S02]  /*10900*/  UIADD3 UR17, UR15, UR17, URZ ;  /* 0x000000110f117290 */ /* 0x000fe4000fffe03f */
[----:B------:R-:W-:Y:S01]  /*10910*/  IMAD.U32 R8, RZ, RZ, UR18 ;  /* 0x00000012ff087e24 */ /* 0x000fe2000f8e00ff */
[----:B--2---:R-:W-:-:S13]  /*10920*/  @P0 R2UR UR4, R16 ;  /* 0x00000000100402ca */ /* 0x004fda00000e0000 */
[----:B------:R-:W-:Y:S02]  /*10930*/  UIADD3 UR12, UP0, UP3, UR14, UR12, UR4 ;  /* 0x0000000c0e0c7290 */ /* 0x000fe4000fb1e004 */
[----:B------:R-:W-:-:S04]  /*10940*/  USHF.R.S32.HI UR16, URZ, 0x1f, UR4 ;  /* 0x0000001f3f107899 */ /* 0x000fc80008011404 */
[----:B------:R-:W-:Y:S01]  /*10950*/  UIADD3.X UR14, UR17, UR24, UR16, UP0, UP3 ;  /* 0x00000018110e7290 */ /* 0x000fe200087e6410 */
[----:B------:R-:W-:Y:S01]  /*10960*/  IADD3 R4, P2, P3, R5, UR12, R4 ;  /* 0x0000000c05047c10 */ /* 0x000fe2000fb5e004 */
[----:B------:R-:W-:Y:S01]  /*10970*/  ULDC.64 UR12, c[0x0][UR23+0x210] ;  /* 0x00008400170c7abb */ /* 0x000fe20008000a00 */
[----:B------:R-:W-:Y:S01]  /*10980*/  SHF.R.S32.HI R5, RZ, 0x1f, R5 ;  /* 0x0000001fff057819 */ /* 0x000fe20000011405 */
[----:B------:R-:W-:-:S03]  /*10990*/  IMAD R9, R7, UR13, RZ ;  /* 0x0000000d07097c24 */ /* 0x000fc6000f8e02ff */
[----:B------:R-:W-:Y:S01]  /*109a0*/  IADD3.X R5, R5, UR14, R8, P2, P3 ;  /* 0x0000000e05057c10 */ /* 0x000fe200097e6408 */
[----:B------:R-:W-:Y:S01]  /*109b0*/  IMAD R9, R6, UR12, R9 ;  /* 0x0000000c06097c24 */ /* 0x000fe2000f8e0209 */
[----:B------:R-:W-:Y:S01]  /*109c0*/  ULDC.64 UR14, c[0x0][0xba8] ;  /* 0x0002ea00000e7ab9 */ /* 0x000fe20000000a00 */
[----:B------:R-:W-:Y:S01]  /*109d0*/  @!UP2 ULDC UR14, c[0x0][0xb50] ;  /* 0x0002d400000eaab9 */ /* 0x000fe20000000800 */
[----:B------:R-:W-:Y:S01]  /*109e0*/  @!UP2 ULDC UR15, c[0x0][0xb54] ;  /* 0x0002d500000faab9 */ /* 0x000fe20000000800 */
[----:B------:R-:W-:Y:S01]  /*109f0*/  IMAD.WIDE.U32 R4, R7, UR12, R4 ;  /* 0x0000000c07047c25 */ /* 0x000fe2000f8e0004 */
[----:B------:R-:W-:Y:S01]  /*10a00*/  ULDC UR12, c[0x0][0xa88] ;  /* 0x0002a200000c7ab9 */ /* 0x000fe20000000800 */
[----:B---3--:R-:W-:Y:S02]  /*10a10*/  @P4 R2UR UR12, R3 ;  /* 0x00000000030c42ca */ /* 0x008fe400000e0000 */
[----:B------:R-:W-:Y:S01]  /*10a20*/  IMAD.IADD R5, R5, 0x1, R9 ;  /* 0x0000000105057824 */ /* 0x000fe200078e0209 */
[----:B------:R-:W-:-:S04]  /*10a30*/  LEA R8, P2, R4, UR14, 0x2 ;  /* 0x0000000e04087c11 */ /* 0x000fc8000f8410ff */
[----:B------:R-:W-:Y:S01]  /*10a40*/  LEA.HI.X R9, R4, UR15, R5, 0x2, P2 ;  /* 0x0000000f04097c11 */ /* 0x000fe200090f1405 */
[----:B------:R-:W-:Y:S08]  /*10a50*/  @P4 BRA `(.L_x_2418) ;  /* 0x0000000000184947 */ /* 0x000ff00003800000 */
[----:B------:R-:W-:Y:S05]  /*10a60*/  @!P0 BRA `(.L_x_2418) ;  /* 0x0000000000148947 */ /* 0x000fea0003800000 */
[----:B------:R-:W2:Y:S04]  /*10a70*/  LDG.E R4, desc[UR38][R18.64] ;  /* 0x0000002612047981 */ /* 0x000ea8000c1e1900 */
[----:B------:R-:W3:Y:S01]  /*10a80*/  LDG.E R3, desc[UR38][R18.64+0x4] ;  /* 0x0000042612037981 */ /* 0x000ee2000c1e1900 */
[----:B--2---:R-:W-:Y:S02]  /*10a90*/  R2UR UR13, R4 ;  /* 0x00000000040d72ca */ /* 0x004fe400000e0000 */
[----:B---3--:R-:W-:-:S13]  /*10aa0*/  R2UR UR12, R3 ;  /* 0x00000000030c72ca */ /* 0x008fda00000e0000 */
[----:B------:R-:W-:-:S12]  /*10ab0*/  UIADD3 UR12, -UR13, UR12, URZ ;  /* 0x0000000c0d0c7290 */ /* 0x000fd8000fffe13f */
.L_x_2418:
[----:B------:R-:W2:Y:S04]  /*10ac0*/  LDL R10, [R1+0x38] ;  /* 0x00003800010a7983 */ /* 0x000ea80000100800 */
[----:B------:R-:W3:Y:S01]  /*10ad0*/  LDL R3, [R1+0x34] ;  /* 0x0000340001037983 */ /* 0x000ee20000100800 */
[----:B------:R-:W-:Y:S01]  /*10ae0*/  R2UR UR13, R215 ;  /* 0x00000000d70d72ca */ /* 0x000fe200000e0000 */
[----:B------:R-:W-:Y:S01]  /*10af0*/  UIMAD UR17, UR12, UR20, URZ ;  /* 0x000000140c1172a4 */ /* 0x000fe2000f8e023f */
[----:B------:R-:W-:Y:S01]  /*10b00*/  PLOP3.LUT P3, PT, PT, PT, UP2, 0x80, 0x0 ;  /* 0x000000000000781c */ /* 0x000fe20003f6f028 */
        /* <DEDUP_REMOVED lines=40> */
[----:B------:R-:W-:Y:S01]  /*10d90*/  UIMAD UR12, UR16, UR14, URZ ;  /* 0x0000000e100c72a4 */ /* 0x000fe2000f8e023f */
[----:B------:R-:W-:Y:S01]  /*10da0*/  LOP3.LUT R48, R49, 0x380, RZ, 0xc0, !PT ;  /* 0x0000038031307812 */ /* 0x000fe200078ec0ff */
[----:B------:R-:W-:Y:S01]  /*10db0*/  UIMAD.WIDE.U32 UR10, UR4, UR14, URZ ;  /* 0x0000000e040a72a5 */ /* 0x000fe2000f8e003f */
[----:B------:R-:W-:Y:S01]  /*10dc0*/  LOP3.LUT R8, R8, R9, RZ, 0x3c, !PT ;  /* 0x0000000908087212 */ /* 0x000fe200078e3cff */
[----:B------:R-:W5:Y:S01]  /*10dd0*/  LD.E.128 R24, desc[UR38][R24.64] ;  /* 0x0000002618187980 */ /* 0x000f62000c101d00 */
[----:B------:R-:W-:Y:S01]  /*10de0*/  LOP3.LUT R12, R12, R13, RZ, 0x3c, !PT ;  /* 0x0000000d0c0c7212 */ /* 0x000fe200078e3cff */
[----:B------:R-:W-:Y:S01]  /*10df0*/  IMAD.X R13, RZ, RZ, R3, P3 ;  /* 0x000000ffff0d7224 */ /* 0x000fe200018e0603 */
[----:B------:R-:W-:-:S02]  /*10e00*/  IADD3.X R9, RZ, R3, RZ, P4, !PT ;  /* 0x00000003ff097210 */ /* 0x000fc400027fe4ff */
[C---:B------:R-:W-:Y:S02]  /*10e10*/  IADD3 R29, P0, R2.reuse, 0x4000, RZ ;  /* 0x00004000021d7810 */ /* 0x040fe40007f1e0ff */
[C---:B------:R-:W-:Y:S02]  /*10e20*/  IADD3 R33, P6, R2.reuse, 0x5000, RZ ;  /* 0x0000500002217810 */ /* 0x040fe40007fde0ff */
[C---:B------:R-:W-:Y:S02]  /*10e30*/  IADD3 R37, P5, R2.reuse, 0x6000, RZ ;  /* 0x0000600002257810 */ /* 0x040fe40007fbe0ff */
[C---:B------:R-:W-:Y:S01]  /*10e40*/  LOP3.LUT R7, R2.reuse, 0x380, RZ, 0xc0, !PT ;  /* 0x0000038002077812 */ /* 0x040fe200078ec0ff */
[----:B------:R-:W-:Y:S01]  /*10e50*/  UIMAD UR12, UR4, UR15, UR12 ;  /* 0x0000000f040c72a4 */ /* 0x000fe2000f8e020c */
[C---:B------:R-:W-:Y:S01]  /*10e60*/  IADD3 R41, P4, R2.reuse, 0x7000, RZ ;  /* 0x0000700002297810 */ /* 0x040fe20007f9e0ff */
[----:B------:R-:W-:Y:S01]  /*10e70*/  @UP1 ULDC UR14, c[0x0][0xbec] ;  /* 0x0002fb00000e1ab9 */ /* 0x000fe20000000800 */
[----:B------:R-:W-:Y:S01]  /*10e80*/  IADD3 R45, P3, R2, 0x8000, RZ ;  /* 0x00008000022d7810 */ /* 0x000fe20007f7e0ff */
[----:B------:R-:W5:Y:S01]  /*10e90*/  LD.E.128 R8, desc[UR38][R8.64] ;  /* 0x0000002608087980 */ /* 0x000f62000c101d00 */
[----:B------:R-:W-:-:S02]  /*10ea0*/  SHF.R.U64 R48, R48, 0x3, RZ ;  /* 0x0000000330307819 */ /* 0x000fc400000012ff */
[----:B------:R-:W-:Y:S01]  /*10eb0*/  LOP3.LUT R28, R29, 0x380, RZ, 0xc0, !PT ;  /* 0x000003801d1c7812 */ /* 0x000fe200078ec0ff */
[----:B------:R-:W5:Y:S01]  /*10ec0*/  LD.E.128 R12, desc[UR38][R12.64] ;  /* 0x000000260c0c7980 */ /* 0x000f62000c101d00 */
[----:B------:R-:W-:Y:S02]  /*10ed0*/  LOP3.LUT R32, R33, 0x380, RZ, 0xc0, !PT ;  /* 0x0000038021207812 */ /* 0x000fe400078ec0ff */
[----:B------:R-:W-:Y:S02]  /*10ee0*/  LOP3.LUT R36, R37, 0x380, RZ, 0xc0, !PT ;  /* 0x0000038025247812 */ /* 0x000fe400078ec0ff */
[----:B------:R-:W-:Y:S02]  /*10ef0*/  LOP3.LUT R40, R41, 0x380, RZ, 0xc0, !PT ;  /* 0x0000038029287812 */ /* 0x000fe400078ec0ff */
[----:B------:R-:W-:Y:S02]  /*10f00*/  LOP3.LUT R44, R45, 0x380, RZ, 0xc0, !PT ;  /* 0x000003802d2c7812 */ /* 0x000fe400078ec0ff */
[----:B------:R-:W-:Y:S01]  /*10f10*/  LOP3.LUT R48, R48, R49, RZ, 0x3c, !PT ;  /* 0x0000003130307212 */ /* 0x000fe200078e3cff */
[----:B------:R-:W-:Y:S01]  /*10f20*/  IMAD.X R49, RZ, RZ, R3, P2 ;  /* 0x000000ffff317224 */ /* 0x000fe200010e0603 */
[----:B------:R-:W-:-:S02]  /*10f30*/  IADD3 R5, P2, R2, 0xf000, RZ ;  /* 0x0000f00002057810 */ /* 0x000fc40007f5e0ff */
[----:B------:R-:W-:Y:S02]  /*10f40*/  SHF.R.U64 R28, R28, 0x3, RZ ;  /* 0x000000031c1c7819 */ /* 0x000fe400000012ff */
[----:B------:R-:W-:Y:S02]  /*10f50*/  SHF.R.U64 R32, R32, 0x3, RZ ;  /* 0x0000000320207819 */ /* 0x000fe400000012ff */
[----:B------:R-:W-:Y:S01]  /*10f60*/  SHF.R.U64 R7, R7, 0x3, RZ ;  /* 0x0000000307077819 */ /* 0x000fe200000012ff */
[----:B------:R-:W-:Y:S01]  /*10f70*/  UIADD3 UR11, UR11, UR12, URZ ;  /* 0x0000000c0b0b7290 */ /* 0x000fe2000fffe03f */
[----:B------:R-:W-:Y:S01]  /*10f80*/  SHF.R.U64 R36, R36, 0x3, RZ ;  /* 0x0000000324247819 */ /* 0x000fe200000012ff */
[----:B------:R-:W-:Y:S01]  /*10f90*/  USHF.R.S32.HI UR4, URZ, 0x1f, UR9 ;  /* 0x0000001f3f047899 */ /* 0x000fe20008011409 */
[----:B------:R-:W-:Y:S01]  /*10fa0*/  SHF.R.U64 R40, R40, 0x3, RZ ;  /* 0x0000000328287819 */ /* 0x000fe200000012ff */
[----:B------:R-:W-:Y:S01]  /*10fb0*/  ULDC.64 UR12, c[0x0][0xae8] ;  /* 0x0002ba00000c7ab9 */ /* 0x000fe20000000a00 */
[----:B------:R-:W-:Y:S01]  /*10fc0*/  SHF.R.U64 R44, R44, 0x3, RZ ;  /* 0x000000032c2c7819 */ /* 0x000fe200000012ff */
[--C-:B------:R-:W-:Y:S01]  /*10fd0*/  IMAD.X R73, RZ, RZ, R3.reuse, P2 ;  /* 0x000000ffff497224 */ /* 0x100fe200010e0603 */
[----:B------:R-:W-:Y:S01]  /*10fe0*/  LOP3.LUT R4, R5, 0x380, RZ, 0xc0, !PT ;  /* 0x0000038005047812 */ /* 0x000fe200078ec0ff */
[----:B------:R-:W5:Y:S01]  /*10ff0*/  LD.E.128 R48, desc[UR38][R48.64] ;  /* 0x0000002630307980 */ /* 0x000f62000c101d00 */
        /* <DEDUP_REMOVED lines=11> */
[----:B------:R-:W-:Y:S01]  /*110b0*/  UIMAD.WIDE.U32 UR10, UR19, UR12, UR10 ;  /* 0x0000000c130a72a5 */ /* 0x000fe2000f8e000a */
[C---:B------:R-:W-:Y:S01]  /*110c0*/  IADD3 R57, P6, R2.reuse, 0xb000, RZ ;  /* 0x0000b00002397810 */ /* 0x040fe20007fde0ff */
[----:B------:R-:W5:Y:S01]  /*110d0*/  LD.E.128 R28, desc[UR38][R28.64] ;  /* 0x000000261c1c7980 */ /* 0x000f62000c101d00 */
[----:B------:R-:W-:-:S02]  /*110e0*/  IADD3 R61, P5, R2, 0xc000, RZ ;  /* 0x0000c000023d7810 */ /* 0x000fc40007fbe0ff */
[C---:B------:R-:W-:Y:S01]  /*110f0*/  IADD3 R65, P4, R2.reuse, 0xd000, RZ ;  /* 0x0000d00002417810 */ /* 0x040fe20007f9e0ff */
[----:B------:R-:W5:Y:S01]  /*11100*/  LD.E.128 R32, desc[UR38][R32.64] ;  /* 0x0000002620207980 */ /* 0x000f62000c101d00 */
[----:B------:R-:W-:Y:S02]  /*11110*/  IADD3 R69, P3, R2, 0xe000, RZ ;  /* 0x0000e00002457810 */ /* 0x000fe40007f7e0ff */
[----:B------:R-:W-:Y:S01]  /*11120*/  SHF.R.U64 R4, R4, 0x3, RZ ;  /* 0x0000000304047819 */ /* 0x000fe200000012ff */
[----:B------:R-:W5:Y:S01]  /*11130*/  LD.E.128 R36, desc[UR38][R36.64] ;  /* 0x0000002624247980 */ /* 0x000f62000c101d00 */
[----:B------:R-:W-:Y:S02]  /*11140*/  LOP3.LUT R2, R7, R2, RZ, 0x3c, !PT ;  /* 0x0000000207027212 */ /* 0x000fe400078e3cff */
[----:B------:R-:W-:Y:S01]  /*11150*/  LOP3.LUT R72, R4, R5, RZ, 0x3c, !PT ;  /* 0x0000000504487212 */ /* 0x000fe200078e3cff */
[----:B------:R-:W-:Y:S01]  /*11160*/  UIMAD UR11, UR19, UR13, UR11 ;  /* 0x0000000d130b72a4 */ /* 0x000fe2000f8e020b */
[----:B------:R-:W-:Y:S01]  /*11170*/  LOP3.LUT R52, R53, 0x380, RZ, 0xc0, !PT ;  /* 0x0000038035347812 */ /* 0x000fe200078ec0ff */
[----:B------:R0:W5:Y:S01]  /*11180*/  LD.E.128 R4, desc[UR38][R2.64] ;  /* 0x0000002602047980 */ /* 0x000162000c101d00 */
[----:B------:R-:W-:Y:S01]  /*11190*/  ULDC.64 UR12, c[0x0][0xaf0] ;  /* 0x0002bc00000c7ab9 */ /* 0x000fe20000000a00 */
[----:B------:R-:W-:Y:S01]  /*111a0*/  LOP3.LUT R56, R57, 0x380, RZ, 0xc0, !PT ;  /* 0x0000038039387812 */ /* 0x000fe200078ec0ff */
[----:B------:R-:W-:Y:S01]  /*111b0*/  UIMAD UR4, UR4, UR12, URZ ;  /* 0x0000000c040472a4 */ /* 0x000fe2000f8e023f */
[----:B------:R-:W-:Y:S01]  /*111c0*/  LOP3.LUT R60, R61, 0x380, RZ, 0xc0, !PT ;  /* 0x000003803d3c7812 */ /* 0x000fe200078ec0ff */
[----:B------:R-:W5:Y:S01]  /*111d0*/  LD.E.128 R40, desc[UR38][R40.64] ;  /* 0x0000002628287980 */ /* 0x000f62000c101d00 */
[----:B------:R-:W-:-:S02]  /*111e0*/  LOP3.LUT R64, R65, 0x380, RZ, 0xc0, !PT ;  /* 0x0000038041407812 */ /* 0x000fc400078ec0ff */
[----:B------:R-:W-:Y:S01]  /*111f0*/  LOP3.LUT R68, R69, 0x380, RZ, 0xc0, !PT ;  /* 0x0000038045447812 */ /* 0x000fe200078ec0ff */
[----:B------:R-:W5:Y:S01]  /*11200*/  LD.E.128 R44, desc[UR38][R44.64] ;  /* 0x000000262c2c7980 */ /* 0x000f62000c101d00 */
[----:B0-----:R-:W-:Y:S01]  /*11210*/  IMAD R2, R16, 0x20, R19 ;  /* 0x0000002010027824 */ /* 0x001fe200078e0213 */
[----:B------:R-:W-:Y:S01]  /*11220*/  UIMAD UR4, UR9, UR13, UR4 ;  /* 0x0000000d090472a4 */ /* 0x000fe2000f8e0204 */
[----:B------:R-:W-:Y:S01]  /*11230*/  SHF.R.U64 R52, R52, 0x3, RZ ;  /* 0x0000000334347819 */ /* 0x000fe200000012ff */
[----:B------:R-:W5:Y:S01]  /*11240*/  LD.E.128 R72, desc[UR38][R72.64] ;  /* 0x0000002648487980 */ /* 0x000f62000c101d00 */
[----:B------:R-:W-:Y:S01]  /*11250*/  VIADD R18, R2, UR18 ;  /* 0x0000001202127c36 */ /* 0x000fe20008000000 */
[----:B------:R-:W-:Y:S01]  /*11260*/  UIMAD.WIDE.U32 UR10, UR9, UR12, UR10 ;  /* 0x0000000c090a72a5 */ /* 0x000fe2000f8e000a */
[----:B------:R-:W-:Y:S02]  /*11270*/  SHF.R.U64 R56, R56, 0x3, RZ ;  /* 0x0000000338387819 */ /* 0x000fe400000012ff */
[----:B------:R-:W-:Y:S01]  /*11280*/  @P1 IMAD.HI.U32 R2, R18, UR14, RZ ;  /* 0x0000000e12021c27 */ /* 0x000fe2000f8e00ff */
[----:B------:R-:W-:Y:S01]  /*11290*/  @UP1 ULDC UR9, c[0x0][0xbf0] ;  /* 0x0002fc0000091ab9 */ /* 0x000fe20000000800 */
[----:B------:R-:W-:-:S02]  /*112a0*/  SHF.R.U64 R60, R60, 0x3, RZ ;  /* 0x000000033c3c7819 */ /* 0x000fc400000012ff */
[----:B------:R-:W-:Y:S01]  /*112b0*/  IMAD.MOV.U32 R21, RZ, RZ, R18 ;  /* 0x000000ffff157224 */ /* 0x000fe200078e0012 */
[----:B------:R-:W-:Y:S02]  /*112c0*/  SHF.R.U64 R64, R64, 0x3, RZ ;  /* 0x0000000340407819 */ /* 0x000fe400000012ff */
[----:B------:R-:W-:Y:S02]  /*112d0*/  SHF.R.U64 R68, R68, 0x3, RZ ;  /* 0x0000000344447819 */ /* 0x000fe400000012ff */
[----:B------:R-:W-:Y:S01]  /*112e0*/  @P1 SHF.R.U32.HI R21, RZ, UR9, R2 ;  /* 0x00000009ff151c19 */ /* 0x000fe20008011602 */
[----:B------:R-:W-:Y:S01]  /*112f0*/  UIADD3 UR4, UR11, UR4, URZ ;  /* 0x000000040b047290 */ /* 0x000fe2000fffe03f */
        /* <DEDUP_REMOVED lines=10> */
[--C-:B------:R-:W-:Y:S01]  /*113a0*/  SHF.R.S32.HI R16, RZ, 0x1f, R21.reuse ;  /* 0x0000001fff107819 */ /* 0x100fe20000011415 */
[----:B------:R-:W-:Y:S01]  /*113b0*/  IMAD.MOV R77, RZ, RZ, -R21 ;  /* 0x000000ffff4d7224 */ /* 0x000fe200078e0a15 */
[----:B------:R-:W5:Y:S01]  /*113c0*/  LD.E.128 R52, desc[UR38][R52.64] ;  /* 0x0000002634347980 */ /* 0x000f62000c101d00 */
[----:B------:R-:W-:-:S02]  /*113d0*/  IMAD.U32 R2, RZ, RZ, UR10 ;  /* 0x0000000aff027e24 */ /* 0x000fc4000f8e00ff */
[----:B------:R-:W-:Y:S01]  /*113e0*/  IMAD.U32 R3, RZ, RZ, UR11 ;  /* 0x0000000bff037e24 */ /* 0x000fe2000f8e00ff */
[----:B------:R-:W-:Y:S01]  /*113f0*/  ULDC.64 UR10, c[0x0][0xae0] ;  /* 0x0002b800000a7ab9 */ /* 0x000fe20000000a00 */
[----:B------:R-:W-:Y:S01]  /*11400*/  IMAD.U32 R3, RZ, RZ, UR4 ;  /* 0x00000004ff037e24 */ /* 0x000fe2000f8e00ff */
[----:B------:R-:W5:Y:S01]  /*11410*/  LD.E.128 R56, desc[UR38][R56.64] ;  /* 0x0000002638387980 */ /* 0x000f62000c101d00 */
[----:B------:R-:W-:Y:S02]  /*11420*/  IMAD R16, R16, UR10, RZ ;  /* 0x0000000a10107c24 */ /* 0x000fe4000f8e02ff */
[----:B------:R-:W-:Y:S01]  /*11430*/  IMAD R77, R77, UR20, R18 ;  /* 0x000000144d4d7c24 */ /* 0x000fe2000f8e0212 */
[----:B------:R-:W5:Y:S01]  /*11440*/  LD.E.128 R60, desc[UR38][R60.64] ;  /* 0x000000263c3c7980 */ /* 0x000f62000c101d00 */
[----:B------:R-:W-:Y:S01]  /*11450*/  IMAD.WIDE.U32 R2, R21, UR10, R2 ;  /* 0x0000000a15027c25 */ /* 0x000fe2000f8e0002 */
[----:B------:R-:W-:Y:S02]  /*11460*/  IADD3 R78, R19, UR18, RZ ;  /* 0x00000012134e7c10 */ /* 0x000fe4000fffe0ff */
[----:B------:R-:W5:Y:S01]  /*11470*/  LD.E.128 R64, desc[UR38][R64.64] ;  /* 0x0000002640407980 */ /* 0x000f62000c101d00 */
[----:B------:R-:W-:Y:S01]  /*11480*/  IMAD R21, R21, UR11, R16 ;  /* 0x0000000b15157c24 */ /* 0x000fe2000f8e0210 */
[----:B------:R-:W-:Y:S01]  /*11490*/  SHF.R.S32.HI R16, RZ, 0x1f, R77 ;  /* 0x0000001fff107819 */ /* 0x000fe2000001144d */
[----:B------:R-:W-:Y:S01]  /*114a0*/  ULDC.64 UR10, c[0x0][0xad8] ;  /* 0x0002b600000a7ab9 */ /* 0x000fe20000000a00 */
[----:B------:R-:W5:Y:S01]  /*114b0*/  LD.E.128 R68, desc[UR38][R68.64] ;  /* 0x0000002644447980 */ /* 0x000f62000c101d00 */
[----:B------:R-:W-:-:S02]  /*114c0*/  IMAD.IADD R3, R3, 0x1, R21 ;  /* 0x0000000103037824 */ /* 0x000fc400078e0215 */
[----:B------:R-:W-:Y:S01]  /*114d0*/  IMAD R16, R16, UR10, RZ ;  /* 0x0000000a10107c24 */ /* 0x000fe2000f8e02ff */
[----:B------:R-:W-:Y:S01]  /*114e0*/  @!PT LDS RZ, [RZ] ;  /* 0x00000000fffff984 */ /* 0x000fe20000000800 */
[----:B------:R-:W-:Y:S01]  /*114f0*/  @!PT LDS RZ, [RZ] ;  /* 0x00000000fffff984 */ /* 0x000fe20000000800 */
[----:B------:R-:W-:Y:S01]  /*11500*/  @!PT LDS RZ, [RZ] ;  /* 0x00000000fffff984 */ /* 0x000fe20000000800 */
[----:B------:R-:W-:Y:S01]  /*11510*/  @!PT LDS RZ, [RZ] ;  /* 0x00000000fffff984 */ /* 0x000fe20000000800 */
[----:B------:R0:W-:Y:S06]  /*11520*/  MEMBAR.ALL.CTA ;  /* 0x0000000000007992 */ /* 0x0001ec0000008000 */
[----:B0-----:R-:W0:Y:S01]  /*11530*/  FENCE.VIEW.ASYNC.S ;  /* 0x00000000000073c6 */ /* 0x001e220000000000 */
[----:B------:R-:W-:-:S04]  /*11540*/  IMAD.WIDE.U32 R2, R77, UR10, R2 ;  /* 0x0000000a4d027c25 */ /* 0x000fc8000f8e0002 */
[----:B------:R-:W-:Y:S01]  /*11550*/  IMAD R19, R77, UR11, R16 ;  /* 0x0000000b4d137c24 */ /* 0x000fe2000f8e0210 */
[----:B------:R-:W-:Y:S02]  /*11560*/  ULDC.64 UR10, c[0x0][0xa80] ;  /* 0x0002a000000a7ab9 */ /* 0x000fe40000000a00 */
[----:B------:R-:W-:Y:S01]  /*11570*/  LEA R16, P2, R2, UR10, 0x1 ;  /* 0x0000000a02107c11 */ /* 0x000fe2000f8408ff */
[----:B------:R-:W-:Y:S01]  /*11580*/  IMAD.IADD R3, R3, 0x1, R19 ;  /* 0x0000000103037824 */ /* 0x000fe200078e0213 */
[----:B------:R-:W-:-:S04]  /*11590*/  UIADD3 UR8, UR8, 0x38820, URZ ;  /* 0x0003882008087890 */ /* 0x000fc8000fffe03f */
[----:B------:R-:W-:Y:S02]  /*115a0*/  LEA.HI.X R22, R2, UR11, R3, 0x1, P2 ;  /* 0x0000000b02167c11 */ /* 0x000fe400090f0c03 */
[C---:B------:R-:W-:Y:S01]  /*115b0*/  ISETP.GE.AND P2, PT, R78.reuse, UR17, PT ;  /* 0x000000114e007c0c */ /* 0x040fe2000bf46270 */
[----:B------:R-:W-:Y:S01]  /*115c0*/  UPRMT UR8, URZ, 0x654, UR8 ;  /* 0x000006543f087896 */ /* 0x000fe20008000008 */
[C---:B------:R-:W-:Y:S02]  /*115d0*/  VIADD R18, R78.reuse, 0x20 ;  /* 0x000000204e127836 */ /* 0x040fe40000000000 */
[----:B------:R-:W-:Y:S02]  /*115e0*/  VIADD R20, R78, 0x40 ;  /* 0x000000404e147836 */ /* 0x000fe40000000000 */
[C---:B------:R-:W-:Y:S02]  /*115f0*/  VIADD R82, R0.reuse, 0x80 ;  /* 0x0000008000527836 */ /* 0x040fe40000000000 */
[----:B------:R-:W-:-:S02]  /*11600*/  VIADD R84, R0, 0xc0 ;  /* 0x000000c000547836 */ /* 0x000fc40000000000 */
[----:B------:R-:W-:Y:S01]  /*11610*/  VIADD R80, R0, 0x40 ;  /* 0x0000004000507836 */ /* 0x000fe20000000000 */
[----:B0-----:R-:W-:Y:S01]  /*11620*/  SYNCS.ARRIVE.TRANS64.RED.A1T0 RZ, [UR8], RZ ;  /* 0x000000ffffff79a7 */ /* 0x001fe20008100408 */
[----:B------:R0:W1:Y:S01]  /*11630*/  SHFL.IDX PT, R79, R16, RZ, 0x181f ;  /* 0x00181fff104f7589 */ /* 0x00006200000e0000 */
[----:B------:R-:W-:Y:S03]  /*11640*/  BSSY B1, `(.L_x_2420) ;  /* 0x000001a000017945 */ /* 0x000fe60003800000 */
[----:B------:R0:W2:Y:S01]  /*11650*/  SHFL.IDX PT, R77, R22, RZ, 0x181f ;  /* 0x00181fff164d7589 */ /* 0x0000a200000e0000 */
[----:B------:R-:W-:Y:S02]  /*11660*/  ISETP.GE.AND P1, PT, R18, UR17, PT ;  /* 0x0000001112007c0c */ /* 0x000fe4000bf26270 */
[----:B------:R-:W-:Y:S02]  /*11670*/  ISETP.GE.AND P0, PT, R20, UR17, PT ;  /* 0x0000001114007c0c */ /* 0x000fe4000bf06270 */
[----:B------:R-:W-:-:S02]  /*11680*/  SHF.R.S32.HI R86, RZ, 0x1f, R0 ;  /* 0x0000001fff567819 */ /* 0x000fc40000011400 */
        /* <DEDUP_REMOVED lines=21> */
.L_x_2421:
[----:B------:R-:W-:Y:S05]  /*117e0*/  BSYNC B1 ;  /* 0x0000000000017941 */ /* 0x000fea0003800000 */
.L_x_2420:
        /* <DEDUP_REMOVED lines=21> */
.L_x_2423:
[----:B------:R-:W-:Y:S05]  /*11940*/  BSYNC B1 ;  /* 0x0000000000017941 */ /* 0x000fea0003800000 */
.L_x_2422:
        /* <DEDUP_REMOVED lines=21> */
.L_x_2425:
[----:B------:R-:W-:Y:S05]  /*11aa0*/  BSYNC B1 ;  /* 0x0000000000017941 */ /* 0x000fea0003800000 */
.L_x_2424:
        /* <DEDUP_REMOVED lines=24> */
.L_x_2419:
        /* <DEDUP_REMOVED lines=31> */
[C---:B------:R-:W-:Y:S01]  /*11e20*/  IADD3 R184, R23.reuse, 0x28, RZ ;  /* 0x0000002817b87810 */ /* 0x040fe20007ffe0ff */
[----:B------:R-:W-:Y:S01]  /*11e30*/  @UP1 ULDC UR4, c[0x0][0xbf0] ;  /* 0x0002fc0000041ab9 */ /* 0x000fe20000000800 */
[----:B------:R-:W-:Y:S01]  /*11e40*/  UIMAD.WIDE.U32 UR10, UR17, UR12, UR10 ;  /* 0x0000000c110a72a5 */ /* 0x000fe2000f8e000a */
[----:B------:R-:W-:Y:S01]  /*11e50*/  @P1 SHF.R.U32.HI R5, RZ, UR4, R0 ;  /* 0x00000004ff051c19 */ /* 0x000fe20008011600 */
[----:B------:R-:W-:Y:S01]  /*11e60*/  VIADD R172, R23, 0x58 ;  /* 0x0000005817ac7836 */ /* 0x000fe20000000000 */
[----:B------:R-:W-:Y:S01]  /*11e70*/  BSSY B1, `(.L_x_2427) ;  /* 0x00000da000017945 */ /* 0x000fe20003800000 */
        /* <DEDUP_REMOVED lines=31> */
[C---:B------:R-:W-:Y:S01]  /*12070*/  IADD3 R161, R23.reuse, 0x80, RZ ;  /* 0x0000008017a17810 */ /* 0x040fe20007ffe0ff */
[C---:B------:R-:W-:Y:S01]  /*12080*/  VIADD R176, R23.reuse, 0x48 ;  /* 0x0000004817b07836 */ /* 0x040fe20000000000 */
[----:B------:R-:W-:Y:S01]  /*12090*/  LEA.HI.X R12, R2, UR11, R3, 0x2, P1 ;  /* 0x0000000b020c7c11 */ /* 0x000fe200088f1403 */
[C---:B------:R-:W-:Y:S01]  /*120a0*/  VIADD R178, R23.reuse, 0x40 ;  /* 0x0000004017b27836 */ /* 0x040fe20000000000 */
[----:B------:R0:W1:Y:S01]  /*120b0*/  SHFL.IDX PT, R2, R0, RZ, 0x1c1f ;  /* 0x001c1fff00027589 */ /* 0x00006200000e0000 */
[C---:B------:R-:W-:Y:S01]  /*120c0*/  VIADD R180, R23.reuse, 0x38 ;  /* 0x0000003817b47836 */ /* 0x040fe20000000000 */
[----:B------:R-:W-:Y:S01]  /*120d0*/  SHF.R.S32.HI R162, RZ, 0x1f, R162 ;  /* 0x0000001fffa27819 */ /* 0x000fe200000114a2 */
        /* <DEDUP_REMOVED lines=39> */
[----:B------:R-:W-:Y:S01]  /*12350*/  VIADD R191, R23, 0x8 ;  /* 0x0000000817bf7836 */ /* 0x000fe20000000000 */
[----:B012---:R-:W-:Y:S06]  /*12360*/  @P2 BRA `(.L_x_2428) ;  /* 0x0000000800282947 */ /* 0x007fec0003800000 */
[----:B------:R-:W-:Y:S01]  /*12370*/  ULDC UR4, c[0x0][0xac8] ;  /* 0x0002b20000047ab9 */ /* 0x000fe20000000800 */
[C---:B------:R-:W-:Y:S01]  /*12380*/  VIADD R21, R23.reuse, 0xe0 ;  /* 0x000000e017157836 */ /* 0x040fe20000000000 */
[C---:B------:R-:W-:Y:S01]  /*12390*/  ISETP.GE.AND P2, PT, R23.reuse, UR4, PT ;  /* 0x0000000417007c0c */ /* 0x040fe2000bf46270 */
[----:B------:R-:W-:Y:S01]  /*123a0*/  VIADD R13, R23, 0xe8 ;  /* 0x000000e8170d7836 */ /* 0x000fe20000000000 */
[----:B------:R-:W-:Y:S01]  /*123b0*/  ISETP.GE.AND P1, PT, R191, UR4, PT ;  /* 0x00000004bf007c0c */ /* 0x000fe2000bf26270 */
[----:B------:R-:W-:Y:S01]  /*123c0*/  VIADD R19, R23, 0xf0 ;  /* 0x000000f017137836 */ /* 0x000fe20000000000 */
[----:B------:R-:W-:Y:S02]  /*123d0*/  ISETP.GE.AND P3, PT, R189, UR4, PT ;  /* 0x00000004bd007c0c */ /* 0x000fe4000bf66270 */
        /* <DEDUP_REMOVED lines=69> */
[-C--:B-1----:R-:W-:Y:S02]  /*12830*/  @!P3 LEA R6, P6, R157, R2.reuse, 0x2 ;  /* 0x000000029d06b211 */ /* 0x082fe400078c10ff */
        /* <DEDUP_REMOVED lines=8> */
[-C--:B--2---:R-:W-:Y:S01]  /*128c0*/  @!P4 LEA R8, P1, R153, R2.reuse, 0x2 ;  /* 0x000000029908c211 */ /* 0x084fe200078210ff */
        /* <DEDUP_REMOVED lines=16> */
[----:B------:R-:W-:Y:S01]  /*129d0*/  @!P2 ST.E.64 desc[UR38][R4.64], R116 ;  /* 0x000000740400a985 */ /* 0x000fe2000c101b26 */
[CC--:B--2---:R-:W-:Y:S02]  /*129e0*/  @!P5 LEA R8, P2, R223.reuse, R2.reuse, 0x2 ;  /* 0x00000002df08d211 */ /* 0x0c4fe400078410ff */
[-C--:B------:R-:W-:Y:S02]  /*129f0*/  @!P1 LEA.HI.X R15, R224, R3.reuse, R18, 0x2, P6 ;  /* 0x00000003e00f9211 */ /* 0x080fe400030f1412 */
[----:B------:R-:W-:Y:S02]  /*12a00*/  @!P5 LEA.HI.X R9, R223, R3, R16, 0x2, P2 ;  /* 0x00000003df09d211 */ /* 0x000fe400010f1410 */
[----:B------:R-:W-:Y:S01]  /*12a10*/  ISETP.GE.AND P2, PT, R218, UR4, PT ;  /* 0x00000004da007c0c */ /* 0x000fe2000bf46270 */
[----:B------:R1:W-:Y:S01]  /*12a20*/  @!P1 ST.E.64 desc[UR38][R14.64], R120 ;  /* 0x000000780e009985 */ /* 0x0003e2000c101b26 */
        /* <DEDUP_REMOVED lines=8> */
[----:B------:R-:W-:Y:S01]  /*12ab0*/  ISETP.GE.AND P4, PT, R19, UR4, PT ;  /* 0x0000000413007c0c */ /* 0x000fe2000bf86270 */
[----:B-1----:R-:W-:Y:S01]  /*12ac0*/  VIADD R15, R23, 0xf8 ;  /* 0x000000f8170f7836 */ /* 0x002fe20000000000 */
[----:B------:R-:W-:Y:S02]  /*12ad0*/  @!P2 LEA R6, P5, R218, R2, 0x2 ;  /* 0x00000002da06a211 */ /* 0x000fe400078a10ff */
[----:B------:R-:W-:-:S02]  /*12ae0*/  SHF.R.S32.HI R5, RZ, 0x1f, R21 ;  /* 0x0000001fff057819 */ /* 0x000fc40000011415 */
        /* <DEDUP_REMOVED lines=18> */
.L_x_2428:
[----:B------:R-:W-:Y:S05]  /*12c10*/  BSYNC B1 ;  /* 0x0000000000017941 */ /* 0x000fea0003800000 */
.L_x_2427:
[----:B-1----:R0:W1:Y:S04]  /*12c20*/  SHFL.IDX PT, R3, R12, 0x1, 0x1c1f ;  /* 0x003c1f000c037f89 */ /* 0x00206800000e0000 */
[----:B------:R0:W2:Y:S01]  /*12c30*/  SHFL.IDX PT, R2, R0, 0x1, 0x1c1f ;  /* 0x003c1f0000027f89 */ /* 0x0000a200000e0000 */
[----:B------:R-:W-:Y:S05]  /*12c40*/  @P0 BRA `(.L_x_2426) ;  /* 0x0000001800340947 */ /* 0x000fea0003800000 */
[----:B------:R-:W-:Y:S01]  /*12c50*/  ULDC UR4, c[0x0][0xac8] ;  /* 0x0002b20000047ab9 */ /* 0x000fe20000000800 */
[----:B------:R-:W-:Y:S01]  /*12c60*/  VIADD R21, R23, 0xe0 ;  /* 0x000000e017157836 */ /* 0x000fe20000000000 */
[----:B------:R-:W-:Y:S01]  /*12c70*/  ISETP.GE.AND P0, PT, R191, UR4, PT ;  /* 0x00000004bf007c0c */ /* 0x000fe2000bf06270 */
[C---:B------:R-:W-:Y:S01]  /*12c80*/  VIADD R19, R23.reuse, 0xf0 ;  /* 0x000000f017137836 */ /* 0x040fe20000000000 */
        /* <DEDUP_REMOVED lines=58> */
[----:B0-----:R-:W-:Y:S01]  /*13030*/  @!P3 LEA R10, P4, R165, R2, 0x2 ;  /* 0x00000002a50ab211 */ /* 0x001fe200078810ff */
[----:B------:R0:W-:Y:S01]  /*13040*/  @!P2 ST.E.64 desc[UR38][R8.64], R78 ;  /* 0x0000004e0800a985 */ /* 0x0001e2000c101b26 */
[----:B------:R-:W-:Y:S02]  /*13050*/  ISETP.GE.AND P2, PT, R157, UR4, PT ;  /* 0x000000049d007c0c */ /* 0x000fe4000bf46270 */
[----:B------:R-:W-:-:S02]  /*13060*/  @!P3 LEA.HI.X R11, R165, R3, R166, 0x2, P4 ;  /* 0x00000003a50bb211 */ /* 0x000fc400020f14a6 */
[-C--:B-1----:R-:W-:Y:S02]  /*13070*/  @!P6 LEA R4, P4, R163, R2.reuse, 0x2 ;  /* 0x00000002a304e211 */ /* 0x082fe400078810ff */
[-C--:B---3--:R-:W-:Y:S01]  /*13080*/  @!P0 LEA R6, P5, R161, R2.reuse, 0x2 ;  /* 0x00000002a1068211 */ /* 0x088fe200078a10ff */
        /* <DEDUP_REMOVED lines=9> */
[----:B0-----:R-:W-:Y:S02]  /*13120*/  @!P2 LEA R8, P6, R157, R2, 0x2 ;  /* 0x000000029d08a211 */ /* 0x001fe400078c10ff */
        /* <DEDUP_REMOVED lines=8> */
[-C--:B--2---:R-:W-:Y:S02]  /*131b0*/  @!P5 LEA R4, P4, R153, R2.reuse, 0x2 ;  /* 0x000000029904d211 */ /* 0x084fe400078810ff */
        /* <DEDUP_REMOVED lines=14> */
[----:B-1----:R-:W-:Y:S01]  /*132a0*/  @!P3 LEA R8, P4, R224, R2, 0x2 ;  /* 0x00000002e008b211 */ /* 0x002fe200078810ff */
[----:B------:R-:W-:Y:S01]  /*132b0*/  @!P2 ST.E.64 desc[UR38][R14.64], R118 ;  /* 0x000000760e00a985 */ /* 0x000fe2000c101b26 */
[----:B------:R-:W-:Y:S02]  /*132c0*/  ISETP.GE.AND P2, PT, R218, UR4, PT ;  /* 0x00000004da007c0c */ /* 0x000fe4000bf46270 */
[----:B------:R-:W-:Y:S02]  /*132d0*/  @!P3 LEA.HI.X R9, R224, R3, R18, 0x2, P4 ;  /* 0x00000003e009b211 */ /* 0x000fe400020f1412 */
[----:B------:R-:W-:-:S02]  /*132e0*/  ISETP.GE.AND P4, PT, R21, UR4, PT ;  /* 0x0000000415007c0c */ /* 0x000fc4000bf86270 */
[-C--:B0-----:R-:W-:Y:S01]  /*132f0*/  @!P0 LEA R6, P6, R219, R2.reuse, 0x2 ;  /* 0x00000002db068211 */ /* 0x081fe200078c10ff */
[----:B------:R0:W-:Y:S01]  /*13300*/  @!P3 ST.E.64 desc[UR38][R8.64], R122 ;  /* 0x0000007a0800b985 */ /* 0x0001e2000c101b26 */
[----:B------:R-:W-:Y:S01]  /*13310*/  SHF.R.S32.HI R11, RZ, 0x1f, R218 ;  /* 0x0000001fff0b7819 */ /* 0x000fe200000114da */
[----:B--2---:R-:W-:Y:S01]  /*13320*/  VIADD R13, R23, 0xe8 ;  /* 0x000000e8170d7836 */ /* 0x004fe20000000000 */
[----:B------:R-:W-:Y:S02]  /*13330*/  @!P1 LEA R4, P5, R223, R2, 0x2 ;  /* 0x00000002df049211 */ /* 0x000fe400078a10ff */
[-C--:B------:R-:W-:Y:S02]  /*13340*/  @!P0 LEA.HI.X R7, R219, R3.reuse, R0, 0x2, P6 ;  /* 0x00000003db078211 */ /* 0x080fe400030f1400 */
[----:B------:R-:W-:Y:S02]  /*13350*/  ISETP.GE.AND P3, PT, R13, UR4, PT ;  /* 0x000000040d007c0c */ /* 0x000fe4000bf66270 */
[----:B------:R-:W-:-:S02]  /*13360*/  @!P1 LEA.HI.X R5, R223, R3, R16, 0x2, P5 ;  /* 0x00000003df059211 */ /* 0x000fc400028f1410 */
[CC--:B------:R-:W-:Y:S02]  /*13370*/  @!P2 LEA R10, P5, R218.reuse, R2.reuse, 0x2 ;  /* 0x00000002da0aa211 */ /* 0x0c0fe400078a10ff */
[----:B------:R-:W-:Y:S01]  /*13380*/  ISETP.GE.AND P6, PT, R19, UR4, PT ;  /* 0x0000000413007c0c */ /* 0x000fe2000bfc6270 */
[----:B------:R1:W-:Y:S01]  /*13390*/  @!P1 ST.E.64 desc[UR38][R4.64], R126 ;  /* 0x0000007e04009985 */ /* 0x0003e2000c101b26 */
[----:B------:R-:W-:Y:S02]  /*133a0*/  @!P2 LEA.HI.X R11, R218, R3, R11, 0x2, P5 ;  /* 0x00000003da0ba211 */ /* 0x000fe400028f140b */
[----:B------:R-:W-:Y:S01]  /*133b0*/  SHF.R.S32.HI R0, RZ, 0x1f, R21 ;  /* 0x0000001fff007819 */ /* 0x000fe20000011415 */
[----:B------:R1:W-:Y:S01]  /*133c0*/  @!P0 ST.E.64 desc[UR38][R6.64], R130 ;  /* 0x0000008206008985 */ /* 0x0003e2000c101b26 */
[----:B0-----:R-:W-:-:S03]  /*133d0*/  @!P4 LEA R8, P5, R21, R2, 0x2 ;  /* 0x000000021508c211 */ /* 0x001fc600078a10ff */
[----:B------:R1:W-:Y:S01]  /*133e0*/  @!P2 ST.E.64 desc[UR38][R10.64], R134 ;  /* 0x000000860a00a985 */ /* 0x0003e2000c101b26 */
[-C--:B------:R-:W-:Y:S02]  /*133f0*/  @!P4 LEA.HI.X R9, R21, R3.reuse, R0, 0x2, P5 ;  /* 0x000000031509c211 */ /* 0x080fe400028f1400 */
[----:B------:R-:W-:Y:S02]  /*13400*/  SHF.R.S32.HI R0, RZ, 0x1f, R13 ;  /* 0x0000001fff007819 */ /* 0x000fe4000001140d */
[C---:B------:R-:W-:Y:S01]  /*13410*/  @!P3 LEA R12, P5, R13.reuse, R2, 0x2 ;  /* 0x000000020d0cb211 */ /* 0x040fe200078a10ff */
[----:B------:R1:W-:Y:S03]  /*13420*/  @!P4 ST.E.64 desc[UR38][R8.64], R138 ;  /* 0x0000008a0800c985 */ /* 0x0003e6000c101b26 */
[----:B------:R-:W-:Y:S02]  /*13430*/  @!P3 LEA.HI.X R13, R13, R3, R0, 0x2, P5 ;  /* 0x000000030d0db211 */ /* 0x000fe400028f1400 */
[----:B------:R-:W-:-:S02]  /*13440*/  SHF.R.S32.HI R0, RZ, 0x1f, R19 ;  /* 0x0000001fff007819 */ /* 0x000fc40000011413 */
        /* <DEDUP_REMOVED lines=12> */
.L_x_2417:
[----:B------:R-:W-:Y:S01]  /*13510*/  R2UR UR4, R221 ;  /* 0x00000000dd0472ca */ /* 0x000fe200000e0000 */
[----:B------:R-:W-:Y:S01]  /*13520*/  ULDC.64 UR8, c[0x0][0xc00] ;  /* 0x0003000000087ab9 */ /* 0x000fe20000000a00 */
[----:B------:R-:W-:Y:S01]  /*13530*/  R2UR UR10, R217 ;  /* 0x00000000d90a72ca */ /* 0x000fe200000e0000 */
[----:B------:R-:W-:-:S04]  /*13540*/  UISETP.NE.U32.AND UP0, UPT, UR8, URZ, UPT ;  /* 0x0000003f0800728c */ /* 0x000fc8000bf05070 */
[----:B------:R-:W-:-:S03]  /*13550*/  UISETP.NE.AND.EX UP0, UPT, UR9, URZ, UPT, UP0 ;  /* 0x0000003f0900728c */ /* 0x000fc6000bf05300 */
[----:B------:R-:W-:-:S03]  /*13560*/  ULDC.64 UR8, c[0x0][0xc00] ;  /* 0x0003000000087ab9 */ /* 0x000fc60000000a00 */
[----:B------:R-:W-:Y:S01]  /*13570*/  UIMAD.WIDE UR8, UR4, 0x4, UR8 ;  /* 0x00000004040878a5 */ /* 0x000fe2000f8e0208 */
[----:B------:R-:W-:-:S05]  /*13580*/  PLOP3.LUT P1, PT, PT, PT, UP0, 0x80, 0x0 ;  /* 0x000000000000781c */ /* 0x000fca0003f2f008 */
[----:B------:R-:W-:Y:S02]  /*13590*/  IMAD.U32 R2, RZ, RZ, UR8 ;  /* 0x00000008ff027e24 */ /* 0x000fe4000f8e00ff */
[----:B------:R-:W-:Y:S01]  /*135a0*/  IMAD.U32 R3, RZ, RZ, UR9 ;  /* 0x00000009ff037e24 */ /* 0x000fe2000f8e00ff */
[----:B------:R-:W-:Y:S02]  /*135b0*/  ULDC.64 UR8, c[0x0][0xc08] ;  /* 0x0003020000087ab9 */ /* 0x000fe40000000a00 */
[----:B------:R-:W-:-:S03]  /*135c0*/  UISETP.NE.U32.AND UP1, UPT, UR8, URZ, UPT ;  /* 0x0000003f0800728c */ /* 0x000fc6000bf25070 */
[----:B------:R-:W2:Y:S01]  /*135d0*/  @P1 LDG.E R7, desc[UR38][R2.64] ;  /* 0x0000002602071981 */ /* 0x000ea2000c1e1900 */
        /* <DEDUP_REMOVED lines=13> */
[----:B------:R-:W-:Y:S01]  /*136b0*/  MOV R217, UR10 ;  /* 0x0000000a00d97c02 */ /* 0x000fe20008000f00 */
        /* <DEDUP_REMOVED lines=9> */
.L_x_2429:
[----:B------:R-:W2:Y:S01]  /*13750*/  LDL.LU R2, [R1+0x2c] ;  /* 0x00002c0001027983 */ /* 0x000ea20000300800 */
[----:B------:R-:W-:Y:S01]  /*13760*/  R2UR UR9, R221 ;  /* 0x00000000dd0972ca */ /* 0x000fe200000e0000 */
[----:B------:R-:W-:-:S12]  /*13770*/  BSSY B1, `(.L_x_2430) ;  /* 0x000003e000017945 */ /* 0x000fd80003800000 */
[----:B------:R-:W-:Y:S01]  /*13780*/  USEL UR12, UR9, URZ, !UP0 ;  /* 0x0000003f090c7287 */ /* 0x000fe2000c000000 */
[----:B--2---:R-:W-:-:S13]  /*13790*/  R2UR UR8, R2 ;  /* 0x00000000020872ca */ /* 0x004fda00000e0000 */
[----:B------:R-:W-:Y:S01]  /*137a0*/  USEL UR13, UR8, URZ, !UP0 ;  /* 0x0000003f080d7287 */ /* 0x000fe2000c000000 */
[----:B------:R-:W-:Y:S11]  /*137b0*/  @P0 BRA `(.L_x_2431) ;  /* 0x0000000000e40947 */ /* 0x000ff60003800000 */
[----:B------:R-:W0:Y:S01]  /*137c0*/  S2R R4, SR_TID.X ;  /* 0x0000000000047919 */ /* 0x000e220000002100 */
[----:B------:R-:W1:Y:S01]  /*137d0*/  LDC R9, c[0x0][0xbe8] ;  /* 0x0002fa00ff097b82 */ /* 0x000e620000000800 */
[----:B------:R-:W-:-:S13]  /*137e0*/  R2UR UR8, R215 ;  /* 0x00000000d70872ca */ /* 0x000fda00000e0000 */
[----:B------:R-:W-:Y:S02]  /*137f0*/  IMAD.U32 R3, RZ, RZ, UR8 ;  /* 0x00000008ff037e24 */ /* 0x000fe4000f8e00ff */
[----:B-1---5:R-:W-:-:S03]  /*13800*/  IMAD R2, R0, R9, RZ ;  /* 0x0000000900027224 */ /* 0x022fc600078e02ff */
[----:B0-----:R-:W-:-:S04]  /*13810*/  IADD3 R4, R3, -0x80, R4 ;  /* 0xffffff8003047810 */ /* 0x001fc80007ffe004 */
        /* <DEDUP_REMOVED lines=51> */
.L_x_2431:
[----:B------:R-:W-:Y:S05]  /*13b50*/  BSYNC B1 ;  /* 0x0000000000017941 */ /* 0x000fea0003800000 */
.L_x_2430:
[----:B------:R-:W-:-:S13]  /*13b60*/  R2UR UR8, R217 ;  /* 0x00000000d90872ca */ /* 0x000fda00000e0000 */
[----:B------:R-:W-:-:S06]  /*13b70*/  UISETP.GT.AND UP0, UPT, UR8, 0x1, UPT ;  /* 0x000000010800788c */ /* 0x000fcc000bf04270 */
[----:B------:R-:W-:-:S13]  /*13b80*/  PLOP3.LUT P0, PT, PT, PT, UP0, 0x80, 0x0 ;  /* 0x000000000000781c */ /* 0x000fda0003f0f008 */
[----:B------:R-:W-:Y:S05]  /*13b90*/  @P0 BRA `(.L_x_2426) ;  /* 0x0000000800600947 */ /* 0x000fea0003800000 */
[----:B------:R-:W1:Y:S01]  /*13ba0*/  LDC R11, c[0x0][0xbe8] ;  /* 0x0002fa00ff0b7b82 */ /* 0x000e620000000800 */
[----:B0-----:R-:W-:Y:S01]  /*13bb0*/  SHF.R.S32.HI R3, RZ, 0x1f, R6 ;  /* 0x0000001fff037819 */ /* 0x001fe20000011406 */
[----:B------:R-:W-:Y:S01]  /*13bc0*/  ULDC.64 UR10, c[0x0][0xaa0] ;  /* 0x0002a800000a7ab9 */ /* 0x000fe20000000a00 */
[----:B------:R-:W-:Y:S01]  /*13bd0*/  R2UR UR15, R222 ;  /* 0x00000000de0f72ca */ /* 0x000fe200000e0000 */
[----:B------:R-:W-:Y:S01]  /*13be0*/  UIMAD.WIDE.U32 UR8, UR4, UR10, URZ ;  /* 0x0000000a040872a5 */ /* 0x000fe2000f8e003f */
[----:B------:R-:W-:Y:S01]  /*13bf0*/  LEA.HI R2, R3, R6, RZ, 0x3 ;  /* 0x0000000603027211 */ /* 0x000fe200078f18ff */
[----:B------:R-:W-:Y:S01]  /*13c00*/  UIMAD UR10, UR21, UR10, URZ ;  /* 0x0000000a150a72a4 */ /* 0x000fe2000f8e023f */
[----:B------:R-:W-:Y:S01]  /*13c10*/  R2UR UR14, R215 ;  /* 0x00000000d70e72ca */ /* 0x000fe200000e0000 */
[----:B------:R-:W-:Y:S01]  /*13c20*/  BSSY B1, `(.L_x_2432) ;  /* 0x000004d000017945 */ /* 0x000fe20003800000 */
[----:B------:R-:W-:Y:S01]  /*13c30*/  LOP3.LUT R5, R2, 0xfffffff8, RZ, 0xc0, !PT ;  /* 0xfffffff802057812 */ /* 0x000fe200078ec0ff */
[----:B------:R-:W-:Y:S01]  /*13c40*/  UIMAD UR10, UR4, UR11, UR10 ;  /* 0x0000000b040a72a4 */ /* 0x000fe2000f8e020a */
[----:B------:R-:W-:-:S03]  /*13c50*/  SHF.R.S32.HI R13, RZ, 0x3, R2 ;  /* 0x00000003ff0d7819 */ /* 0x000fc60000011402 */
[----:B------:R-:W-:Y:S01]  /*13c60*/  IMAD.IADD R8, R6, 0x1, -R5 ;  /* 0x0000000106087824 */ /* 0x000fe200078e0a05 */
[----:B------:R-:W-:-:S03]  /*13c70*/  UIADD3 UR9, UR9, UR10, URZ ;  /* 0x0000000a09097290 */ /* 0x000fc6000fffe03f */
[----:B------:R-:W-:Y:S01]  /*13c80*/  IMAD R2, R8, 0x20, R13 ;  /* 0x0000002008027824 */ /* 0x000fe200078e020d */
[----:B------:R-:W-:Y:S02]  /*13c90*/  ULDC.64 UR10, c[0x0][0xae8] ;  /* 0x0002ba00000a7ab9 */ /* 0x000fe40000000a00 */
[----:B------:R-:W-:Y:S01]  /*13ca0*/  UIMAD.WIDE.U32 UR8, UR15, UR10, UR8 ;  /* 0x0000000a0f0872a5 */ /* 0x000fe2000f8e0008 */
[----:B------:R-:W-:Y:S01]  /*13cb0*/  VIADD R6, R2, UR14 ;  /* 0x0000000e02067c36 */ /* 0x000fe20008000000 */
[----:B-1----:R-:W-:Y:S02]  /*13cc0*/  ISETP.NE.AND P0, PT, R11, 0x1, PT ;  /* 0x000000010b00780c */ /* 0x002fe40003f05270 */
[----:B------:R-:W-:Y:S01]  /*13cd0*/  UIMAD UR9, UR15, UR11, UR9 ;  /* 0x0000000b0f0972a4 */ /* 0x000fe2000f8e0209 */
[----:B------:R-:W-:Y:S02]  /*13ce0*/  IMAD.MOV.U32 R5, RZ, RZ, R6 ;  /* 0x000000ffff057224 */ /* 0x000fe400078e0006 */
[----:B------:R-:W-:-:S02]  /*13cf0*/  ULDC.64 UR10, c[0x0][0xaf0] ;  /* 0x0002bc00000a7ab9 */ /* 0x000fc40000000a00 */
[----:B------:R-:W-:-:S04]  /*13d00*/  UIMAD UR13, UR13, UR10, URZ ;  /* 0x0000000a0d0d72a4 */ /* 0x000fc8000f8e023f */
[----:B------:R-:W-:Y:S02]  /*13d10*/  UIMAD UR4, UR12, UR11, UR13 ;  /* 0x0000000b0c0472a4 */ /* 0x000fe4000f8e020d */
[----:B------:R-:W-:Y:S01]  /*13d20*/  UIMAD.WIDE.U32 UR12, UR12, UR10, UR8 ;  /* 0x0000000a0c0c72a5 */ /* 0x000fe2000f8e0008 */
[----:B------:R-:W0:Y:S02]  /*13d30*/  @P0 LDC R3, c[0x0][0xbec] ;  /* 0x0002fb00ff030b82 */ /* 0x000e240000000800 */
[----:B------:R-:W-:Y:S01]  /*13d40*/  ULDC.64 UR8, c[0x0][0xae0] ;  /* 0x0002b80000087ab9 */ /* 0x000fe20000000a00 */
[----:B------:R-:W-:-:S05]  /*13d50*/  UIADD3 UR4, UR13, UR4, URZ ;  /* 0x000000040d047290 */ /* 0x000fca000fffe03f */
[----:B------:R-:W1:Y:S01]  /*13d60*/  @P0 LDC R7, c[0x0][0xbf0] ;  /* 0x0002fc00ff070b82 */ /* 0x000e620000000800 */
[----:B0-----:R-:W-:-:S04]  /*13d70*/  @P0 IMAD.HI.U32 R2, R6, R3, RZ ;  /* 0x0000000306020227 */ /* 0x001fc800078e00ff */
[----:B------:R-:W-:Y:S02]  /*13d80*/  IMAD.U32 R3, RZ, RZ, UR13 ;  /* 0x0000000dff037e24 */ /* 0x000fe4000f8e00ff */
[----:B------:R-:W-:Y:S01]  /*13d90*/  IMAD.U32 R3, RZ, RZ, UR4 ;  /* 0x00000004ff037e24 */ /* 0x000fe2000f8e00ff */
[----:B-1----:R-:W-:Y:S01]  /*13da0*/  @P0 SHF.R.U32.HI R5, RZ, R7, R2 ;  /* 0x00000007ff050219 */ /* 0x002fe20000011602 */
[----:B------:R-:W-:-:S03]  /*13db0*/  IMAD.U32 R2, RZ, RZ, UR12 ;  /* 0x0000000cff027e24 */ /* 0x000fc6000f8e00ff */
[--C-:B------:R-:W-:Y:S01]  /*13dc0*/  SHF.R.S32.HI R4, RZ, 0x1f, R5.reuse ;  /* 0x0000001fff047819 */ /* 0x100fe20000011405 */
[----:B------:R-:W-:Y:S02]  /*13dd0*/  IMAD.MOV R7, RZ, RZ, -R5 ;  /* 0x000000ffff077224 */ /* 0x000fe400078e0a05 */
[----:B------:R-:W-:-:S04]  /*13de0*/  IMAD.WIDE.U32 R2, R5, UR8, R2 ;  /* 0x0000000805027c25 */ /* 0x000fc8000f8e0002 */
[----:B------:R-:W-:Y:S02]  /*13df0*/  IMAD R7, R11, R7, R6 ;  /* 0x000000070b077224 */ /* 0x000fe400078e0206 */
[----:B------:R-:W-:Y:S02]  /*13e00*/  IMAD R4, R4, UR8, RZ ;  /* 0x0000000804047c24 */ /* 0x000fe4000f8e02ff */
[----:B------:R-:W-:Y:S02]  /*13e10*/  VIADD R6, R13, UR14 ;  /* 0x0000000e0d067c36 */ /* 0x000fe40008000000 */
[----:B------:R-:W-:Y:S01]  /*13e20*/  IMAD R9, R5, UR9, R4 ;  /* 0x0000000905097c24 */ /* 0x000fe2000f8e0204 */
[----:B------:R-:W-:Y:S01]  /*13e30*/  SHF.R.S32.HI R4, RZ, 0x1f, R7 ;  /* 0x0000001fff047819 */ /* 0x000fe20000011407 */
[----:B------:R-:W-:Y:S01]  /*13e40*/  ULDC.64 UR8, c[0x0][0xad8] ;  /* 0x0002b60000087ab9 */ /* 0x000fe20000000a00 */
[----:B-----5:R-:W-:Y:S02]  /*13e50*/  IMAD R11, R0, R11, RZ ;  /* 0x0000000b000b7224 */ /* 0x020fe400078e02ff */
[----:B------:R-:W-:-:S02]  /*13e60*/  IMAD.IADD R3, R3, 0x1, R9 ;  /* 0x0000000103037824 */ /* 0x000fc400078e0209 */
[----:B------:R-:W-:Y:S02]  /*13e70*/  IMAD R4, R4, UR8, RZ ;  /* 0x0000000804047c24 */ /* 0x000fe4000f8e02ff */
[----:B------:R-:W-:-:S04]  /*13e80*/  IMAD.WIDE.U32 R2, R7, UR8, R2 ;  /* 0x0000000807027c25 */ /* 0x000fc8000f8e0002 */
[----:B------:R-:W-:Y:S01]  /*13e90*/  IMAD R5, R7, UR9, R4 ;  /* 0x0000000907057c24 */ /* 0x000fe2000f8e0204 */
[----:B------:R-:W-:Y:S01]  /*13ea0*/  ULDC.64 UR8, c[0x0][0xa80] ;  /* 0x0002a00000087ab9 */ /* 0x000fe20000000a00 */
[----:B------:R-:W-:Y:S01]  /*13eb0*/  VIADD R4, R6, 0x40 ;  /* 0x0000004006047836 */ /* 0x000fe20000000000 */
[----:B------:R-:W-:Y:S01]  /*13ec0*/  SHF.L.U32 R7, R8, 0x3, RZ ;  /* 0x0000000308077819 */ /* 0x000fe200000006ff */
[----:B------:R-:W-:Y:S01]  /*13ed0*/  IMAD.IADD R3, R3, 0x1, R5 ;  /* 0x0000000103037824 */ /* 0x000fe200078e0205 */
[----:B------:R-:W-:Y:S01]  /*13ee0*/  LEA R5, P2, R2, UR8, 0x1 ;  /* 0x0000000802057c11 */ /* 0x000fe2000f8408ff */
[----:B------:R-:W-:Y:S01]  /*13ef0*/  VIADD R0, R6, 0x20 ;  /* 0x0000002006007836 */ /* 0x000fe20000000000 */
[-C--:B------:R-:W-:Y:S01]  /*13f00*/  ISETP.GE.AND P0, PT, R4, R11.reuse, PT ;  /* 0x0000000b0400720c */ /* 0x080fe20003f06270 */
[C---:B------:R-:W-:Y:S01]  /*13f10*/  VIADD R15, R7.reuse, 0xc0 ;  /* 0x000000c0070f7836 */ /* 0x040fe20000000000 */
[----:B------:R-:W-:Y:S01]  /*13f20*/  LEA.HI.X R4, R2, UR9, R3, 0x1, P2 ;  /* 0x0000000902047c11 */ /* 0x000fe200090f0c03 */
[C---:B------:R-:W-:Y:S01]  /*13f30*/  VIADD R13, R7.reuse, 0x40 ;  /* 0x00000040070d7836 */ /* 0x040fe20000000000 */
[-C--:B------:R-:W-:Y:S01]  /*13f40*/  ISETP.GE.AND P2, PT, R6, R11.reuse, PT ;  /* 0x0000000b0600720c */ /* 0x080fe20003f46270 */
[----:B------:R-:W-:Y:S01]  /*13f50*/  VIADD R9, R7, 0x80 ;  /* 0x0000008007097836 */ /* 0x000fe20000000000 */
[----:B------:R-:W-:Y:S01]  /*13f60*/  ISETP.GE.AND P1, PT, R0, R11, PT ;  /* 0x0000000b0000720c */ /* 0x000fe20003f26270 */
[----:B------:R0:W1:Y:S01]  /*13f70*/  SHFL.IDX PT, R2, R5, RZ, 0x181f ;  /* 0x00181fff05027589 */ /* 0x00006200000e0000 */
[----:B------:R-:W-:-:S02]  /*13f80*/  SHF.R.S32.HI R8, RZ, 0x1f, R7 ;  /* 0x0000001fff087819 */ /* 0x000fc40000011407 */
[----:B------:R-:W-:Y:S01]  /*13f90*/  SHF.R.S32.HI R10, RZ, 0x1f, R15 ;  /* 0x0000001fff0a7819 */ /* 0x000fe2000001140f */
[----:B------:R0:W2:Y:S01]  /*13fa0*/  SHFL.IDX PT, R0, R4, RZ, 0x181f ;  /* 0x00181fff04007589 */ /* 0x0000a200000e0000 */
[----:B------:R-:W-:Y:S02]  /*13fb0*/  SHF.R.S32.HI R12, RZ, 0x1f, R13 ;  /* 0x0000001fff0c7819 */ /* 0x000fe4000001140d */
[----:B------:R-:W-:-:S03]  /*13fc0*/  SHF.R.S32.HI R14, RZ, 0x1f, R9 ;  /* 0x0000001fff0e7819 */ /* 0x000fc60000011409 */
[----:B------:R-:W-:Y:S05]  /*13fd0*/  @P2 BRA `(.L_x_2433) ;  /* 0x0000000000442947 */ /* 0x000fea0003800000 */
        /* <DEDUP_REMOVED lines=17> */
.L_x_2433:
[----:B------:R-:W-:Y:S05]  /*140f0*/  BSYNC B1 ;  /* 0x0000000000017941 */ /* 0x000fea0003800000 */
.L_x_2432:
        /* <DEDUP_REMOVED lines=21> */
.L_x_2435:
[----:B------:R-:W-:Y:S05]  /*14250*/  BSYNC B1 ;  /* 0x0000000000017941 */ /* 0x000fea0003800000 */
.L_x_2434:
        /* <DEDUP_REMOVED lines=21> */
.L_x_2437:
[----:B------:R-:W-:Y:S05]  /*143b0*/  BSYNC B1 ;  /* 0x0000000000017941 */ /* 0x000fea0003800000 */
.L_x_2436:
        /* <DEDUP_REMOVED lines=22> */
.L_x_2426:
[----:B------:R-:W-:Y:S05]  /*14520*/  BSYNC B0 ;  /* 0x0000000000007941 */ /* 0x000fea0003800000 */
.L_x_2416:
[----:B------:R-:W-:Y:S02]  /*14530*/  ULDC UR4, c[0x0][0xc3c] ;  /* 0x00030f0000047ab9 */ /* 0x000fe40000000800 */
[----:B------:R-:W-:-:S06]  /*14540*/  UISETP.GE.AND UP0, UPT, UR7, UR4, UPT ;  /* 0x000000040700728c */ /* 0x000fcc000bf06270 */
[----:B------:R-:W-:-:S13]  /*14550*/  PLOP3.LUT P0, PT, PT, PT, UP0, 0x80, 0x0 ;  /* 0x000000000000781c */ /* 0x000fda0003f0f008 */
[----:B------:R-:W-:Y:S05]  /*14560*/  @!P0 BRA `(.L_x_2438) ;  /* 0xfffffec800c48947 */ /* 0x000fea000383ffff */
[----:B------:R-:W-:Y:S05]  /*14570*/  EXIT ;  /* 0x000000000000794d */ /* 0x000fea0003800000 */
.L_x_2373:
        /* <DEDUP_REMOVED lines=16> */
.L_x_2439:
        /* <DEDUP_REMOVED lines=43> */
.L_x_2443:
        /* <DEDUP_REMOVED lines=35> */
.L_x_2441:
[----:B------:R-:W-:Y:S01]  /*14b60*/  IADD3 R3, -R3, R8, RZ ;  /* 0x0000000803037210 */ /* 0x000fe20007ffe1ff */
[----:B------:R-:W-:-:S04]  /*14b70*/  IMAD.MOV.U32 R16, RZ, RZ, RZ ;  /* 0x000000ffff107224 */ /* 0x000fc800078e00ff */
        /* <DEDUP_REMOVED lines=11> */
.L_x_2444:
        /* <DEDUP_REMOVED lines=55> */
[----:B------:R-:W-:-:S04]  /*14fa0*/  @!P1 LOP3.LUT R2, RZ, R9, RZ, 0x33, !PT ;  /* 0x00000009ff029212 */ /* 0x000fc800078e33ff */
[----:B------:R-:W-:-:S05]  /*14fb0*/  IADD3 R18, -R2, RZ, RZ ;  /* 0x000000ff02127210 */ /* 0x000fca0007ffe1ff */
[C---:B------:R-:W-:Y:S02]  /*14fc0*/  IMAD R18, R9.reuse, R18, R10 ;  /* 0x0000001209127224 */ /* 0x040fe400078e020a */
[----:B------:R-:W-:Y:S02]  /*14fd0*/  IMAD R9, R9, 0x1000000, R2 ;  /* 0x0100000009097824 */ /* 0x000fe400078e0202 */
[----:B------:R-:W-:Y:S02]  /*14fe0*/  IMAD R2, R6, R3, R5 ;  /* 0x0000000306027224 */ /* 0x000fe400078e0205 */
[----:B------:R-:W-:Y:S01]  /*14ff0*/  IMAD R18, R18, 0x10000, R9 ;  /* 0x0001000012127824 */ /* 0x000fe200078e0209 */
[----:B------:R-:W-:Y:S06]  /*15000*/  BRA `(.L_x_2446) ;  /* 0x0000000000f47947 */ /* 0x000fec0003800000 */
.L_x_2445:
        /* <DEDUP_REMOVED lines=34> */
[-C--:B------:R-:W-:Y:S02]  /*15230*/  IABS R10, R13.reuse ;  /* 0x0000000d000a7213 */ /* 0x080fe40000000000 */
[----:B------:R-:W-:Y:S02]  /*15240*/  IABS R12, R13 ;  /* 0x0000000d000c7213 */ /* 0x000fe40000000000 */
[----:B------:R-:W0:Y:S01]  /*15250*/  I2F.RP R8, R10 ;  /* 0x0000000a00087306 */ /* 0x000e220000209400 */
[----:B------:R-:W-:-:S07]  /*15260*/  IADD3 R18, -R13, RZ, RZ ;  /* 0x000000ff0d127210 */ /* 0x000fce0007ffe1ff */
        /* <DEDUP_REMOVED lines=23> */
.L_x_2446:
[----:B------:R-:W-:-:S05]  /*153e0*/  LOP3.LUT R17, RZ, R2, RZ, 0x33, !PT ;  /* 0x00000002ff117212 */ /* 0x000fca00078e33ff */
[----:B------:R-:W-:Y:S01]  /*153f0*/  IMAD.IADD R17, R6, 0x1, R17 ;  /* 0x0000000106117824 */ /* 0x000fe200078e0211 */
[----:B------:R-:W-:Y:S06]  /*15400*/  BRA `(.L_x_2447) ;  /* 0x0000000000147947 */ /* 0x000fec0003800000 */
.L_x_2442:
[----:B------:R-:W-:Y:S01]  /*15410*/  ULDC UR4, c[0x0][0xc3c] ;  /* 0x00030f0000047ab9 */ /* 0x000fe20000000800 */
[----:B------:R-:W-:Y:S02]  /*15420*/  IMAD.MOV.U32 R17, RZ, RZ, RZ ;  /* 0x000000ffff117224 */ /* 0x000fe400078e00ff */
[----:B------:R-:W-:Y:S02]  /*15430*/  IMAD.U32 R16, RZ, RZ, UR6 ;  /* 0x00000006ff107e24 */ /* 0x000fe4000f8e00ff */
[----:B------:R-:W-:Y:S02]  /*15440*/  IMAD.MOV.U32 R18, RZ, RZ, RZ ;  /* 0x000000ffff127224 */ /* 0x000fe400078e00ff */
[----:B------:R-:W-:-:S07]  /*15450*/  IMAD.U32 R19, RZ, RZ, UR4 ;  /* 0x00000004ff137e24 */ /* 0x000fce000f8e00ff */
.L_x_2447:
[----:B------:R-:W-:-:S13]  /*15460*/  ISETP.NE.AND P0, PT, R7, RZ, PT ;  /* 0x000000ff0700720c */ /* 0x000fda0003f05270 */
[----:B------:R-:W0:Y:S01]  /*15470*/  @!P0 S2R R3, SR_CgaCtaId ;  /* 0x0000000000038919 */ /* 0x000e220000008800 */
[----:B------:R-:W-:-:S04]  /*15480*/  @!P0 MOV R2, 0x400 ;  /* 0x0000040000028802 */ /* 0x000fc80000000f00 */
[----:B0-----:R-:W-:-:S05]  /*15490*/  @!P0 LEA R2, R3, R2, 0x18 ;  /* 0x0000000203028211 */ /* 0x001fca00078ec0ff */
[----:B------:R1:W-:Y:S01]  /*154a0*/  @!P0 STS.128 [R2+0x388d0], R16 ;  /* 0x0388d01002008388 */ /* 0x0003e20000000c00 */
[----:B------:R-:W-:Y:S06]  /*154b0*/  BAR.ARV 0x5, 0x180 ;  /* 0x0146000000007b1d */ /* 0x000fec0000002000 */
.L_x_2440:
        /* <DEDUP_REMOVED lines=8> */
[----:B------:R-:W-:Y:S01]  /*15540*/  IMAD.SHL.U32 R32, R0, 0x8, RZ ;  /* 0x0000000800207824 */ /* 0x000fe200078e00ff */
[----:B------:R-:W-:Y:S01]  /*15550*/  BSSY B8, `(.L_x_2448) ;  /* 0x0000517000087945 */ /* 0x000fe20003800000 */
[----:B------:R1:W-:Y:S01]  /*15560*/  STL [R1+0x24], RZ ;  /* 0x000024ff01007387 */ /* 0x0003e20000100800 */
[----:B------:R-:W-:Y:S01]  /*15570*/  IMAD.MOV.U32 R28, RZ, RZ, 0x1 ;  /* 0x00000001ff1c7424 */ /* 0x000fe200078e00ff */
[----:B------:R-:W-:Y:S01]  /*15580*/  ULDC UR37, c[0x0][0xc] ;  /* 0x0000030000257ab9 */ /* 0x000fe20000000800 */
[----:B------:R-:W-:Y:S01]  /*15590*/  LOP3.LUT R3, R32, 0x1f8, RZ, 0xc0, !PT ;  /* 0x000001f820037812 */ /* 0x000fe200078ec0ff */
[----:B------:R-:W-:-:S03]  /*155a0*/  IMAD.MOV.U32 R27, RZ, RZ, RZ ;  /* 0x000000ffff1b7224 */ /* 0x000fc600078e00ff */
        /* <DEDUP_REMOVED lines=16> */
.L_x_2515:
[----:B0-----:R-:W0:Y:S02]  /*156b0*/  LDC.64 R2, c[0x0][0xc88] ;  /* 0x00032200ff027b82 */ /* 0x001e240000000a00 */
[----:B0-----:R-:W-:-:S05]  /*156c0*/  IMAD.WIDE R2, R19, 0x4, R2 ;  /* 0x0000000413027825 */ /* 0x001fca00078e0202 */
[----:B------:R-:W2:Y:S01]  /*156d0*/  LDG.E R29, desc[UR38][R2.64] ;  /* 0x00000026021d7981 */ /* 0x000ea2000c1e1900 */
        /* <DEDUP_REMOVED lines=14> */
[----:B-1----:R1:W2:Y:S01]  /*157c0*/  @P0 LDG.E R6, desc[UR38][R2.64] ;  /* 0x0000002602060981 */ /* 0x0022a2000c1e1900 */
        /* <DEDUP_REMOVED lines=31> */
.L_x_2449:
        /* <DEDUP_REMOVED lines=9> */
.L_x_2450:
        /* <DEDUP_REMOVED lines=9> */
.L_x_2451:
[----:B------:R-:W3:Y:S01]  /*15ae0*/  LDL R5, [R1+0x10] ;  /* 0x0000100001057983 */ /* 0x000ee20000100800 */
[----:B-12---:R-:W1:Y:S01]  /*15af0*/  LDC R2, c[0x0][0x448] ;  /* 0x00011200ff027b82 */ /* 0x006e620000000800 */
[----:B-----5:R-:W-:Y:S01]  /*15b00*/  IMAD.IADD R0, R0, 0x1, -R6 ;  /* 0x0000000100007824 */ /* 0x020fe200078e0a06 */
[----:B------:R-:W-:Y:S01]  /*15b10*/  LOP3.LUT R23, R23, 0xfffffeff, RZ, 0xc0, !PT ;  /* 0xfffffeff17177812 */ /* 0x000fe200078ec0ff */
[----:B------:R-:W-:Y:S03]  /*15b20*/  BSSY B0, `(.L_x_2452) ;  /* 0x0000039000007945 */ /* 0x000fe60003800000 */
[----:B------:R2:W-:Y:S01]  /*15b30*/  STL [R1], R0 ;  /* 0x0000000001007387 */ /* 0x0005e20000100800 */
[----:B-1----:R-:W-:Y:S01]  /*15b40*/  ISETP.NE.AND P0, PT, R2, 0x1, PT ;  /* 0x000000010200780c */ /* 0x002fe20003f05270 */
[----:B------:R-:W-:-:S05]  /*15b50*/  IMAD.SHL.U32 R2, R17, 0x80, RZ ;  /* 0x0000008011027824 */ /* 0x000fca00078e00ff */
[----:B------:R-:W-:-:S07]  /*15b60*/  IADD3 R2, R2, 0x7f, RZ ;  /* 0x0000007f02027810 */ /* 0x000fce0007ffe0ff */
[----:B------:R-:W1:Y:S01]  /*15b70*/  @P0 LDC R3, c[0x0][0x44c] ;  /* 0x00011300ff030b82 */ /* 0x000e620000000800 */
[----:B------:R-:W-:-:S07]  /*15b80*/  @P0 LOP3.LUT R23, R23, 0x100, RZ, 0xfc, !PT ;  /* 0x0000010017170812 */ /* 0x000fce00078efcff */
[----:B0-----:R-:W0:Y:S01]  /*15b90*/  @P0 LDC R4, c[0x0][0x450] ;  /* 0x00011400ff040b82 */ /* 0x001e220000000800 */
[----:B-1----:R-:W-:-:S05]  /*15ba0*/  @P0 IMAD.HI.U32 R3, R2, R3, RZ ;  /* 0x0000000302030227 */ /* 0x002fca00078e00ff */
[----:B0-----:R-:W-:Y:S02]  /*15bb0*/  @P0 SHF.R.U32.HI R2, RZ, R4, R3 ;  /* 0x00000004ff020219 */ /* 0x001fe40000011603 */
[C---:B---3--:R-:W-:Y:S01]  /*15bc0*/  IADD3 R3, R0.reuse, 0x50, -R5 ;  /* 0x0000005000037810 */ /* 0x048fe20007ffe805 */
[----:B--2---:R-:W-:-:S04]  /*15bd0*/  VIADD R0, R0, 0x4f ;  /* 0x0000004f00007836 */ /* 0x004fc80000000000 */
[----:B------:R-:W-:-:S04]  /*15be0*/  IMAD.HI R0, R0, 0x66666667, RZ ;  /* 0x6666666700007827 */ /* 0x000fc800078e02ff */
[----:B------:R-:W-:Y:S01]  /*15bf0*/  IMAD.IADD R2, R3, 0x1, R2 ;  /* 0x0000000103027824 */ /* 0x000fe200078e0202 */
[----:B------:R-:W-:-:S03]  /*15c00*/  SHF.R.U32.HI R3, RZ, 0x1f, R0 ;  /* 0x0000001fff037819 */ /* 0x000fc60000011600 */
[----:B------:R-:W-:Y:S01]  /*15c10*/  IMAD.HI R2, R2, 0x66666667, RZ ;  /* 0x6666666702027827 */ /* 0x000fe200078e02ff */
[----:B------:R-:W-:-:S04]  /*15c20*/  LEA.HI.SX32 R0, R0, R3, 0x1b ;  /* 0x0000000300007211 */ /* 0x000fc800078fdaff */
[----:B------:R-:W-:-:S04]  /*15c30*/  SHF.R.U32.HI R3, RZ, 0x1f, R2 ;  /* 0x0000001fff037819 */ /* 0x000fc80000011602 */
[----:B------:R-:W-:Y:S02]  /*15c40*/  LEA.HI.SX32 R3, R2, R3, 0x1b ;  /* 0x0000000302037211 */ /* 0x000fe400078fdaff */
[----:B------:R-:W-:Y:S02]  /*15c50*/  LOP3.LUT R2, R18, 0xff000000, RZ, 0xc0, !PT ;  /* 0xff00000012027812 */ /* 0x000fe400078ec0ff */
[----:B------:R-:W-:Y:S02]  /*15c60*/  VIMNMX R0, R0, R3, PT ;  /* 0x0000000300007248 */ /* 0x000fe40003fe0100 */
[----:B------:R-:W-:Y:S02]  /*15c70*/  SHF.R.U32.HI R2, RZ, 0x8, R2 ;  /* 0x00000008ff027819 */ /* 0x000fe40000011602 */
[----:B------:R-:W-:Y:S02]  /*15c80*/  ISETP.GE.AND P0, PT, R0, 0x1, PT ;  /* 0x000000010000780c */ /* 0x000fe40003f06270 */
[----:B------:R-:W-:-:S04]  /*15c90*/  LOP3.LUT R3, R18, 0xff0000, RZ, 0xc0, !PT ;  /* 0x00ff000012037812 */ /* 0x000fc800078ec0ff */
[----:B------:R-:W-:Y:S01]  /*15ca0*/  LEA.HI R2, R3, R2, RZ, 0x10 ;  /* 0x0000000203027211 */ /* 0x000fe200078f80ff */
[----:B------:R-:W-:-:S03]  /*15cb0*/  IMAD.MOV.U32 R3, RZ, RZ, RZ ;  /* 0x000000ffff037224 */ /* 0x000fc600078e00ff */
[----:B------:R-:W-:-:S03]  /*15cc0*/  LOP3.LUT R4, R2, 0xff, RZ, 0xc0, !PT ;  /* 0x000000ff02047812 */ /* 0x000fc600078ec0ff */
[----:B------:R-:W-:Y:S05]  /*15cd0*/  @!P0 BRA `(.L_x_2453) ;  /* 0x0000000000748947 */ /* 0x000fea0003800000 */
        /* <DEDUP_REMOVED lines=10> */
[----:B------:R-:W0:Y:S02]  /*15d80*/  F2I.FTZ.U32.TRUNC.NTZ R3, R10 ;  /* 0x0000000a00037305 */ /* 0x000e24000021f000 */
[----:B0-----:R-:W-:-:S04]  /*15d90*/  IMAD.MOV R2, RZ, RZ, -R3 ;  /* 0x000000ffff027224 */ /* 0x001fc800078e0a03 */
[----:B------:R-:W-:Y:S02]  /*15da0*/  IMAD R8, R2, R7, RZ ;  /* 0x0000000702087224 */ /* 0x000fe400078e02ff */
[----:B------:R-:W-:-:S04]  /*15db0*/  IMAD.MOV.U32 R2, RZ, RZ, RZ ;  /* 0x000000ffff027224 */ /* 0x000fc800078e00ff */
        /* <DEDUP_REMOVED lines=12> */
[----:B------:R-:W-:-:S04]  /*15e80*/  IMAD.MOV.U32 R3, RZ, RZ, R8 ;  /* 0x000000ffff037224 */ /* 0x000fc800078e0008 */
[----:B------:R-:W-:Y:S01]  /*15e90*/  @!P2 IMAD.MOV R3, RZ, RZ, -R3 ;  /* 0x000000ffff03a224 */ /* 0x000fe200078e0a03 */
[----:B------:R-:W-:-:S07]  /*15ea0*/  @!P1 LOP3.LUT R3, RZ, R5, RZ, 0x33, !PT ;  /* 0x00000005ff039212 */ /* 0x000fce00078e33ff */
.L_x_2453:
[----:B------:R-:W-:Y:S05]  /*15eb0*/  BSYNC B0 ;  /* 0x0000000000007941 */ /* 0x000fea0003800000 */
.L_x_2452:
        /* <DEDUP_REMOVED lines=24> */
.L_x_2455:
        /* <DEDUP_REMOVED lines=20> */
.L_x_2458:
[----:B------:R-:W-:Y:S05]  /*16180*/  BSYNC B6 ;  /* 0x0000000000067941 */ /* 0x000fea0003800000 */
.L_x_2457:
        /* <DEDUP_REMOVED lines=20> */
.L_x_2461:
        /* <DEDUP_REMOVED lines=15> */
.L_x_2460:
[----:B------:R-:W-:Y:S05]  /*163c0*/  BSYNC B6 ;  /* 0x0000000000067941 */ /* 0x000fea0003800000 */
.L_x_2459:
[----:B------:R-:W-:Y:S01]  /*163d0*/  ULDC.64 UR4, c[0x0][0x9f8] ;  /* 0x00027e0000047ab9 */ /* 0x000fe20000000a00 */
[----:B------:R-:W0:Y:S01]  /*163e0*/  LDC R9, c[0x0][0x430] ;  /* 0x00010c00ff097b82 */ /* 0x000e220000000800 */
[----:B------:R-:W-:-:S04]  /*163f0*/  ISETP.NE.U32.AND P0, PT, RZ, UR4, PT ;  /* 0x00000004ff007c0c */ /* 0x000fc8000bf05070 */
[----:B------:R-:W-:-:S13]  /*16400*/  ISETP.NE.AND.EX P0, PT, RZ, UR5, PT, P0 ;  /* 0x00000005ff007c0c */ /* 0x000fda000bf05300 */
[----:B------:R-:W-:Y:S01]  /*16410*/  @P0 IADD3 R24, P1, R24, UR4, RZ ;  /* 0x0000000418180c10 */ /* 0x000fe2000ff3e0ff */
[----:B------:R-:W-:-:S03]  /*16420*/  ULDC UR4, c[0x0][0x2f4] ;  /* 0x0000bd0000047ab9 */ /* 0x000fc60000000800 */
[----:B------:R-:W-:-:S05]  /*16430*/  @P0 IADD3.X R25, R25, UR5, RZ, P1, !PT ;  /* 0x0000000519190c10 */ /* 0x000fca0008ffe4ff */
[----:B------:R1:W5:Y:S01]  /*16440*/  @P0 LDG.E R30, desc[UR38][R24.64] ;  /* 0x00000026181e0981 */ /* 0x000362000c1e1900 */
[----:B------:R-:W-:Y:S01]  /*16450*/  ISETP.GE.AND P0, PT, R32, UR4, PT ;  /* 0x0000000420007c0c */ /* 0x000fe2000bf06270 */
[----:B------:R-:W-:Y:S01]  /*16460*/  UMOV UR5, 0xffffffff ;  /* 0xffffffff00057882 */ /* 0x000fe20000000000 */
[----:B------:R-:W-:Y:S02]  /*16470*/  ISETP.GE.AND P2, PT, R37, UR4, PT ;  /* 0x0000000425007c0c */ /* 0x000fe4000bf46270 */
[----:B------:R-:W-:Y:S02]  /*16480*/  LOP3.LUT R23, R23, 0xffffffef, RZ, 0xc0, !PT ;  /* 0xffffffef17177812 */ /* 0x000fe400078ec0ff */
[----:B------:R-:W-:-:S07]  /*16490*/  ISETP.GE.AND P1, PT, R36, UR4, PT ;  /* 0x0000000424007c0c */ /* 0x000fce000bf26270 */
        /* <DEDUP_REMOVED lines=8> */
[----:B01----:R-:W-:Y:S06]  /*16520*/  BRA.DIV UR5, `(.L_x_2462) ;  /* 0x0000004a05007947 */ /* 0x003fec000b800000 */
.L_x_2532:
[----:B------:R-:W2:Y:S04]  /*16530*/  LDL R0, [R1+0x20] ;  /* 0x0000200001007983 */ /* 0x000ea80000100800 */
[----:B------:R-:W3:Y:S04]  /*16540*/  LDL R5, [R1] ;  /* 0x0000000001057983 */ /* 0x000ee80000100800 */
[----:B------:R-:W4:Y:S01]  /*16550*/  LDL R2, [R1+0x8] ;  /* 0x0000080001027983 */ /* 0x000f220000100800 */
[----:B------:R-:W0:Y:S01]  /*16560*/  S2R R3, SR_TID.X ;  /* 0x0000000000037919 */ /* 0x000e220000002100 */
[----:B------:R-:W1:Y:S01]  /*16570*/  S2R R8, SR_TID.X ;  /* 0x0000000000087919 */ /* 0x000e620000002100 */
[----:B------:R-:W-:-:S02]  /*16580*/  ISETP.NE.AND P1, PT, R9, 0x1, PT ;  /* 0x000000010900780c */ /* 0x000fc40003f25270 */
[----:B0-----:R-:W-:-:S04]  /*16590*/  LOP3.LUT R3, R3, 0x7f, RZ, 0xc0, !PT ;  /* 0x0000007f03037812 */ /* 0x001fc800078ec0ff */
[----:B------:R-:W-:Y:S01]  /*165a0*/  SHF.R.U32.HI R3, RZ, 0x3, R3 ;  /* 0x00000003ff037819 */ /* 0x000fe20000011603 */
[----:B-1----:R-:W-:-:S05]  /*165b0*/  IMAD.SHL.U32 R8, R8, 0x10, RZ ;  /* 0x0000001008087824 */ /* 0x002fca00078e00ff */
[----:B------:R-:W-:Y:S02]  /*165c0*/  LOP3.LUT R8, R3, 0x70, R8, 0xf8, !PT ;  /* 0x0000007003087812 */ /* 0x000fe400078ef808 */
[----:B------:R-:W0:Y:S01]  /*165d0*/  @P1 LDC R3, c[0x0][0x434] ;  /* 0x00010d00ff031b82 */ /* 0x000e220000000800 */
[----:B-----5:R-:W-:Y:S02]  /*165e0*/  SHF.R.S32.HI R10, RZ, 0x1f, R30 ;  /* 0x0000001fff0a7819 */ /* 0x020fe4000001141e */
[----:B------:R-:W-:-:S04]  /*165f0*/  LOP3.LUT R23, R23, 0xffffffbf, RZ, 0xc0, !PT ;  /* 0xffffffbf17177812 */ /* 0x000fc800078ec0ff */
[----:B------:R-:W-:Y:S01]  /*16600*/  @P1 LOP3.LUT R23, R23, 0x40, RZ, 0xfc, !PT ;  /* 0x0000004017171812 */ /* 0x000fe200078efcff */
[----:B------:R1:W-:Y:S03]  /*16610*/  STL [R1+0xc], R10 ;  /* 0x00000c0a01007387 */ /* 0x0003e60000100800 */
[----:B------:R-:W-:Y:S02]  /*16620*/  LOP3.LUT R23, R23, 0xffffffdf, RZ, 0xc0, !PT ;  /* 0xffffffdf17177812 */ /* 0x000fe400078ec0ff */
[----:B------:R-:W-:Y:S02]  /*16630*/  LOP3.LUT R25, R18, 0xffff, RZ, 0xc0, !PT ;  /* 0x0000ffff12197812 */ /* 0x000fe400078ec0ff */
[----:B--2---:R-:W-:Y:S02]  /*16640*/  IADD3 R26, R0, -0x1, RZ ;  /* 0xffffffff001a7810 */ /* 0x004fe40007ffe0ff */
[----:B------:R-:W2:Y:S03]  /*16650*/  @P1 LDC R0, c[0x0][0x438] ;  /* 0x00010e00ff001b82 */ /* 0x000ea60000000800 */
[----:B------:R-:W-:-:S05]  /*16660*/  IMAD R6, R26, 0x50, R8 ;  /* 0x000000501a067824 */ /* 0x000fca00078e0208 */
[C---:B---3--:R-:W-:Y:S01]  /*16670*/  ISETP.GE.AND P0, PT, R6.reuse, R5, PT ;  /* 0x000000050600720c */ /* 0x048fe20003f06270 */
[----:B----4-:R-:W-:-:S03]  /*16680*/  IMAD.IADD R6, R6, 0x1, R2 ;  /* 0x0000000106067824 */ /* 0x010fc600078e0202 */
[----:B------:R-:W-:Y:S01]  /*16690*/  ISETP.GT.U32.OR P0, PT, R8, 0x4f, P0 ;  /* 0x0000004f0800780c */ /* 0x000fe20000704470 */
[----:B0-----:R-:W-:-:S04]  /*166a0*/  @P1 IMAD.HI.U32 R3, R6, R3, RZ ;  /* 0x0000000306031227 */ /* 0x001fc800078e00ff */
[----:B------:R-:W-:Y:S01]  /*166b0*/  IMAD.MOV.U32 R7, RZ, RZ, R6 ;  /* 0x000000ffff077224 */ /* 0x000fe200078e0006 */
[----:B--2---:R-:W-:-:S07]  /*166c0*/  @P1 SHF.R.U32.HI R7, RZ, R0, R3 ;  /* 0x00000000ff071219 */ /* 0x004fce0000011603 */
        /* <DEDUP_REMOVED lines=8> */
[----:B0-----:R-:W-:-:S04]  /*16750*/  @!P0 LEA R2, P1, R4, R2, 0x2 ;  /* 0x0000000204028211 */ /* 0x001fc800078210ff */
[----:B------:R-:W-:Y:S01]  /*16760*/  @!P0 LEA.HI.X R3, R4, R3, R0, 0x2, P1 ;  /* 0x0000000304038211 */ /* 0x000fe200008f1400 */
[----:B------:R-:W-:-:S06]  /*16770*/  IMAD.MOV.U32 R0, RZ, RZ, RZ ;  /* 0x000000ffff007224 */ /* 0x000fcc00078e00ff */
[----:B------:R0:W5:Y:S02]  /*16780*/  @!P0 LDG.E R0, desc[UR38][R2.64] ;  /* 0x0000002602008981 */ /* 0x000164000c1e1900 */
[----:B0-----:R-:W-:-:S05]  /*16790*/  IMAD.U32 R2, RZ, RZ, UR36 ;  /* 0x00000024ff027e24 */ /* 0x001fca000f8e00ff */
[----:B------:R-:W-:Y:S02]  /*167a0*/  ISETP.NE.AND P2, PT, R2, 0x3, PT ;  /* 0x000000030200780c */ /* 0x000fe40003f45270 */
[----:B------:R-:W-:Y:S01]  /*167b0*/  ISETP.GT.U32.AND P0, PT, R8, 0x4f, PT ;  /* 0x0000004f0800780c */ /* 0x000fe20003f04070 */
[----:B------:R-:W-:-:S10]  /*167c0*/  IMAD.MOV R5, RZ, RZ, -R7 ;  /* 0x000000ffff057224 */ /* 0x000fd400078e0a07 */
[----:B------:R-:W-:-:S04]  /*167d0*/  @P2 LOP3.LUT R23, R23, 0x20, RZ, 0xfc, !PT ;  /* 0x0000002017172812 */ /* 0x000fc800078efcff */
[----:B------:R-:W-:Y:S01]  /*167e0*/  LOP3.LUT R23, R23, 0xfffffffe, RZ, 0xc0, !PT ;  /* 0xfffffffe17177812 */ /* 0x000fe200078ec0ff */
[----:B------:R-:W-:-:S03]  /*167f0*/  IMAD R4, R9, R5, R6 ;  /* 0x0000000509047224 */ /* 0x000fc600078e0206 */
[----:B------:R-:W-:Y:S01]  /*16800*/  @P0 LOP3.LUT R23, R23, 0x1, RZ, 0xfc, !PT ;  /* 0x0000000117170812 */ /* 0x000fe200078efcff */
[----:B-1----:R-:W-:Y:S06]  /*16810*/  @!P2 BRA `(.L_x_2463) ;  /* 0x000000000004a947 */ /* 0x002fec0003800000 */
[----:B------:R-:W-:Y:S01]  /*16820*/  BPT.TRAP 0x1 ;  /* 0x000000040000795c */ /* 0x000fe20000300000 */
.L_x_2463:
        /* <DEDUP_REMOVED lines=23> */
.L_x_2533:
[----:B------:R-:W-:Y:S05]  /*169a0*/  BSYNC B0 ;  /* 0x0000000000007941 */ /* 0x000fea0003800000 */
.L_x_2464:
        /* <DEDUP_REMOVED lines=74> */
.L_x_2545:
        /* <DEDUP_REMOVED lines=8> */
[----:B0-----:R-:W-:-:S04]  /*16ed0*/  LEA R2, P0, R32, R0, 0x1 ;  /* 0x0000000020027211 */ /* 0x001fc800078008ff */
[----:B--2---:R-:W-:-:S05]  /*16ee0*/  IADD3.X R3, RZ, R8, RZ, P0, !PT ;  /* 0x00000008ff037210 */ /* 0x004fca00007fe4ff */
[----:B------:R-:W-:Y:S01]  /*16ef0*/  @!PT LDS RZ, [RZ] ;  /* 0x00000000fffff984 */ /* 0x000fe20000000800 */
[----:B------:R-:W-:Y:S01]  /*16f00*/  @!PT LDS RZ, [RZ] ;  /* 0x00000000fffff984 */ /* 0x000fe20000000800 */
[----:B------:R-:W-:Y:S01]  /*16f10*/  @!PT LDS RZ, [RZ] ;  /* 0x00000000fffff984 */ /* 0x000fe20000000800 */
[----:B------:R1:W-:Y:S04]  /*16f20*/  LDGSTS.E.BYPASS.LTC128B.128 [R7+0x26400], desc[UR38][R2.64], !P4 ;  /* 0x2640000002077fae */ /* 0x0003e8000e101d66 */
[----:B------:R1:W-:Y:S04]  /*16f30*/  LDGSTS.E.BYPASS.LTC128B.128 [R7+0x28c00], desc[UR38][R2.64+0x80], !P3 ;  /* 0x28c0008002077fae */ /* 0x0003e8000d901d66 */
[----:B------:R1:W-:Y:S04]  /*16f40*/  LDGSTS.E.BYPASS.LTC128B.128 [R7+0x2b400], desc[UR38][R2.64+0x100], !P2 ;  /* 0x2b40010002077fae */ /* 0x0003e8000d101d66 */
[----:B------:R1:W-:Y:S02]  /*16f50*/  LDGSTS.E.BYPASS.LTC128B.128 [R7+0x2dc00], desc[UR38][R2.64+0x180], !P1 ;  /* 0x2dc0018002077fae */ /* 0x0003e4000c901d66 */
.L_x_2468:
[----:B------:R-:W-:Y:S05]  /*16f60*/  BSYNC B0 ;  /* 0x0000000000007941 */ /* 0x000fea0003800000 */
.L_x_2467:
[----:B------:R-:W-:Y:S01]  /*16f70*/  NOP ;  /* 0x0000000000007918 */ /* 0x000fe20000000000 */
[----:B------:R-:W-:-:S13]  /*16f80*/  PLOP3.LUT P0, PT, PT, PT, PT, 0x80, 0x0 ;  /* 0x000000000000781c */ /* 0x000fda0003f0f070 */
.L_x_2469:
        /* <DEDUP_REMOVED lines=10> */
.L_x_2470:
        /* <DEDUP_REMOVED lines=23> */
[----:B------:R-:W-:Y:S02]  /*171a0*/  IMAD.U32 R4, RZ, RZ, UR6 ;  /* 0x00000006ff047e24 */ /* 0x000fe4000f8e00ff */
[----:B------:R-:W0:Y:S01]  /*171b0*/  LDC.64 R2, c[0x4][R2] ;  /* 0x0100000002027b82 */ /* 0x000e220000000a00 */
[----:B---3--:R-:W-:Y:S02]  /*171c0*/  IMAD.U32 R5, RZ, RZ, UR7 ;  /* 0x00000007ff057e24 */ /* 0x008fe4000f8e00ff */
[----:B------:R-:W-:Y:S02]  /*171d0*/  IMAD.U32 R6, RZ, RZ, UR8 ;  /* 0x00000008ff067e24 */ /* 0x000fe4000f8e00ff */
[----:B------:R-:W-:-:S02]  /*171e0*/  IMAD.U32 R7, RZ, RZ, UR9 ;  /* 0x00000009ff077e24 */ /* 0x000fc4000f8e00ff */
[----:B------:R-:W-:Y:S02]  /*171f0*/  IMAD.U32 R10, RZ, RZ, UR4 ;  /* 0x00000004ff0a7e24 */ /* 0x000fe4000f8e00ff */
[----:B------:R-:W-:Y:S02]  /*17200*/  IMAD.U32 R11, RZ, RZ, UR5 ;  /* 0x00000005ff0b7e24 */ /* 0x000fe4000f8e00ff */
[----:B--2---:R-:W-:Y:S02]  /*17210*/  IMAD.MOV.U32 R8, RZ, RZ, 0x70 ;  /* 0x00000070ff087424 */ /* 0x004fe400078e00ff */
[----:B------:R-:W-:Y:S02]  /*17220*/  IMAD.MOV.U32 R12, RZ, RZ, 0x1 ;  /* 0x00000001ff0c7424 */ /* 0x000fe400078e00ff */
[----:B------:R-:W-:-:S07]  /*17230*/  IMAD.MOV.U32 R13, RZ, RZ, RZ ;  /* 0x000000ffff0d7224 */ /* 0x000fce00078e00ff */
[----:B------:R-:W-:-:S07]  /*17240*/  LEPC R20, `(.L_x_2472) ;  /* 0x000000001014794e */ /* 0x000fce0000000000 */
[----:B0-----:R-:W-:Y:S05]  /*17250*/  CALL.ABS.NOINC R2 ;  /* 0x0000000002007343 */ /* 0x001fea0003c00000 */
.L_x_2472:
[----:B------:R-:W-:Y:S05]  /*17260*/  BSYNC B6 ;  /* 0x0000000000067941 */ /* 0x000fea0003800000 */
.L_x_2471:
[----:B------:R-:W4:Y:S01]  /*17270*/  LDL.LU R2, [R1+0x28] ;  /* 0x0000280001027983 */ /* 0x000f220000300800 */
[----:B------:R-:W-:Y:S01]  /*17280*/  ULDC.64 UR6, c[0x0][0x2e0] ;  /* 0x0000b80000067ab9 */ /* 0x000fe20000000a00 */
[----:B------:R-:W-:Y:S01]  /*17290*/  IMAD.MOV.U32 R3, RZ, RZ, R35 ;  /* 0x000000ffff037224 */ /* 0x000fe200078e0023 */
[----:B------:R-:W-:Y:S01]  /*172a0*/  ULDC.64 UR4, c[0x0][0x2d8] ;  /* 0x0000b60000047ab9 */ /* 0x000fe20000000a00 */
[----:B------:R-:W2:Y:S04]  /*172b0*/  LDL.LU.64 R20, [R1+0x18] ;  /* 0x0000180001147983 */ /* 0x000ea80000300a00 */
[----:B------:R0:W5:Y:S01]  /*172c0*/  LDL R9, [R1+0x10] ;  /* 0x0000100001097983 */ /* 0x0001620000100800 */
[----:B----4-:R-:W-:Y:S02]  /*172d0*/  IMAD.MOV.U32 R0, RZ, RZ, R2 ;  /* 0x000000ffff007224 */ /* 0x010fe400078e0002 */
[----:B--2---:R-:W-:Y:S01]  /*172e0*/  IMAD.MOV.U32 R2, RZ, RZ, R20 ;  /* 0x000000ffff027224 */ /* 0x004fe200078e0014 */
[----:B------:R-:W1:Y:S01]  /*172f0*/  LDC R21, c[0x0][0x448] ;  /* 0x00011200ff157b82 */ /* 0x000e620000000800 */
[----:B------:R-:W2:Y:S01]  /*17300*/  S2R R20, SR_TID.X ;  /* 0x0000000000147919 */ /* 0x000ea20000002100 */
[----:B------:R-:W-:-:S02]  /*17310*/  IMAD R4, R0, UR6, RZ ;  /* 0x0000000600047c24 */ /* 0x000fc4000f8e02ff */
[----:B------:R-:W-:-:S04]  /*17320*/  IMAD.WIDE.U32 R2, R25, UR4, R2 ;  /* 0x0000000419027c25 */ /* 0x000fc8000f8e0002 */
[----:B------:R-:W-:Y:S01]  /*17330*/  IMAD R3, R25, UR5, R3 ;  /* 0x0000000519037c24 */ /* 0x000fe2000f8e0203 */
[----:B------:R-:W-:Y:S01]  /*17340*/  ULDC.64 UR4, c[0x0][0x2d0] ;  /* 0x0000b40000047ab9 */ /* 0x000fe20000000a00 */
[C---:B------:R-:W-:Y:S02]  /*17350*/  IMAD R4, R29.reuse, UR7, R4 ;  /* 0x000000071d047c24 */ /* 0x040fe4000f8e0204 */
[----:B------:R-:W-:Y:S01]  /*17360*/  IMAD.WIDE.U32 R2, R29, UR6, R2 ;  /* 0x000000061d027c25 */ /* 0x000fe2000f8e0002 */
[----:B-1----:R-:W-:Y:S02]  /*17370*/  ISETP.NE.AND P6, PT, R21, 0x1, PT ;  /* 0x000000011500780c */ /* 0x002fe40003fc5270 */
[----:B--2---:R-:W-:-:S04]  /*17380*/  LOP3.LUT R20, R20, 0x7f, RZ, 0xc0, !PT ;  /* 0x0000007f14147812 */ /* 0x004fc800078ec0ff */
[----:B------:R-:W-:-:S07]  /*17390*/  SHF.R.U32.HI R21, RZ, 0x3, R20 ;  /* 0x00000003ff157819 */ /* 0x000fce0000011614 */
[----:B------:R-:W1:Y:S01]  /*173a0*/  @P6 LDC R7, c[0x0][0x44c] ;  /* 0x00011300ff076b82 */ /* 0x000e620000000800 */
[----:B------:R-:W2:Y:S07]  /*173b0*/  S2R R20, SR_TID.X ;  /* 0x0000000000147919 */ /* 0x000eae0000002100 */
[----:B---3--:R-:W3:Y:S01]  /*173c0*/  @P6 LDC R5, c[0x0][0x450] ;  /* 0x00011400ff056b82 */ /* 0x008ee20000000800 */
[----:B--2---:R-:W-:-:S05]  /*173d0*/  IMAD.SHL.U32 R20, R20, 0x10, RZ ;  /* 0x0000001014147824 */ /* 0x004fca00078e00ff */
[----:B------:R-:W-:-:S05]  /*173e0*/  LOP3.LUT R20, R21, 0x70, R20, 0xf8, !PT ;  /* 0x0000007015147812 */ /* 0x000fca00078ef814 */
[----:B------:R-:W-:-:S04]  /*173f0*/  IMAD R6, R17, 0x80, R20 ;  /* 0x0000008011067824 */ /* 0x000fc800078e0214 */
[----:B-1----:R-:W-:-:S04]  /*17400*/  @P6 IMAD.HI.U32 R7, R6, R7, RZ ;  /* 0x0000000706076227 */ /* 0x002fc800078e00ff */
[----:B------:R-:W-:Y:S01]  /*17410*/  IMAD.MOV.U32 R0, RZ, RZ, R6 ;  /* 0x000000ffff007224 */ /* 0x000fe200078e0006 */
[----:B---3--:R-:W-:Y:S02]  /*17420*/  @P6 SHF.R.U32.HI R0, RZ, R5, R7 ;  /* 0x00000005ff006219 */ /* 0x008fe40000011607 */
[----:B------:R-:W1:Y:S01]  /*17430*/  LDC R5, c[0x0][0x448] ;  /* 0x00011200ff057b82 */ /* 0x000e620000000800 */
[----:B------:R-:W-:Y:S02]  /*17440*/  IMAD.IADD R3, R3, 0x1, R4 ;  /* 0x0000000103037824 */ /* 0x000fe400078e0204 */
[----:B------:R-:W-:Y:S01]  /*17450*/  IMAD.MOV R4, RZ, RZ, -R0 ;  /* 0x000000ffff047224 */ /* 0x000fe200078e0a00 */
[----:B------:R-:W2:Y:S01]  /*17460*/  S2R R20, SR_TID.X ;  /* 0x0000000000147919 */ /* 0x000ea20000002100 */
[----:B------:R-:W-:-:S04]  /*17470*/  IMAD.WIDE.U32 R2, R0, UR4, R2 ;  /* 0x0000000400027c25 */ /* 0x000fc8000f8e0002 */
[----:B-1----:R-:W-:Y:S01]  /*17480*/  IMAD R4, R5, R4, R6 ;  /* 0x0000000405047224 */ /* 0x002fe200078e0206 */
[----:B------:R-:W-:-:S05]  /*17490*/  SHF.R.S32.HI R6, RZ, 0x1f, R0 ;  /* 0x0000001fff067819 */ /* 0x000fca0000011400 */
        /* <DEDUP_REMOVED lines=10> */
[----:B------:R-:W-:Y:S01]  /*17540*/  ULDC UR4, c[0x0][0x2b8] ;  /* 0x0000ae0000047ab9 */ /* 0x000fe20000000800 */
[----:B------:R-:W-:Y:S02]  /*17550*/  IADD3 R3, R3, R0, RZ ;  /* 0x0000000003037210 */ /* 0x000fe40007ffe0ff */
[----:B--2---:R-:W-:Y:S02]  /*17560*/  LOP3.LUT R20, R20, 0x7f, RZ, 0xc0, !PT ;  /* 0x0000007f14147812 */ /* 0x004fe400078ec0ff */
[----:B------:R-:W-:Y:S01]  /*17570*/  LEA.HI.X R0, R2, UR5, R3, 0x1, P0 ;  /* 0x0000000502007c11 */ /* 0x000fe200080f0c03 */
[----:B------:R-:W-:Y:S01]  /*17580*/  UMOV UR5, 0xffffffff ;  /* 0xffffffff00057882 */ /* 0x000fe20000000000 */
[----:B------:R-:W-:-:S02]  /*17590*/  ISETP.GE.AND P4, PT, R32, UR4, PT ;  /* 0x0000000420007c0c */ /* 0x000fc4000bf86270 */
[----:B------:R-:W-:Y:S02]  /*175a0*/  ISETP.GE.AND P3, PT, R37, UR4, PT ;  /* 0x0000000425007c0c */ /* 0x000fe4000bf66270 */
[----:B------:R-:W-:Y:S02]  /*175b0*/  ISETP.GE.AND P2, PT, R36, UR4, PT ;  /* 0x0000000424007c0c */ /* 0x000fe4000bf46270 */
[----:B------:R-:W-:Y:S02]  /*175c0*/  ISETP.GE.AND P1, PT, R34, UR4, PT ;  /* 0x0000000422007c0c */ /* 0x000fe4000bf26270 */
[----:B------:R-:W-:Y:S01]  /*175d0*/  SHF.R.U32.HI R8, RZ, 0x3, R20 ;  /* 0x00000003ff087819 */ /* 0x000fe20000011614 */
[----:B0-----:R-:W-:Y:S10]  /*175e0*/  BRA.DIV UR5, `(.L_x_2473) ;  /* 0x0000003e05dc7947 */ /* 0x001ff4000b800000 */
[----:B------:R-:W0:Y:S01]  /*175f0*/  SHFL.IDX PT, R14, R4, RZ, 0x181f ;  /* 0x00181fff040e7589 */ /* 0x000e2200000e0000 */
[----:B-----5:R-:W-:Y:S02]  /*17600*/  IMAD R5, R9, R5, RZ ;  /* 0x0000000509057224 */ /* 0x020fe400078e02ff */
[----:B------:R-:W-:Y:S01]  /*17610*/  IMAD R17, R17, 0x80, R8 ;  /* 0x0000008011117824 */ /* 0x000fe200078e0208 */
        /* <DEDUP_REMOVED lines=63> */
[----:B-1----:R-:W-:Y:S01]  /*17a10*/  @!P0 IMAD.X R7, RZ, RZ, R2, P5 ;  /* 0x000000ffff078224 */ /* 0x002fe200028e0602 */
[----:B------:R-:W-:Y:S02]  /*17a20*/  @!P0 MOV R2, R14 ;  /* 0x0000000e00028202 */ /* 0x000fe40000000f00 */
[----:B------:R-:W0:Y:S01]  /*17a30*/  SHFL.IDX PT, R14, R4, 0x6, 0x181f ;  /* 0x00d81f00040e7f89 */ /* 0x000e2200000e0000 */
[----:B------:R-:W-:-:S05]  /*17a40*/  @!P0 IMAD.MOV.U32 R3, RZ, RZ, R7 ;  /* 0x000000ffff038224 */ /* 0x000fca00078e0007 */
        /* <DEDUP_REMOVED lines=16> */
.L_x_2562:
        /* <DEDUP_REMOVED lines=13> */
.L_x_2475:
[----:B------:R-:W-:Y:S05]  /*17c20*/  BSYNC B0 ;  /* 0x0000000000007941 */ /* 0x000fea0003800000 */
.L_x_2474:
[----:B------:R-:W-:Y:S01]  /*17c30*/  NOP ;  /* 0x0000000000007918 */ /* 0x000fe20000000000 */
[----:B------:R-:W-:-:S13]  /*17c40*/  PLOP3.LUT P0, PT, PT, PT, PT, 0x80, 0x0 ;  /* 0x000000000000781c */ /* 0x000fda0003f0f070 */
.L_x_2476:
        /* <DEDUP_REMOVED lines=8> */
[----:B--2---:R-:W-:-:S05]  /*17cd0*/  VIADD R3, R3, 0x1 ;  /* 0x0000000103037836 */ /* 0x004fca0000000000 */
[----:B------:R-:W-:Y:S01]  /*17ce0*/  LEA.HI R0, R3, R3, RZ, 0x1 ;  /* 0x0000000303007211 */ /* 0x000fe200078f08ff */
[----:B------:R0:W-:Y:S03]  /*17cf0*/  STL [R1+0x24], R3 ;  /* 0x0000240301007387 */ /* 0x0001e60000100800 */
[----:B------:R-:W-:-:S05]  /*17d00*/  LOP3.LUT R0, R0, 0xfffffffe, RZ, 0xc0, !PT ;  /* 0xfffffffe00007812 */ /* 0x000fca00078ec0ff */
[----:B0-----:R-:W-:Y:S02]  /*17d10*/  IMAD.IADD R3, R3, 0x1, -R0 ;  /* 0x0000000103037824 */ /* 0x001fe400078e0a00 */
[----:B---3--:R-:W-:-:S03]  /*17d20*/  VIADD R0, R2, 0xfffffffe ;  /* 0xfffffffe02007836 */ /* 0x008fc60000000000 */
[----:B------:R-:W-:Y:S01]  /*17d30*/  SHF.L.U32 R3, R3, 0x1f, RZ ;  /* 0x0000001f03037819 */ /* 0x000fe200000006ff */
[----:B------:R-:W-:Y:S01]  /*17d40*/  NOP ;  /* 0x0000000000007918 */ /* 0x000fe20000000000 */
[----:B------:R0:W-:Y:S01]  /*17d50*/  SYNCS.ARRIVE.TRANS64.A1T0 RZ, [R22+URZ+0x38800], RZ ;  /* 0x038800ff16ff79a7 */ /* 0x0001e2000810003f */
[----:B------:R-:W-:Y:S01]  /*17d60*/  BSSY B0, `(.L_x_2477) ;  /* 0x0000003000007945 */ /* 0x000fe20003800000 */
[----:B------:R-:W2:Y:S03]  /*17d70*/  SYNCS.PHASECHK.TRANS64.TRYWAIT P0, [R22+URZ+0x38820], R3 ;  /* 0x03882003160075a7 */ /* 0x000ea6000800017f */
[----:B0-2---:R-:W-:Y:S05]  /*17d80*/  @!P0 BRA `(.L_x_2478) ;  /* 0x0000004000ac8947 */ /* 0x005fea0003800000 */
.L_x_2563:
[----:B------:R-:W-:Y:S05]  /*17d90*/  BSYNC B0 ;  /* 0x0000000000007941 */ /* 0x000fea0003800000 */
.L_x_2477:
        /* <DEDUP_REMOVED lines=12> */
.L_x_2493:
        /* <DEDUP_REMOVED lines=38> */
[----:B------:R-:W-:Y:S02]  /*180c0*/  SEL R27, R27, RZ, P0 ;  /* 0x000000ff1b1b7207 */ /* 0x000fe40000000000 */
[----:B------:R-:W-:Y:S02]  /*180d0*/  MOV R26, R0 ;  /* 0x00000000001a7202 */ /* 0x000fe40000000f00 */
[----:B------:R-:W-:Y:S01]  /*180e0*/  LOP3.LUT R28, R17, R28, RZ, 0x3c, !PT ;  /* 0x0000001c111c7212 */ /* 0x000fe200078e3cff */
[----:B0-----:R-:W-:Y:S06]  /*180f0*/  @!P5 BRA `(.L_x_2481) ;  /* 0x000000000004d947 */ /* 0x001fec0003800000 */
[----:B------:R-:W-:Y:S01]  /*18100*/  BPT.TRAP 0x1 ;  /* 0x000000040000795c */ /* 0x000fe20000300000 */
.L_x_2481:
[----:B------:R-:W-:Y:S01]  /*18110*/  IMAD R6, R27, 0x8, R22 ;  /* 0x000000081b067824 */ /* 0x000fe200078e0216 */
[----:B------:R-:W-:Y:S01]  /*18120*/  SHF.L.U32 R3, R28, 0x1f, RZ ;  /* 0x0000001f1c037819 */ /* 0x000fe200000006ff */
[----:B------:R-:W-:Y:S03]  /*18130*/  BSSY B1, `(.L_x_2482) ;  /* 0x0000003000017945 */ /* 0x000fe60003800000 */
[----:B------:R-:W0:Y:S02]  /*18140*/  SYNCS.PHASECHK.TRANS64.TRYWAIT P0, [R6+URZ+0x38840], R3 ;  /* 0x03884003060075a7 */ /* 0x000e24000800017f */
[----:B0-----:R-:W-:Y:S05]  /*18150*/  @!P0 BRA `(.L_x_2483) ;  /* 0x0000003c00cc8947 */ /* 0x001fea0003800000 */
.L_x_2564:
[----:B------:R-:W-:Y:S05]  /*18160*/  BSYNC B1 ;  /* 0x0000000000017941 */ /* 0x000fea0003800000 */
.L_x_2482:
        /* <DEDUP_REMOVED lines=67> */
.L_x_2576:
        /* <DEDUP_REMOVED lines=17> */
.L_x_2485:
        /* <DEDUP_REMOVED lines=10> */
.L_x_2486:
[----:B------:R2:W-:Y:S01]  /*18750*/  SYNCS.ARRIVE.TRANS64.A1T0 RZ, [R6+URZ+0x38830], RZ ;  /* 0x038830ff06ff79a7 */ /* 0x0005e2000810003f */
[----:B------:R-:W-:Y:S05]  /*18760*/  @!P6 BRA `(.L_x_2487) ;  /* 0x000000000004e947 */ /* 0x000fea0003800000 */
[----:B------:R-:W-:Y:S01]  /*18770*/  BPT.TRAP 0x1 ;  /* 0x000000040000795c */ /* 0x000fe20000300000 */
.L_x_2487:
[----:B-1----:R-:W-:Y:S01]  /*18780*/  SHF.L.U32 R2, R17, 0x1f, RZ ;  /* 0x0000001f11027819 */ /* 0x002fe200000006ff */
[----:B--2---:R-:W-:Y:S01]  /*18790*/  IMAD R6, R7, 0x8, R22 ;  /* 0x0000000807067824 */ /* 0x004fe200078e0216 */
[----:B------:R-:W-:Y:S03]  /*187a0*/  BSSY B1, `(.L_x_2488) ;  /* 0x0000003000017945 */ /* 0x000fe60003800000 */
[----:B------:R-:W1:Y:S02]  /*187b0*/  SYNCS.PHASECHK.TRANS64.TRYWAIT P0, [R6+URZ+0x38860], R2 ;  /* 0x03886002060075a7 */ /* 0x000e64000800017f */
[----:B-1----:R-:W-:Y:S05]  /*187c0*/  @!P0 BRA `(.L_x_2489) ;  /* 0x0000004000088947 */ /* 0x002fea0003800000 */
.L_x_2577:
[----:B------:R-:W-:Y:S05]  /*187d0*/  BSYNC B1 ;  /* 0x0000000000017941 */ /* 0x000fea0003800000 */
.L_x_2488:
        /* <DEDUP_REMOVED lines=60> */
.L_x_2589:
        /* <DEDUP_REMOVED lines=28> */
[----:B------:R-:W-:-:S04]  /*18d60*/  LEA R18, P0, R2, UR6, 0x1 ;  /* 0x0000000602127c11 */ /* 0x000fc8000f8008ff */
[----:B------:R-:W-:Y:S02]  /*18d70*/  LEA.HI.X R24, R2, UR7, R3, 0x1, P0 ;  /* 0x0000000702187c11 */ /* 0x000fe400080f0c03 */
[----:B------:R-:W-:-:S13]  /*18d80*/  PLOP3.LUT P0, PT, PT, PT, PT, 0x80, 0x0 ;  /* 0x000000000000781c */ /* 0x000fda0003f0f070 */
.L_x_2491:
        /* <DEDUP_REMOVED lines=10> */
.L_x_2492:
        /* <DEDUP_REMOVED lines=8> */
.L_x_2480:
[----:B------:R-:W-:Y:S05]  /*18eb0*/  BSYNC B0 ;  /* 0x0000000000007941 */ /* 0x000fea0003800000 */
.L_x_2479:
        /* <DEDUP_REMOVED lines=8> */
[----:B------:R-:W2:Y:S02]  /*18f40*/  FLO.U32 R0, UR4 ;  /* 0x0000000400007d00 */ /* 0x000ea400080e0000 */
[----:B--2---:R-:W-:-:S06]  /*18f50*/  ISETP.EQ.U32.AND P0, PT, R0, R5, PT ;  /* 0x000000050000720c */ /* 0x004fcc0003f02070 */
[----:B------:R-:W0:Y:S07]  /*18f60*/  POPC R5, UR4 ;  /* 0x0000000400057d09 */ /* 0x000e2e0008000000 */
[----:B0-----:R-:W2:Y:S01]  /*18f70*/  @P0 ATOMG.E.ADD.STRONG.GPU PT, R3, desc[UR38][R2.64], R5 ;  /* 0x00000005020309a8 */ /* 0x001ea200081ee1e6 */
[----:B------:R-:W0:Y:S02]  /*18f80*/  S2R R4, SR_LTMASK ;  /* 0x0000000000047919 */ /* 0x000e240000003900 */
[----:B0-----:R-:W-:-:S04]  /*18f90*/  LOP3.LUT R4, R4, UR4, RZ, 0xc0, !PT ;  /* 0x0000000404047c12 */ /* 0x001fc8000f8ec0ff */
[----:B------:R-:W0:Y:S01]  /*18fa0*/  POPC R7, R4 ;  /* 0x0000000400077309 */ /* 0x000e220000000000 */
[----:B--2---:R-:W0:Y:S02]  /*18fb0*/  SHFL.IDX PT, R0, R3, R0, 0x1f ;  /* 0x00001f0003007589 */ /* 0x004e2400000e0000 */
[----:B0-----:R-:W-:-:S07]  /*18fc0*/  IADD3 R16, R0, UR37, R7 ;  /* 0x0000002500107c10 */ /* 0x001fce000fffe007 */
.L_x_2495:
[----:B------:R-:W-:Y:S05]  /*18fd0*/  BSYNC B0 ;  /* 0x0000000000007941 */ /* 0x000fea0003800000 */
.L_x_2494:
[----:B------:R-:W-:-:S13]  /*18fe0*/  LOP3.LUT P0, RZ, R23, 0x20, RZ, 0xc0, !PT ;  /* 0x0000002017ff7812 */ /* 0x000fda000780c0ff */
[----:B------:R-:W-:Y:S05]  /*18ff0*/  @!P0 BRA `(.L_x_2496) ;  /* 0x0000000000048947 */ /* 0x000fea0003800000 */
[----:B------:R-:W-:Y:S01]  /*19000*/  BPT.TRAP 0x1 ;  /* 0x000000040000795c */ /* 0x000fe20000300000 */
.L_x_2496:
[----:B------:R-:W2:Y:S01]  /*19010*/  LDL.LU R0, [R1] ;  /* 0x0000000001007983 */ /* 0x000ea20000300800 */
[----:B------:R-:W-:Y:S01]  /*19020*/  IMAD R4, R27, 0x8, R22 ;  /* 0x000000081b047824 */ /* 0x000fe200078e0216 */
[----:B0-----:R-:W-:Y:S01]  /*19030*/  SHF.L.U32 R3, R28, 0x1f, RZ ;  /* 0x0000001f1c037819 */ /* 0x001fe200000006ff */
[----:B------:R-:W-:Y:S03]  /*19040*/  BSSY B0, `(.L_x_2497) ;  /* 0x0000004000007945 */ /* 0x000fe60003800000 */
[----:B------:R-:W0:Y:S01]  /*19050*/  SYNCS.PHASECHK.TRANS64.TRYWAIT P0, [R4+URZ+0x38860], R3 ;  /* 0x03886003040075a7 */ /* 0x000e22000800017f */
[----:B--2---:R-:W-:Y:S01]  /*19060*/  IMAD R5, R26, -0x50, R0 ;  /* 0xffffffb01a057824 */ /* 0x004fe200078e0200 */
[----:B0-----:R-:W-:Y:S06]  /*19070*/  @!P0 BRA `(.L_x_2498) ;  /* 0x0000003c00c88947 */ /* 0x001fec0003800000 */
.L_x_2590:
[----:B------:R-:W-:Y:S05]  /*19080*/  BSYNC B0 ;  /* 0x0000000000007941 */ /* 0x000fea0003800000 */
.L_x_2497:
        /* <DEDUP_REMOVED lines=64> */
.L_x_2602:
        /* <DEDUP_REMOVED lines=15> */
.L_x_2500:
        /* <DEDUP_REMOVED lines=10> */
.L_x_2501:
[----:B------:R1:W-:Y:S01]  /*19620*/  SYNCS.ARRIVE.TRANS64.A1T0 RZ, [R4+URZ+0x38850], RZ ;  /* 0x038850ff04ff79a7 */ /* 0x0003e2000810003f */
[----:B------:R-:W-:-:S05]  /*19630*/  VIADD R27, R27, 0x1 ;  /* 0x000000011b1b7836 */ /* 0x000fca0000000000 */
[----:B------:R-:W-:-:S04]  /*19640*/  ISETP.NE.AND P0, PT, R27, 0x2, PT ;  /* 0x000000021b00780c */ /* 0x000fc80003f05270 */
[----:B0-----:R-:W-:Y:S02]  /*19650*/  SEL R3, RZ, 0x1, P0 ;  /* 0x00000001ff037807 */ /* 0x001fe40000000000 */
[----:B------:R-:W-:Y:S02]  /*19660*/  SEL R27, R27, RZ, P0 ;  /* 0x000000ff1b1b7207 */ /* 0x000fe40000000000 */
[----:B-1----:R-:W-:-:S07]  /*19670*/  LOP3.LUT R28, R28, R3, RZ, 0x3c, !PT ;  /* 0x000000031c1c7212 */ /* 0x002fce00078e3cff */
.L_x_2456:
[----:B------:R-:W-:Y:S05]  /*19680*/  BSYNC B7 ;  /* 0x0000000000077941 */ /* 0x000fea0003800000 */
.L_x_2454:
        /* <DEDUP_REMOVED lines=8> */
[----:B------:R1:W2:Y:S01]  /*19710*/  LDS.128 R16, [R22+0x388d0] ;  /* 0x0388d00016107984 */ /* 0x0002a20000000c00 */
[----:B------:R-:W-:Y:S06]  /*19720*/  BAR.ARV 0x4, 0x180 ;  /* 0x0106000000007b1d */ /* 0x000fec0000002000 */
[----:B------:R-:W-:Y:S05]  /*19730*/  BRA `(.L_x_2503) ;  /* 0x0000000c00d47947 */ /* 0x000fea0003800000 */
.L_x_2502:
        /* <DEDUP_REMOVED lines=43> */
.L_x_2612:
[----:B------:R-:W-:Y:S02]  /*199f0*/  ULDC UR4, c[0x0][0xc38] ;  /* 0x00030e0000047ab9 */ /* 0x000fe40000000800 */
[----:B------:R-:W-:-:S04]  /*19a00*/  IMAD.U32 R5, RZ, RZ, UR4 ;  /* 0x00000004ff057e24 */ /* 0x000fc8000f8e00ff */
[----:B-1----:R-:W-:-:S04]  /*19a10*/  IMAD R14, R14, R5, RZ ;  /* 0x000000050e0e7224 */ /* 0x002fc800078e02ff */
[----:B------:R-:W-:-:S05]  /*19a20*/  IMAD.IADD R7, R7, 0x1, R14 ;  /* 0x0000000107077824 */ /* 0x000fca00078e020e */
[----:B------:R-:W-:-:S13]  /*19a30*/  ISETP.GT.AND P6, PT, R7, R0, PT ;  /* 0x000000000700720c */ /* 0x000fda0003fc4270 */
[----:B------:R-:W-:Y:S05]  /*19a40*/  @P6 BRA `(.L_x_2505) ;  /* 0x0000000000a46947 */ /* 0x000fea0003800000 */
.L_x_2508:
        /* <DEDUP_REMOVED lines=35> */
.L_x_2620:
[----:B------:R-:W-:Y:S02]  /*19c80*/  ULDC UR4, c[0x0][0xc38] ;  /* 0x00030e0000047ab9 */ /* 0x000fe40000000800 */
[----:B------:R-:W-:-:S04]  /*19c90*/  IMAD.U32 R5, RZ, RZ, UR4 ;  /* 0x00000004ff057e24 */ /* 0x000fc8000f8e00ff */
[----:B-1----:R-:W-:-:S04]  /*19ca0*/  IMAD R14, R14, R5, RZ ;  /* 0x000000050e0e7224 */ /* 0x002fc800078e02ff */
[----:B------:R-:W-:-:S05]  /*19cb0*/  IMAD.IADD R7, R14, 0x1, R7 ;  /* 0x000000010e077824 */ /* 0x000fca00078e0207 */
[----:B------:R-:W-:-:S13]  /*19cc0*/  ISETP.GT.AND P6, PT, R7, R0, PT ;  /* 0x000000000700720c */ /* 0x000fda0003fc4270 */
[----:B------:R-:W-:Y:S05]  /*19cd0*/  @!P6 BRA `(.L_x_2508) ;  /* 0xfffffffc005ce947 */ /* 0x000fea000383ffff */
.L_x_2505:
        /* <DEDUP_REMOVED lines=10> */
.L_x_2625:
[----:B------:R-:W-:-:S13]  /*19d80*/  ISETP.NE.AND P0, PT, R3, RZ, PT ;  /* 0x000000ff0300720c */ /* 0x000fda0003f05270 */
[----:B------:R-:W-:Y:S05]  /*19d90*/  @!P0 BRA `(.L_x_2510) ;  /* 0x0000000000108947 */ /* 0x000fea0003800000 */
[----:B------:R-:W-:Y:S01]  /*19da0*/  UMOV UR4, 0xffffffff ;  /* 0xffffffff00047882 */ /* 0x000fe20000000000 */
[----:B-1----:R-:W-:Y:S02]  /*19db0*/  VIADD R12, R12, 0xffffffff ;  /* 0xffffffff0c0c7836 */ /* 0x002fe40000000000 */
[----:B------:R-:W-:Y:S05]  /*19dc0*/  BRA.DIV UR4, `(.L_x_2511) ;  /* 0x0000004204dc7947 */ /* 0x000fea000b800000 */
[----:B------:R4:W1:Y:S02]  /*19dd0*/  SHFL.IDX PT, R6, R2, R12, 0x1f ;  /* 0x00001f0c02067589 */ /* 0x00086400000e0000 */
.L_x_2510:
        /* <DEDUP_REMOVED lines=13> */
[----:B0-----:R-:W-:Y:S01]  /*19eb0*/  MOV R2, RZ ;  /* 0x000000ff00027202 */ /* 0x001fe20000000f00 */
        /* <DEDUP_REMOVED lines=45> */
.L_x_2512:
        /* <DEDUP_REMOVED lines=60> */
.L_x_2513:
[----:B------:R-:W-:-:S05]  /*1a550*/  LOP3.LUT R2, RZ, R2, RZ, 0x33, !PT ;  /* 0x00000002ff027212 */ /* 0x000fca00078e33ff */
[----:B------:R-:W-:Y:S01]  /*1a560*/  IMAD.IADD R17, R17, 0x1, R2 ;  /* 0x0000000111117824 */ /* 0x000fe200078e0202 */
[----:B------:R-:W-:Y:S06]  /*1a570*/  BRA `(.L_x_2514) ;  /* 0x00000000001c7947 */ /* 0x000fec0003800000 */
.L_x_2506:
[----:B------:R-:W-:Y:S01]  /*1a580*/  UMOV UR4, URZ ;  /* 0x0000003f00047c82 */ /* 0x000fe20008000000 */
[----:B------:R-:W-:Y:S01]  /*1a590*/  UMOV UR5, URZ ;  /* 0x0000003f00057c82 */ /* 0x000fe20008000000 */
[----:B------:R-:W-:Y:S01]  /*1a5a0*/  ULDC UR6, c[0x0][0xc3c] ;  /* 0x00030f0000067ab9 */ /* 0x000fe20000000800 */
[----:B------:R-:W-:Y:S02]  /*1a5b0*/  IMAD.MOV.U32 R16, RZ, RZ, R0 ;  /* 0x000000ffff107224 */ /* 0x000fe400078e0000 */
[----:B------:R-:W-:Y:S02]  /*1a5c0*/  IMAD.U32 R17, RZ, RZ, UR4 ;  /* 0x00000004ff117e24 */ /* 0x000fe4000f8e00ff */
[----:B------:R-:W-:Y:S02]  /*1a5d0*/  IMAD.U32 R18, RZ, RZ, UR5 ;  /* 0x00000005ff127e24 */ /* 0x000fe4000f8e00ff */
[----:B------:R-:W-:-:S07]  /*1a5e0*/  IMAD.U32 R19, RZ, RZ, UR6 ;  /* 0x00000006ff137e24 */ /* 0x000fce000f8e00ff */
.L_x_2514:
        /* <DEDUP_REMOVED lines=10> */
.L_x_2503:
[----:B------:R-:W-:Y:S02]  /*1a690*/  ULDC UR4, c[0x0][0xc3c] ;  /* 0x00030f0000047ab9 */ /* 0x000fe40000000800 */
[----:B--2---:R-:W-:-:S13]  /*1a6a0*/  ISETP.GE.AND P0, PT, R19, UR4, PT ;  /* 0x0000000413007c0c */ /* 0x004fda000bf06270 */
[----:B------:R-:W-:Y:S05]  /*1a6b0*/  @!P0 BRA `(.L_x_2515) ;  /* 0xffffffac00fc8947 */ /* 0x000fea000383ffff */
[----:B------:R-:W-:Y:S05]  /*1a6c0*/  BSYNC B8 ;  /* 0x0000000000087941 */ /* 0x000fea0003800000 */
.L_x_2448:
[----:B------:R-:W2:Y:S01]  /*1a6d0*/  LDL.LU R0, [R1+0x24] ;  /* 0x0000240001007983 */ /* 0x000ea20000300800 */
[----:B------:R-:W-:Y:S01]  /*1a6e0*/  BSSY B0, `(.L_x_2516) ;  /* 0x000000b000007945 */ /* 0x000fe20003800000 */
[----:B------:R-:W3:Y:S01]  /*1a6f0*/  S2R R5, SR_CgaCtaId ;  /* 0x0000000000057919 */ /* 0x000ee20000008800 */
[----:B--2---:R-:W-:-:S05]  /*1a700*/  VIADD R0, R0, 0x1 ;  /* 0x0000000100007836 */ /* 0x004fca0000000000 */
[----:B-1----:R-:W-:-:S04]  /*1a710*/  LEA.HI R2, R0, R0, RZ, 0x1 ;  /* 0x0000000000027211 */ /* 0x002fc800078f08ff */
[----:B------:R-:W-:Y:S02]  /*1a720*/  LOP3.LUT R3, R2, 0xfffffffe, RZ, 0xc0, !PT ;  /* 0xfffffffe02037812 */ /* 0x000fe400078ec0ff */
[----:B------:R-:W-:-:S03]  /*1a730*/  MOV R2, 0x400 ;  /* 0x0000040000027802 */ /* 0x000fc60000000f00 */
[----:B------:R-:W-:Y:S01]  /*1a740*/  IMAD.IADD R0, R0, 0x1, -R3 ;  /* 0x0000000100007824 */ /* 0x000fe200078e0a03 */
[----:B---3--:R-:W-:-:S04]  /*1a750*/  LEA R4, R5, R2, 0x18 ;  /* 0x0000000205047211 */ /* 0x008fc800078ec0ff */
[----:B------:R-:W-:-:S04]  /*1a760*/  SHF.L.U32 R0, R0, 0x1f, RZ ;  /* 0x0000001f00007819 */ /* 0x000fc800000006ff */
[----:B------:R-:W1:Y:S02]  /*1a770*/  SYNCS.PHASECHK.TRANS64.TRYWAIT P0, [R4+URZ+0x38820], R0 ;  /* 0x03882000040075a7 */ /* 0x000e64000800017f */
[----:B-1----:R-:W-:Y:S05]  /*1a780*/  @!P0 BRA `(.L_x_2517) ;  /* 0x0000003800948947 */ /* 0x002fea0003800000 */
.L_x_2628:
[----:B------:R-:W-:Y:S05]  /*1a790*/  BSYNC B0 ;  /* 0x0000000000007941 */ /* 0x000fea0003800000 */
.L_x_2516:
[----:B------:R-:W-:-:S03]  /*1a7a0*/  UMOV UR4, 0xffffffff ;  /* 0xffffffff00047882 */ /* 0x000fc60000000000 */
[----:B------:R-:W-:Y:S05]  /*1a7b0*/  BRA.DIV UR4, `(.L_x_2518) ;  /* 0x0000003a049c7947 */ /* 0x000fea000b800000 */
[----:B-1----:R-:W1:Y:S02]  /*1a7c0*/  S2R R0, SR_TID.X ;  /* 0x0000000000007919 */ /* 0x002e640000002100 */
[----:B-1----:R-:W-:-:S04]  /*1a7d0*/  SHF.R.U32.HI R0, RZ, 0x5, R0 ;  /* 0x00000005ff007819 */ /* 0x002fc80000011600 */
[----:B------:R-:W-:-:S05]  /*1a7e0*/  LOP3.LUT R0, R0, 0x3, RZ, 0xc0, !PT ;  /* 0x0000000300007812 */ /* 0x000fca00078ec0ff */
[----:B------:R1:W2:Y:S02]  /*1a7f0*/  SHFL.IDX PT, R14, R0, RZ, 0x1f ;  /* 0x00001fff000e7589 */ /* 0x0002a400000e0000 */
.L_x_2631:
[----:B--2---:R-:W-:Y:S01]  /*1a800*/  ISETP.NE.AND P0, PT, R14, RZ, PT ;  /* 0x000000ff0e00720c */ /* 0x004fe20003f05270 */
[----:B------:R-:W-:-:S12]  /*1a810*/  BSSY B0, `(.L_x_2519) ;  /* 0x0000026000007945 */ /* 0x000fd80003800000 */
[----:B------:R-:W-:Y:S05]  /*1a820*/  @P0 BRA `(.L_x_2520) ;  /* 0x0000000000900947 */ /* 0x000fea0003800000 */
[----:B------:R-:W-:-:S03]  /*1a830*/  UMOV UR4, 0xffffffff ;  /* 0xffffffff00047882 */ /* 0x000fc60000000000 */
[----:B------:R-:W-:Y:S05]  /*1a840*/  BRA.DIV UR4, `(.L_x_2521) ;  /* 0x0000003a04ac7947 */ /* 0x000fea000b800000 */
[----:B------:R-:W-:-:S13]  /*1a850*/  ELECT P6, URZ, PT ;  /* 0x00000000003f782f */ /* 0x000fda00038c0000 */
.L_x_2634:
[----:B------:R-:W-:Y:S05]  /*1a860*/  @!P6 BRA `(.L_x_2520) ;  /* 0x000000000080e947 */ /* 0x000fea0003800000 */
[----:B-1----:R-:W2:Y:S02]  /*1a870*/  LDL R0, [R1+0x44] ;  /* 0x0000440001007983 */ /* 0x002ea40000100800 */
[----:B--2---:R-:W-:-:S13]  /*1a880*/  R2UR UR4, R0 ;  /* 0x00000000000472ca */ /* 0x004fda00000e0000 */
[----:B------:R-:W-:-:S06]  /*1a890*/  ULOP3.LUT UR4, UR4, 0x2, URZ, 0xfc, !UPT ;  /* 0x0000000204047892 */ /* 0x000fcc000f8efc3f */
[----:B------:R-:W-:-:S04]  /*1a8a0*/  MOV R0, UR4 ;  /* 0x0000000400007c02 */ /* 0x000fc80008000f00 */
[----:B------:R-:W-:-:S13]  /*1a8b0*/  ISETP.NE.AND P0, PT, R0, 0x3, PT ;  /* 0x000000030000780c */ /* 0x000fda0003f05270 */
[----:B------:R-:W-:Y:S05]  /*1a8c0*/  @!P0 BRA `(.L_x_2522) ;  /* 0x0000000000048947 */ /* 0x000fea0003800000 */
[----:B------:R-:W-:Y:S01]  /*1a8d0*/  BPT.TRAP 0x1 ;  /* 0x000000040000795c */ /* 0x000fe20000300000 */
.L_x_2522:
[C---:B------:R-:W-:Y:S01]  /*1a8e0*/  IMAD R5, R27.reuse, 0x8, R4 ;  /* 0x000000081b057824 */ /* 0x040fe200078e0204 */
[----:B------:R-:W-:Y:S01]  /*1a8f0*/  SHF.L.U32 R0, R28, 0x1f, RZ ;  /* 0x0000001f1c007819 */ /* 0x000fe200000006ff */
[----:B------:R-:W-:-:S03]  /*1a900*/  VIADD R27, R27, 0x1 ;  /* 0x000000011b1b7836 */ /* 0x000fc60000000000 */
[----:B------:R-:W1:Y:S02]  /*1a910*/  SYNCS.PHASECHK.TRANS64.TRYWAIT P1, [R5+URZ+0x38840], R0 ;  /* 0x03884000050075a7 */ /* 0x000e64000802017f */
[----:B------:R-:W-:-:S04]  /*1a920*/  ISETP.NE.AND P2, PT, R27, 0x2, PT ;  /* 0x000000021b00780c */ /* 0x000fc80003f45270 */
[----:B------:R-:W-:Y:S01]  /*1a930*/  SEL R3, RZ, 0x1, P2 ;  /* 0x00000001ff037807 */ /* 0x000fe20001000000 */
[----:B-1----:R-:W-:Y:S08]  /*1a940*/  @!P1 BRA `(.L_x_2523) ;  /* 0x00000038008c9947 */ /* 0x002ff00003800000 */
.L_x_2635:
[----:B------:R-:W-:Y:S02]  /*1a950*/  SEL R27, R27, RZ, P2 ;  /* 0x000000ff1b1b7207 */ /* 0x000fe40001000000 */
[----:B------:R-:W-:Y:S01]  /*1a960*/  LOP3.LUT R2, R28, R3, RZ, 0x3c, !PT ;  /* 0x000000031c027212 */ /* 0x000fe200078e3cff */
[----:B------:R-:W-:Y:S06]  /*1a970*/  @!P0 BRA `(.L_x_2524) ;  /* 0x0000000000048947 */ /* 0x000fec0003800000 */
[----:B------:R-:W-:Y:S01]  /*1a980*/  BPT.TRAP 0x1 ;  /* 0x000000040000795c */ /* 0x000fe20000300000 */
.L_x_2524:
[----:B------:R-:W-:Y:S01]  /*1a990*/  IMAD R27, R27, 0x8, R4 ;  /* 0x000000081b1b7824 */ /* 0x000fe200078e0204 */
[----:B------:R-:W-:-:S04]  /*1a9a0*/  SHF.L.U32 R2, R2, 0x1f, RZ ;  /* 0x0000001f02027819 */ /* 0x000fc800000006ff */
[----:B------:R-:W2:Y:S02]  /*1a9b0*/  SYNCS.PHASECHK.TRANS64.TRYWAIT P1, [R27+URZ+0x38840], R2 ;  /* 0x038840021b0075a7 */ /* 0x000ea4000802017f */
[----:B--2---:R-:W-:Y:S05]  /*1a9c0*/  @!P1 BRA `(.L_x_2525) ;  /* 0x0000003800809947 */ /* 0x004fea0003800000 */
.L_x_2636:
[----:B------:R-:W-:Y:S05]  /*1a9d0*/  @!P0 BRA `(.L_x_2526) ;  /* 0x0000000000048947 */ /* 0x000fea0003800000 */
[----:B------:R-:W-:Y:S01]  /*1a9e0*/  BPT.TRAP 0x1 ;  /* 0x000000040000795c */ /* 0x000fe20000300000 */
.L_x_2526:
[----:B------:R-:W3:Y:S02]  /*1a9f0*/  SYNCS.PHASECHK.TRANS64.TRYWAIT P1, [R5+URZ+0x38860], R0 ;  /* 0x03886000050075a7 */ /* 0x000ee4000802017f */
[----:B---3--:R-:W-:Y:S05]  /*1aa00*/  @!P1 BRA `(.L_x_2527) ;  /* 0x0000003800849947 */ /* 0x008fea0003800000 */
.L_x_2637:
[----:B------:R-:W-:Y:S05]  /*1aa10*/  @!P0 BRA `(.L_x_2528) ;  /* 0x0000000000048947 */ /* 0x000fea0003800000 */
[----:B------:R-:W-:Y:S01]  /*1aa20*/  BPT.TRAP 0x1 ;  /* 0x000000040000795c */ /* 0x000fe20000300000 */
.L_x_2528:
[----:B----4-:R4:W0:Y:S02]  /*1aa30*/  SYNCS.PHASECHK.TRANS64.TRYWAIT P0, [R27+URZ+0x38860], R2 ;  /* 0x038860021b0075a7 */ /* 0x010824000800017f */
[----:B0-----:R-:W-:Y:S05]  /*1aa40*/  @!P0 NANOSLEEP.SYNCS 0x989680 ;  /* 0x009896800000895d */ /* 0x001fea0003900000 */
[----:B------:R-:W0:Y:S02]  /*1aa50*/  @!P0 SYNCS.PHASECHK.TRANS64 P0, [R27+URZ+0x38860], R2 ;  /* 0x038860021b0085a7 */ /* 0x000e24000800007f */
[----:B0-----:R-:W-:Y:S05]  /*1aa60*/  @!P0 BRA `(.L_x_2528) ;  /* 0xfffffffc00f08947 */ /* 0x001fea000383ffff */
.L_x_2520:
[----:B------:R-:W-:Y:S05]  /*1aa70*/  BSYNC B0 ;  /* 0x0000000000007941 */ /* 0x000fea0003800000 */
.L_x_2519:
[----:B------:R-:W-:Y:S05]  /*1aa80*/  EXIT ;  /* 0x000000000000794d */ /* 0x000fea0003800000 */
.L_x_2381:
[----:B------:R-:W-:-:S13]  /*1aa90*/  R2UR UR4, R16 ;  /* 0x00000000100472ca */ /* 0x000fda00000e0000 */
[----:B0-----:R-:W-:-:S04]  /*1aaa0*/  IMAD.U32 R3, RZ, RZ, UR4 ;  /* 0x00000004ff037e24 */ /* 0x001fc8000f8e00ff */
[----:B------:R0:W1:Y:S03]  /*1aab0*/  SYNCS.PHASECHK.TRANS64.TRYWAIT P1, [R3+URZ+0x38800], R0 ;  /* 0x03880000030075a7 */ /* 0x000066000802017f */
[----:B-1----:R-:W-:Y:S05]  /*1aac0*/  @!P1 NANOSLEEP.SYNCS 0x989680 ;  /* 0x009896800000995d */ /* 0x002fea0003900000 */
[----:B------:R-:W1:Y:S02]  /*1aad0*/  @!P1 SYNCS.PHASECHK.TRANS64 P1, [R3+URZ+0x38800], R0 ;  /* 0x03880000030095a7 */ /* 0x000e64000802007f */
[----:B-1----:R-:W-:Y:S05]  /*1aae0*/  @!P1 BRA `(.L_x_2381) ;  /* 0xfffffffc00e89947 */ /* 0x002fea000383ffff */
[----:B------:R-:W-:Y:S05]  /*1aaf0*/  BRA `(.L_x_2529) ;  /* 0xfffffe7400e07947 */ /* 0x000fea000383ffff */
.L_x_2385:
[----:B-1----:R1:W2:Y:S02]  /*1ab00*/  SYNCS.PHASECHK.TRANS64.TRYWAIT P1, [R0+URZ+0x38830], R3 ;  /* 0x03883003000075a7 */ /* 0x0022a4000802017f */
[----:B--2---:R-:W-:Y:S05]  /*1ab10*/  @!P1 NANOSLEEP.SYNCS 0x989680 ;  /* 0x009896800000995d */ /* 0x004fea0003900000 */
[----:B------:R-:W2:Y:S02]  /*1ab20*/  @!P1 SYNCS.PHASECHK.TRANS64 P1, [R0+URZ+0x38830], R3 ;  /* 0x03883003000095a7 */ /* 0x000ea4000802007f */
[----:B--2---:R-:W-:Y:S05]  /*1ab30*/  @!P1 BRA `(.L_x_2385) ;  /* 0xfffffffc00f09947 */ /* 0x004fea000383ffff */
[----:B------:R-:W-:Y:S05]  /*1ab40*/  BRA `(.L_x_2384) ;  /* 0xfffffe7800047947 */ /* 0x000fea000383ffff */
.L_x_2391:
[----:B-1----:R-:W-:-:S04]  /*1ab50*/  IMAD.U32 R4, RZ, RZ, UR61 ;  /* 0x0000003dff047e24 */ /* 0x002fc8000f8e00ff */
[----:B------:R1:W2:Y:S03]  /*1ab60*/  SYNCS.PHASECHK.TRANS64.TRYWAIT P1, [R4+URZ+0x38830], R3 ;  /* 0x03883003040075a7 */ /* 0x0002a6000802017f */
[----:B--2---:R-:W-:Y:S05]  /*1ab70*/  @!P1 NANOSLEEP.SYNCS 0x989680 ;  /* 0x009896800000995d */ /* 0x004fea0003900000 */
[----:B------:R-:W2:Y:S02]  /*1ab80*/  @!P1 SYNCS.PHASECHK.TRANS64 P1, [R4+URZ+0x38830], R3 ;  /* 0x03883003040095a7 */ /* 0x000ea4000802007f */
[----:B--2---:R-:W-:Y:S05]  /*1ab90*/  @!P1 BRA `(.L_x_2391) ;  /* 0xfffffffc00ec9947 */ /* 0x004fea000383ffff */
[----:B------:R-:W-:Y:S05]  /*1aba0*/  BRA `(.L_x_2390) ;  /* 0xfffffeb800607947 */ /* 0x000fea000383ffff */
.L_x_2395:
[----:B---3--:R-:W-:-:S04]  /*1abb0*/  IMAD.U32 R2, RZ, RZ, UR4 ;  /* 0x00000004ff027e24 */ /* 0x008fc8000f8e00ff */
[----:B------:R3:W4:Y:S03]  /*1abc0*/  SYNCS.PHASECHK.TRANS64.TRYWAIT P1, [R2+URZ+0x38850], R0 ;  /* 0x03885000020075a7 */ /* 0x000726000802017f */
[----:B----4-:R-:W-:Y:S05]  /*1abd0*/  @!P1 NANOSLEEP.SYNCS 0x989680 ;  /* 0x009896800000995d */ /* 0x010fea0003900000 */
[----:B------:R-:W4:Y:S02]  /*1abe0*/  @!P1 SYNCS.PHASECHK.TRANS64 P1, [R2+URZ+0x38850], R0 ;  /* 0x03885000020095a7 */ /* 0x000f24000802007f */
[----:B----4-:R-:W-:Y:S05]  /*1abf0*/  @!P1 BRA `(.L_x_2395) ;  /* 0xfffffffc00ec9947 */ /* 0x010fea000383ffff */
[----:B------:R-:W-:Y:S05]  /*1ac00*/  BRA `(.L_x_2394) ;  /* 0xfffffedc00b47947 */ /* 0x000fea000383ffff */
.L_x_2403:
[----:B-1----:R-:W-:-:S04]  /*1ac10*/  IMAD.U32 R4, RZ, RZ, UR4 ;  /* 0x00000004ff047e24 */ /* 0x002fc8000f8e00ff */
[----:B------:R1:W2:Y:S03]  /*1ac20*/  SYNCS.PHASECHK.TRANS64.TRYWAIT P1, [R4+URZ+0x38830], R3 ;  /* 0x03883003040075a7 */ /* 0x0002a6000802017f */
[----:B--2---:R-:W-:Y:S05]  /*1ac30*/  @!P1 NANOSLEEP.SYNCS 0x989680 ;  /* 0x009896800000995d */ /* 0x004fea0003900000 */
[----:B------:R-:W2:Y:S02]  /*1ac40*/  @!P1 SYNCS.PHASECHK.TRANS64 P1, [R4+URZ+0x38830], R3 ;  /* 0x03883003040095a7 */ /* 0x000ea4000802007f */
[----:B--2---:R-:W-:Y:S05]  /*1ac50*/  @!P1 BRA `(.L_x_2403) ;  /* 0xfffffffc00ec9947 */ /* 0x004fea000383ffff */
[----:B------:R-:W-:Y:S05]  /*1ac60*/  BRA `(.L_x_2402) ;  /* 0xfffffefc00007947 */ /* 0x000fea000383ffff */
.L_x_2407:
[----:B---3--:R-:W-:-:S04]  /*1ac70*/  IMAD.U32 R2, RZ, RZ, UR4 ;  /* 0x00000004ff027e24 */ /* 0x008fc8000f8e00ff */
[----:B------:R3:W4:Y:S03]  /*1ac80*/  SYNCS.PHASECHK.TRANS64.TRYWAIT P1, [R2+URZ+0x38850], R0 ;  /* 0x03885000020075a7 */ /* 0x000726000802017f */
[----:B----4-:R-:W-:Y:S05]  /*1ac90*/  @!P1 NANOSLEEP.SYNCS 0x989680 ;  /* 0x009896800000995d */ /* 0x010fea0003900000 */
[----:B------:R-:W4:Y:S02]  /*1aca0*/  @!P1 SYNCS.PHASECHK.TRANS64 P1, [R2+URZ+0x38850], R0 ;  /* 0x03885000020095a7 */ /* 0x000f24000802007f */
[----:B----4-:R-:W-:Y:S05]  /*1acb0*/  @!P1 BRA `(.L_x_2407) ;  /* 0xfffffffc00ec9947 */ /* 0x010fea000383ffff */
[----:B------:R-:W-:Y:S05]  /*1acc0*/  BRA `(.L_x_2406) ;  /* 0xffffff2000547947 */ /* 0x000fea000383ffff */
.L_x_2414:
[----:B-1----:R-:W-:-:S04]  /*1acd0*/  IMAD.U32 R7, RZ, RZ, UR8 ;  /* 0x00000008ff077e24 */ /* 0x002fc8000f8e00ff */
[----:B------:R1:W2:Y:S03]  /*1ace0*/  SYNCS.PHASECHK.TRANS64.TRYWAIT P1, [R7+URZ+0x38850], R0 ;  /* 0x03885000070075a7 */ /* 0x0002a6000802017f */
[----:B--2---:R-:W-:Y:S05]  /*1acf0*/  @!P1 NANOSLEEP.SYNCS 0x989680 ;  /* 0x009896800000995d */ /* 0x004fea0003900000 */
[----:B------:R-:W2:Y:S02]  /*1ad00*/  @!P1 SYNCS.PHASECHK.TRANS64 P1, [R7+URZ+0x38850], R0 ;  /* 0x03885000070095a7 */ /* 0x000ea4000802007f */
[----:B--2---:R-:W-:Y:S05]  /*1ad10*/  @!P1 BRA `(.L_x_2414) ;  /* 0xfffffffc00ec9947 */ /* 0x004fea000383ffff */
[----:B------:R-:W-:Y:S05]  /*1ad20*/  BRA `(.L_x_2413) ;  /* 0xffffff3c00b47947 */ /* 0x000fea000383ffff */
.L_x_2462:
        /* <DEDUP_REMOVED lines=11> */
.L_x_2531:
[----:B------:R-:W-:Y:S05]  /*1ade0*/  BSYNC B0 ;  /* 0x0000000000007941 */ /* 0x000fea0003800000 */
.L_x_2530:
[----:B------:R-:W-:Y:S05]  /*1adf0*/  BRA `(.L_x_2532) ;  /* 0xffffffb400cc7947 */ /* 0x000fea000383ffff */
.L_x_2465:
[----:B0-----:R0:W1:Y:S02]  /*1ae00*/  SYNCS.PHASECHK.TRANS64.TRYWAIT P0, [R5+URZ+0x38840], R2 ;  /* 0x03884002050075a7 */ /* 0x001064000800017f */
[----:B-1----:R-:W-:Y:S05]  /*1ae10*/  @!P0 NANOSLEEP.SYNCS 0x989680 ;  /* 0x009896800000895d */ /* 0x002fea0003900000 */
[----:B------:R-:W1:Y:S02]  /*1ae20*/  @!P0 SYNCS.PHASECHK.TRANS64 P0, [R5+URZ+0x38840], R2 ;  /* 0x03884002050085a7 */ /* 0x000e64000800007f */
[----:B-1----:R-:W-:Y:S05]  /*1ae30*/  @!P0 BRA `(.L_x_2465) ;  /* 0xfffffffc00f08947 */ /* 0x002fea000383ffff */
[----:B------:R-:W-:Y:S05]  /*1ae40*/  BRA `(.L_x_2533) ;  /* 0xffffffb800d47947 */ /* 0x000fea000383ffff */
.L_x_2466:
        /* <DEDUP_REMOVED lines=8> */
.L_x_2535:
[----:B------:R-:W-:Y:S05]  /*1aed0*/  BSYNC B0 ;  /* 0x0000000000007941 */ /* 0x000fea0003800000 */
.L_x_2534:
[----:B------:R-:W-:Y:S01]  /*1aee0*/  IMAD.MOV.U32 R13, RZ, RZ, R0 ;  /* 0x000000ffff0d7224 */ /* 0x000fe200078e0000 */
[----:B------:R-:W-:Y:S01]  /*1aef0*/  MOV R15, 0xffffffff ;  /* 0xffffffff000f7802 */ /* 0x000fe20000000f00 */
[----:B------:R-:W-:Y:S01]  /*1af00*/  IMAD.MOV.U32 R12, RZ, RZ, RZ ;  /* 0x000000ffff0c7224 */ /* 0x000fe200078e00ff */
[C---:B------:R-:W-:Y:S01]  /*1af10*/  LOP3.LUT P5, RZ, R23.reuse, 0x10, RZ, 0xc0, !PT ;  /* 0x0000001017ff7812 */ /* 0x040fe200078ac0ff */
[----:B------:R-:W-:Y:S01]  /*1af20*/  IMAD.MOV.U32 R11, RZ, RZ, 0x181f ;  /* 0x0000181fff0b7424 */ /* 0x000fe200078e00ff */
[C---:B------:R-:W-:Y:S01]  /*1af30*/  LOP3.LUT P4, RZ, R23.reuse, 0x8, RZ, 0xc0, !PT ;  /* 0x0000000817ff7812 */ /* 0x040fe2000788c0ff */
[----:B------:R-:W-:Y:S01]  /*1af40*/  IMAD.MOV.U32 R2, RZ, RZ, R14 ;  /* 0x000000ffff027224 */ /* 0x000fe200078e000e */
[----:B------:R-:W-:Y:S01]  /*1af50*/  LOP3.LUT P3, RZ, R23, 0x4, RZ, 0xc0, !PT ;  /* 0x0000000417ff7812 */ /* 0x000fe2000786c0ff */
[----:B------:R-:W-:-:S12]  /*1af60*/  @P0 IMAD R9, R7, 0x2, R22 ;  /* 0x0000000207090824 */ /* 0x000fd800078e0216 */
[----:B------:R-:W-:Y:S05]  /*1af70*/  WARPSYNC.COLLECTIVE R15, `(.L_x_2536) ;  /* 0x000000000f087348 */ /* 0x000fea0003c00000 */
[----:B------:R0:W1:Y:S02]  /*1af80*/  SHFL.IDX P6, R14, R13, R12, R11 ;  /* 0x0000000c0d0e7389 */ /* 0x00006400000c000b */
[----:B01----:R-:W-:Y:S01]  /*1af90*/  ENDCOLLECTIVE ;  /* 0x000000000000791b */ /* 0x003fe20003800000 */
.L_x_2536:
[----:B------:R-:W-:Y:S01]  /*1afa0*/  LOP3.LUT P2, RZ, R23, 0x2, RZ, 0xc0, !PT ;  /* 0x0000000217ff7812 */ /* 0x000fe2000784c0ff */
[----:B------:R-:W-:Y:S02]  /*1afb0*/  IMAD.MOV.U32 R13, RZ, RZ, R6 ;  /* 0x000000ffff0d7224 */ /* 0x000fe400078e0006 */
[----:B------:R-:W-:Y:S02]  /*1afc0*/  IMAD.MOV.U32 R12, RZ, RZ, 0x1 ;  /* 0x00000001ff0c7424 */ /* 0x000fe400078e00ff */
[----:B------:R-:W-:-:S08]  /*1afd0*/  IMAD.MOV.U32 R3, RZ, RZ, R14 ;  /* 0x000000ffff037224 */ /* 0x000fd000078e000e */
[----:B------:R-:W-:Y:S05]  /*1afe0*/  WARPSYNC.COLLECTIVE R15, `(.L_x_2537) ;  /* 0x000000000f087348 */ /* 0x000fea0003c00000 */
[----:B------:R0:W1:Y:S02]  /*1aff0*/  SHFL.IDX P6, R14, R13, R12, R11 ;  /* 0x0000000c0d0e7389 */ /* 0x00006400000c000b */
[----:B01----:R-:W-:Y:S01]  /*1b000*/  ENDCOLLECTIVE ;  /* 0x000000000000791b */ /* 0x003fe20003800000 */
.L_x_2537:
        /* <DEDUP_REMOVED lines=10> */
.L_x_2538:
        /* <DEDUP_REMOVED lines=14> */
.L_x_2539:
        /* <DEDUP_REMOVED lines=16> */
.L_x_2540:
[----:B------:R-:W-:Y:S02]  /*1b290*/  @P0 IMAD R9, R7, 0x2, R22 ;  /* 0x0000000207090824 */ /* 0x000fe400078e0216 */
[----:B------:R-:W-:Y:S02]  /*1b2a0*/  IMAD.MOV.U32 R13, RZ, RZ, R6 ;  /* 0x000000ffff0d7224 */ /* 0x000fe400078e0006 */
[----:B------:R-:W-:Y:S02]  /*1b2b0*/  IMAD.MOV.U32 R12, RZ, RZ, 0x3 ;  /* 0x00000003ff0c7424 */ /* 0x000fe400078e00ff */
[----:B------:R-:W-:-:S07]  /*1b2c0*/  IMAD.MOV.U32 R2, RZ, RZ, R14 ;  /* 0x000000ffff027224 */ /* 0x000fce00078e000e */
[----:B------:R-:W-:Y:S05]  /*1b2d0*/  WARPSYNC.COLLECTIVE R15, `(.L_x_2541) ;  /* 0x000000000f087348 */ /* 0x000fea0003c00000 */
[----:B------:R0:W1:Y:S02]  /*1b2e0*/  SHFL.IDX P6, R14, R13, R12, R11 ;  /* 0x0000000c0d0e7389 */ /* 0x00006400000c000b */
[----:B01----:R-:W-:Y:S01]  /*1b2f0*/  ENDCOLLECTIVE ;  /* 0x000000000000791b */ /* 0x003fe20003800000 */
.L_x_2541:
        /* <DEDUP_REMOVED lines=15> */
.L_x_2542:
[----:B------:R-:W-:Y:S02]  /*1b3f0*/  @P0 IMAD R21, R7, 0x2, R22 ;  /* 0x0000000207150824 */ /* 0x000fe400078e0216 */
[----:B------:R-:W-:Y:S02]  /*1b400*/  IMAD.MOV.U32 R13, RZ, RZ, R6 ;  /* 0x000000ffff0d7224 */ /* 0x000fe400078e0006 */
[----:B------:R-:W-:Y:S01]  /*1b410*/  IMAD.MOV.U32 R12, RZ, RZ, 0x4 ;  /* 0x00000004ff0c7424 */ /* 0x000fe200078e00ff */
[----:B------:R-:W-:-:S07]  /*1b420*/  MOV R2, R14 ;  /* 0x0000000e00027202 */ /* 0x000fce0000000f00 */
[----:B------:R-:W-:Y:S05]  /*1b430*/  WARPSYNC.COLLECTIVE R15, `(.L_x_2543) ;  /* 0x000000000f087348 */ /* 0x000fea0003c00000 */
[----:B------:R0:W1:Y:S02]  /*1b440*/  SHFL.IDX P6, R14, R13, R12, R11 ;  /* 0x0000000c0d0e7389 */ /* 0x00006400000c000b */
[----:B01----:R-:W-:Y:S01]  /*1b450*/  ENDCOLLECTIVE ;  /* 0x000000000000791b */ /* 0x003fe20003800000 */
.L_x_2543:
        /* <DEDUP_REMOVED lines=14> */
.L_x_2544:
[----:B------:R-:W-:Y:S01]  /*1b540*/  IMAD.MOV.U32 R0, RZ, RZ, R14 ;  /* 0x000000ffff007224 */ /* 0x000fe200078e000e */
[----:B------:R-:W-:Y:S06]  /*1b550*/  BRA `(.L_x_2545) ;  /* 0xffffffb8003c7947 */ /* 0x000fec000383ffff */
.L_x_2473:
[----:B------:R-:W-:Y:S02]  /*1b560*/  IMAD.MOV.U32 R13, RZ, RZ, R0 ;  /* 0x000000ffff0d7224 */ /* 0x000fe400078e0000 */
[----:B------:R-:W-:Y:S02]  /*1b570*/  IMAD.MOV.U32 R12, RZ, RZ, RZ ;  /* 0x000000ffff0c7224 */ /* 0x000fe400078e00ff */
[----:B------:R-:W-:Y:S02]  /*1b580*/  IMAD.MOV.U32 R11, RZ, RZ, 0x181f ;  /* 0x0000181fff0b7424 */ /* 0x000fe400078e00ff */
[----:B------:R-:W-:Y:S02]  /*1b590*/  IMAD.MOV.U32 R15, RZ, RZ, -0x1 ;  /* 0xffffffffff0f7424 */ /* 0x000fe400078e00ff */
[----:B-----5:R-:W-:Y:S02]  /*1b5a0*/  IMAD R5, R9, R5, RZ ;  /* 0x0000000509057224 */ /* 0x020fe400078e02ff */
[----:B------:R-:W-:-:S07]  /*1b5b0*/  IMAD R17, R17, 0x80, R8 ;  /* 0x0000008011117824 */ /* 0x000fce00078e0208 */
[----:B------:R-:W-:Y:S05]  /*1b5c0*/  WARPSYNC.COLLECTIVE R15, `(.L_x_2546) ;  /* 0x000000000f087348 */ /* 0x000fea0003c00000 */
[----:B------:R0:W1:Y:S02]  /*1b5d0*/  SHFL.IDX P6, R14, R13, R12, R11 ;  /* 0x0000000c0d0e7389 */ /* 0x00006400000c000b */
[----:B01----:R-:W-:Y:S01]  /*1b5e0*/  ENDCOLLECTIVE ;  /* 0x000000000000791b */ /* 0x003fe20003800000 */
.L_x_2546:
[C---:B------:R-:W-:Y:S01]  /*1b5f0*/  VIADD R6, R17.reuse, 0x10 ;  /* 0x0000001011067836 */ /* 0x040fe20000000000 */
[----:B------:R-:W-:Y:S01]  /*1b600*/  ISETP.GE.AND P0, PT, R17, R5, PT ;  /* 0x000000051100720c */ /* 0x000fe20003f06270 */
[----:B------:R-:W-:Y:S02]  /*1b610*/  IMAD.MOV.U32 R13, RZ, RZ, R4 ;  /* 0x000000ffff0d7224 */ /* 0x000fe400078e0004 */
[----:B------:R-:W-:-:S10]  /*1b620*/  IMAD.MOV.U32 R2, RZ, RZ, R14 ;  /* 0x000000ffff027224 */ /* 0x000fd400078e000e */
[----:B------:R-:W-:Y:S05]  /*1b630*/  WARPSYNC.COLLECTIVE R15, `(.L_x_2547) ;  /* 0x000000000f087348 */ /* 0x000fea0003c00000 */
[----:B------:R0:W1:Y:S02]  /*1b640*/  SHFL.IDX P6, R14, R13, R12, R11 ;  /* 0x0000000c0d0e7389 */ /* 0x00006400000c000b */
[----:B01----:R-:W-:Y:S01]  /*1b650*/  ENDCOLLECTIVE ;  /* 0x000000000000791b */ /* 0x003fe20003800000 */
.L_x_2547:
        /* <DEDUP_REMOVED lines=8> */
.L_x_2548:
        /* <DEDUP_REMOVED lines=14> */
.L_x_2549:
[----:B------:R-:W-:Y:S02]  /*1b7c0*/  IMAD.MOV.U32 R13, RZ, RZ, R0 ;  /* 0x000000ffff0d7224 */ /* 0x000fe400078e0000 */
[----:B------:R-:W-:Y:S01]  /*1b7d0*/  IMAD.MOV.U32 R12, RZ, RZ, 0x2 ;  /* 0x00000002ff0c7424 */ /* 0x000fe200078e00ff */
[----:B------:R-:W-:-:S04]  /*1b7e0*/  @!P0 LEA R14, P5, R32, R14, 0x1 ;  /* 0x0000000e200e8211 */ /* 0x000fc800078a08ff */
[----:B------:R-:W-:Y:S01]  /*1b7f0*/  @!P0 IADD3.X R7, RZ, R2, RZ, P5, !PT ;  /* 0x00000002ff078210 */ /* 0x000fe20002ffe4ff */
[----:B------:R-:W-:-:S08]  /*1b800*/  @!P0 IMAD.MOV.U32 R2, RZ, RZ, R14 ;  /* 0x000000ffff028224 */ /* 0x000fd000078e000e */
[----:B------:R-:W-:Y:S05]  /*1b810*/  WARPSYNC.COLLECTIVE R15, `(.L_x_2550) ;  /* 0x000000000f087348 */ /* 0x000fea0003c00000 */
[----:B------:R0:W1:Y:S02]  /*1b820*/  SHFL.IDX P6, R14, R13, R12, R11 ;  /* 0x0000000c0d0e7389 */ /* 0x00006400000c000b */
[----:B01----:R-:W-:Y:S01]  /*1b830*/  ENDCOLLECTIVE ;  /* 0x000000000000791b */ /* 0x003fe20003800000 */
.L_x_2550:
        /* <DEDUP_REMOVED lines=15> */
.L_x_2551:
        /* <DEDUP_REMOVED lines=8> */
.L_x_2552:
        /* <DEDUP_REMOVED lines=15> */
.L_x_2553:
        /* <DEDUP_REMOVED lines=8> */
.L_x_2554:
        /* <DEDUP_REMOVED lines=10> */
[----:B------:R-:W-:Y:S01]  /*1bbc0*/  VIADD R6, R17, 0x50 ;  /* 0x0000005011067836 */ /* 0x000fe20000000000 */
[----:B0-----:R-:W-:-:S11]  /*1bbd0*/  MOV R2, R14 ;  /* 0x0000000e00027202 */ /* 0x001fd60000000f00 */
[----:B------:R-:W-:Y:S05]  /*1bbe0*/  WARPSYNC.COLLECTIVE R15, `(.L_x_2555) ;  /* 0x000000000f087348 */ /* 0x000fea0003c00000 */
[----:B------:R0:W1:Y:S02]  /*1bbf0*/  SHFL.IDX P6, R14, R13, R12, R11 ;  /* 0x0000000c0d0e7389 */ /* 0x00006400000c000b */
[----:B01----:R-:W-:Y:S01]  /*1bc00*/  ENDCOLLECTIVE ;  /* 0x000000000000791b */ /* 0x003fe20003800000 */
.L_x_2555:
        /* <DEDUP_REMOVED lines=8> */
.L_x_2556:
        /* <DEDUP_REMOVED lines=15> */
.L_x_2557:
        /* <DEDUP_REMOVED lines=8> */
.L_x_2558:
        /* <DEDUP_REMOVED lines=14> */
.L_x_2559:
        /* <DEDUP_REMOVED lines=8> */
.L_x_2560:
        /* <DEDUP_REMOVED lines=13> */
.L_x_2561:
[----:B------:R-:W-:Y:S05]  /*1c030*/  BRA `(.L_x_2562) ;  /* 0xffffffb800c47947 */ /* 0x000fea000383ffff */
.L_x_2478:
[----:B0-----:R0:W2:Y:S02]  /*1c040*/  SYNCS.PHASECHK.TRANS64.TRYWAIT P0, [R22+URZ+0x38820], R3 ;  /* 0x03882003160075a7 */ /* 0x0010a4000800017f */
[----:B--2---:R-:W-:Y:S05]  /*1c050*/  @!P0 NANOSLEEP.SYNCS 0x989680 ;  /* 0x009896800000895d */ /* 0x004fea0003900000 */
[----:B------:R-:W2:Y:S02]  /*1c060*/  @!P0 SYNCS.PHASECHK.TRANS64 P0, [R22+URZ+0x38820], R3 ;  /* 0x03882003160085a7 */ /* 0x000ea4000800007f */
[----:B--2---:R-:W-:Y:S05]  /*1c070*/  @!P0 BRA `(.L_x_2478) ;  /* 0xfffffffc00f08947 */ /* 0x004fea000383ffff */
[----:B------:R-:W-:Y:S05]  /*1c080*/  BRA `(.L_x_2563) ;  /* 0xffffffbc00407947 */ /* 0x000fea000383ffff */
.L_x_2483:
[----:B0-----:R0:W1:Y:S02]  /*1c090*/  SYNCS.PHASECHK.TRANS64.TRYWAIT P0, [R6+URZ+0x38840], R3 ;  /* 0x03884003060075a7 */ /* 0x001064000800017f */
[----:B-1----:R-:W-:Y:S05]  /*1c0a0*/  @!P0 NANOSLEEP.SYNCS 0x989680 ;  /* 0x009896800000895d */ /* 0x002fea0003900000 */
[----:B------:R-:W1:Y:S02]  /*1c0b0*/  @!P0 SYNCS.PHASECHK.TRANS64 P0, [R6+URZ+0x38840], R3 ;  /* 0x03884003060085a7 */ /* 0x000e64000800007f */
[----:B-1----:R-:W-:Y:S05]  /*1c0c0*/  @!P0 BRA `(.L_x_2483) ;  /* 0xfffffffc00f08947 */ /* 0x002fea000383ffff */
[----:B------:R-:W-:Y:S05]  /*1c0d0*/  BRA `(.L_x_2564) ;  /* 0xffffffc000207947 */ /* 0x000fea000383ffff */
.L_x_2484:
        /* <DEDUP_REMOVED lines=8> */
.L_x_2566:
[----:B------:R-:W-:Y:S05]  /*1c160*/  BSYNC B1 ;  /* 0x0000000000017941 */ /* 0x000fea0003800000 */
.L_x_2565:
        /* <DEDUP_REMOVED lines=12> */
.L_x_2567:
        /* <DEDUP_REMOVED lines=13> */
.L_x_2568:
        /* <DEDUP_REMOVED lines=14> */
.L_x_2569:
[----:B------:R-:W-:Y:S01]  /*1c3e0*/  MOV R13, R10 ;  /* 0x0000000a000d7202 */ /* 0x000fe20000000f00 */
[----:B------:R-:W-:Y:S02]  /*1c3f0*/  IMAD.MOV.U32 R12, RZ, RZ, 0x2 ;  /* 0x00000002ff0c7424 */ /* 0x000fe400078e00ff */
[----:B------:R-:W-:-:S07]  /*1c400*/  IMAD.MOV.U32 R2, RZ, RZ, R14 ;  /* 0x000000ffff027224 */ /* 0x000fce00078e000e */
[----:B------:R-:W-:Y:S05]  /*1c410*/  WARPSYNC.COLLECTIVE R15, `(.L_x_2570) ;  /* 0x000000000f087348 */ /* 0x000fea0003c00000 */
[----:B------:R0:W1:Y:S02]  /*1c420*/  SHFL.IDX P6, R14, R13, R12, R11 ;  /* 0x0000000c0d0e7389 */ /* 0x00006400000c000b */
[----:B01----:R-:W-:Y:S01]  /*1c430*/  ENDCOLLECTIVE ;  /* 0x000000000000791b */ /* 0x003fe20003800000 */
.L_x_2570:
        /* <DEDUP_REMOVED lines=14> */
.L_x_2571:
[----:B------:R-:W-:Y:S02]  /*1c520*/  IMAD.MOV.U32 R13, RZ, RZ, R10 ;  /* 0x000000ffff0d7224 */ /* 0x000fe400078e000a */
[----:B------:R-:W-:Y:S02]  /*1c530*/  IMAD.MOV.U32 R12, RZ, RZ, 0x3 ;  /* 0x00000003ff0c7424 */ /* 0x000fe400078e00ff */
[----:B------:R-:W-:-:S07]  /*1c540*/  IMAD.MOV.U32 R2, RZ, RZ, R14 ;  /* 0x000000ffff027224 */ /* 0x000fce00078e000e */
[----:B------:R-:W-:Y:S05]  /*1c550*/  WARPSYNC.COLLECTIVE R15, `(.L_x_2572) ;  /* 0x000000000f087348 */ /* 0x000fea0003c00000 */
[----:B------:R0:W1:Y:S02]  /*1c560*/  SHFL.IDX P6, R14, R13, R12, R11 ;  /* 0x0000000c0d0e7389 */ /* 0x00006400000c000b */
[----:B01----:R-:W-:Y:S01]  /*1c570*/  ENDCOLLECTIVE ;  /* 0x000000000000791b */ /* 0x003fe20003800000 */
.L_x_2572:
        /* <DEDUP_REMOVED lines=14> */
.L_x_2573:
[----:B------:R-:W-:Y:S02]  /*1c660*/  IMAD.MOV.U32 R13, RZ, RZ, R10 ;  /* 0x000000ffff0d7224 */ /* 0x000fe400078e000a */
[----:B------:R-:W-:Y:S02]  /*1c670*/  IMAD.MOV.U32 R12, RZ, RZ, 0x4 ;  /* 0x00000004ff0c7424 */ /* 0x000fe400078e00ff */
[----:B------:R-:W-:-:S07]  /*1c680*/  IMAD.MOV.U32 R2, RZ, RZ, R14 ;  /* 0x000000ffff027224 */ /* 0x000fce00078e000e */
[----:B------:R-:W-:Y:S05]  /*1c690*/  WARPSYNC.COLLECTIVE R15, `(.L_x_2574) ;  /* 0x000000000f087348 */ /* 0x000fea0003c00000 */
[----:B------:R0:W1:Y:S02]  /*1c6a0*/  SHFL.IDX P6, R14, R13, R12, R11 ;  /* 0x0000000c0d0e7389 */ /* 0x00006400000c000b */
[----:B01----:R-:W-:Y:S01]  /*1c6b0*/  ENDCOLLECTIVE ;  /* 0x000000000000791b */ /* 0x003fe20003800000 */
.L_x_2574:
        /* <DEDUP_REMOVED lines=17> */
.L_x_2575:
[----:B------:R-:W-:Y:S01]  /*1c7d0*/  IMAD.MOV.U32 R2, RZ, RZ, R14 ;  /* 0x000000ffff027224 */ /* 0x000fe200078e000e */
[----:B------:R-:W-:Y:S06]  /*1c7e0*/  BRA `(.L_x_2576) ;  /* 0xffffffbc006c7947 */ /* 0x000fec000383ffff */
.L_x_2489:
[----:B-1----:R1:W2:Y:S02]  /*1c7f0*/  SYNCS.PHASECHK.TRANS64.TRYWAIT P0, [R6+URZ+0x38860], R2 ;  /* 0x03886002060075a7 */ /* 0x0022a4000800017f */
[----:B--2---:R-:W-:Y:S05]  /*1c800*/  @!P0 NANOSLEEP.SYNCS 0x989680 ;  /* 0x009896800000895d */ /* 0x004fea0003900000 */
[----:B------:R-:W2:Y:S02]  /*1c810*/  @!P0 SYNCS.PHASECHK.TRANS64 P0, [R6+URZ+0x38860], R2 ;  /* 0x03886002060085a7 */ /* 0x000ea4000800007f */
[----:B--2---:R-:W-:Y:S05]  /*1c820*/  @!P0 BRA `(.L_x_2489) ;  /* 0xfffffffc00f08947 */ /* 0x004fea000383ffff */
[----:B------:R-:W-:Y:S05]  /*1c830*/  BRA `(.L_x_2577) ;  /* 0xffffffbc00e47947 */ /* 0x000fea000383ffff */
.L_x_2490:
        /* <DEDUP_REMOVED lines=8> */
.L_x_2579:
[----:B------:R-:W-:Y:S05]  /*1c8c0*/  BSYNC B1 ;  /* 0x0000000000017941 */ /* 0x000fea0003800000 */
.L_x_2578:
        /* <DEDUP_REMOVED lines=9> */
.L_x_2580:
[----:B------:R-:W-:Y:S02]  /*1c960*/  IMAD.MOV.U32 R13, RZ, RZ, R24 ;  /* 0x000000ffff0d7224 */ /* 0x000fe400078e0018 */
[----:B------:R-:W-:Y:S02]  /*1c970*/  IMAD.MOV.U32 R12, RZ, RZ, 0x1 ;  /* 0x00000001ff0c7424 */ /* 0x000fe400078e00ff */
[----:B------:R-:W-:-:S07]  /*1c980*/  IMAD.MOV.U32 R2, RZ, RZ, R14 ;  /* 0x000000ffff027224 */ /* 0x000fce00078e000e */
[----:B------:R-:W-:Y:S05]  /*1c990*/  WARPSYNC.COLLECTIVE R15, `(.L_x_2581) ;  /* 0x000000000f087348 */ /* 0x000fea0003c00000 */
[----:B------:R0:W1:Y:S02]  /*1c9a0*/  SHFL.IDX P6, R14, R13, R12, R11 ;  /* 0x0000000c0d0e7389 */ /* 0x00006400000c000b */
[----:B01----:R-:W-:Y:S01]  /*1c9b0*/  ENDCOLLECTIVE ;  /* 0x000000000000791b */ /* 0x003fe20003800000 */
.L_x_2581:
        /* <DEDUP_REMOVED lines=18> */
.L_x_2582:
[----:B------:R-:W-:Y:S02]  /*1cae0*/  IMAD.MOV.U32 R13, RZ, RZ, R24 ;  /* 0x000000ffff0d7224 */ /* 0x000fe400078e0018 */
[----:B------:R-:W-:Y:S02]  /*1caf0*/  IMAD.MOV.U32 R12, RZ, RZ, 0x2 ;  /* 0x00000002ff0c7424 */ /* 0x000fe400078e00ff */
[----:B------:R-:W-:-:S07]  /*1cb00*/  IMAD.MOV.U32 R2, RZ, RZ, R14 ;  /* 0x000000ffff027224 */ /* 0x000fce00078e000e */
[----:B------:R-:W-:Y:S05]  /*1cb10*/  WARPSYNC.COLLECTIVE R15, `(.L_x_2583) ;  /* 0x000000000f087348 */ /* 0x000fea0003c00000 */
[----:B------:R0:W1:Y:S02]  /*1cb20*/  SHFL.IDX P6, R14, R13, R12, R11 ;  /* 0x0000000c0d0e7389 */ /* 0x00006400000c000b */
[----:B01----:R-:W-:Y:S01]  /*1cb30*/  ENDCOLLECTIVE ;  /* 0x000000000000791b */ /* 0x003fe20003800000 */
.L_x_2583:
        /* <DEDUP_REMOVED lines=18> */
.L_x_2584:
[----:B------:R-:W-:Y:S02]  /*1cc60*/  IMAD.MOV.U32 R13, RZ, RZ, R24 ;  /* 0x000000ffff0d7224 */ /* 0x000fe400078e0018 */
[----:B------:R-:W-:Y:S02]  /*1cc70*/  IMAD.MOV.U32 R12, RZ, RZ, 0x3 ;  /* 0x00000003ff0c7424 */ /* 0x000fe400078e00ff */
[----:B------:R-:W-:-:S07]  /*1cc80*/  IMAD.MOV.U32 R2, RZ, RZ, R14 ;  /* 0x000000ffff027224 */ /* 0x000fce00078e000e */
[----:B------:R-:W-:Y:S05]  /*1cc90*/  WARPSYNC.COLLECTIVE R15, `(.L_x_2585) ;  /* 0x000000000f087348 */ /* 0x000fea0003c00000 */
[----:B------:R0:W1:Y:S02]  /*1cca0*/  SHFL.IDX P6, R14, R13, R12, R11 ;  /* 0x0000000c0d0e7389 */ /* 0x00006400000c000b */
[----:B01----:R-:W-:Y:S01]  /*1ccb0*/  ENDCOLLECTIVE ;  /* 0x000000000000791b */ /* 0x003fe20003800000 */
.L_x_2585:
[----:B------:R-:W-:-:S05]  /*1ccc0*/  IADD3 R2, P0, R2, R0, RZ ;  /* 0x0000000002027210 */ /* 0x000fca0007f1e0ff */
        /* <DEDUP_REMOVED lines=17> */
.L_x_2586:
[----:B------:R-:W-:Y:S02]  /*1cde0*/  IMAD.MOV.U32 R13, RZ, RZ, R24 ;  /* 0x000000ffff0d7224 */ /* 0x000fe400078e0018 */
[----:B------:R-:W-:Y:S02]  /*1cdf0*/  IMAD.MOV.U32 R12, RZ, RZ, 0x4 ;  /* 0x00000004ff0c7424 */ /* 0x000fe400078e00ff */
[----:B------:R-:W-:-:S07]  /*1ce00*/  IMAD.MOV.U32 R2, RZ, RZ, R14 ;  /* 0x000000ffff027224 */ /* 0x000fce00078e000e */
[----:B------:R-:W-:Y:S05]  /*1ce10*/  WARPSYNC.COLLECTIVE R15, `(.L_x_2587) ;  /* 0x000000000f087348 */ /* 0x000fea0003c00000 */
[----:B------:R0:W1:Y:S02]  /*1ce20*/  SHFL.IDX P6, R14, R13, R12, R11 ;  /* 0x0000000c0d0e7389 */ /* 0x00006400000c000b */
[----:B01----:R-:W-:Y:S01]  /*1ce30*/  ENDCOLLECTIVE ;  /* 0x000000000000791b */ /* 0x003fe20003800000 */
.L_x_2587:
        /* <DEDUP_REMOVED lines=13> */
.L_x_2588:
        /* <DEDUP_REMOVED lines=9> */
.L_x_2498:
[----:B0-----:R0:W2:Y:S02]  /*1cfa0*/  SYNCS.PHASECHK.TRANS64.TRYWAIT P0, [R4+URZ+0x38860], R3 ;  /* 0x03886003040075a7 */ /* 0x0010a4000800017f */
[----:B--2---:R-:W-:Y:S05]  /*1cfb0*/  @!P0 NANOSLEEP.SYNCS 0x989680 ;  /* 0x009896800000895d */ /* 0x004fea0003900000 */
[----:B------:R-:W2:Y:S02]  /*1cfc0*/  @!P0 SYNCS.PHASECHK.TRANS64 P0, [R4+URZ+0x38860], R3 ;  /* 0x03886003040085a7 */ /* 0x000ea4000800007f */
[----:B--2---:R-:W-:Y:S05]  /*1cfd0*/  @!P0 BRA `(.L_x_2498) ;  /* 0xfffffffc00f08947 */ /* 0x004fea000383ffff */
[----:B------:R-:W-:Y:S05]  /*1cfe0*/  BRA `(.L_x_2590) ;  /* 0xffffffc000247947 */ /* 0x000fea000383ffff */
.L_x_2499:
        /* <DEDUP_REMOVED lines=8> */
.L_x_2592:
[----:B------:R-:W-:Y:S05]  /*1d070*/  BSYNC B0 ;  /* 0x0000000000007941 */ /* 0x000fea0003800000 */
.L_x_2591:
        /* <DEDUP_REMOVED lines=9> */
.L_x_2593:
        /* <DEDUP_REMOVED lines=21> */
.L_x_2594:
[----:B------:R-:W-:Y:S01]  /*1d260*/  @!PT LDS RZ, [RZ] ;  /* 0x00000000fffff984 */ /* 0x000fe20000000800 */
[----:B------:R-:W-:Y:S01]  /*1d270*/  @!PT LDS RZ, [RZ] ;  /* 0x00000000fffff984 */ /* 0x000fe20000000800 */
[----:B------:R-:W-:Y:S01]  /*1d280*/  @!PT LDS RZ, [RZ] ;  /* 0x00000000fffff984 */ /* 0x000fe20000000800 */
[----:B------:R0:W-:Y:S01]  /*1d290*/  LDGSTS.E.BYPASS.LTC128B.128 [R0+0x5400], desc[UR38][R2.64+0x100], !P4 ;  /* 0x0540010002007fae */ /* 0x0001e2000e101d66 */
[----:B------:R-:W-:Y:S02]  /*1d2a0*/  ISETP.LT.OR P4, PT, R5, 0x1, P0 ;  /* 0x000000010500780c */ /* 0x000fe40000781670 */
[----:B------:R-:W-:-:S11]  /*1d2b0*/  MOV R13, R18 ;  /* 0x00000012000d7202 */ /* 0x000fd60000000f00 */
[----:B------:R0:W-:Y:S01]  /*1d2c0*/  LDGSTS.E.BYPASS.LTC128B.128 [R0+0x7c00], desc[UR38][R2.64+0x180], !P4 ;  /* 0x07c0018002007fae */ /* 0x0001e2000e101d66 */
[----:B------:R-:W-:-:S07]  /*1d2d0*/  IMAD.MOV.U32 R7, RZ, RZ, R14 ;  /* 0x000000ffff077224 */ /* 0x000fce00078e000e */
[----:B0-----:R-:W-:Y:S05]  /*1d2e0*/  WARPSYNC.COLLECTIVE R15, `(.L_x_2595) ;  /* 0x000000000f087348 */ /* 0x001fea0003c00000 */
[----:B------:R1:W2:Y:S02]  /*1d2f0*/  SHFL.IDX P6, R14, R13, R12, R11 ;  /* 0x0000000c0d0e7389 */ /* 0x0002a400000c000b */
[----:B012---:R-:W-:Y:S01]  /*1d300*/  ENDCOLLECTIVE ;  /* 0x000000000000791b */ /* 0x007fe20003800000 */
.L_x_2595:
[----:B------:R-:W-:Y:S02]  /*1d310*/  IMAD.MOV.U32 R13, RZ, RZ, R24 ;  /* 0x000000ffff0d7224 */ /* 0x000fe400078e0018 */
[----:B------:R-:W-:Y:S01]  /*1d320*/  IMAD.MOV.U32 R12, RZ, RZ, 0x2 ;  /* 0x00000002ff0c7424 */ /* 0x000fe200078e00ff */
[----:B------:R-:W-:-:S13]  /*1d330*/  IADD3 R2, P4, R14, R8, RZ ;  /* 0x000000080e027210 */ /* 0x000fda0007f9e0ff */
[----:B------:R-:W-:Y:S05]  /*1d340*/  WARPSYNC.COLLECTIVE R15, `(.L_x_2596) ;  /* 0x000000000f087348 */ /* 0x000fea0003c00000 */
[----:B------:R0:W1:Y:S02]  /*1d350*/  SHFL.IDX P6, R14, R13, R12, R11 ;  /* 0x0000000c0d0e7389 */ /* 0x00006400000c000b */
[----:B01----:R-:W-:Y:S01]  /*1d360*/  ENDCOLLECTIVE ;  /* 0x000000000000791b */ /* 0x003fe20003800000 */
.L_x_2596:
        /* <DEDUP_REMOVED lines=12> */
.L_x_2597:
        /* <DEDUP_REMOVED lines=14> */
.L_x_2598:
        /* <DEDUP_REMOVED lines=12> */
.L_x_2599:
        /* <DEDUP_REMOVED lines=14> */
.L_x_2600:
        /* <DEDUP_REMOVED lines=12> */
.L_x_2601:
        /* <DEDUP_REMOVED lines=9> */
.L_x_2504:
        /* <DEDUP_REMOVED lines=8> */
.L_x_2604:
[----:B------:R-:W-:Y:S05]  /*1d880*/  BSYNC B0 ;  /* 0x0000000000007941 */ /* 0x000fea0003800000 */
.L_x_2603:
        /* <DEDUP_REMOVED lines=9> */
.L_x_2605:
        /* <DEDUP_REMOVED lines=24> */
.L_x_2606:
[----:B------:R-:W-:Y:S01]  /*1daa0*/  IMAD.MOV.U32 R12, RZ, RZ, 0x2 ;  /* 0x00000002ff0c7424 */ /* 0x000fe200078e00ff */
[----:B------:R-:W-:-:S05]  /*1dab0*/  SEL R14, R14, RZ, P1 ;  /* 0x000000ff0e0e7207 */ /* 0x000fca0000800000 */
[----:B------:R-:W-:-:S04]  /*1dac0*/  IMAD.IADD R5, R13, 0x1, R14 ;  /* 0x000000010d057824 */ /* 0x000fc800078e020e */
[----:B------:R-:W-:-:S07]  /*1dad0*/  IMAD.MOV.U32 R13, RZ, RZ, R5 ;  /* 0x000000ffff0d7224 */ /* 0x000fce00078e0005 */
[----:B------:R-:W-:Y:S05]  /*1dae0*/  WARPSYNC.COLLECTIVE R15, `(.L_x_2607) ;  /* 0x000000000f087348 */ /* 0x000fea0003c00000 */
[----:B------:R0:W1:Y:S02]  /*1daf0*/  SHFL.UP P6, R14, R13, R12, R11 ;  /* 0x0400000c0d0e7389 */ /* 0x00006400000c000b */
[----:B01----:R-:W-:Y:S01]  /*1db00*/  ENDCOLLECTIVE ;  /* 0x000000000000791b */ /* 0x003fe20003800000 */
.L_x_2607:
[----:B------:R-:W-:Y:S01]  /*1db10*/  IMAD.MOV.U32 R12, RZ, RZ, 0x4 ;  /* 0x00000004ff0c7424 */ /* 0x000fe200078e00ff */
[----:B------:R-:W-:-:S05]  /*1db20*/  SEL R2, R14, RZ, P2 ;  /* 0x000000ff0e027207 */ /* 0x000fca0001000000 */
[----:B------:R-:W-:-:S04]  /*1db30*/  IMAD.IADD R2, R5, 0x1, R2 ;  /* 0x0000000105027824 */ /* 0x000fc800078e0202 */
[----:B------:R-:W-:-:S07]  /*1db40*/  IMAD.MOV.U32 R13, RZ, RZ, R2 ;  /* 0x000000ffff0d7224 */ /* 0x000fce00078e0002 */
[----:B------:R-:W-:Y:S05]  /*1db50*/  WARPSYNC.COLLECTIVE R15, `(.L_x_2608) ;  /* 0x000000000f087348 */ /* 0x000fea0003c00000 */
[----:B------:R0:W1:Y:S02]  /*1db60*/  SHFL.UP P6, R14, R13, R12, R11 ;  /* 0x0400000c0d0e7389 */ /* 0x00006400000c000b */
[----:B01----:R-:W-:Y:S01]  /*1db70*/  ENDCOLLECTIVE ;  /* 0x000000000000791b */ /* 0x003fe20003800000 */
.L_x_2608:
[----:B------:R-:W-:Y:S01]  /*1db80*/  IMAD.MOV.U32 R12, RZ, RZ, 0x8 ;  /* 0x00000008ff0c7424 */ /* 0x000fe200078e00ff */
[----:B------:R-:W-:-:S05]  /*1db90*/  SEL R3, R14, RZ, P3 ;  /* 0x000000ff0e037207 */ /* 0x000fca0001800000 */
[----:B------:R-:W-:-:S04]  /*1dba0*/  IMAD.IADD R3, R2, 0x1, R3 ;  /* 0x0000000102037824 */ /* 0x000fc800078e0203 */
[----:B------:R-:W-:-:S07]  /*1dbb0*/  IMAD.MOV.U32 R13, RZ, RZ, R3 ;  /* 0x000000ffff0d7224 */ /* 0x000fce00078e0003 */
[----:B------:R-:W-:Y:S05]  /*1dbc0*/  WARPSYNC.COLLECTIVE R15, `(.L_x_2609) ;  /* 0x000000000f087348 */ /* 0x000fea0003c00000 */
[----:B------:R0:W1:Y:S02]  /*1dbd0*/  SHFL.UP P6, R14, R13, R12, R11 ;  /* 0x0400000c0d0e7389 */ /* 0x00006400000c000b */
[----:B01----:R-:W-:Y:S01]  /*1dbe0*/  ENDCOLLECTIVE ;  /* 0x000000000000791b */ /* 0x003fe20003800000 */
.L_x_2609:
[----:B------:R-:W-:Y:S01]  /*1dbf0*/  IMAD.MOV.U32 R12, RZ, RZ, 0x10 ;  /* 0x00000010ff0c7424 */ /* 0x000fe200078e00ff */
[----:B------:R-:W-:-:S05]  /*1dc00*/  SEL R14, R14, RZ, P4 ;  /* 0x000000ff0e0e7207 */ /* 0x000fca0002000000 */
[----:B------:R-:W-:-:S04]  /*1dc10*/  IMAD.IADD R5, R3, 0x1, R14 ;  /* 0x0000000103057824 */ /* 0x000fc800078e020e */
[----:B------:R-:W-:-:S07]  /*1dc20*/  IMAD.MOV.U32 R13, RZ, RZ, R5 ;  /* 0x000000ffff0d7224 */ /* 0x000fce00078e0005 */
[----:B------:R-:W-:Y:S05]  /*1dc30*/  WARPSYNC.COLLECTIVE R15, `(.L_x_2610) ;  /* 0x000000000f087348 */ /* 0x000fea0003c00000 */
[----:B------:R0:W1:Y:S02]  /*1dc40*/  SHFL.UP P6, R14, R13, R12, R11 ;  /* 0x0400000c0d0e7389 */ /* 0x00006400000c000b */
[----:B01----:R-:W-:Y:S01]  /*1dc50*/  ENDCOLLECTIVE ;  /* 0x000000000000791b */ /* 0x003fe20003800000 */
.L_x_2610:
[----:B------:R-:W-:Y:S02]  /*1dc60*/  IMAD.MOV.U32 R12, RZ, RZ, 0x1f ;  /* 0x0000001fff0c7424 */ /* 0x000fe400078e00ff */
[----:B------:R-:W-:Y:S01]  /*1dc70*/  IMAD.MOV.U32 R11, RZ, RZ, 0x1f ;  /* 0x0000001fff0b7424 */ /* 0x000fe200078e00ff */
[----:B------:R-:W-:-:S04]  /*1dc80*/  SEL R2, R14, RZ, P5 ;  /* 0x000000ff0e027207 */ /* 0x000fc80002800000 */
[----:B------:R-:W-:-:S05]  /*1dc90*/  IADD3 R2, R5, R2, RZ ;  /* 0x0000000205027210 */ /* 0x000fca0007ffe0ff */
[----:B------:R-:W-:-:S07]  /*1dca0*/  IMAD.MOV.U32 R13, RZ, RZ, R2 ;  /* 0x000000ffff0d7224 */ /* 0x000fce00078e0002 */
[----:B------:R-:W-:Y:S05]  /*1dcb0*/  WARPSYNC.COLLECTIVE R15, `(.L_x_2611) ;  /* 0x000000000f087348 */ /* 0x000fea0003c00000 */
[----:B------:R0:W1:Y:S02]  /*1dcc0*/  SHFL.IDX P6, R14, R13, R12, R11 ;  /* 0x0000000c0d0e7389 */ /* 0x00006400000c000b */
[----:B01----:R-:W-:Y:S01]  /*1dcd0*/  ENDCOLLECTIVE ;  /* 0x000000000000791b */ /* 0x003fe20003800000 */
.L_x_2611:
[----:B------:R-:W-:Y:S05]  /*1dce0*/  BRA `(.L_x_2612) ;  /* 0xffffffbc00407947 */ /* 0x000fea000383ffff */
.L_x_2507:
[----:B------:R-:W-:Y:S01]  /*1dcf0*/  BSSY B0, `(.L_x_2613) ;  /* 0x0000007000007945 */ /* 0x000fe20003800000 */
[----:B------:R-:W-:Y:S02]  /*1dd00*/  IMAD.MOV.U32 R12, RZ, RZ, 0x1 ;  /* 0x00000001ff0c7424 */ /* 0x000fe400078e00ff */
[----:B------:R-:W-:Y:S02]  /*1dd10*/  IMAD.MOV.U32 R11, RZ, RZ, RZ ;  /* 0x000000ffff0b7224 */ /* 0x000fe400078e00ff */
[----:B------:R-:W-:-:S07]  /*1dd20*/  IMAD.MOV.U32 R15, RZ, RZ, -0x1 ;  /* 0xffffffffff0f7424 */ /* 0x000fce00078e00ff */
[----:B------:R-:W-:Y:S05]  /*1dd30*/  WARPSYNC.COLLECTIVE R15, `(.L_x_2614) ;  /* 0x000000000f087348 */ /* 0x000fea0003c00000 */
[----:B------:R0:W1:Y:S02]  /*1dd40*/  SHFL.UP P6, R14, R13, R12, R11 ;  /* 0x0400000c0d0e7389 */ /* 0x00006400000c000b */
[----:B01----:R-:W-:Y:S01]  /*1dd50*/  ENDCOLLECTIVE ;  /* 0x000000000000791b */ /* 0x003fe20003800000 */
.L_x_2614:
[----:B------:R-:W-:Y:S05]  /*1dd60*/  BSYNC B0 ;  /* 0x0000000000007941 */ /* 0x000fea0003800000 */
.L_x_2613:
        /* <DEDUP_REMOVED lines=8> */
.L_x_2615:
[----:B------:R-:W-:Y:S01]  /*1ddf0*/  IMAD.MOV.U32 R12, RZ, RZ, 0x4 ;  /* 0x00000004ff0c7424 */ /* 0x000fe200078e00ff */
[----:B------:R-:W-:-:S05]  /*1de00*/  SEL R2, R14, RZ, P2 ;  /* 0x000000ff0e027207 */ /* 0x000fca0001000000 */
[----:B------:R-:W-:-:S04]  /*1de10*/  IMAD.IADD R2, R13, 0x1, R2 ;  /* 0x000000010d027824 */ /* 0x000fc800078e0202 */
[----:B------:R-:W-:-:S07]  /*1de20*/  IMAD.MOV.U32 R13, RZ, RZ, R2 ;  /* 0x000000ffff0d7224 */ /* 0x000fce00078e0002 */
[----:B------:R-:W-:Y:S05]  /*1de30*/  WARPSYNC.COLLECTIVE R15, `(.L_x_2616) ;  /* 0x000000000f087348 */ /* 0x000fea0003c00000 */
[----:B------:R0:W1:Y:S02]  /*1de40*/  SHFL.UP P6, R14, R13, R12, R11 ;  /* 0x0400000c0d0e7389 */ /* 0x00006400000c000b */
[----:B01----:R-:W-:Y:S01]  /*1de50*/  ENDCOLLECTIVE ;  /* 0x000000000000791b */ /* 0x003fe20003800000 */
.L_x_2616:
[----:B------:R-:W-:Y:S01]  /*1de60*/  IMAD.MOV.U32 R12, RZ, RZ, 0x8 ;  /* 0x00000008ff0c7424 */ /* 0x000fe200078e00ff */
[----:B------:R-:W-:-:S05]  /*1de70*/  SEL R3, R14, RZ, P3 ;  /* 0x000000ff0e037207 */ /* 0x000fca0001800000 */
[----:B------:R-:W-:-:S04]  /*1de80*/  IMAD.IADD R3, R2, 0x1, R3 ;  /* 0x0000000102037824 */ /* 0x000fc800078e0203 */
[----:B------:R-:W-:-:S07]  /*1de90*/  IMAD.MOV.U32 R13, RZ, RZ, R3 ;  /* 0x000000ffff0d7224 */ /* 0x000fce00078e0003 */
[----:B------:R-:W-:Y:S05]  /*1dea0*/  WARPSYNC.COLLECTIVE R15, `(.L_x_2617) ;  /* 0x000000000f087348 */ /* 0x000fea0003c00000 */
[----:B------:R0:W1:Y:S02]  /*1deb0*/  SHFL.UP P6, R14, R13, R12, R11 ;  /* 0x0400000c0d0e7389 */ /* 0x00006400000c000b */
[----:B01----:R-:W-:Y:S01]  /*1dec0*/  ENDCOLLECTIVE ;  /* 0x000000000000791b */ /* 0x003fe20003800000 */
.L_x_2617:
[----:B------:R-:W-:Y:S01]  /*1ded0*/  IMAD.MOV.U32 R12, RZ, RZ, 0x10 ;  /* 0x00000010ff0c7424 */ /* 0x000fe200078e00ff */
[----:B------:R-:W-:-:S05]  /*1dee0*/  SEL R14, R14, RZ, P4 ;  /* 0x000000ff0e0e7207 */ /* 0x000fca0002000000 */
[----:B------:R-:W-:-:S04]  /*1def0*/  IMAD.IADD R5, R3, 0x1, R14 ;  /* 0x0000000103057824 */ /* 0x000fc800078e020e */
[----:B------:R-:W-:-:S07]  /*1df00*/  IMAD.MOV.U32 R13, RZ, RZ, R5 ;  /* 0x000000ffff0d7224 */ /* 0x000fce00078e0005 */
[----:B------:R-:W-:Y:S05]  /*1df10*/  WARPSYNC.COLLECTIVE R15, `(.L_x_2618) ;  /* 0x000000000f087348 */ /* 0x000fea0003c00000 */
[----:B------:R0:W1:Y:S02]  /*1df20*/  SHFL.UP P6, R14, R13, R12, R11 ;  /* 0x0400000c0d0e7389 */ /* 0x00006400000c000b */
[----:B01----:R-:W-:Y:S01]  /*1df30*/  ENDCOLLECTIVE ;  /* 0x000000000000791b */ /* 0x003fe20003800000 */
.L_x_2618:
[----:B------:R-:W-:Y:S02]  /*1df40*/  IMAD.MOV.U32 R12, RZ, RZ, 0x1f ;  /* 0x0000001fff0c7424 */ /* 0x000fe400078e00ff */
[----:B------:R-:W-:Y:S01]  /*1df50*/  IMAD.MOV.U32 R11, RZ, RZ, 0x1f ;  /* 0x0000001fff0b7424 */ /* 0x000fe200078e00ff */
[----:B------:R-:W-:-:S05]  /*1df60*/  SEL R2, R14, RZ, P5 ;  /* 0x000000ff0e027207 */ /* 0x000fca0002800000 */
[----:B------:R-:W-:-:S05]  /*1df70*/  IMAD.IADD R2, R5, 0x1, R2 ;  /* 0x0000000105027824 */ /* 0x000fca00078e0202 */
[----:B------:R-:W-:-:S07]  /*1df80*/  MOV R13, R2 ;  /* 0x00000002000d7202 */ /* 0x000fce0000000f00 */
[----:B------:R-:W-:Y:S05]  /*1df90*/  WARPSYNC.COLLECTIVE R15, `(.L_x_2619) ;  /* 0x000000000f087348 */ /* 0x000fea0003c00000 */
[----:B------:R0:W1:Y:S02]  /*1dfa0*/  SHFL.IDX P6, R14, R13, R12, R11 ;  /* 0x0000000c0d0e7389 */ /* 0x00006400000c000b */
[----:B01----:R-:W-:Y:S01]  /*1dfb0*/  ENDCOLLECTIVE ;  /* 0x000000000000791b */ /* 0x003fe20003800000 */
.L_x_2619:
[----:B------:R-:W-:Y:S05]  /*1dfc0*/  BRA `(.L_x_2620) ;  /* 0xffffffbc002c7947 */ /* 0x000fea000383ffff */
.L_x_2509:
[----:B------:R-:W-:Y:S01]  /*1dfd0*/  BSSY B0, `(.L_x_2621) ;  /* 0x0000006000007945 */ /* 0x000fe20003800000 */
[----:B------:R-:W-:Y:S01]  /*1dfe0*/  PLOP3.LUT P6, PT, P6, PT, PT, 0x8, 0x0 ;  /* 0x000000000000781c */ /* 0x000fe200037ce170 */
[----:B------:R-:W-:-:S12]  /*1dff0*/  IMAD.MOV.U32 R15, RZ, RZ, -0x1 ;  /* 0xffffffffff0f7424 */ /* 0x000fd800078e00ff */
[----:B0-----:R-:W-:Y:S05]  /*1e000*/  WARPSYNC.COLLECTIVE R15, `(.L_x_2622) ;  /* 0x000000000f087348 */ /* 0x001fea0003c00000 */
[----:B------:R-:W-:Y:S01]  /*1e010*/  VOTE.ANY R14, PT, P6 ;  /* 0x00000000000e7806 */ /* 0x000fe200030e0100 */
[----:B0-----:R-:W-:Y:S06]  /*1e020*/  ENDCOLLECTIVE ;  /* 0x000000000000791b */ /* 0x001fec0003800000 */
.L_x_2622:
[----:B------:R-:W-:Y:S05]  /*1e030*/  BSYNC B0 ;  /* 0x0000000000007941 */ /* 0x000fea0003800000 */
.L_x_2621:
        /* <DEDUP_REMOVED lines=8> */
.L_x_2623:
[----:B------:R-:W-:Y:S02]  /*1e0c0*/  IMAD.IADD R19, R12, 0x1, R19 ;  /* 0x000000010c137824 */ /* 0x000fe400078e0213 */
[----:B------:R-:W-:Y:S02]  /*1e0d0*/  IMAD.MOV.U32 R13, RZ, RZ, R4 ;  /* 0x000000ffff0d7224 */ /* 0x000fe400078e0004 */
[----:B------:R-:W-:-:S07]  /*1e0e0*/  IMAD.MOV.U32 R17, RZ, RZ, R14 ;  /* 0x000000ffff117224 */ /* 0x000fce00078e000e */
[----:B------:R-:W-:Y:S05]  /*1e0f0*/  WARPSYNC.COLLECTIVE R15, `(.L_x_2624) ;  /* 0x000000000f087348 */ /* 0x000fea0003c00000 */
[----:B------:R0:W1:Y:S02]  /*1e100*/  SHFL.IDX P6, R14, R13, R12, R11 ;  /* 0x0000000c0d0e7389 */ /* 0x00006400000c000b */
[----:B01----:R-:W-:Y:S01]  /*1e110*/  ENDCOLLECTIVE ;  /* 0x000000000000791b */ /* 0x003fe20003800000 */
.L_x_2624:
[----:B------:R-:W-:Y:S01]  /*1e120*/  IMAD.MOV.U32 R4, RZ, RZ, R14 ;  /* 0x000000ffff047224 */ /* 0x000fe200078e000e */
[----:B------:R-:W-:Y:S06]  /*1e130*/  BRA `(.L_x_2625) ;  /* 0xffffffbc00107947 */ /* 0x000fec000383ffff */
.L_x_2511:
[----:B------:R-:W-:Y:S01]  /*1e140*/  BSSY B0, `(.L_x_2626) ;  /* 0x0000007000007945 */ /* 0x000fe20003800000 */
[----:B------:R-:W-:Y:S02]  /*1e150*/  IMAD.MOV.U32 R13, RZ, RZ, R2 ;  /* 0x000000ffff0d7224 */ /* 0x000fe400078e0002 */
[----:B------:R-:W-:Y:S02]  /*1e160*/  IMAD.MOV.U32 R11, RZ, RZ, 0x1f ;  /* 0x0000001fff0b7424 */ /* 0x000fe400078e00ff */
[----:B------:R-:W-:-:S07]  /*1e170*/  IMAD.MOV.U32 R15, RZ, RZ, -0x1 ;  /* 0xffffffffff0f7424 */ /* 0x000fce00078e00ff */
[----:B0-23--:R-:W-:Y:S05]  /*1e180*/  WARPSYNC.COLLECTIVE R15, `(.L_x_2627) ;  /* 0x000000000f087348 */ /* 0x00dfea0003c00000 */
[----:B------:R1:W4:Y:S02]  /*1e190*/  SHFL.IDX P6, R14, R13, R12, R11 ;  /* 0x0000000c0d0e7389 */ /* 0x00032400000c000b */
[----:B01234-:R-:W-:Y:S01]  /*1e1a0*/  ENDCOLLECTIVE ;  /* 0x000000000000791b */ /* 0x01ffe20003800000 */
.L_x_2627:
[----:B------:R-:W-:Y:S05]  /*1e1b0*/  BSYNC B0 ;  /* 0x0000000000007941 */ /* 0x000fea0003800000 */
.L_x_2626:
[----:B------:R-:W-:Y:S01]  /*1e1c0*/  IMAD.MOV.U32 R6, RZ, RZ, R14 ;  /* 0x000000ffff067224 */ /* 0x000fe200078e000e */
[----:B------:R-:W-:Y:S06]  /*1e1d0*/  BRA `(.L_x_2510) ;  /* 0xffffffbc00007947 */ /* 0x000fec000383ffff */
.L_x_2517:
[----:B-1----:R1:W2:Y:S02]  /*1e1e0*/  SYNCS.PHASECHK.TRANS64.TRYWAIT P0, [R4+URZ+0x38820], R0 ;  /* 0x03882000040075a7 */ /* 0x0022a4000800017f */
[----:B--2---:R-:W-:Y:S05]  /*1e1f0*/  @!P0 NANOSLEEP.SYNCS 0x989680 ;  /* 0x009896800000895d */ /* 0x004fea0003900000 */
[----:B------:R-:W2:Y:S02]  /*1e200*/  @!P0 SYNCS.PHASECHK.TRANS64 P0, [R4+URZ+0x38820], R0 ;  /* 0x03882000040085a7 */ /* 0x000ea4000800007f */
[----:B--2---:R-:W-:Y:S05]  /*1e210*/  @!P0 BRA `(.L_x_2517) ;  /* 0xfffffffc00f08947 */ /* 0x004fea000383ffff */
[----:B------:R-:W-:Y:S05]  /*1e220*/  BRA `(.L_x_2628) ;  /* 0xffffffc400587947 */ /* 0x000fea000383ffff */
.L_x_2518:
[----:B------:R-:W2:Y:S01]  /*1e230*/  S2R R2, SR_TID.X ;  /* 0x0000000000027919 */ /* 0x000ea20000002100 */
[----:B------:R-:W-:Y:S01]  /*1e240*/  BSSY B0, `(.L_x_2629) ;  /* 0x000000a000007945 */ /* 0x000fe20003800000 */
[----:B------:R-:W-:Y:S02]  /*1e250*/  IMAD.MOV.U32 R12, RZ, RZ, RZ ;  /* 0x000000ffff0c7224 */ /* 0x000fe400078e00ff */
[----:B------:R-:W-:Y:S02]  /*1e260*/  IMAD.MOV.U32 R11, RZ, RZ, 0x1f ;  /* 0x0000001fff0b7424 */ /* 0x000fe400078e00ff */
[----:B------:R-:W-:Y:S01]  /*1e270*/  IMAD.MOV.U32 R15, RZ, RZ, -0x1 ;  /* 0xffffffffff0f7424 */ /* 0x000fe200078e00ff */
[----:B--2---:R-:W-:-:S04]  /*1e280*/  SHF.R.U32.HI R2, RZ, 0x5, R2 ;  /* 0x00000005ff027819 */ /* 0x004fc80000011602 */
[----:B------:R-:W-:-:S05]  /*1e290*/  LOP3.LUT R2, R2, 0x3, RZ, 0xc0, !PT ;  /* 0x0000000302027812 */ /* 0x000fca00078ec0ff */
[----:B------:R-:W-:-:S07]  /*1e2a0*/  IMAD.MOV.U32 R13, RZ, RZ, R2 ;  /* 0x000000ffff0d7224 */ /* 0x000fce00078e0002 */
[----:B01----:R-:W-:Y:S05]  /*1e2b0*/  WARPSYNC.COLLECTIVE R15, `(.L_x_2630) ;  /* 0x000000000f087348 */ /* 0x003fea0003c00000 */
[----:B------:R2:W3:Y:S02]  /*1e2c0*/  SHFL.IDX P6, R14, R13, R12, R11 ;  /* 0x0000000c0d0e7389 */ /* 0x0004e400000c000b */
[----:B0123--:R-:W-:Y:S01]  /*1e2d0*/  ENDCOLLECTIVE ;  /* 0x000000000000791b */ /* 0x00ffe20003800000 */
.L_x_2630:
[----:B------:R-:W-:Y:S05]  /*1e2e0*/  BSYNC B0 ;  /* 0x0000000000007941 */ /* 0x000fea0003800000 */
.L_x_2629:
[----:B------:R-:W-:Y:S05]  /*1e2f0*/  BRA `(.L_x_2631) ;  /* 0xffffffc400407947 */ /* 0x000fea000383ffff */
.L_x_2521:
[----:B------:R-:W-:Y:S01]  /*1e300*/  BSSY B1, `(.L_x_2632) ;  /* 0x0000006000017945 */ /* 0x000fe20003800000 */
[----:B------:R-:W-:-:S07]  /*1e310*/  IMAD.MOV.U32 R15, RZ, RZ, -0x1 ;  /* 0xffffffffff0f7424 */ /* 0x000fce00078e00ff */
[----:B01----:R-:W-:Y:S05]  /*1e320*/  WARPSYNC.COLLECTIVE R15, `(.L_x_2633) ;  /* 0x000000000f0c7348 */ /* 0x003fea0003c00000 */
[----:B------:R-:W-:Y:S02]  /*1e330*/  ELECT P6, UR62, PT ;  /* 0x00000000003e782f */ /* 0x000fe400038c0000 */
[----:B------:R-:W-:Y:S01]  /*1e340*/  MOV R14, UR62 ;  /* 0x0000003e000e7c02 */ /* 0x000fe20008000f00 */
[----:B01----:R-:W-:Y:S10]  /*1e350*/  ENDCOLLECTIVE ;  /* 0x000000000000791b */ /* 0x003ff40003800000 */
.L_x_2633:
[----:B------:R-:W-:Y:S05]  /*1e360*/  BSYNC B1 ;  /* 0x0000000000017941 */ /* 0x000fea0003800000 */
.L_x_2632:
[----:B------:R-:W-:Y:S05]  /*1e370*/  BRA `(.L_x_2634) ;  /* 0xffffffc400387947 */ /* 0x000fea000383ffff */
.L_x_2523:
[----:B-1----:R1:W2:Y:S02]  /*1e380*/  SYNCS.PHASECHK.TRANS64.TRYWAIT P1, [R5+URZ+0x38840], R0 ;  /* 0x03884000050075a7 */ /* 0x0022a4000802017f */
[----:B--2---:R-:W-:Y:S05]  /*1e390*/  @!P1 NANOSLEEP.SYNCS 0x989680 ;  /* 0x009896800000995d */ /* 0x004fea0003900000 */
[----:B------:R-:W2:Y:S02]  /*1e3a0*/  @!P1 SYNCS.PHASECHK.TRANS64 P1, [R5+URZ+0x38840], R0 ;  /* 0x03884000050095a7 */ /* 0x000ea4000802007f */
[----:B--2---:R-:W-:Y:S05]  /*1e3b0*/  @!P1 BRA `(.L_x_2523) ;  /* 0xfffffffc00f09947 */ /* 0x004fea000383ffff */
[----:B------:R-:W-:Y:S05]  /*1e3c0*/  BRA `(.L_x_2635) ;  /* 0xffffffc400607947 */ /* 0x000fea000383ffff */
.L_x_2525:
[----:B--2---:R2:W3:Y:S02]  /*1e3d0*/  SYNCS.PHASECHK.TRANS64.TRYWAIT P1, [R27+URZ+0x38840], R2 ;  /* 0x038840021b0075a7 */ /* 0x0044e4000802017f */
[----:B---3--:R-:W-:Y:S05]  /*1e3e0*/  @!P1 NANOSLEEP.SYNCS 0x989680 ;  /* 0x009896800000995d */ /* 0x008fea0003900000 */
[----:B------:R-:W3:Y:S02]  /*1e3f0*/  @!P1 SYNCS.PHASECHK.TRANS64 P1, [R27+URZ+0x38840], R2 ;  /* 0x038840021b0095a7 */ /* 0x000ee4000802007f */
[----:B---3--:R-:W-:Y:S05]  /*1e400*/  @!P1 BRA `(.L_x_2525) ;  /* 0xfffffffc00f09947 */ /* 0x008fea000383ffff */
[----:B------:R-:W-:Y:S05]  /*1e410*/  BRA `(.L_x_2636) ;  /* 0xffffffc4006c7947 */ /* 0x000fea000383ffff */
.L_x_2527:
[----:B---3--:R3:W4:Y:S02]  /*1e420*/  SYNCS.PHASECHK.TRANS64.TRYWAIT P1, [R5+URZ+0x38860], R0 ;  /* 0x03886000050075a7 */ /* 0x008724000802017f */
[----:B----4-:R-:W-:Y:S05]  /*1e430*/  @!P1 NANOSLEEP.SYNCS 0x989680 ;  /* 0x009896800000995d */ /* 0x010fea0003900000 */
[----:B------:R-:W4:Y:S02]  /*1e440*/  @!P1 SYNCS.PHASECHK.TRANS64 P1, [R5+URZ+0x38860], R0 ;  /* 0x03886000050095a7 */ /* 0x000f24000802007f */
[----:B----4-:R-:W-:Y:S05]  /*1e450*/  @!P1 BRA `(.L_x_2527) ;  /* 0xfffffffc00f09947 */ /* 0x010fea000383ffff */
[----:B------:R-:W-:Y:S05]  /*1e460*/  BRA `(.L_x_2637) ;  /* 0xffffffc400687947 */ /* 0x000fea000383ffff */
.L_x_2638:
        /* <DEDUP_REMOVED lines=9> */
.L_x_3278:


//--------------------- .text._ZN7cutlass13device_kernelIN5flash11enable_sm90INS1_16FlashAttnFwdSm90INS1_25CollectiveMainloopFwdSm90ILi2EN4cute5tupleIJNS5_1CILi1EEES8_S8_EEENS6_IJNS7_ILi128EEENS7_ILi80EEENS7_ILi256EEEEEELi256ENS_6half_tEfNS_4arch4Sm90ELb1ELb0ELb1ELb1ELb1ELb1ELb0ELb1ELb1ELb1ELb1ELb0EEENS1_21CollectiveEpilogueFwdINS6_IJSA_SC_SB_EEES9_SE_SG_Li256ELb1ELb1ELb1ELb0EEENS1_36VarlenDynamicPersistentTileSchedulerILi128ELi80ELi256ELi128ELb1ELb1ELb1ELb1ELb1ELb1EEEEEEEEEvNT_6ParamsE --------------------------
	.section	.text._ZN7cutlass13device_kernelIN5flash11enable_sm90INS1_16FlashAttnFwdSm90INS1_25CollectiveMainloopFwdSm90ILi2EN4cute5tupleIJNS5_1CILi1EEES8_S8_EEENS6_IJNS7_ILi128EEENS7_ILi80EEENS7_ILi256EEEEEELi256ENS_6half_tEfNS_4arch4Sm90ELb1ELb0ELb1ELb1ELb1ELb1ELb0ELb1ELb1ELb1ELb1ELb0EEENS1_21CollectiveEpilogueFwdINS6_IJSA_SC_SB_EEES9_SE_SG_Li256ELb1ELb1ELb1ELb0EEENS1_36VarlenDynamicPersistentTileSchedulerILi128ELi80ELi256ELi128ELb1ELb1ELb1ELb1ELb1ELb1EEEEEEEEEvNT_6ParamsE,"ax",@progbits
	.align	128
.text._ZN7cutlass13device_kernelIN5flash11enable_sm90INS1_16FlashAttnFwdSm90INS1_25CollectiveMainloopFwdSm90ILi2EN4cute5tupleIJNS5_1CILi1EEES8_S8_EEENS6_IJNS7_ILi128EEENS7_ILi80EEENS7_ILi256EEEEEELi256ENS_6half_tEfNS_4arch4Sm90ELb1ELb0ELb1ELb1ELb1ELb1ELb0ELb1ELb1ELb1ELb1ELb0EEENS1_21CollectiveEpilogueFwdINS6_IJSA_SC_SB_EEES9_SE_SG_Li256ELb1ELb1ELb1ELb0EEENS1_36VarlenDynamicPersistentTileSchedulerILi128ELi80ELi256ELi128ELb1ELb1ELb1ELb1ELb1ELb1EEEEEEEEEvNT_6ParamsE:
        .type           _ZN7cutlass13device_kernelIN5flash11enable_sm90INS1_16FlashAttnFwdSm90INS1_25CollectiveMainloopFwdSm90ILi2EN4cute5tupleIJNS5_1CILi1EEES8_S8_EEENS6_IJNS7_ILi128EEENS7_ILi80EEENS7_ILi256EEEEEELi256ENS_6half_tEfNS_4arch4Sm90ELb1ELb0ELb1ELb1ELb1ELb1ELb0ELb1ELb1ELb1ELb1ELb0EEENS1_21CollectiveEpilogueFwdINS6_IJSA_SC_SB_EEES9_SE_SG_Li256ELb1ELb1ELb1ELb0EEENS1_36VarlenDynamicPersistentTileSchedulerILi128ELi80ELi256ELi128ELb1ELb1ELb1ELb1ELb1ELb1EEEEEEEEEvNT_6ParamsE,@function
        .size           _ZN7cutlass13device_kernelIN5flash11enable_sm90INS1_16FlashAttnFwdSm90INS1_25CollectiveMainloopFwdSm90ILi2EN4cute5tupleIJNS5_1CILi1EEES8_S8_EEENS6_IJNS7_ILi128EEENS7_ILi80EEENS7_ILi256EEEEEELi256ENS_6half_tEfNS_4arch4Sm90ELb1ELb0ELb1ELb1ELb1ELb1ELb0ELb1ELb1ELb1ELb1ELb0EEENS1_21CollectiveEpilogueFwdINS6_IJSA_SC_SB_EEES9_SE_SG_Li256ELb1ELb1ELb1ELb0EEENS1_36VarlenDynamicPersistentTileSchedulerILi128ELi80ELi256ELi128ELb1ELb1ELb1ELb1ELb1ELb1EEEEEEEEEvNT_6ParamsE,(.L_x_3279 - _ZN7cutlass13device_kernelIN5flash11enable_sm90INS1_16FlashAttnFwdSm90INS1_25CollectiveMainloopFwdSm90ILi2EN4cute5tupleIJNS5_1CILi1EEES8_S8_EEENS6_IJNS7_ILi128EEENS7_ILi80EEENS7_ILi256EEEEEELi256ENS_6half_tEfNS_4arch4Sm90ELb1ELb0ELb1ELb1ELb1ELb1ELb0ELb1ELb1ELb1ELb1ELb0EEENS1_21CollectiveEpilogueFwdINS6_IJSA_SC_SB_EEES9_SE_SG_Li256ELb1ELb1ELb1ELb0EEENS1_36VarlenDynamicPersistentTileSchedulerILi128ELi80ELi256ELi128ELb1ELb1ELb1ELb1ELb1ELb1EEEEEEEEEvNT_6ParamsE)
        .other          _ZN7cutlass13device_kernelIN5flash11enable_sm90INS1_16FlashAttnFwdSm90INS1_25CollectiveMainloopFwdSm90ILi2EN4cute5tupleIJNS5_1CILi1EEES8_S8_EEENS6_IJNS7_ILi128EEENS7_ILi80EEENS7_ILi256EEEEEELi256ENS_6half_tEfNS_4arch4Sm90ELb1ELb0ELb1ELb1ELb1ELb1ELb0ELb1ELb1ELb1ELb1ELb0EEENS1_21CollectiveEpilogueFwdINS6_IJSA_SC_SB_EEES9_SE_SG_Li256ELb1ELb1ELb1ELb0EEENS1_36VarlenDynamicPersistentTileSchedulerILi128ELi80ELi256ELi128ELb1ELb1ELb1ELb1ELb1ELb1EEEEEEEEEvNT_6ParamsE,@"STO_CUDA_ENTRY STV_DEFAULT"
_ZN7cutlass13device_kernelIN5flash11enable_sm90INS1_16FlashAttnFwdSm90INS1_25CollectiveMainloopFwdSm90ILi2EN4cute5tupleIJNS5_1CILi1EEES8_S8_EEENS6_IJNS7_ILi128EEENS7_ILi80EEENS7_ILi256EEEEEELi256ENS_6half_tEfNS_4arch4Sm90ELb1ELb0ELb1ELb1ELb1ELb1ELb0ELb1ELb1ELb1ELb1ELb0EEENS1_21CollectiveEpilogueFwdINS6_IJSA_SC_SB_EEES9_SE_SG_Li256ELb1ELb1ELb1ELb0EEENS1_36VarlenDynamicPersistentTileSchedulerILi128ELi80ELi256ELi128ELb1ELb1ELb1ELb1ELb1ELb1EEEEEEEEEvNT_6ParamsE:
        /* <DEDUP_REMOVED lines=18> */
.L_x_2640:
[----:B------:R-:W-:Y:S05]  /*0120*/  BSYNC B0 ;  /* 0x0000000000007941 */ /* 0x000fea0003800000 */
.L_x_2639:
        /* <DEDUP_REMOVED lines=41> */
.L_x_2641:
        /* <DEDUP_REMOVED lines=22> */
.L_x_2642:
        /* <DEDUP_REMOVED lines=18> */
.L_x_2643:
        /* <DEDUP_REMOVED lines=22> */
.L_x_2644:
        /* <DEDUP_REMOVED lines=22> */
.L_x_2645:
        /* <DEDUP_REMOVED lines=10> */
.L_x_2648:
        /* <DEDUP_REMOVED lines=18> */
[----:B------:R-:W-:Y:S01]  /*0ac0*/  R2UR UR4, R23 ;  /* 0x00000000170472ca */ /* 0x000fe200000e0000 */
[----:B------:R-:W-:Y:S01]  /*0ad0*/  IMAD.MOV.U32 R229, RZ, RZ, RZ ;  /* 0x000000ffffe57224 */ /* 0x000fe200078e00ff */
[----:B------:R-:W-:Y:S01]  /*0ae0*/  MOV R213, RZ ;  /* 0x000000ff00d57202 */ /* 0x000fe20000000f00 */
[----:B------:R-:W-:Y:S01]  /*0af0*/  IMAD.MOV.U32 R226, RZ, RZ, RZ ;  /* 0x000000ffffe27224 */ /* 0x000fe200078e00ff */
[----:B0-----:R-:W-:Y:S02]  /*0b00*/  SHF.R.S32.HI R3, RZ, 0x1f, R0 ;  /* 0x0000001fff037819 */ /* 0x001fe40000011400 */
[----:B------:R-:W-:Y:S02]  /*0b10*/  MOV R220, RZ ;  /* 0x000000ff00dc7202 */ /* 0x000fe40000000f00 */
[----:B------:R-:W-:-:S02]  /*0b20*/  LEA.HI R9, R3, R0, RZ, 0x2 ;  /* 0x0000000003097211 */ /* 0x000fc400078f10ff */
[CC--:B------:R-:W-:Y:S02]  /*0b30*/  LEA.HI R4, R3.reuse, R0.reuse, RZ, 0x4 ;  /* 0x0000000003047211 */ /* 0x0c0fe400078f20ff */
[-C--:B------:R-:W-:Y:S01]  /*0b40*/  LEA.HI R225, R3, R0.reuse, RZ, 0x3 ;  /* 0x0000000003e17211 */ /* 0x080fe200078f18ff */
[----:B------:R-:W-:Y:S01]  /*0b50*/  UIADD3 UR4, UR4, 0x14400, URZ ;  /* 0x0001440004047890 */ /* 0x000fe2000fffe03f */
[----:B------:R-:W-:Y:S02]  /*0b60*/  LOP3.LUT R11, R9, 0xfffffffc, RZ, 0xc0, !PT ;  /* 0xfffffffc090b7812 */ /* 0x000fe400078ec0ff */
[CC--:B------:R-:W-:Y:S02]  /*0b70*/  LEA.HI R6, R3.reuse, R0.reuse, RZ, 0x5 ;  /* 0x0000000003067211 */ /* 0x0c0fe400078f28ff */
[----:B------:R-:W-:Y:S01]  /*0b80*/  LEA.HI R8, R3, R0, RZ, 0x6 ;  /* 0x0000000003087211 */ /* 0x000fe200078f30ff */
[----:B------:R-:W-:Y:S01]  /*0b90*/  IMAD.IADD R12, R0, 0x1, -R11 ;  /* 0x00000001000c7824 */ /* 0x000fe200078e0a0b */
[----:B------:R-:W-:Y:S01]  /*0ba0*/  LOP3.LUT R7, R225, 0xfffffff8, RZ, 0xc0, !PT ;  /* 0xfffffff8e1077812 */ /* 0x000fe200078ec0ff */
[----:B------:R-:W-:Y:S01]  /*0bb0*/  IMAD.SHL.U32 R6, R6, 0x20, RZ ;  /* 0x0000002006067824 */ /* 0x000fe200078e00ff */
[----:B------:R-:W-:-:S02]  /*0bc0*/  SHF.R.S32.HI R225, RZ, 0x3, R225 ;  /* 0x00000003ffe17819 */ /* 0x000fc400000114e1 */
[----:B------:R-:W-:Y:S01]  /*0bd0*/  SHF.L.U32 R8, R8, 0x3, RZ ;  /* 0x0000000308087819 */ /* 0x000fe200000006ff */
[----:B------:R-:W-:Y:S01]  /*0be0*/  IMAD.IADD R16, R0, 0x1, -R7 ;  /* 0x0000000100107824 */ /* 0x000fe200078e0a07 */
[----:B------:R-:W-:Y:S02]  /*0bf0*/  SHF.R.S32.HI R7, RZ, 0x4, R4 ;  /* 0x00000004ff077819 */ /* 0x000fe40000011404 */
[----:B------:R-:W-:Y:S01]  /*0c00*/  LOP3.LUT R6, R6, 0xfffffc00, RZ, 0xc0, !PT ;  /* 0xfffffc0006067812 */ /* 0x000fe200078ec0ff */
[----:B------:R-:W-:Y:S01]  /*0c10*/  IMAD.SHL.U32 R216, R16, 0x4, RZ ;  /* 0x0000000410d87824 */ /* 0x000fe200078e00ff */
[----:B------:R-:W-:-:S03]  /*0c20*/  LOP3.LUT R25, R8, 0xfffffe00, RZ, 0xc0, !PT ;  /* 0xfffffe0008197812 */ /* 0x000fc600078ec0ff */
[C---:B------:R-:W-:Y:S01]  /*0c30*/  VIADD R222, R216.reuse, 0x40 ;  /* 0x00000040d8de7836 */ /* 0x040fe20000000000 */
[C---:B------:R-:W-:Y:S01]  /*0c40*/  IADD3 R223, R216.reuse, 0x60, RZ ;  /* 0x00000060d8df7810 */ /* 0x040fe20007ffe0ff */
[C---:B------:R-:W-:Y:S01]  /*0c50*/  VIADD R221, R216.reuse, 0x20 ;  /* 0x00000020d8dd7836 */ /* 0x040fe20000000000 */
[----:B------:R-:W-:Y:S01]  /*0c60*/  SHF.R.S32.HI R217, RZ, 0x1f, R216 ;  /* 0x0000001fffd97819 */ /* 0x000fe200000114d8 */
[----:B------:R-:W-:Y:S01]  /*0c70*/  IMAD.IADD R214, R216, 0x1, R222 ;  /* 0x00000001d8d67824 */ /* 0x000fe200078e02de */
[----:B--2---:R-:W-:Y:S02]  /*0c80*/  R2UR UR5, R2 ;  /* 0x00000000020572ca */ /* 0x004fe400000e0000 */
[----:B------:R-:W-:Y:S02]  /*0c90*/  LEA.HI R2, R3, R0, RZ, 0x7 ;  /* 0x0000000003027211 */ /* 0x000fe400078f38ff */
[----:B------:R-:W-:Y:S02]  /*0ca0*/  LOP3.LUT R3, R4, 0x3fffff0, RZ, 0xc0, !PT ;  /* 0x03fffff004037812 */ /* 0x000fe400078ec0ff */
[----:B------:R-:W-:-:S02]  /*0cb0*/  LOP3.LUT R5, R2, 0xffffff80, RZ, 0xc0, !PT ;  /* 0xffffff8002057812 */ /* 0x000fc400078ec0ff */
[----:B------:R-:W-:Y:S02]  /*0cc0*/  LEA.HI R4, R4, R7, RZ, 0x1 ;  /* 0x0000000704047211 */ /* 0x000fe400078f08ff */
[C---:B------:R-:W-:Y:S01]  /*0cd0*/  IADD3 R21, R0.reuse, -R5, RZ ;  /* 0x8000000500157210 */ /* 0x040fe20007ffe0ff */
[----:B------:R-:W-:Y:S01]  /*0ce0*/  IMAD.IADD R5, R0, 0x1, -R3 ;  /* 0x0000000100057824 */ /* 0x000fe200078e0a03 */
[----:B------:R-:W-:Y:S01]  /*0cf0*/  SHF.R.S32.HI R3, RZ, 0x7, R2 ;  /* 0x00000007ff037819 */ /* 0x000fe20000011402 */
[----:B------:R-:W-:Y:S01]  /*0d00*/  ULOP3.LUT UR5, UR5, 0x1, URZ, 0xfc, !UPT ;  /* 0x0000000105057892 */ /* 0x000fe2000f8efc3f */
[----:B------:R-:W-:Y:S01]  /*0d10*/  SHF.R.S32.HI R9, RZ, 0x1f, R21 ;  /* 0x0000001fff097819 */ /* 0x000fe20000011415 */
[----:B------:R-:W-:Y:S01]  /*0d20*/  STL [R1+0x13c], R21 ;  /* 0x00013c1501007387 */ /* 0x000fe20000100800 */
[----:B------:R-:W-:Y:S02]  /*0d30*/  LEA.HI R2, R2, R3, RZ, 0x1 ;  /* 0x0000000302027211 */ /* 0x000fe400078f08ff */
[CC--:B------:R-:W-:Y:S01]  /*0d40*/  LEA.HI R10, R9.reuse, R21.reuse, RZ, 0x2 ;  /* 0x00000015090a7211 */ /* 0x0c0fe200078f10ff */
[----:B------:R0:W-:Y:S01]  /*0d50*/  STL [R1+0x8c], R16 ;  /* 0x00008c1001007387 */ /* 0x0001e20000100800 */
[----:B------:R-:W-:-:S02]  /*0d60*/  LEA.HI R9, R9, R21, RZ, 0x5 ;  /* 0x0000001509097211 */ /* 0x000fc400078f28ff */
[--C-:B------:R-:W-:Y:S02]  /*0d70*/  SHF.R.S32.HI R0, RZ, 0x2, R10.reuse ;  /* 0x00000002ff007819 */ /* 0x100fe4000001140a */
[----:B------:R-:W-:Y:S02]  /*0d80*/  SHF.R.S32.HI R11, RZ, 0x1f, R10 ;  /* 0x0000001fff0b7819 */ /* 0x000fe4000001140a */
[----:B------:R-:W-:Y:S02]  /*0d90*/  SHF.R.S32.HI R9, RZ, 0x5, R9 ;  /* 0x00000005ff097819 */ /* 0x000fe40000011409 */
[----:B------:R-:W-:Y:S01]  /*0da0*/  LEA.HI R11, R11, R0, RZ, 0x3 ;  /* 0x000000000b0b7211 */ /* 0x000fe200078f18ff */
[----:B0-----:R-:W-:Y:S01]  /*0db0*/  IMAD.SHL.U32 R16, R16, 0x8, RZ ;  /* 0x0000000810107824 */ /* 0x001fe200078e00ff */
[----:B------:R-:W-:Y:S02]  /*0dc0*/  LOP3.LUT R4, R4, 0x1ffffffe, RZ, 0xc0, !PT ;  /* 0x1ffffffe04047812 */ /* 0x000fe400078ec0ff */
[----:B------:R-:W-:Y:S01]  /*0dd0*/  LOP3.LUT R11, R11, 0xfffffff8, RZ, 0xc0, !PT ;  /* 0xfffffff80b0b7812 */ /* 0x000fe200078ec0ff */
[----:B------:R-:W-:Y:S01]  /*0de0*/  VIADD R22, R16, 0xc0 ;  /* 0x000000c010167836 */ /* 0x000fe20000000000 */
[----:B------:R-:W-:Y:S01]  /*0df0*/  LOP3.LUT R2, R2, 0x3fffffe, RZ, 0xc0, !PT ;  /* 0x03fffffe02027812 */ /* 0x000fe200078ec0ff */
[----:B------:R-:W-:Y:S01]  /*0e00*/  IMAD.IADD R4, R7, 0x1, -R4 ;  /* 0x0000000107047824 */ /* 0x000fe200078e0a04 */
[----:B------:R-:W-:Y:S01]  /*0e10*/  LEA R5, R5, R6, 0x6 ;  /* 0x0000000605057211 */ /* 0x000fe200078e30ff */
[----:B------:R-:W-:Y:S01]  /*0e20*/  IMAD.IADD R0, R0, 0x1, -R11 ;  /* 0x0000000100007824 */ /* 0x000fe200078e0a0b */
[----:B------:R-:W-:Y:S01]  /*0e30*/  IADD3 R7, R225, 0x20, RZ ;  /* 0x00000020e1077810 */ /* 0x000fe20007ffe0ff */
[----:B------:R-:W-:Y:S01]  /*0e40*/  IMAD.IADD R2, R3, 0x1, -R2 ;  /* 0x0000000103027824 */ /* 0x000fe200078e0a02 */
[----:B------:R-:W-:Y:S01]  /*0e50*/  LOP3.LUT R10, R10, 0x7ffffffc, RZ, 0xc0, !PT ;  /* 0x7ffffffc0a0a7812 */ /* 0x000fe200078ec0ff */
[----:B------:R-:W-:Y:S01]  /*0e60*/  IMAD R9, R9, 0x10, R0 ;  /* 0x0000001009097824 */ /* 0x000fe200078e0200 */
[----:B------:R-:W-:Y:S01]  /*0e70*/  SHF.R.S32.HI R6, RZ, 0x1f, R7 ;  /* 0x0000001fff067819 */ /* 0x000fe20000011407 */
[----:B------:R-:W-:Y:S01]  /*0e80*/  IMAD.SHL.U32 R0, R225, 0x40, RZ ;  /* 0x00000040e1007824 */ /* 0x000fe200078e00ff */
[----:B------:R-:W-:Y:S01]  /*0e90*/  SHF.R.S32.HI R17, RZ, 0x1f, R16 ;  /* 0x0000001fff117819 */ /* 0x000fe20000011410 */
[----:B------:R-:W-:Y:S01]  /*0ea0*/  IMAD R3, R4, 0x8, R5 ;  /* 0x0000000804037824 */ /* 0x000fe200078e0205 */
[----:B------:R-:W-:Y:S01]  /*0eb0*/  SHF.R.S32.HI R5, RZ, 0x1f, R214 ;  /* 0x0000001fff057819 */ /* 0x000fe200000114d6 */
[----:B------:R-:W-:Y:S01]  /*0ec0*/  IMAD.SHL.U32 R4, R7, 0x40, RZ ;  /* 0x0000004007047824 */ /* 0x000fe200078e00ff */
[----:B------:R-:W-:Y:S01]  /*0ed0*/  LOP3.LUT R19, R0, 0x1c0, RZ, 0xc0, !PT ;  /* 0x000001c000137812 */ /* 0x000fe200078ec0ff */
[----:B------:R-:W-:Y:S01]  /*0ee0*/  IMAD R11, R2, 0x40, R9 ;  /* 0x00000040020b7824 */ /* 0x000fe200078e0209 */
[----:B------:R-:W-:Y:S01]  /*0ef0*/  LEA.HI R0, R12, R12, RZ, 0x1 ;  /* 0x0000000c0c007211 */ /* 0x000fe200078f08ff */
[----:B------:R0:W-:Y:S01]  /*0f00*/  STL [R1+0x1d0], R3 ;  /* 0x0001d00301007387 */ /* 0x0001e20000100800 */
[----:B------:R-:W-:Y:S01]  /*0f10*/  LEA.HI R6, R6, R7, RZ, 0x3 ;  /* 0x0000000706067211 */ /* 0x000fe200078f18ff */
[----:B------:R-:W-:Y:S01]  /*0f20*/  VIADD R9, R225, 0x40 ;  /* 0x00000040e1097836 */ /* 0x000fe20000000000 */
[----:B------:R-:W-:Y:S01]  /*0f30*/  LEA.HI R212, R5, R214, RZ, 0x3 ;  /* 0x000000d605d47211 */ /* 0x000fe200078f18ff */
[----:B------:R-:W-:Y:S01]  /*0f40*/  STL [R1+0x68], R25 ;  /* 0x0000681901007387 */ /* 0x000fe20000100800 */
[----:B------:R-:W-:Y:S01]  /*0f50*/  LOP3.LUT R24, R4, 0x1c0, RZ, 0xc0, !PT ;  /* 0x000001c004187812 */ /* 0x000fe200078ec0ff */
[----:B------:R-:W-:Y:S01]  /*0f60*/  IMAD.SHL.U32 R6, R6, 0x40, RZ ;  /* 0x0000004006067824 */ /* 0x000fe200078e00ff */
[----:B------:R-:W-:Y:S01]  /*0f70*/  SHF.R.U32.HI R26, RZ, 0x3, R19 ;  /* 0x00000003ff1a7819 */ /* 0x000fe20000011613 */
[----:B------:R-:W-:Y:S01]  /*0f80*/  IMAD.IADD R10, R21, 0x1, -R10 ;  /* 0x00000001150a7824 */ /* 0x000fe200078e0a0a */
[----:B------:R-:W-:-:S02]  /*0f90*/  SHF.R.S32.HI R2, RZ, 0x1f, R9 ;  /* 0x0000001fff027819 */ /* 0x000fc40000011409 */
[----:B0-----:R-:W-:Y:S02]  /*0fa0*/  LOP3.LUT R3, R0, 0x1ffffffe, RZ, 0xc0, !PT ;  /* 0x1ffffffe00037812 */ /* 0x001fe400078ec0ff */
[----:B------:R-:W-:Y:S02]  /*0fb0*/  LEA.HI R0, R5, R214, RZ, 0x6 ;  /* 0x000000d605007211 */ /* 0x000fe400078f30ff */
[----:B------:R-:W-:Y:S01]  /*0fc0*/  LOP3.LUT R18, R6, 0xfffffe00, RZ, 0xc0, !PT ;  /* 0xfffffe0006127812 */ /* 0x000fe200078ec0ff */
[----:B------:R-:W-:Y:S01]  /*0fd0*/  IMAD.MOV.U32 R6, RZ, RZ, R14 ;  /* 0x000000ffff067224 */ /* 0x000fe200078e000e */
[----:B------:R-:W-:Y:S01]  /*0fe0*/  LEA.HI R2, R2, R9, RZ, 0x3 ;  /* 0x0000000902027211 */ /* 0x000fe200078f18ff */
[----:B------:R-:W-:Y:S01]  /*0ff0*/  IMAD.SHL.U32 R4, R0, 0x80, RZ ;  /* 0x0000008000047824 */ /* 0x000fe200078e00ff */
[----:B------:R-:W-:Y:S01]  /*1000*/  LOP3.LUT R0, R19, 0x38, R212, 0xf8, !PT ;  /* 0x0000003813007812 */ /* 0x000fe200078ef8d4 */
[----:B------:R-:W-:Y:S01]  /*1010*/  STL [R1+0x64], R18 ;  /* 0x0000641201007387 */ /* 0x000fe20000100800 */
[----:B------:R-:W-:Y:S01]  /*1020*/  SHF.R.U32.HI R20, RZ, 0x3, R24 ;  /* 0x00000003ff147819 */ /* 0x000fe20000011618 */
[----:B------:R-:W-:Y:S01]  /*1030*/  IMAD.SHL.U32 R2, R2, 0x40, RZ ;  /* 0x0000004002027824 */ /* 0x000fe200078e00ff */
[----:B------:R-:W-:Y:S01]  /*1040*/  LOP3.LUT R5, R0, R26, RZ, 0x3c, !PT ;  /* 0x0000001a00057212 */ /* 0x000fe200078e3cff */
[----:B------:R-:W-:Y:S01]  /*1050*/  IMAD.U32 R0, RZ, RZ, UR5 ;  /* 0x00000005ff007e24 */ /* 0x000fe2000f8e00ff */
[----:B------:R-:W-:Y:S01]  /*1060*/  STL [R1+0x1cc], R11 ;  /* 0x0001cc0b01007387 */ /* 0x000fe20000100800 */
[----:B------:R-:W-:-:S02]  /*1070*/  LOP3.LUT R4, R4, 0xffffe000, RZ, 0xc0, !PT ;  /* 0xffffe00004047812 */ /* 0x000fc400078ec0ff */
[----:B------:R-:W-:Y:S01]  /*1080*/  LOP3.LUT R7, R24, 0x38, R212, 0xf8, !PT ;  /* 0x0000003818077812 */ /* 0x000fe200078ef8d4 */
[----:B------:R-:W-:Y:S01]  /*1090*/  STL [R1+0xa0], RZ ;  /* 0x0000a0ff01007387 */ /* 0x000fe20000100800 */
[----:B------:R-:W-:Y:S01]  /*10a0*/  IADD3 R3, R12, -R3, RZ ;  /* 0x800000030c037210 */ /* 0x000fe20007ffe0ff */
[----:B------:R-:W-:Y:S01]  /*10b0*/  IMAD.U32 R12, RZ, RZ, UR4 ;  /* 0x00000004ff0c7e24 */ /* 0x000fe2000f8e00ff */
[----:B------:R-:W-:Y:S01]  /*10c0*/  IADD3 R8, R5, R4, R25 ;  /* 0x0000000405087210 */ /* 0x000fe20007ffe019 */
[----:B------:R0:W-:Y:S01]  /*10d0*/  STL [R1+0x5c], R0 ;  /* 0x00005c0001007387 */ /* 0x0001e20000100800 */
[----:B------:R-:W-:Y:S01]  /*10e0*/  IMAD.MOV.U32 R5, RZ, RZ, R13 ;  /* 0x000000ffff057224 */ /* 0x000fe200078e000d */
[----:B------:R-:W-:Y:S01]  /*10f0*/  LOP3.LUT R7, R7, R20, RZ, 0x3c, !PT ;  /* 0x0000001407077212 */ /* 0x000fe200078e3cff */
[----:B------:R-:W-:Y:S01]  /*1100*/  IMAD R3, R3, 0x8, R11 ;  /* 0x0000000803037824 */ /* 0x000fe200078e020b */
[----:B------:R-:W-:Y:S01]  /*1110*/  SHF.R.S32.HI R14, RZ, 0x1f, R221 ;  /* 0x0000001fff0e7819 */ /* 0x000fe200000114dd */
[----:B------:R1:W-:Y:S01]  /*1120*/  STL [R1+0x128], R12 ;  /* 0x0001280c01007387 */ /* 0x0003e20000100800 */
[----:B------:R-:W-:Y:S01]  /*1130*/  IADD3 R4, R7, R4, R18 ;  /* 0x0000000407047210 */ /* 0x000fe20007ffe012 */
[----:B------:R-:W-:Y:S01]  /*1140*/  IMAD.MOV.U32 R7, RZ, RZ, R15 ;  /* 0x000000ffff077224 */ /* 0x000fe200078e000f */
[----:B------:R-:W-:Y:S01]  /*1150*/  SHF.R.S32.HI R15, RZ, 0x1f, R222 ;  /* 0x0000001fff0f7819 */ /* 0x000fe200000114de */
[----:B0-----:R-:W-:Y:S01]  /*1160*/  IMAD.SHL.U32 R0, R9, 0x40, RZ ;  /* 0x0000004009007824 */ /* 0x001fe200078e00ff */
[----:B------:R-:W-:-:S02]  /*1170*/  LOP3.LUT R2, R2, 0xfffffe00, RZ, 0xc0, !PT ;  /* 0xfffffe0002027812 */ /* 0x000fc400078ec0ff */
[----:B------:R-:W-:Y:S02]  /*1180*/  SHF.L.U32 R45, R10, 0x1, RZ ;  /* 0x000000010a2d7819 */ /* 0x000fe400000006ff */
[----:B------:R-:W-:Y:S02]  /*1190*/  LOP3.LUT R9, R0, 0x1c0, RZ, 0xc0, !PT ;  /* 0x000001c000097812 */ /* 0x000fe400078ec0ff */
[----:B------:R-:W-:Y:S01]  /*11a0*/  LOP3.LUT R0, R19, 0x38, R16, 0xf8, !PT ;  /* 0x0000003813007812 */ /* 0x000fe200078ef810 */
[C---:B------:R-:W-:Y:S01]  /*11b0*/  VIADD R44, R45.reuse, 0x8 ;  /* 0x000000082d2c7836 */ /* 0x040fe20000000000 */
[----:B-1----:R-:W-:Y:S01]  /*11c0*/  SHF.R.U32.HI R12, RZ, 0x3, R9 ;  /* 0x00000003ff0c7819 */ /* 0x002fe20000011609 */
[----:B------:R-:W-:Y:S01]  /*11d0*/  VIADD R43, R45, 0x10 ;  /* 0x000000102d2b7836 */ /* 0x000fe20000000000 */
[----:B------:R-:W-:Y:S01]  /*11e0*/  LOP3.LUT R13, R25, R0, R26, 0xf6, !PT ;  /* 0x00000000190d7212 */ /* 0x000fe200078ef61a */
[----:B------:R-:W-:Y:S01]  /*11f0*/  VIADD R42, R45, 0x18 ;  /* 0x000000182d2a7836 */ /* 0x000fe20000000000 */
[--C-:B------:R-:W-:Y:S01]  /*1200*/  LOP3.LUT R9, R9, 0x38, R16.reuse, 0xf8, !PT ;  /* 0x0000003809097812 */ /* 0x100fe200078ef810 */
[C---:B------:R-:W-:Y:S01]  /*1210*/  VIADD R41, R45.reuse, 0x20 ;  /* 0x000000202d297836 */ /* 0x040fe20000000000 */
[----:B------:R-:W-:Y:S01]  /*1220*/  LOP3.LUT R0, R24, 0x38, R16, 0xf8, !PT ;  /* 0x0000003818007812 */ /* 0x000fe200078ef810 */
[----:B------:R0:W-:Y:S01]  /*1230*/  STL [R1+0x88], R13 ;  /* 0x0000880d01007387 */ /* 0x0001e20000100800 */
[----:B------:R-:W-:Y:S01]  /*1240*/  LOP3.LUT R9, R2, R9, R12, 0xf6, !PT ;  /* 0x0000000902097212 */ /* 0x000fe200078ef60c */
[C---:B------:R-:W-:Y:S01]  /*1250*/  VIADD R39, R45.reuse, 0x30 ;  /* 0x000000302d277836 */ /* 0x040fe20000000000 */
[----:B------:R-:W-:Y:S01]  /*1260*/  LOP3.LUT R0, R18, R0, R20, 0xf6, !PT ;  /* 0x0000000012007212 */ /* 0x000fe200078ef614 */
[----:B------:R1:W-:Y:S01]  /*1270*/  STL [R1+0x134], R14 ;  /* 0x0001340e01007387 */ /* 0x0003e20000100800 */
[C---:B------:R-:W-:Y:S01]  /*1280*/  IADD3 R40, R45.reuse, 0x28, RZ ;  /* 0x000000282d287810 */ /* 0x040fe20007ffe0ff */
[C---:B------:R-:W-:Y:S01]  /*1290*/  VIADD R38, R45.reuse, 0x38 ;  /* 0x000000382d267836 */ /* 0x040fe20000000000 */
[C---:B------:R-:W-:Y:S01]  /*12a0*/  IADD3 R35, R45.reuse, 0x50, RZ ;  /* 0x000000502d237810 */ /* 0x040fe20007ffe0ff */
[----:B------:R2:W-:Y:S01]  /*12b0*/  STL [R1+0x130], R15 ;  /* 0x0001300f01007387 */ /* 0x0005e20000100800 */
[----:B------:R-:W-:Y:S01]  /*12c0*/  VIADD R37, R45, 0x40 ;  /* 0x000000402d257836 */ /* 0x000fe20000000000 */
[----:B0-----:R-:W-:Y:S01]  /*12d0*/  LEA R13, R13, UR4, 0x1 ;  /* 0x000000040d0d7c11 */ /* 0x001fe2000f8e08ff */
[C---:B------:R-:W-:Y:S01]  /*12e0*/  VIADD R36, R45.reuse, 0x48 ;  /* 0x000000482d247836 */ /* 0x040fe20000000000 */
[C---:B------:R-:W-:Y:S01]  /*12f0*/  IADD3 R30, R45.reuse, 0x78, RZ ;  /* 0x000000782d1e7810 */ /* 0x040fe20007ffe0ff */
[C---:B------:R-:W-:Y:S01]  /*1300*/  VIADD R34, R45.reuse, 0x58 ;  /* 0x000000582d227836 */ /* 0x040fe20000000000 */
[----:B-1----:R-:W-:Y:S01]  /*1310*/  SHF.R.S32.HI R14, RZ, 0x1f, R223 ;  /* 0x0000001fff0e7819 */ /* 0x002fe200000114df */
[C---:B------:R-:W-:Y:S01]  /*1320*/  VIADD R33, R45.reuse, 0x60 ;  /* 0x000000602d217836 */ /* 0x040fe20000000000 */
[C---:B------:R-:W-:Y:S01]  /*1330*/  IADD3 R25, R45.reuse, 0xa0, RZ ;  /* 0x000000a02d197810 */ /* 0x040fe20007ffe0ff */
[C---:B------:R-:W-:Y:S01]  /*1340*/  VIADD R32, R45.reuse, 0x68 ;  /* 0x000000682d207836 */ /* 0x040fe20000000000 */
[C---:B--2---:R-:W-:Y:S01]  /*1350*/  IADD3 R15, R45.reuse, 0xc8, RZ ;  /* 0x000000c82d0f7810 */ /* 0x044fe20007ffe0ff */
[----:B------:R-:W-:Y:S01]  /*1360*/  STL [R1+0x12c], R14 ;  /* 0x00012c0e01007387 */ /* 0x000fe20000100800 */
[C---:B------:R-:W-:Y:S01]  /*1370*/  VIADD R31, R45.reuse, 0x70 ;  /* 0x000000702d1f7836 */ /* 0x040fe20000000000 */
[----:B------:R-:W-:Y:S01]  /*1380*/  SHF.R.S32.HI R218, RZ, 0x1f, R22 ;  /* 0x0000001fffda7819 */ /* 0x000fe20000011416 */
[C---:B------:R-:W-:Y:S01]  /*1390*/  VIADD R29, R45.reuse, 0x80 ;  /* 0x000000802d1d7836 */ /* 0x040fe20000000000 */
[----:B------:R-:W-:Y:S01]  /*13a0*/  STL [R1+0x70], R13 ;  /* 0x0000700d01007387 */ /* 0x000fe20000100800 */
[----:B------:R-:W-:-:S02]  /*13b0*/  VIADD R28, R45, 0x88 ;  /* 0x000000882d1c7836 */ /* 0x000fc40000000000 */
[C---:B------:R-:W-:Y:S01]  /*13c0*/  VIADD R27, R45.reuse, 0x90 ;  /* 0x000000902d1b7836 */ /* 0x040fe20000000000 */
[----:B------:R0:W-:Y:S01]  /*13d0*/  STL [R1+0x60], R2 ;  /* 0x0000600201007387 */ /* 0x0001e20000100800 */
[C---:B------:R-:W-:Y:S02]  /*13e0*/  VIADD R26, R45.reuse, 0x98 ;  /* 0x000000982d1a7836 */ /* 0x040fe40000000000 */
[C---:B------:R-:W-:Y:S01]  /*13f0*/  VIADD R24, R45.reuse, 0xa8 ;  /* 0x000000a82d187836 */ /* 0x040fe20000000000 */
[----:B------:R-:W-:Y:S01]  /*1400*/  STL [R1+0x80], R45 ;  /* 0x0000802d01007387 */ /* 0x000fe20000100800 */
[C---:B------:R-:W-:Y:S02]  /*1410*/  VIADD R21, R45.reuse, 0xb0 ;  /* 0x000000b02d157836 */ /* 0x040fe40000000000 */
[C---:B------:R-:W-:Y:S02]  /*1420*/  VIADD R20, R45.reuse, 0xb8 ;  /* 0x000000b82d147836 */ /* 0x040fe40000000000 */
[C---:B------:R-:W-:Y:S01]  /*1430*/  VIADD R18, R45.reuse, 0xc0 ;  /* 0x000000c02d127836 */ /* 0x040fe20000000000 */
[----:B0-----:R-:W-:Y:S01]  /*1440*/  SHF.R.S32.HI R2, RZ, 0x3, R212 ;  /* 0x00000003ff027819 */ /* 0x001fe200000114d4 */
[C---:B------:R-:W-:Y:S01]  /*1450*/  VIADD R14, R45.reuse, 0xd0 ;  /* 0x000000d02d0e7836 */ /* 0x040fe20000000000 */
[----:B------:R-:W-:Y:S01]  /*1460*/  LOP3.LUT R212, R212, 0xfffffff8, RZ, 0xc0, !PT ;  /* 0xfffffff8d4d47812 */ /* 0x000fe200078ec0ff */
[----:B------:R-:W-:-:S02]  /*1470*/  VIADD R13, R45, 0xd8 ;  /* 0x000000d82d0d7836 */ /* 0x000fc40000000000 */
[----:B------:R0:W-:Y:S01]  /*1480*/  STL [R1+0x138], R2 ;  /* 0x0001380201007387 */ /* 0x0001e20000100800 */
[C---:B------:R-:W-:Y:S01]  /*1490*/  VIADD R12, R45.reuse, 0xe0 ;  /* 0x000000e02d0c7836 */ /* 0x040fe20000000000 */
[----:B------:R-:W-:Y:S01]  /*14a0*/  SHF.R.S32.HI R215, RZ, 0x1f, R212 ;  /* 0x0000001fffd77819 */ /* 0x000fe200000114d4 */
[----:B------:R-:W-:Y:S02]  /*14b0*/  VIADD R10, R45, 0xe8 ;  /* 0x000000e82d0a7836 */ /* 0x000fe40000000000 */
[----:B------:R-:W-:Y:S01]  /*14c0*/  VIADD R19, R16, 0x80 ;  /* 0x0000008010137836 */ /* 0x000fe20000000000 */
[----:B0-----:R-:W-:Y:S02]  /*14d0*/  LEA R2, R0, UR4, 0x1 ;  /* 0x0000000400027c11 */ /* 0x001fe4000f8e08ff */
[----:B------:R-:W-:Y:S02]  /*14e0*/  LEA R0, R9, UR4, 0x1 ;  /* 0x0000000409007c11 */ /* 0x000fe4000f8e08ff */
[----:B------:R-:W-:Y:S01]  /*14f0*/  SHF.R.S32.HI R9, RZ, 0x1f, R43 ;  /* 0x0000001fff097819 */ /* 0x000fe2000001142b */
[----:B------:R0:W-:Y:S01]  /*1500*/  STL [R1+0x1c4], R2 ;  /* 0x0001c40201007387 */ /* 0x0001e20000100800 */
[----:B------:R-:W-:-:S03]  /*1510*/  SHF.R.S32.HI R219, RZ, 0x1f, R19 ;  /* 0x0000001fffdb7819 */ /* 0x000fc60000011413 */
[----:B------:R1:W-:Y:S04]  /*1520*/  STL [R1+0x1bc], R0 ;  /* 0x0001bc0001007387 */ /* 0x0003e80000100800 */
[----:B------:R2:W-:Y:S01]  /*1530*/  STL [R1+0x120], R44 ;  /* 0x0001202c01007387 */ /* 0x0005e20000100800 */
[----:B0-----:R-:W-:-:S03]  /*1540*/  IADD3 R2, R45, 0xf0, RZ ;  /* 0x000000f02d027810 */ /* 0x001fc60007ffe0ff */
[----:B------:R-:W-:Y:S01]  /*1550*/  STL [R1+0x11c], R43 ;  /* 0x00011c2b01007387 */ /* 0x000fe20000100800 */
[----:B-1----:R-:W-:-:S03]  /*1560*/  VIADD R0, R45, 0xf8 ;  /* 0x000000f82d007836 */ /* 0x002fc60000000000 */
[----:B------:R0:W-:Y:S01]  /*1570*/  STL [R1+0x118], R42 ;  /* 0x0001182a01007387 */ /* 0x0001e20000100800 */
[----:B--2---:R-:W-:-:S03]  /*1580*/  SHF.R.S32.HI R44, RZ, 0x1f, R44 ;  /* 0x0000001fff2c7819 */ /* 0x004fc6000001142c */
[----:B------:R1:W-:Y:S04]  /*1590*/  STL [R1+0x114], R41 ;  /* 0x0001142901007387 */ /* 0x0003e80000100800 */
[----:B------:R-:W-:Y:S01]  /*15a0*/  STL [R1+0x110], R40 ;  /* 0x0001102801007387 */ /* 0x000fe20000100800 */
[----:B0-----:R-:W-:-:S03]  /*15b0*/  SHF.R.S32.HI R42, RZ, 0x1f, R42 ;  /* 0x0000001fff2a7819 */ /* 0x001fc6000001142a */
[----:B------:R0:W-:Y:S01]  /*15c0*/  STL [R1+0x10c], R39 ;  /* 0x00010c2701007387 */ /* 0x0001e20000100800 */
[----:B-1----:R-:W-:-:S03]  /*15d0*/  SHF.R.S32.HI R41, RZ, 0x1f, R41 ;  /* 0x0000001fff297819 */ /* 0x002fc60000011429 */
        /* <DEDUP_REMOVED lines=40> */
[----:B------:R-:W-:Y:S04]  /*1860*/  STL [R1+0x1b8], R44 ;  /* 0x0001b82c01007387 */ /* 0x000fe80000100800 */
[----:B------:R1:W-:Y:S01]  /*1870*/  STL [R1+0xa8], R0 ;  /* 0x0000a80001007387 */ /* 0x0003e20000100800 */
[----:B0-----:R-:W-:-:S03]  /*1880*/  SHF.R.S32.HI R2, RZ, 0x1f, R2 ;  /* 0x0000001fff027819 */ /* 0x001fc60000011402 */
[----:B------:R0:W-:Y:S04]  /*1890*/  STL [R1+0x1b4], R9 ;  /* 0x0001b40901007387 */ /* 0x0001e80000100800 */
[----:B------:R-:W-:Y:S01]  /*18a0*/  STL [R1+0x1b0], R42 ;  /* 0x0001b02a01007387 */ /* 0x000fe20000100800 */
[----:B-1----:R-:W-:-:S03]  /*18b0*/  SHF.R.S32.HI R0, RZ, 0x1f, R0 ;  /* 0x0000001fff007819 */ /* 0x002fc60000011400 */
        /* <DEDUP_REMOVED lines=34> */
[----:B------:R-:W-:Y:S04]  /*1ae0*/  STL [R1+0x148], R9 ;  /* 0x0001480901007387 */ /* 0x000fe80000100800 */
[----:B------:R0:W-:Y:S04]  /*1af0*/  STL [R1+0x144], R2 ;  /* 0x0001440201007387 */ /* 0x0001e80000100800 */
[----:B------:R1:W-:Y:S04]  /*1b00*/  STL [R1+0x140], R0 ;  /* 0x0001400001007387 */ /* 0x0003e80000100800 */
[----:B------:R2:W-:Y:S01]  /*1b10*/  STL [R1+0x84], R3 ;  /* 0x0000840301007387 */ /* 0x0005e20000100800 */
[----:B0-----:R-:W-:-:S02]  /*1b20*/  LEA R2, R8, UR4, 0x1 ;  /* 0x0000000408027c11 */ /* 0x001fc4000f8e08ff */
[----:B-1----:R-:W-:-:S05]  /*1b30*/  LEA R0, R4, UR4, 0x1 ;  /* 0x0000000404007c11 */ /* 0x002fca000f8e08ff */
[----:B------:R2:W-:Y:S04]  /*1b40*/  STL [R1+0x1c0], R0 ;  /* 0x0001c00001007387 */ /* 0x0005e80000100800 */
[----:B------:R2:W-:Y:S02]  /*1b50*/  STL [R1+0x1c8], R2 ;  /* 0x0001c80201007387 */ /* 0x0005e40000100800 */
.L_x_2927:
[----:B0-23--:R-:W0:Y:S01]  /*1b60*/  LDC.64 R2, c[0x0][0xc88] ;  /* 0x00032200ff027b82 */ /* 0x00de220000000a00 */
[----:B------:R-:W-:Y:S01]  /*1b70*/  ULDC.64 UR4, c[0x0][0xa28] ;  /* 0x00028a0000047ab9 */ /* 0x000fe20000000a00 */
[----:B------:R-:W-:Y:S01]  /*1b80*/  ULDC.64 UR8, c[0x0][0xa18] ;  /* 0x0002860000087ab9 */ /* 0x000fe20000000a00 */
[----:B------:R-:W-:Y:S01]  /*1b90*/  ULDC.64 UR6, c[0x0][0xa08] ;  /* 0x0002820000067ab9 */ /* 0x000fe20000000a00 */
[----:B0-----:R-:W-:-:S05]  /*1ba0*/  IMAD.WIDE R2, R7, 0x4, R2 ;  /* 0x0000000407027825 */ /* 0x001fca00078e0202 */
[----:B------:R-:W2:Y:S01]  /*1bb0*/  LDG.E R25, desc[UR60][R2.64] ;  /* 0x0000003c02197981 */ /* 0x000ea2000c1e1900 */
[----:B------:R-:W-:Y:S01]  /*1bc0*/  ISETP.NE.U32.AND P2, PT, RZ, UR4, PT ;  /* 0x00000004ff007c0c */ /* 0x000fe2000bf45070 */
[----:B----4-:R-:W-:Y:S01]  /*1bd0*/  IMAD.MOV.U32 R11, RZ, RZ, RZ ;  /* 0x000000ffff0b7224 */ /* 0x010fe200078e00ff */
[----:B------:R-:W-:Y:S02]  /*1be0*/  ISETP.NE.U32.AND P1, PT, RZ, UR8, PT ;  /* 0x00000008ff007c0c */ /* 0x000fe4000bf25070 */
[----:B------:R-:W-:Y:S02]  /*1bf0*/  ISETP.NE.AND.EX P2, PT, RZ, UR5, PT, P2 ;  /* 0x00000005ff007c0c */ /* 0x000fe4000bf45320 */
[----:B------:R-:W-:Y:S02]  /*1c00*/  ISETP.NE.AND.EX P1, PT, RZ, UR9, PT, P1 ;  /* 0x00000009ff007c0c */ /* 0x000fe4000bf25310 */
[----:B------:R-:W-:Y:S02]  /*1c10*/  ISETP.NE.U32.AND P0, PT, RZ, UR6, PT ;  /* 0x00000006ff007c0c */ /* 0x000fe4000bf05070 */
[----:B------:R-:W-:-:S02]  /*1c20*/  MOV R115, RZ ;  /* 0x000000ff00737202 */ /* 0x000fc40000000f00 */
[----:B------:R-:W-:Y:S02]  /*1c30*/  ISETP.NE.AND.EX P0, PT, RZ, UR7, PT, P0 ;  /* 0x00000007ff007c0c */ /* 0x000fe4000bf05300 */
[----:B--2---:R-:W-:Y:S01]  /*1c40*/  SHF.R.S32.HI R0, RZ, 0x1f, R25 ;  /* 0x0000001fff007819 */ /* 0x004fe20000011419 */
[C---:B------:R-:W-:Y:S02]  /*1c50*/  IMAD.SHL.U32 R28, R25.reuse, 0x4, RZ ;  /* 0x00000004191c7824 */ /* 0x040fe400078e00ff */
[C---:B------:R-:W-:Y:S01]  /*1c60*/  @P2 LEA R8, P3, R25.reuse, UR4, 0x2 ;  /* 0x0000000419082c11 */ /* 0x040fe2000f8610ff */
[----:B------:R-:W-:Y:S01]  /*1c70*/  STL [R1+0x94], R25 ;  /* 0x0000941901007387 */ /* 0x000fe20000100800 */
[C-C-:B------:R-:W-:Y:S02]  /*1c80*/  SHF.L.U64.HI R27, R25.reuse, 0x2, R0.reuse ;  /* 0x00000002191b7819 */ /* 0x140fe40000010200 */
[----:B------:R-:W-:Y:S01]  /*1c90*/  @P2 LEA.HI.X R9, R25, UR5, R0, 0x2, P3 ;  /* 0x0000000519092c11 */ /* 0x000fe200098f1400 */
[----:B------:R-:W-:Y:S01]  /*1ca0*/  ULDC UR4, c[0x0][0x288] ;  /* 0x0000a20000047ab9 */ /* 0x000fe20000000800 */
[----:B------:R0:W-:Y:S01]  /*1cb0*/  STL [R1+0x124], R0 ;  /* 0x0001240001007387 */ /* 0x0001e20000100800 */
[----:B------:R-:W-:-:S03]  /*1cc0*/  IADD3 R2, P4, R28, UR6, RZ ;  /* 0x000000061c027c10 */ /* 0x000fc6000ff9e0ff */
[----:B-1---5:R1:W5:Y:S01]  /*1cd0*/  @P2 LDG.E R11, desc[UR60][R8.64] ;  /* 0x0000003c080b2981 */ /* 0x022362000c1e1900 */
[----:B------:R-:W-:Y:S01]  /*1ce0*/  IADD3.X R3, R27, UR7, RZ, P4, !PT ;  /* 0x000000071b037c10 */ /* 0x000fe2000a7fe4ff */
[----:B------:R-:W-:Y:S01]  /*1cf0*/  ULDC.64 UR6, c[0x0][0xa20] ;  /* 0x0002880000067ab9 */ /* 0x000fe20000000a00 */
[----:B------:R-:W-:Y:S01]  /*1d00*/  LOP3.LUT R4, R6, 0xff000000, RZ, 0xc0, !PT ;  /* 0xff00000006047812 */ /* 0x000fe200078ec0ff */
[----:B------:R-:W-:Y:S01]  /*1d10*/  STL [R1+0x98], R28 ;  /* 0x0000981c01007387 */ /* 0x000fe20000100800 */
[----:B0-----:R-:W-:Y:S01]  /*1d20*/  IMAD.U32 R0, RZ, RZ, UR4 ;  /* 0x00000004ff007e24 */ /* 0x001fe2000f8e00ff */
[----:B------:R-:W-:Y:S02]  /*1d30*/  ULDC.64 UR4, c[0x0][0x418] ;  /* 0x0001060000047ab9 */ /* 0x000fe40000000a00 */
[----:B------:R0:W5:Y:S01]  /*1d40*/  @P0 LDG.E R115, desc[UR60][R2.64] ;  /* 0x0000003c02730981 */ /* 0x000162000c1e1900 */
[----:B-1----:R-:W-:-:S03]  /*1d50*/  @P1 IADD3 R8, P2, R28, UR8, RZ ;  /* 0x000000081c081c10 */ /* 0x002fc6000ff5e0ff */
[----:B------:R-:W-:Y:S01]  /*1d60*/  STL [R1+0x9c], R27 ;  /* 0x00009c1b01007387 */ /* 0x000fe20000100800 */
[----:B------:R-:W-:-:S05]  /*1d70*/  @P1 IADD3.X R9, R27, UR9, RZ, P2, !PT ;  /* 0x000000091b091c10 */ /* 0x000fca00097fe4ff */
[----:B------:R-:W2:Y:S01]  /*1d80*/  @P1 LDG.E R0, desc[UR60][R8.64] ;  /* 0x0000003c08001981 */ /* 0x000ea2000c1e1900 */
[----:B------:R-:W-:-:S03]  /*1d90*/  UISETP.NE.U32.AND UP0, UPT, UR4, URZ, UPT ;  /* 0x0000003f0400728c */ /* 0x000fc6000bf05070 */
[----:B------:R-:W-:Y:S01]  /*1da0*/  ULDC UR4, c[0x0][0x424] ;  /* 0x0001090000047ab9 */ /* 0x000fe20000000800 */
[----:B------:R-:W-:Y:S01]  /*1db0*/  UISETP.NE.AND.EX UP0, UPT, UR5, URZ, UPT, UP0 ;  /* 0x0000003f0500728c */ /* 0x000fe2000bf05300 */
[----:B------:R-:W-:Y:S02]  /*1dc0*/  ISETP.NE.U32.AND P2, PT, RZ, UR6, PT ;  /* 0x00000006ff007c0c */ /* 0x000fe4000bf45070 */
[----:B------:R-:W-:Y:S01]  /*1dd0*/  ULDC UR5, c[0x0][0x2f0] ;  /* 0x0000bc0000057ab9 */ /* 0x000fe20000000800 */
[----:B------:R-:W-:Y:S01]  /*1de0*/  USEL UR4, UR4, 0x1, UP0 ;  /* 0x0000000104047887 */ /* 0x000fe20008000000 */
[----:B------:R-:W-:Y:S02]  /*1df0*/  SHF.R.U32.HI R7, RZ, 0x8, R4 ;  /* 0x00000008ff077819 */ /* 0x000fe40000011604 */
[----:B------:R-:W-:Y:S01]  /*1e00*/  ISETP.NE.AND.EX P2, PT, RZ, UR7, PT, P2 ;  /* 0x00000007ff007c0c */ /* 0x000fe2000bf45320 */
[----:B------:R-:W-:-:S03]  /*1e10*/  UIMAD UR4, UR4, UR5, URZ ;  /* 0x00000005040472a4 */ /* 0x000fc6000f8e023f */
[----:B------:R-:W-:Y:S01]  /*1e20*/  ULDC UR5, c[0x0][0x348] ;  /* 0x0000d20000057ab9 */ /* 0x000fe20000000800 */
[C---:B------:R-:W-:Y:S01]  /*1e30*/  LOP3.LUT R224, R6.reuse, 0xffff, RZ, 0xc0, !PT ;  /* 0x0000ffff06e07812 */ /* 0x040fe200078ec0ff */
[----:B--2---:R1:W-:Y:S01]  /*1e40*/  STL [R1+0x6c], R0 ;  /* 0x00006c0001007387 */ /* 0x0043e20000100800 */
[----:B------:R-:W-:Y:S01]  /*1e50*/  IMAD.MOV.U32 R10, RZ, RZ, R0 ;  /* 0x000000ffff0a7224 */ /* 0x000fe200078e0000 */
[----:B-1----:R-:W-:-:S04]  /*1e60*/  LOP3.LUT R0, R6, 0xff0000, RZ, 0xc0, !PT ;  /* 0x00ff000006007812 */ /* 0x002fc800078ec0ff */
[----:B------:R-:W-:Y:S01]  /*1e70*/  LEA.HI R8, R0, R7, RZ, 0x10 ;  /* 0x0000000700087211 */ /* 0x000fe200078f80ff */
[----:B0-----:R-:W-:Y:S06]  /*1e80*/  @P1 BRA `(.L_x_2650) ;  /* 0x0000000000281947 */ /* 0x001fec0003800000 */
[----:B------:R-:W-:Y:S02]  /*1e90*/  ULDC.64 UR8, c[0x0][0xa00] ;  /* 0x0002800000087ab9 */ /* 0x000fe40000000a00 */
[----:B------:R-:W-:-:S04]  /*1ea0*/  ISETP.NE.U32.AND P1, PT, RZ, UR8, PT ;  /* 0x00000008ff007c0c */ /* 0x000fc8000bf25070 */
[----:B------:R-:W-:-:S13]  /*1eb0*/  ISETP.NE.AND.EX P1, PT, RZ, UR9, PT, P1 ;  /* 0x00000009ff007c0c */ /* 0x000fda000bf25310 */
[----:B------:R-:W-:Y:S05]  /*1ec0*/  @!P1 BRA `(.L_x_2650) ;  /* 0x0000000000189947 */ /* 0x000fea0003800000 */
[----:B------:R-:W0:Y:S02]  /*1ed0*/  LDC.64 R6, c[0x0][0xa00] ;  /* 0x00028000ff067b82 */ /* 0x000e240000000a00 */
[----:B0-----:R-:W-:-:S05]  /*1ee0*/  IMAD.WIDE R6, R25, 0x4, R6 ;  /* 0x0000000419067825 */ /* 0x001fca00078e0206 */
[----:B------:R-:W2:Y:S04]  /*1ef0*/  LDG.E R0, desc[UR60][R6.64] ;  /* 0x0000003c06007981 */ /* 0x000ea8000c1e1900 */
[----:B------:R-:W2:Y:S02]  /*1f00*/  LDG.E R9, desc[UR60][R6.64+0x4] ;  /* 0x0000043c06097981 */ /* 0x000ea4000c1e1900 */
[----:B--2---:R-:W-:-:S05]  /*1f10*/  IMAD.IADD R10, R9, 0x1, -R0 ;  /* 0x00000001090a7824 */ /* 0x004fca00078e0a00 */
[----:B------:R0:W-:Y:S02]  /*1f20*/  STL [R1+0x6c], R10 ;  /* 0x00006c0a01007387 */ /* 0x0001e40000100800 */
.L_x_2650:
[----:B------:R-:W-:Y:S01]  /*1f30*/  IMAD.U32 R24, RZ, RZ, UR5 ;  /* 0x00000005ff187e24 */ /* 0x000fe2000f8e00ff */
[----:B------:R-:W-:Y:S01]  /*1f40*/  MOV R26, UR4 ;  /* 0x00000004001a7c02 */ /* 0x000fe20008000f00 */
[----:B------:R-:W-:Y:S06]  /*1f50*/  @!P2 BRA `(.L_x_2651) ;  /* 0x000000000010a947 */ /* 0x000fec0003800000 */
[----:B------:R-:W-:-:S04]  /*1f60*/  IADD3 R2, P0, R28, UR6, RZ ;  /* 0x000000061c027c10 */ /* 0x000fc8000ff1e0ff */
[----:B------:R-:W-:-:S05]  /*1f70*/  IADD3.X R3, R27, UR7, RZ, P0, !PT ;  /* 0x000000071b037c10 */ /* 0x000fca00087fe4ff */
[----:B------:R1:W5:Y:S01]  /*1f80*/  LDG.E R26, desc[UR60][R2.64] ;  /* 0x0000003c021a7981 */ /* 0x000362000c1e1900 */
[----:B------:R-:W-:Y:S05]  /*1f90*/  BRA `(.L_x_2652) ;  /* 0x0000000000107947 */ /* 0x000fea0003800000 */
.L_x_2651:
[----:B------:R-:W-:Y:S05]  /*1fa0*/  @!P0 BRA `(.L_x_2652) ;  /* 0x00000000000c8947 */ /* 0x000fea0003800000 */
[----:B------:R-:W2:Y:S04]  /*1fb0*/  LDG.E R7, desc[UR60][R2.64] ;  /* 0x0000003c02077981 */ /* 0x000ea8000c1e1900 */
[----:B------:R-:W2:Y:S02]  /*1fc0*/  LDG.E R26, desc[UR60][R2.64+0x4] ;  /* 0x0000043c021a7981 */ /* 0x000ea4000c1e1900 */
[----:B--2---:R-:W-:-:S07]  /*1fd0*/  IMAD.IADD R26, R26, 0x1, -R7 ;  /* 0x000000011a1a7824 */ /* 0x004fce00078e0a07 */
.L_x_2652:
[----:B------:R-:W-:Y:S01]  /*1fe0*/  ULDC.64 UR4, c[0x0][0xa10] ;  /* 0x0002840000047ab9 */ /* 0x000fe20000000a00 */
[----:B------:R-:W2:Y:S01]  /*1ff0*/  LDC R4, c[0x0][0x448] ;  /* 0x00011200ff047b82 */ /* 0x000ea20000000800 */
[----:B------:R-:W-:-:S04]  /*2000*/  ISETP.NE.U32.AND P0, PT, RZ, UR4, PT ;  /* 0x00000004ff007c0c */ /* 0x000fc8000bf05070 */
[----:B------:R-:W-:Y:S01]  /*2010*/  ISETP.NE.AND.EX P0, PT, RZ, UR5, PT, P0 ;  /* 0x00000005ff007c0c */ /* 0x000fe2000bf05300 */
[----:B------:R-:W-:-:S12]  /*2020*/  ULDC.64 UR4, c[0x0][0xa30] ;  /* 0x00028c0000047ab9 */ /* 0x000fd80000000a00 */
[----:B-1----:R-:W1:Y:S02]  /*2030*/  @P0 LDC.64 R2, c[0x0][0xa10] ;  /* 0x00028400ff020b82 */ /* 0x002e640000000a00 */
[----:B-1----:R-:W-:-:S05]  /*2040*/  @P0 IMAD.WIDE R2, R25, 0x4, R2 ;  /* 0x0000000419020825 */ /* 0x002fca00078e0202 */
[----:B------:R-:W3:Y:S04]  /*2050*/  @P0 LDG.E R0, desc[UR60][R2.64] ;  /* 0x0000003c02000981 */ /* 0x000ee8000c1e1900 */
[----:B------:R1:W3:Y:S01]  /*2060*/  @P0 LDG.E R7, desc[UR60][R2.64+0x4] ;  /* 0x0000043c02070981 */ /* 0x0002e2000c1e1900 */
[----:B------:R-:W-:Y:S01]  /*2070*/  ISETP.NE.U32.AND P1, PT, RZ, UR4, PT ;  /* 0x00000004ff007c0c */ /* 0x000fe2000bf25070 */
[----:B-----5:R-:W-:-:S03]  /*2080*/  IMAD.MOV.U32 R152, RZ, RZ, R26 ;  /* 0x000000ffff987224 */ /* 0x020fc600078e001a */
[----:B------:R-:W-:-:S13]  /*2090*/  ISETP.NE.AND.EX P1, PT, RZ, UR5, PT, P1 ;  /* 0x00000005ff007c0c */ /* 0x000fda000bf25310 */
[----:B-1----:R-:W-:-:S04]  /*20a0*/  @P1 IADD3 R2, P2, R28, UR4, RZ ;  /* 0x000000041c021c10 */ /* 0x002fc8000ff5e0ff */
[----:B------:R-:W-:-:S05]  /*20b0*/  @P1 IADD3.X R3, R27, UR5, RZ, P2, !PT ;  /* 0x000000051b031c10 */ /* 0x000fca00097fe4ff */
[----:B------:R1:W5:Y:S01]  /*20c0*/  @P1 LDG.E R152, desc[UR60][R2.64] ;  /* 0x0000003c02981981 */ /* 0x000362000c1e1900 */
[----:B--2---:R-:W-:Y:S01]  /*20d0*/  ISETP.NE.AND P1, PT, R4, 0x1, PT ;  /* 0x000000010400780c */ /* 0x004fe20003f25270 */
[----:B------:R-:W-:Y:S01]  /*20e0*/  IMAD.SHL.U32 R5, R5, 0x80, RZ ;  /* 0x0000008005057824 */ /* 0x000fe200078e00ff */
[----:B------:R-:W-:Y:S01]  /*20f0*/  LOP3.LUT R12, R8, 0xff, RZ, 0xc0, !PT ;  /* 0x000000ff080c7812 */ /* 0x000fe200078ec0ff */
[----:B------:R-:W-:Y:S01]  /*2100*/  IMAD.IADD R11, R26, 0x1, -R11 ;  /* 0x000000011a0b7824 */ /* 0x000fe200078e0a0b */
[----:B------:R-:W-:Y:S01]  /*2110*/  BSSY B0, `(.L_x_2653) ;  /* 0x0000038000007945 */ /* 0x000fe20003800000 */
[----:B------:R-:W-:Y:S01]  /*2120*/  VIADD R4, R5, 0x7f ;  /* 0x0000007f05047836 */ /* 0x000fe20000000000 */
[----:B------:R-:W-:Y:S07]  /*2130*/  STL [R1+0x74], R5 ;  /* 0x0000740501007387 */ /* 0x000fee0000100800 */
[----:B------:R-:W2:Y:S08]  /*2140*/  @P1 LDC R9, c[0x0][0x44c] ;  /* 0x00011300ff091b82 */ /* 0x000eb00000000800 */
[----:B------:R-:W4:Y:S01]  /*2150*/  @P1 LDC R13, c[0x0][0x450] ;  /* 0x00011400ff0d1b82 */ /* 0x000f220000000800 */
[----:B---3--:R-:W-:Y:S01]  /*2160*/  @P0 IADD3 R24, -R0, R7, RZ ;  /* 0x0000000700180210 */ /* 0x008fe20007ffe1ff */
[----:B--2---:R-:W-:-:S04]  /*2170*/  @P1 IMAD.HI.U32 R0, R4, R9, RZ ;  /* 0x0000000904001227 */ /* 0x004fc800078e00ff */
[----:B-1----:R-:W-:Y:S01]  /*2180*/  IMAD.IADD R2, R11, 0x1, R24 ;  /* 0x000000010b027824 */ /* 0x002fe200078e0218 */
[----:B----4-:R-:W-:-:S03]  /*2190*/  @P1 SHF.R.U32.HI R4, RZ, R13, R0 ;  /* 0x0000000dff041219 */ /* 0x010fc60000011600 */
[C---:B------:R-:W-:Y:S01]  /*21a0*/  VIADD R0, R2.reuse, 0x4f ;  /* 0x0000004f02007836 */ /* 0x040fe20000000000 */
[----:B------:R-:W-:Y:S01]  /*21b0*/  IADD3 R130, R2, 0x50, -R10 ;  /* 0x0000005002827810 */ /* 0x000fe20007ffe80a */
[----:B------:R1:W-:Y:S02]  /*21c0*/  STL [R1+0x78], R2 ;  /* 0x0000780201007387 */ /* 0x0003e40000100800 */
[----:B------:R-:W-:Y:S02]  /*21d0*/  IMAD.HI R0, R0, 0x66666667, RZ ;  /* 0x6666666700007827 */ /* 0x000fe400078e02ff */
[----:B------:R2:W-:Y:S02]  /*21e0*/  STL [R1+0xa4], R12 ;  /* 0x0000a40c01007387 */ /* 0x0005e40000100800 */
[----:B------:R-:W-:Y:S01]  /*21f0*/  IMAD.IADD R4, R130, 0x1, R4 ;  /* 0x0000000182047824 */ /* 0x000fe200078e0204 */
[----:B------:R-:W-:-:S03]  /*2200*/  SHF.R.U32.HI R131, RZ, 0x1f, R0 ;  /* 0x0000001fff837819 */ /* 0x000fc60000011600 */
[----:B------:R-:W-:Y:S01]  /*2210*/  IMAD.HI R4, R4, 0x66666667, RZ ;  /* 0x6666666704047827 */ /* 0x000fe200078e02ff */
[----:B-1----:R-:W-:Y:S02]  /*2220*/  SHF.R.U32.HI R2, RZ, 0x10, R8 ;  /* 0x00000010ff027819 */ /* 0x002fe40000011608 */
[----:B------:R-:W-:Y:S02]  /*2230*/  LEA.HI.SX32 R131, R0, R131, 0x1b ;  /* 0x0000008300837211 */ /* 0x000fe400078fdaff */
[----:B------:R-:W-:Y:S01]  /*2240*/  SHF.R.U32.HI R3, RZ, 0x1f, R4 ;  /* 0x0000001fff037819 */ /* 0x000fe20000011604 */
[----:B------:R2:W-:Y:S01]  /*2250*/  STL [R1+0x90], R2 ;  /* 0x0000900201007387 */ /* 0x0005e20000100800 */
[----:B------:R-:W-:Y:S02]  /*2260*/  MOV R0, RZ ;  /* 0x000000ff00007202 */ /* 0x000fe40000000f00 */
[----:B------:R-:W-:-:S04]  /*2270*/  LEA.HI.SX32 R4, R4, R3, 0x1b ;  /* 0x0000000304047211 */ /* 0x000fc800078fdaff */
[----:B------:R-:W-:-:S04]  /*2280*/  VIMNMX R6, R131, R4, PT ;  /* 0x0000000483067248 */ /* 0x000fc80003fe0100 */
[----:B------:R-:W-:-:S13]  /*2290*/  ISETP.GE.AND P0, PT, R6, 0x1, PT ;  /* 0x000000010600780c */ /* 0x000fda0003f06270 */
[----:B--2---:R-:W-:Y:S05]  /*22a0*/  @!P0 BRA `(.L_x_2654) ;  /* 0x0000000000788947 */ /* 0x004fea0003800000 */
[----:B------:R-:W-:Y:S01]  /*22b0*/  ISETP.NE.AND P0, PT, R2, RZ, PT ;  /* 0x000000ff0200720c */ /* 0x000fe20003f05270 */
[----:B------:R-:W-:-:S03]  /*22c0*/  ULDC UR4, c[0x0][0x9f0] ;  /* 0x00027c0000047ab9 */ /* 0x000fc60000000800 */
[----:B------:R-:W-:-:S04]  /*22d0*/  SEL R9, R2, UR4, P0 ;  /* 0x0000000402097c07 */ /* 0x000fc80008000000 */
[-C--:B------:R-:W-:Y:S02]  /*22e0*/  IABS R5, R9.reuse ;  /* 0x0000000900057213 */ /* 0x080fe40000000000 */
[----:B0-----:R-:W-:Y:S02]  /*22f0*/  IABS R10, R9 ;  /* 0x00000009000a7213 */ /* 0x001fe40000000000 */
[----:B------:R-:W0:Y:S01]  /*2300*/  I2F.RP R4, R5 ;  /* 0x0000000500047306 */ /* 0x000e220000209400 */
[----:B------:R-:W-:Y:S02]  /*2310*/  IADD3 R0, R9, -0x1, R6 ;  /* 0xffffffff09007810 */ /* 0x000fe40007ffe006 */
[----:B------:R-:W-:-:S05]  /*2320*/  IMAD.MOV R10, RZ, RZ, -R10 ;  /* 0x000000ffff0a7224 */ /* 0x000fca00078e0a0a */
[----:B0-----:R-:W0:Y:S02]  /*2330*/  MUFU.RCP R4, R4 ;  /* 0x0000000400047308 */ /* 0x001e240000001000 */
[----:B0-----:R-:W-:Y:S01]  /*2340*/  VIADD R2, R4, 0xffffffe ;  /* 0x0ffffffe04027836 */ /* 0x001fe20000000000 */
[----:B------:R-:W-:Y:S02]  /*2350*/  IABS R4, R0 ;  /* 0x0000000000047213 */ /* 0x000fe40000000000 */
[----:B------:R-:W-:-:S03]  /*2360*/  LOP3.LUT R0, R0, R9, RZ, 0x3c, !PT ;  /* 0x0000000900007212 */ /* 0x000fc600078e3cff */
[----:B------:R0:W1:Y:S01]  /*2370*/  F2I.FTZ.U32.TRUNC.NTZ R3, R2 ;  /* 0x0000000200037305 */ /* 0x000062000021f000 */
[----:B------:R-:W-:Y:S01]  /*2380*/  ISETP.GE.AND P2, PT, R0, RZ, PT ;  /* 0x000000ff0000720c */ /* 0x000fe20003f46270 */
[----:B0-----:R-:W-:Y:S02]  /*2390*/  IMAD.MOV.U32 R2, RZ, RZ, RZ ;  /* 0x000000ffff027224 */ /* 0x001fe400078e00ff */
[----:B-1----:R-:W-:-:S04]  /*23a0*/  IMAD.MOV R8, RZ, RZ, -R3 ;  /* 0x000000ffff087224 */ /* 0x002fc800078e0a03 */
        /* <DEDUP_REMOVED lines=10> */
[----:B------:R-:W-:-:S04]  /*2450*/  @P0 VIADD R3, R3, 0x1 ;  /* 0x0000000103030836 */ /* 0x000fc80000000000 */
[----:B------:R-:W-:-:S05]  /*2460*/  IMAD.MOV.U32 R0, RZ, RZ, R3 ;  /* 0x000000ffff007224 */ /* 0x000fca00078e0003 */
[----:B------:R-:W-:Y:S02]  /*2470*/  @!P2 IADD3 R0, -R0, RZ, RZ ;  /* 0x000000ff0000a210 */ /* 0x000fe40007ffe1ff */
[----:B------:R-:W-:-:S07]  /*2480*/  @!P1 LOP3.LUT R0, RZ, R9, RZ, 0x33, !PT ;  /* 0x00000009ff009212 */ /* 0x000fce00078e33ff */
.L_x_2654:
[----:B------:R-:W-:Y:S05]  /*2490*/  BSYNC B0 ;  /* 0x0000000000007941 */ /* 0x000fea0003800000 */
.L_x_2653:
[----:B------:R-:W-:-:S05]  /*24a0*/  IMAD R3, R12, R0, RZ ;  /* 0x000000000c037224 */ /* 0x000fca00078e02ff */
[C---:B------:R-:W-:Y:S01]  /*24b0*/  VIADDMNMX R0, R3.reuse, R0, R6, PT ;  /* 0x0000000003007246 */ /* 0x040fe20003800106 */
[----:B------:R-:W-:-:S04]  /*24c0*/  IMAD R3, R3, 0x50, -R11 ;  /* 0x0000005003037824 */ /* 0x000fc800078e0a0b */
[----:B------:R-:W-:Y:S01]  /*24d0*/  IMAD R5, R0, 0x50, -R11 ;  /* 0x0000005000057824 */ /* 0x000fe200078e0a0b */
[----:B------:R-:W-:-:S04]  /*24e0*/  VIMNMX R3, RZ, R3, !PT ;  /* 0x00000003ff037248 */ /* 0x000fc80007fe0100 */
[----:B------:R-:W-:-:S04]  /*24f0*/  VIMNMX R0, R5, R24, PT ;  /* 0x0000001805007248 */ /* 0x000fc80003fe0100 */
[----:B------:R-:W-:Y:S01]  /*2500*/  ISETP.GT.AND P0, PT, R0, R3, PT ;  /* 0x000000030000720c */ /* 0x000fe20003f04270 */
[----:B------:R-:W-:-:S05]  /*2510*/  IMAD.WIDE.U32 R2, R3, -0x33333333, RZ ;  /* 0xcccccccd03027825 */ /* 0x000fca00078e00ff */
[----:B------:R-:W-:-:S05]  /*2520*/  SHF.R.U32.HI R113, RZ, 0x6, R3 ;  /* 0x00000006ff717819 */ /* 0x000fca0000011603 */
[----:B------:R-:W-:Y:S02]  /*2530*/  IMAD.MOV.U32 R2, RZ, RZ, R113 ;  /* 0x000000ffff027224 */ /* 0x000fe400078e0071 */
[----:B------:R-:W-:-:S04]  /*2540*/  @P0 VIADD R0, R0, 0x4f ;  /* 0x0000004f00000836 */ /* 0x000fc80000000000 */
        /* <DEDUP_REMOVED lines=16> */
[----:B------:R-:W1:Y:S01]  /*2650*/  LDC.64 R14, c[0x4][R14] ;  /* 0x010000000e0e7b82 */ /* 0x000e620000000a00 */
[----:B------:R-:W-:Y:S01]  /*2660*/  IMAD.U32 R6, RZ, RZ, UR4 ;  /* 0x00000004ff067e24 */ /* 0x000fe2000f8e00ff */
[----:B------:R-:W-:Y:S01]  /*2670*/  MOV R8, 0x70 ;  /* 0x0000007000087802 */ /* 0x000fe20000000f00 */
[----:B------:R-:W-:Y:S02]  /*2680*/  IMAD.U32 R7, RZ, RZ, UR5 ;  /* 0x00000005ff077e24 */ /* 0x000fe4000f8e00ff */
[----:B0-----:R-:W-:-:S02]  /*2690*/  IMAD.U32 R10, RZ, RZ, UR6 ;  /* 0x00000006ff0a7e24 */ /* 0x001fc4000f8e00ff */
[----:B------:R-:W-:Y:S02]  /*26a0*/  IMAD.U32 R11, RZ, RZ, UR7 ;  /* 0x00000007ff0b7e24 */ /* 0x000fe4000f8e00ff */
[----:B------:R-:W-:Y:S02]  /*26b0*/  IMAD.MOV.U32 R12, RZ, RZ, 0x1 ;  /* 0x00000001ff0c7424 */ /* 0x000fe400078e00ff */
[----:B------:R-:W-:-:S07]  /*26c0*/  IMAD.MOV.U32 R13, RZ, RZ, RZ ;  /* 0x000000ffff0d7224 */ /* 0x000fce00078e00ff */
[----:B------:R-:W-:-:S07]  /*26d0*/  LEPC R20, `(.L_x_2657) ;  /* 0x000000001014794e */ /* 0x000fce0000000000 */
[----:B-1---5:R-:W-:Y:S05]  /*26e0*/  CALL.ABS.NOINC R14 ;  /* 0x000000000e007343 */ /* 0x022fea0003c00000 */
.L_x_2657:
[----:B------:R-:W-:Y:S05]  /*26f0*/  BSYNC B6 ;  /* 0x0000000000067941 */ /* 0x000fea0003800000 */
.L_x_2656:
        /* <DEDUP_REMOVED lines=20> */
.L_x_2659:
[----:B------:R-:W-:Y:S05]  /*2840*/  BSYNC B6 ;  /* 0x0000000000067941 */ /* 0x000fea0003800000 */
.L_x_2658:
[----:B------:R-:W-:Y:S01]  /*2850*/  ULDC.64 UR4, c[0x0][0x9f8] ;  /* 0x00027e0000047ab9 */ /* 0x000fe20000000a00 */
[----:B------:R-:W1:Y:S01]  /*2860*/  LDC R7, c[0x0][0x3f4] ;  /* 0x0000fd00ff077b82 */ /* 0x000e620000000800 */
[----:B------:R-:W-:Y:S01]  /*2870*/  ISETP.NE.U32.AND P0, PT, RZ, UR4, PT ;  /* 0x00000004ff007c0c */ /* 0x000fe2000bf05070 */
[----:B------:R-:W-:Y:S01]  /*2880*/  IMAD.MOV.U32 R0, RZ, RZ, R25 ;  /* 0x000000ffff007224 */ /* 0x000fe200078e0019 */
[----:B------:R-:W2:Y:S02]  /*2890*/  LDL R20, [R1+0x60] ;  /* 0x0000600001147983 */ /* 0x000ea40000100800 */
[----:B------:R-:W-:-:S03]  /*28a0*/  ISETP.NE.AND.EX P0, PT, RZ, UR5, PT, P0 ;  /* 0x00000005ff007c0c */ /* 0x000fc6000bf05300 */
[----:B------:R-:W3:Y:S01]  /*28b0*/  LDC.64 R96, c[0x0][0x3f8] ;  /* 0x0000fe00ff607b82 */ /* 0x000ee20000000a00 */
[----:B------:R-:W-:-:S07]  /*28c0*/  SHF.R.S32.HI R9, RZ, 0x1f, R225 ;  /* 0x0000001fff097819 */ /* 0x000fce00000114e1 */
[----:B------:R-:W4:Y:S02]  /*28d0*/  LDC.64 R90, c[0x0][0x408] ;  /* 0x00010200ff5a7b82 */ /* 0x000f240000000a00 */
[----:B------:R-:W-:Y:S01]  /*28e0*/  @P0 IADD3 R4, P1, R28, UR4, RZ ;  /* 0x000000041c040c10 */ /* 0x000fe2000ff3e0ff */
[----:B------:R-:W-:Y:S01]  /*28f0*/  ULDC UR4, c[0x0][0x2f4] ;  /* 0x0000bd0000047ab9 */ /* 0x000fe20000000800 */
[----:B------:R-:W2:Y:S02]  /*2900*/  LDL R28, [R1+0x68] ;  /* 0x00006800011c7983 */ /* 0x000ea40000100800 */
[----:B------:R-:W-:Y:S02]  /*2910*/  @P0 IADD3.X R5, R27, UR5, RZ, P1, !PT ;  /* 0x000000051b050c10 */ /* 0x000fe40008ffe4ff */
[----:B------:R-:W4:Y:S01]  /*2920*/  LDL R27, [R1+0x64] ;  /* 0x00006400011b7983 */ /* 0x000f220000100800 */
[----:B------:R-:W-:-:S03]  /*2930*/  ISETP.GE.AND P1, PT, R214, UR4, PT ;  /* 0x00000004d6007c0c */ /* 0x000fc6000bf26270 */
[----:B------:R0:W2:Y:S01]  /*2940*/  @P0 LDG.E R0, desc[UR60][R4.64] ;  /* 0x0000003c04000981 */ /* 0x0000a2000c1e1900 */
[----:B------:R-:W-:Y:S02]  /*2950*/  SEL R6, RZ, 0xffffffff, P1 ;  /* 0xffffffffff067807 */ /* 0x000fe40000800000 */
[----:B------:R-:W-:Y:S02]  /*2960*/  ISETP.GE.AND P0, PT, R16, UR4, PT ;  /* 0x0000000410007c0c */ /* 0x000fe4000bf06270 */
[----:B------:R-:W-:Y:S01]  /*2970*/  ISETP.GE.AND P2, PT, R19, UR4, PT ;  /* 0x0000000413007c0c */ /* 0x000fe2000bf46270 */
[----:B------:R-:W-:Y:S01]  /*2980*/  IMAD.SHL.U32 R6, R6, 0x2, RZ ;  /* 0x0000000206067824 */ /* 0x000fe200078e00ff */
[----:B------:R-:W-:Y:S02]  /*2990*/  SEL R3, RZ, 0x1, P0 ;  /* 0x00000001ff037807 */ /* 0x000fe40000000000 */
[----:B0-----:R-:W-:Y:S02]  /*29a0*/  SEL R4, RZ, 0x4, P2 ;  /* 0x00000004ff047807 */ /* 0x001fe40001000000 */
[----:B------:R-:W-:-:S02]  /*29b0*/  LOP3.LUT R3, R6, 0x2, R3, 0xe2, !PT ;  /* 0x0000000206037812 */ /* 0x000fc400078ee203 */
[-C--:B-1----:R-:W-:Y:S01]  /*29c0*/  ISETP.GE.AND P2, PT, R16, R7.reuse, PT ;  /* 0x000000071000720c */ /* 0x082fe20003f46270 */
[----:B---3--:R-:W-:Y:S01]  /*29d0*/  IMAD R8, R9, R96, RZ ;  /* 0x0000006009087224 */ /* 0x008fe200078e02ff */
[----:B------:R-:W-:Y:S02]  /*29e0*/  LOP3.LUT R4, R3, R4, RZ, 0xfc, !PT ;  /* 0x0000000403047212 */ /* 0x000fe400078efcff */
[----:B------:R-:W-:Y:S01]  /*29f0*/  SEL R3, R7, RZ, P2 ;  /* 0x000000ff07037207 */ /* 0x000fe20001000000 */
[----:B------:R-:W-:Y:S01]  /*2a00*/  IMAD.WIDE.U32 R100, R225, R96, R216 ;  /* 0x00000060e1647225 */ /* 0x000fe200078e00d8 */
[----:B------:R-:W-:-:S03]  /*2a10*/  ISETP.GE.AND P1, PT, R214, R7, PT ;  /* 0x00000007d600720c */ /* 0x000fc60003f26270 */
[C---:B------:R-:W-:Y:S02]  /*2a20*/  IMAD R5, R225.reuse, R97, R8 ;  /* 0x00000061e1057224 */ /* 0x040fe400078e0208 */
[C---:B------:R-:W-:Y:S01]  /*2a30*/  IMAD.WIDE.U32 R98, R225.reuse, R96, R16 ;  /* 0x00000060e1627225 */ /* 0x040fe200078e0010 */
[----:B------:R-:W-:-:S03]  /*2a40*/  IADD3 R25, R225, 0x20, RZ ;  /* 0x00000020e1197810 */ /* 0x000fc60007ffe0ff */
[----:B------:R-:W-:Y:S01]  /*2a50*/  IMAD.IADD R3, R16, 0x1, R3 ;  /* 0x0000000110037824 */ /* 0x000fe200078e0203 */
[----:B------:R-:W-:Y:S01]  /*2a60*/  IADD3 R101, R101, R5, RZ ;  /* 0x0000000565657210 */ /* 0x000fe20007ffe0ff */
[----:B------:R-:W-:Y:S02]  /*2a70*/  VIADD R31, R225, 0x20 ;  /* 0x00000020e11f7836 */ /* 0x000fe40000000000 */
[----:B------:R-:W-:Y:S01]  /*2a80*/  IMAD.IADD R99, R5, 0x1, R99 ;  /* 0x0000000105637824 */ /* 0x000fe200078e0263 */
[----:B------:R-:W-:Y:S01]  /*2a90*/  SEL R5, R7, RZ, P1 ;  /* 0x000000ff07057207 */ /* 0x000fe20000800000 */
[----:B------:R-:W-:Y:S01]  /*2aa0*/  IMAD.SHL.U32 R31, R31, 0x40, RZ ;  /* 0x000000401f1f7824 */ /* 0x000fe200078e00ff */
[----:B------:R-:W-:Y:S01]  /*2ab0*/  SHF.R.S32.HI R10, RZ, 0x1f, R3 ;  /* 0x0000001fff0a7819 */ /* 0x000fe20000011403 */
[----:B------:R-:W-:Y:S02]  /*2ac0*/  IMAD.SHL.U32 R25, R25, 0x40, RZ ;  /* 0x0000004019197824 */ /* 0x000fe400078e00ff */
[----:B------:R-:W-:Y:S01]  /*2ad0*/  IMAD.IADD R8, R214, 0x1, R5 ;  /* 0x00000001d6087824 */ /* 0x000fe200078e0205 */
[----:B------:R-:W-:-:S02]  /*2ae0*/  LEA.HI R5, R10, R3, RZ, 0x6 ;  /* 0x000000030a057211 */ /* 0x000fc400078f30ff */
[----:B------:R-:W-:Y:S02]  /*2af0*/  LEA.HI R10, R10, R3, RZ, 0x3 ;  /* 0x000000030a0a7211 */ /* 0x000fe400078f18ff */
[----:B------:R-:W-:Y:S02]  /*2b00*/  LOP3.LUT R31, R31, 0x1c0, RZ, 0xc0, !PT ;  /* 0x000001c01f1f7812 */ /* 0x000fe400078ec0ff */
[----:B------:R-:W-:Y:S02]  /*2b10*/  LOP3.LUT R25, R25, 0x1c0, RZ, 0xc0, !PT ;  /* 0x000001c019197812 */ /* 0x000fe400078ec0ff */
[----:B------:R-:W-:Y:S02]  /*2b20*/  SHF.R.S32.HI R5, RZ, 0x6, R5 ;  /* 0x00000006ff057819 */ /* 0x000fe40000011405 */
[----:B------:R-:W-:Y:S02]  /*2b30*/  LOP3.LUT R11, R31, 0x38, R10, 0xf8, !PT ;  /* 0x000000381f0b7812 */ /* 0x000fe400078ef80a */
[----:B------:R-:W-:-:S04]  /*2b40*/  SHF.R.U32.HI R25, RZ, 0x3, R25 ;  /* 0x00000003ff197819 */ /* 0x000fc80000011619 */
[----:B------:R-:W-:Y:S01]  /*2b50*/  LOP3.LUT R12, R11, R25, RZ, 0x3c, !PT ;  /* 0x000000190b0c7212 */ /* 0x000fe200078e3cff */
[----:B----4-:R-:W-:-:S04]  /*2b60*/  IMAD R125, R5, 0x1400, R27 ;  /* 0x00001400057d7824 */ /* 0x010fc800078e021b */
[----:B------:R-:W-:Y:S02]  /*2b70*/  IMAD.IADD R125, R125, 0x1, R12 ;  /* 0x000000017d7d7824 */ /* 0x000fe400078e020c */
[----:B------:R-:W3:Y:S01]  /*2b80*/  LDL R12, [R1+0x8c] ;  /* 0x00008c00010c7983 */ /* 0x000ee20000100800 */
[-C--:B------:R-:W-:Y:S02]  /*2b90*/  IMAD R6, R9, R90.reuse, RZ ;  /* 0x0000005a09067224 */ /* 0x080fe400078e02ff */
[----:B------:R-:W-:-:S04]  /*2ba0*/  IMAD.WIDE.U32 R92, R225, R90, R16 ;  /* 0x0000005ae15c7225 */ /* 0x000fc800078e0010 */
[C---:B------:R-:W-:Y:S02]  /*2bb0*/  IMAD R9, R225.reuse, R91, R6 ;  /* 0x0000005be1097224 */ /* 0x040fe400078e0206 */
[C---:B------:R-:W-:Y:S02]  /*2bc0*/  IMAD.SHL.U32 R32, R225.reuse, 0x40, RZ ;  /* 0x00000040e1207824 */ /* 0x040fe400078e00ff */
[C---:B------:R-:W-:Y:S02]  /*2bd0*/  IMAD.SHL.U32 R29, R225.reuse, 0x40, RZ ;  /* 0x00000040e11d7824 */ /* 0x040fe400078e00ff */
[----:B------:R-:W-:Y:S01]  /*2be0*/  IMAD.WIDE.U32 R94, R225, R90, R216 ;  /* 0x0000005ae15e7225 */ /* 0x000fe200078e00d8 */
[----:B------:R-:W-:Y:S02]  /*2bf0*/  IADD3 R93, R9, R93, RZ ;  /* 0x0000005d095d7210 */ /* 0x000fe40007ffe0ff */
[----:B------:R-:W-:Y:S01]  /*2c00*/  LOP3.LUT R32, R32, 0x1c0, RZ, 0xc0, !PT ;  /* 0x000001c020207812 */ /* 0x000fe200078ec0ff */
[----:B------:R-:W-:Y:S01]  /*2c10*/  IMAD.IADD R95, R95, 0x1, R9 ;  /* 0x000000015f5f7824 */ /* 0x000fe200078e0209 */
[----:B------:R-:W-:Y:S01]  /*2c20*/  LOP3.LUT R29, R29, 0x1c0, RZ, 0xc0, !PT ;  /* 0x000001c01d1d7812 */ /* 0x000fe200078ec0ff */
[C---:B------:R-:W-:Y:S01]  /*2c30*/  VIADD R30, R225.reuse, 0x40 ;  /* 0x00000040e11e7836 */ /* 0x040fe20000000000 */
[----:B------:R-:W-:Y:S01]  /*2c40*/  SHF.R.S32.HI R9, RZ, 0x1f, R8 ;  /* 0x0000001fff097819 */ /* 0x000fe20000011408 */
[----:B------:R-:W-:Y:S01]  /*2c50*/  VIADD R15, R225, 0x40 ;  /* 0x00000040e10f7836 */ /* 0x000fe20000000000 */
[----:B------:R-:W0:Y:S01]  /*2c60*/  S2R R157, SR_TID.X ;  /* 0x00000000009d7919 */ /* 0x000e220000002100 */
[----:B------:R-:W-:-:S02]  /*2c70*/  LOP3.LUT R3, R32, 0x38, R10, 0xf8, !PT ;  /* 0x0000003820037812 */ /* 0x000fc400078ef80a */
[----:B------:R-:W-:Y:S01]  /*2c80*/  SHF.R.U32.HI R29, RZ, 0x3, R29 ;  /* 0x00000003ff1d7819 */ /* 0x000fe2000001161d */
[----:B------:R-:W-:Y:S01]  /*2c90*/  IMAD.SHL.U32 R15, R15, 0x40, RZ ;  /* 0x000000400f0f7824 */ /* 0x000fe200078e00ff */
[CC--:B------:R-:W-:Y:S02]  /*2ca0*/  LEA.HI R21, R9.reuse, R8.reuse, RZ, 0x3 ;  /* 0x0000000809157211 */ /* 0x0c0fe400078f18ff */
[----:B------:R-:W-:Y:S02]  /*2cb0*/  SHF.L.U32 R30, R30, 0x6, RZ ;  /* 0x000000061e1e7819 */ /* 0x000fe400000006ff */
[----:B------:R-:W-:Y:S01]  /*2cc0*/  LEA.HI R8, R9, R8, RZ, 0x6 ;  /* 0x0000000809087211 */ /* 0x000fe200078f30ff */
[----:B--2---:R-:W-:Y:S01]  /*2cd0*/  IMAD R127, R5, 0x1400, R28 ;  /* 0x00001400057f7824 */ /* 0x004fe200078e021c */
[----:B------:R-:W-:Y:S01]  /*2ce0*/  LOP3.LUT R6, R3, R29, RZ, 0x3c, !PT ;  /* 0x0000001d03067212 */ /* 0x000fe200078e3cff */
[----:B------:R-:W-:Y:S01]  /*2cf0*/  IMAD R123, R5, 0x1400, R20 ;  /* 0x00001400057b7824 */ /* 0x000fe200078e0214 */
[----:B------:R-:W-:-:S02]  /*2d00*/  LOP3.LUT R30, R30, 0x1c0, RZ, 0xc0, !PT ;  /* 0x000001c01e1e7812 */ /* 0x000fc400078ec0ff */
[----:B------:R-:W-:Y:S02]  /*2d10*/  LOP3.LUT R15, R15, 0x1c0, RZ, 0xc0, !PT ;  /* 0x000001c00f0f7812 */ /* 0x000fe400078ec0ff */
[----:B------:R-:W-:Y:S02]  /*2d20*/  SHF.R.S32.HI R8, RZ, 0x6, R8 ;  /* 0x00000006ff087819 */ /* 0x000fe40000011408 */
[----:B------:R-:W-:Y:S01]  /*2d30*/  LOP3.LUT R5, R31, 0x38, R21, 0xf8, !PT ;  /* 0x000000381f057812 */ /* 0x000fe200078ef815 */
[----:B------:R-:W-:Y:S01]  /*2d40*/  IMAD.IADD R127, R127, 0x1, R6 ;  /* 0x000000017f7f7824 */ /* 0x000fe200078e0206 */
[----:B------:R-:W-:Y:S01]  /*2d50*/  SHF.R.U32.HI R15, RZ, 0x3, R15 ;  /* 0x00000003ff0f7819 */ /* 0x000fe2000001160f */
[----:B------:R-:W-:Y:S01]  /*2d60*/  IMAD R124, R8, 0x1400, R27 ;  /* 0x00001400087c7824 */ /* 0x000fe200078e021b */
[----:B------:R-:W-:Y:S02]  /*2d70*/  LOP3.LUT R6, R30, 0x38, R21, 0xf8, !PT ;  /* 0x000000381e067812 */ /* 0x000fe400078ef815 */
[----:B------:R-:W-:-:S02]  /*2d80*/  LOP3.LUT R5, R5, R25, RZ, 0x3c, !PT ;  /* 0x0000001905057212 */ /* 0x000fc400078e3cff */
[----:B-----5:R-:W-:Y:S02]  /*2d90*/  SHF.R.S32.HI R11, RZ, 0x1f, R152 ;  /* 0x0000001fff0b7819 */ /* 0x020fe40000011498 */
[----:B------:R-:W-:Y:S01]  /*2da0*/  LOP3.LUT R3, R32, 0x38, R21, 0xf8, !PT ;  /* 0x0000003820037812 */ /* 0x000fe200078ef815 */
[----:B------:R-:W-:Y:S01]  /*2db0*/  IMAD R126, R8, 0x1400, R28 ;  /* 0x00001400087e7824 */ /* 0x000fe200078e021c */
[----:B------:R-:W-:Y:S01]  /*2dc0*/  LOP3.LUT R9, R6, R15, RZ, 0x3c, !PT ;  /* 0x0000000f06097212 */ /* 0x000fe200078e3cff */
[----:B------:R-:W-:Y:S01]  /*2dd0*/  IMAD R122, R8, 0x1400, R20 ;  /* 0x00001400087a7824 */ /* 0x000fe200078e0214 */
[----:B------:R-:W-:Y:S01]  /*2de0*/  LOP3.LUT R13, R30, 0x38, R10, 0xf8, !PT ;  /* 0x000000381e0d7812 */ /* 0x000fe200078ef80a */
[----:B------:R-:W-:Y:S01]  /*2df0*/  IMAD.IADD R124, R124, 0x1, R5 ;  /* 0x000000017c7c7824 */ /* 0x000fe200078e0205 */
[----:B------:R-:W-:Y:S01]  /*2e00*/  LOP3.LUT R3, R3, R29, RZ, 0x3c, !PT ;  /* 0x0000001d03037212 */ /* 0x000fe200078e3cff */
[----:B------:R-:W-:Y:S01]  /*2e10*/  IMAD R5, R11, R96, RZ ;  /* 0x000000600b057224 */ /* 0x000fe200078e02ff */
[----:B------:R-:W-:Y:S01]  /*2e20*/  ISETP.GE.AND P0, PT, R22, UR4, PT ;  /* 0x0000000416007c0c */ /* 0x000fe2000bf06270 */
[----:B------:R-:W-:Y:S01]  /*2e30*/  IMAD.IADD R122, R122, 0x1, R9 ;  /* 0x000000017a7a7824 */ /* 0x000fe200078e0209 */
[----:B------:R-:W-:Y:S01]  /*2e40*/  LOP3.LUT R14, R13, R15, RZ, 0x3c, !PT ;  /* 0x0000000f0d0e7212 */ /* 0x000fe200078e3cff */
[----:B------:R-:W-:Y:S01]  /*2e50*/  IMAD R9, R97, 0x50, RZ ;  /* 0x0000005061097824 */ /* 0x000fe200078e02ff */
[----:B------:R-:W-:Y:S01]  /*2e60*/  IADD3 R126, R126, R3, RZ ;  /* 0x000000037e7e7210 */ /* 0x000fe20007ffe0ff */
[----:B------:R-:W-:Y:S01]  /*2e70*/  IMAD R13, R152, R97, R5 ;  /* 0x00000061980d7224 */ /* 0x000fe200078e0205 */
[C-C-:B------:R-:W-:Y:S01]  /*2e80*/  SHF.L.U64.HI R3, R96.reuse, 0x5, R97.reuse ;  /* 0x0000000560037819 */ /* 0x140fe20000010261 */
[C---:B------:R-:W-:Y:S01]  /*2e90*/  IMAD.SHL.U32 R102, R96.reuse, 0x20, RZ ;  /* 0x0000002060667824 */ /* 0x040fe200078e00ff */
[C---:B------:R-:W-:Y:S01]  /*2ea0*/  SHF.L.U64.HI R105, R96.reuse, 0x6, R97 ;  /* 0x0000000660697819 */ /* 0x040fe20000010261 */
[----:B------:R-:W-:-:S02]  /*2eb0*/  IMAD.SHL.U32 R106, R96, 0x40, RZ ;  /* 0x00000040606a7824 */ /* 0x000fc400078e00ff */
[----:B------:R-:W-:Y:S01]  /*2ec0*/  IMAD.WIDE.U32 R100, R152, R96, R100 ;  /* 0x0000006098647225 */ /* 0x000fe200078e0064 */
[----:B------:R-:W-:-:S03]  /*2ed0*/  SEL R5, RZ, 0x8, P0 ;  /* 0x00000008ff057807 */ /* 0x000fc60000000000 */
[----:B------:R-:W-:-:S04]  /*2ee0*/  IMAD.WIDE.U32 R98, R152, R96, R98 ;  /* 0x0000006098627225 */ /* 0x000fc800078e0062 */
[----:B------:R-:W-:-:S04]  /*2ef0*/  IMAD.WIDE.U32 R96, R96, 0x50, RZ ;  /* 0x0000005060607825 */ /* 0x000fc800078e00ff */
[-C--:B------:R-:W-:Y:S01]  /*2f00*/  IMAD R11, R11, R90.reuse, RZ ;  /* 0x0000005a0b0b7224 */ /* 0x080fe200078e02ff */
[C-C-:B------:R-:W-:Y:S01]  /*2f10*/  SHF.L.U64.HI R103, R90.reuse, 0x5, R91.reuse ;  /* 0x000000055a677819 */ /* 0x140fe2000001025b */
[----:B------:R-:W-:Y:S01]  /*2f20*/  IMAD R117, R91, 0x50, RZ ;  /* 0x000000505b757824 */ /* 0x000fe200078e02ff */
[----:B------:R-:W-:Y:S01]  /*2f30*/  SHF.L.U64.HI R107, R90, 0x6, R91 ;  /* 0x000000065a6b7819 */ /* 0x000fe2000001025b */
[----:B------:R-:W-:Y:S01]  /*2f40*/  IMAD R11, R152, R91, R11 ;  /* 0x0000005b980b7224 */ /* 0x000fe200078e020b */
[C---:B------:R-:W-:Y:S01]  /*2f50*/  SHF.L.U32 R104, R90.reuse, 0x5, RZ ;  /* 0x000000055a687819 */ /* 0x040fe200000006ff */
[----:B------:R-:W-:Y:S01]  /*2f60*/  IMAD.SHL.U32 R108, R90, 0x40, RZ ;  /* 0x000000405a6c7824 */ /* 0x000fe200078e00ff */
[----:B------:R-:W-:Y:S01]  /*2f70*/  LOP3.LUT R27, R4, R5, RZ, 0xfc, !PT ;  /* 0x00000005041b7212 */ /* 0x000fe200078efcff */
[----:B------:R-:W-:Y:S01]  /*2f80*/  IMAD.WIDE.U32 R94, R152, R90, R94 ;  /* 0x0000005a985e7225 */ /* 0x000fe200078e005e */
[----:B------:R-:W-:-:S03]  /*2f90*/  SHF.R.S32.HI R20, RZ, 0x3, R21 ;  /* 0x00000003ff147819 */ /* 0x000fc60000011415 */
[----:B------:R-:W-:Y:S01]  /*2fa0*/  IMAD.WIDE.U32 R92, R152, R90, R92 ;  /* 0x0000005a985c7225 */ /* 0x000fe200078e005c */
[----:B------:R-:W-:-:S03]  /*2fb0*/  LOP3.LUT R21, R21, 0xfffffff8, RZ, 0xc0, !PT ;  /* 0xfffffff815157812 */ /* 0x000fc600078ec0ff */
[----:B------:R-:W-:Y:S01]  /*2fc0*/  IMAD.IADD R116, R97, 0x1, R9 ;  /* 0x0000000161747824 */ /* 0x000fe200078e0209 */
[----:B------:R-:W-:Y:S01]  /*2fd0*/  SHF.R.S32.HI R9, RZ, 0x3, R10 ;  /* 0x00000003ff097819 */ /* 0x000fe2000001140a */
[----:B------:R-:W-:Y:S01]  /*2fe0*/  IMAD.WIDE.U32 R90, R90, 0x50, RZ ;  /* 0x000000505a5a7825 */ /* 0x000fe200078e00ff */
[----:B------:R-:W-:Y:S02]  /*2ff0*/  LOP3.LUT R10, R10, 0xfffffff8, RZ, 0xc0, !PT ;  /* 0xfffffff80a0a7812 */ /* 0x000fe400078ec0ff */
[----:B------:R-:W-:Y:S01]  /*3000*/  LOP3.LUT R25, R27, 0x2, RZ, 0xc0, !PT ;  /* 0x000000021b197812 */ /* 0x000fe200078ec0ff */
[----:B------:R-:W-:Y:S01]  /*3010*/  IMAD.IADD R115, R115, 0x1, R26 ;  /* 0x0000000173737824 */ /* 0x000fe200078e021a */
[----:B------:R-:W-:Y:S01]  /*3020*/  LOP3.LUT R26, R27, 0x4, RZ, 0xc0, !PT ;  /* 0x000000041b1a7812 */ /* 0x000fe200078ec0ff */
[----:B------:R-:W-:Y:S01]  /*3030*/  IMAD.SHL.U32 R112, R7, 0x2, RZ ;  /* 0x0000000207707824 */ /* 0x000fe200078e00ff */
[----:B0-----:R-:W-:Y:S01]  /*3040*/  LEA.HI R157, R157, 0x8, RZ, 0x19 ;  /* 0x000000089d9d7811 */ /* 0x001fe200078fc8ff */
[----:B------:R-:W-:Y:S01]  /*3050*/  IMAD.IADD R123, R123, 0x1, R14 ;  /* 0x000000017b7b7824 */ /* 0x000fe200078e020e */
[----:B------:R-:W-:Y:S01]  /*3060*/  IADD3 R117, R91, R117, RZ ;  /* 0x000000755b757210 */ /* 0x000fe20007ffe0ff */
[----:B------:R-:W-:Y:S01]  /*3070*/  IMAD.IADD R5, R101, 0x1, R13 ;  /* 0x0000000165057824 */ /* 0x000fe200078e020d */
[----:B------:R-:W-:Y:S01]  /*3080*/  LOP3.LUT R4, R4, 0x1, RZ, 0xc0, !PT ;  /* 0x0000000104047812 */ /* 0x000fe200078ec0ff */
[----:B------:R-:W-:Y:S01]  /*3090*/  IMAD.IADD R6, R13, 0x1, R99 ;  /* 0x000000010d067824 */ /* 0x000fe200078e0263 */
[----:B------:R-:W-:Y:S01]  /*30a0*/  LOP3.LUT R27, R27, 0x8, RZ, 0xc0, !PT ;  /* 0x000000081b1b7812 */ /* 0x000fe200078ec0ff */
[----:B------:R-:W-:Y:S01]  /*30b0*/  IMAD.IADD R7, R95, 0x1, R11 ;  /* 0x000000015f077824 */ /* 0x000fe200078e020b */
[----:B------:R-:W-:Y:S01]  /*30c0*/  SHF.R.S32.HI R114, RZ, 0x1f, R0 ;  /* 0x0000001fff727819 */ /* 0x000fe20000011400 */
[----:B------:R-:W-:Y:S01]  /*30d0*/  IMAD.IADD R8, R11, 0x1, R93 ;  /* 0x000000010b087824 */ /* 0x000fe200078e025d */
[----:B------:R-:W-:-:S02]  /*30e0*/  SHF.R.S32.HI R28, RZ, 0x1f, R10 ;  /* 0x0000001fff1c7819 */ /* 0x000fc4000001140a */
[----:B------:R-:W-:Y:S01]  /*30f0*/  SHF.R.S32.HI R29, RZ, 0x1f, R21 ;  /* 0x0000001fff1d7819 */ /* 0x000fe20000011415 */
[----:B---3--:R-:W-:-:S07]  /*3100*/  IMAD R109, R12, 0x20, R225 ;  /* 0x000000200c6d7824 */ /* 0x008fce00078e02e1 */
.L_x_2776:
[----:B------:R-:W2:Y:S01]  /*3110*/  LDL R34, [R1+0x88] ;  /* 0x0000880001227983 */ /* 0x000ea20000100800 */
[----:B------:R-:W0:Y:S01]  /*3120*/  LDC R32, c[0x0][0x430] ;  /* 0x00010c00ff207b82 */ /* 0x000e220000000800 */
[----:B------:R-:W-:-:S05]  /*3130*/  IADD3 R2, R2, -0x1, RZ ;  /* 0xffffffff02027810 */ /* 0x000fca0007ffe0ff */
[----:B------:R-:W-:Y:S02]  /*3140*/  IMAD R11, R2, 0x50, R109 ;  /* 0x00000050020b7824 */ /* 0x000fe400078e026d */
[----:B------:R-:W1:Y:S02]  /*3150*/  LDC R111, c[0x0][0x3f4] ;  /* 0x0000fd00ff6f7b82 */ /* 0x000e640000000800 */
[----:B------:R-:W-:Y:S01]  /*3160*/  IMAD.IADD R35, R115, 0x1, R11 ;  /* 0x0000000173237824 */ /* 0x000fe200078e020b */
[----:B------:R-:W-:-:S03]  /*3170*/  ISETP.GE.AND P0, PT, R11, R24, PT ;  /* 0x000000180b00720c */ /* 0x000fc60003f06270 */
[----:B------:R-:W-:Y:S01]  /*3180*/  IMAD.MOV.U32 R11, RZ, RZ, R35 ;  /* 0x000000ffff0b7224 */ /* 0x000fe200078e0023 */
[----:B------:R-:W-:Y:S02]  /*3190*/  ISETP.GT.OR P0, PT, R109, 0x4f, P0 ;  /* 0x0000004f6d00780c */ /* 0x000fe40000704670 */
[----:B0-----:R-:W-:-:S11]  /*31a0*/  ISETP.NE.AND P3, PT, R32, 0x1, PT ;  /* 0x000000012000780c */ /* 0x001fd60003f65270 */
[----:B------:R-:W0:Y:S08]  /*31b0*/  @!P0 LDC.64 R14, c[0x0][0x428] ;  /* 0x00010a00ff0e8b82 */ /* 0x000e300000000a00 */
[----:B------:R-:W3:Y:S08]  /*31c0*/  @!P0 LDC.64 R12, c[0x0][0x418] ;  /* 0x00010600ff0c8b82 */ /* 0x000ef00000000a00 */
[----:B----4-:R-:W4:Y:S08]  /*31d0*/  @P3 LDC R30, c[0x0][0x434] ;  /* 0x00010d00ff1e3b82 */ /* 0x010f300000000800 */
[----:B------:R-:W1:Y:S01]  /*31e0*/  @P3 LDC R31, c[0x0][0x438] ;  /* 0x00010e00ff1f3b82 */ /* 0x000e620000000800 */
[----:B----4-:R-:W-:-:S05]  /*31f0*/  @P3 IMAD.HI.U32 R30, R35, R30, RZ ;  /* 0x0000001e231e3227 */ /* 0x010fca00078e00ff */
[----:B-1----:R-:W-:Y:S01]  /*3200*/  @P3 SHF.R.U32.HI R11, RZ, R31, R30 ;  /* 0x0000001fff0b3219 */ /* 0x002fe2000001161e */
[----:B0-----:R-:W-:-:S03]  /*3210*/  @!P0 IMAD R30, R114, R14, RZ ;  /* 0x0000000e721e8224 */ /* 0x001fc600078e02ff */
[--C-:B------:R-:W-:Y:S01]  /*3220*/  @!P0 SHF.R.S32.HI R31, RZ, 0x1f, R11.reuse ;  /* 0x0000001fff1f8819 */ /* 0x100fe2000001140b */
[----:B------:R-:W-:Y:S02]  /*3230*/  @!P0 IMAD R33, R0, R15, R30 ;  /* 0x0000000f00218224 */ /* 0x000fe400078e021e */
[----:B------:R-:W-:-:S04]  /*3240*/  @!P0 IMAD.MOV.U32 R30, RZ, RZ, R11 ;  /* 0x000000ffff1e8224 */ /* 0x000fc800078e000b */
[----:B------:R-:W-:Y:S01]  /*3250*/  @!P0 IMAD.WIDE.U32 R14, R0, R14, R30 ;  /* 0x0000000e000e8225 */ /* 0x000fe200078e001e */
[----:B------:R-:W-:-:S03]  /*3260*/  MOV R30, RZ ;  /* 0x000000ff001e7202 */ /* 0x000fc60000000f00 */
[----:B------:R-:W-:Y:S01]  /*3270*/  @!P0 IMAD.IADD R15, R15, 0x1, R33 ;  /* 0x000000010f0f8824 */ /* 0x000fe200078e0221 */
[----:B---3--:R-:W-:-:S04]  /*3280*/  @!P0 LEA R12, P3, R14, R12, 0x2 ;  /* 0x0000000c0e0c8211 */ /* 0x008fc800078610ff */
[----:B------:R-:W-:-:S05]  /*3290*/  @!P0 LEA.HI.X R13, R14, R13, R15, 0x2, P3 ;  /* 0x0000000d0e0d8211 */ /* 0x000fca00018f140f */
[----:B------:R0:W5:Y:S01]  /*32a0*/  @!P0 LDG.E R30, desc[UR60][R12.64] ;  /* 0x0000003c0c1e8981 */ /* 0x000162000c1e1900 */
[----:B------:R-:W-:Y:S01]  /*32b0*/  ISETP.GE.AND P0, PT, R111, 0x1, PT ;  /* 0x000000016f00780c */ /* 0x000fe20003f06270 */
[----:B------:R-:W-:Y:S01]  /*32c0*/  IMAD.MOV R31, RZ, RZ, -R11 ;  /* 0x000000ffff1f7224 */ /* 0x000fe200078e0a0b */
[----:B------:R-:W-:Y:S01]  /*32d0*/  ISETP.GT.AND P3, PT, R2, R113, PT ;  /* 0x000000710200720c */ /* 0x000fe20003f64270 */
[----:B------:R-:W-:Y:S05]  /*32e0*/  YIELD ;  /* 0x0000000000007946 */ /* 0x000fea0003800000 */
[----:B------:R-:W-:Y:S01]  /*32f0*/  BSSY B0, `(.L_x_2660) ;  /* 0x00007f9000007945 */ /* 0x000fe20003800000 */
[----:B------:R-:W-:Y:S01]  /*3300*/  IMAD R31, R32, R31, R35 ;  /* 0x0000001f201f7224 */ /* 0x000fe200078e0223 */
[----:B------:R-:W-:Y:S01]  /*3310*/  P2R R110, PR, RZ, 0x8 ;  /* 0x00000008ff6e7803 */ /* 0x000fe20000000000 */
        /* <DEDUP_REMOVED lines=49> */
[----:B------:R-:W-:Y:S02]  /*3630*/  IADD3 R33, P4, R94, R12, RZ ;  /* 0x0000000c5e217210 */ /* 0x000fe40007f9e0ff */
[----:B------:R-:W-:Y:S02]  /*3640*/  CS2R R76, SRZ ;  /* 0x00000000004c7805 */ /* 0x000fe4000001ff00 */
[----:B------:R-:W-:Y:S01]  /*3650*/  ISETP.GE.AND P5, PT, R216, R111, PT ;  /* 0x0000006fd800720c */ /* 0x000fe20003fa6270 */
[----:B------:R-:W-:Y:S01]  /*3660*/  IMAD.X R35, R11, 0x1, R5, P0 ;  /* 0x000000010b237824 */ /* 0x000fe200000e0605 */
[----:B------:R-:W-:Y:S01]  /*3670*/  LEA R34, P0, R32, UR4, 0x1 ;  /* 0x0000000420227c11 */ /* 0x000fe2000f8008ff */
[----:B------:R-:W-:Y:S01]  /*3680*/  IMAD.X R36, R80, 0x1, R7, P4 ;  /* 0x0000000150247824 */ /* 0x000fe200020e0607 */
[----:B------:R-:W-:-:S02]  /*3690*/  CS2R R78, SRZ ;  /* 0x00000000004e7805 */ /* 0x000fc4000001ff00 */
[-C--:B------:R-:W-:Y:S02]  /*36a0*/  ISETP.GE.AND P4, PT, R221, R111.reuse, PT ;  /* 0x0000006fdd00720c */ /* 0x080fe40003f86270 */
[----:B------:R-:W-:Y:S01]  /*36b0*/  LEA.HI.X R35, R32, UR5, R35, 0x1, P0 ;  /* 0x0000000520237c11 */ /* 0x000fe200080f0c23 */
[----:B------:R-:W-:Y:S02]  /*36c0*/  ULDC.64 UR4, c[0x0][0x400] ;  /* 0x0001000000047ab9 */ /* 0x000fe40000000a00 */
[C---:B------:R-:W-:Y:S02]  /*36d0*/  LEA R32, P0, R33.reuse, UR4, 0x1 ;  /* 0x0000000421207c11 */ /* 0x040fe4000f8008ff */
[----:B------:R0:W5:Y:S02]  /*36e0*/  @!P5 LDG.E.64 R76, desc[UR60][R34.64] ;  /* 0x0000003c224cd981 */ /* 0x000164000c1e1b00 */
[----:B------:R-:W-:Y:S02]  /*36f0*/  LEA.HI.X R33, R33, UR5, R36, 0x1, P0 ;  /* 0x0000000521217c11 */ /* 0x000fe400080f0c24 */
[----:B------:R-:W-:-:S03]  /*3700*/  ISETP.GE.AND P0, PT, R222, R111, PT ;  /* 0x0000006fde00720c */ /* 0x000fc60003f06270 */
[----:B------:R0:W5:Y:S01]  /*3710*/  @!P5 LDG.E.64 R78, desc[UR60][R32.64] ;  /* 0x0000003c204ed981 */ /* 0x000162000c1e1b00 */
[----:B------:R-:W-:Y:S02]  /*3720*/  ISETP.GE.AND P5, PT, R223, R111, PT ;  /* 0x0000006fdf00720c */ /* 0x000fe40003fa6270 */
[----:B------:R-:W-:Y:S02]  /*3730*/  CS2R R72, SRZ ;  /* 0x0000000000487805 */ /* 0x000fe4000001ff00 */
[----:B------:R-:W-:Y:S02]  /*3740*/  CS2R R68, SRZ ;  /* 0x0000000000447805 */ /* 0x000fe4000001ff00 */
[----:B------:R-:W-:Y:S02]  /*3750*/  CS2R R64, SRZ ;  /* 0x0000000000407805 */ /* 0x000fe4000001ff00 */
[----:B------:R-:W-:Y:S02]  /*3760*/  CS2R R74, SRZ ;  /* 0x00000000004a7805 */ /* 0x000fe4000001ff00 */
[----:B------:R-:W-:-:S02]  /*3770*/  CS2R R70, SRZ ;  /* 0x0000000000467805 */ /* 0x000fc4000001ff00 */
[----:B------:R-:W-:Y:S01]  /*3780*/  CS2R R66, SRZ ;  /* 0x0000000000427805 */ /* 0x000fe2000001ff00 */
[----:B------:R0:W5:Y:S04]  /*3790*/  @!P4 LDG.E.64 R72, desc[UR60][R34.64+0x40] ;  /* 0x0000403c2248c981 */ /* 0x000168000c1e1b00 */
[----:B------:R0:W5:Y:S04]  /*37a0*/  @!P0 LDG.E.64 R68, desc[UR60][R34.64+0x80] ;  /* 0x0000803c22448981 */ /* 0x000168000c1e1b00 */
[----:B------:R0:W5:Y:S04]  /*37b0*/  @!P5 LDG.E.64 R64, desc[UR60][R34.64+0xc0] ;  /* 0x0000c03c2240d981 */ /* 0x000168000c1e1b00 */
[----:B------:R0:W5:Y:S04]  /*37c0*/  @!P4 LDG.E.64 R74, desc[UR60][R32.64+0x40] ;  /* 0x0000403c204ac981 */ /* 0x000168000c1e1b00 */
[----:B------:R0:W5:Y:S04]  /*37d0*/  @!P0 LDG.E.64 R70, desc[UR60][R32.64+0x80] ;  /* 0x0000803c20468981 */ /* 0x000168000c1e1b00 */
[----:B------:R0:W5:Y:S02]  /*37e0*/  @!P5 LDG.E.64 R66, desc[UR60][R32.64+0xc0] ;  /* 0x0000c03c2042d981 */ /* 0x000164000c1e1b00 */
.L_x_2664:
[----:B------:R-:W-:Y:S05]  /*37f0*/  BSYNC B1 ;  /* 0x0000000000017941 */ /* 0x000fea0003800000 */
.L_x_2663:
[----:B0----5:R-:W-:Y:S01]  /*3800*/  IMAD.MOV.U32 R32, RZ, RZ, R64 ;  /* 0x000000ffff207224 */ /* 0x021fe200078e0040 */
[----:B------:R-:W-:Y:S01]  /*3810*/  MOV R34, R65 ;  /* 0x0000004100227202 */ /* 0x000fe20000000f00 */
[----:B------:R-:W-:Y:S01]  /*3820*/  IMAD.MOV.U32 R33, RZ, RZ, R68 ;  /* 0x000000ffff217224 */ /* 0x000fe200078e0044 */
[----:B------:R-:W-:Y:S01]  /*3830*/  BSSY B1, `(.L_x_2665) ;  /* 0x0000044000017945 */ /* 0x000fe20003800000 */
[----:B------:R-:W-:Y:S01]  /*3840*/  VIADD R35, R225, 0x20 ;  /* 0x00000020e1237836 */ /* 0x000fe20000000000 */
[----:B------:R-:W-:Y:S01]  /*3850*/  PRMT R145, R32, 0x7610, R145 ;  /* 0x0000761020917816 */ /* 0x000fe20000000091 */
[----:B------:R-:W-:Y:S01]  /*3860*/  IMAD.MOV.U32 R32, RZ, RZ, R69 ;  /* 0x000000ffff207224 */ /* 0x000fe200078e0045 */
[----:B------:R-:W-:Y:S01]  /*3870*/  PRMT R147, R33, 0x7610, R147 ;  /* 0x0000761021937816 */ /* 0x000fe20000000093 */
[----:B------:R-:W-:Y:S01]  /*3880*/  IMAD.MOV.U32 R33, RZ, RZ, R72 ;  /* 0x000000ffff217224 */ /* 0x000fe200078e0048 */
[----:B------:R-:W-:Y:S02]  /*3890*/  PRMT R144, R34, 0x7610, R144 ;  /* 0x0000761022907816 */ /* 0x000fe40000000090 */
[----:B------:R-:W-:-:S02]  /*38a0*/  CS2R R52, SRZ ;  /* 0x0000000000347805 */ /* 0x000fc4000001ff00 */
[----:B------:R-:W-:Y:S01]  /*38b0*/  PRMT R146, R32, 0x7610, R146 ;  /* 0x0000761020927816 */ /* 0x000fe20000000092 */
[----:B------:R-:W-:Y:S01]  /*38c0*/  IMAD.MOV.U32 R32, RZ, RZ, R73 ;  /* 0x000000ffff207224 */ /* 0x000fe200078e0049 */
[----:B------:R-:W-:Y:S02]  /*38d0*/  MOV R34, R76 ;  /* 0x0000004c00227202 */ /* 0x000fe40000000f00 */
[----:B------:R-:W-:Y:S02]  /*38e0*/  CS2R R56, SRZ ;  /* 0x0000000000387805 */ /* 0x000fe4000001ff00 */
[----:B------:R-:W-:Y:S02]  /*38f0*/  ISETP.GE.AND P4, PT, R35, R87, PT ;  /* 0x000000572300720c */ /* 0x000fe40003f86270 */
[----:B------:R-:W-:Y:S02]  /*3900*/  CS2R R60, SRZ ;  /* 0x00000000003c7805 */ /* 0x000fe4000001ff00 */
[----:B------:R-:W-:Y:S01]  /*3910*/  PRMT R148, R32, 0x5410, R33 ;  /* 0x0000541020947816 */ /* 0x000fe20000000021 */
[----:B------:R-:W-:Y:S01]  /*3920*/  IMAD.MOV.U32 R33, RZ, RZ, R77 ;  /* 0x000000ffff217224 */ /* 0x000fe200078e004d */
[----:B------:R-:W-:Y:S01]  /*3930*/  PRMT R121, R34, 0x7610, R121 ;  /* 0x0000761022797816 */ /* 0x000fe20000000079 */
[----:B------:R-:W-:Y:S01]  /*3940*/  IMAD.MOV.U32 R32, RZ, RZ, R66 ;  /* 0x000000ffff207224 */ /* 0x000fe200078e0042 */
[----:B------:R-:W-:Y:S01]  /*3950*/  CS2R R50, SRZ ;  /* 0x0000000000327805 */ /* 0x000fe2000001ff00 */
[----:B------:R-:W-:Y:S01]  /*3960*/  IMAD.MOV.U32 R34, RZ, RZ, R67 ;  /* 0x000000ffff227224 */ /* 0x000fe200078e0043 */
[----:B------:R-:W-:Y:S01]  /*3970*/  PRMT R149, R33, 0x7610, R149 ;  /* 0x0000761021957816 */ /* 0x000fe20000000095 */
[----:B------:R-:W-:Y:S01]  /*3980*/  IMAD.MOV.U32 R33, RZ, RZ, R70 ;  /* 0x000000ffff217224 */ /* 0x000fe200078e0046 */
[----:B------:R-:W-:-:S02]  /*3990*/  PRMT R145, R145, 0x5410, R32 ;  /* 0x0000541091917816 */ /* 0x000fc40000000020 */
        /* <DEDUP_REMOVED lines=21> */
[----:B------:R-:W-:-:S04]  /*3af0*/  IADD3 R33, P0, P5, R94, R12, R104 ;  /* 0x0000000c5e217210 */ /* 0x000fc80007d1e068 */
[----:B------:R-:W-:Y:S02]  /*3b00*/  IADD3.X R36, R7, R80, R103, P0, P5 ;  /* 0x0000005007247210 */ /* 0x000fe400007ea467 */
[----:B------:R-:W-:Y:S02]  /*3b10*/  LEA R34, P0, R32, UR4, 0x1 ;  /* 0x0000000420227c11 */ /* 0x000fe4000f8008ff */
[----:B------:R-:W-:Y:S02]  /*3b20*/  ISETP.GE.AND P5, PT, R216, R111, PT ;  /* 0x0000006fd800720c */ /* 0x000fe40003fa6270 */
[----:B------:R-:W-:Y:S02]  /*3b30*/  LEA.HI.X R35, R32, UR5, R35, 0x1, P0 ;  /* 0x0000000520237c11 */ /* 0x000fe400080f0c23 */
[----:B------:R-:W-:-:S04]  /*3b40*/  LEA R32, P0, R33, UR6, 0x1 ;  /* 0x0000000621207c11 */ /* 0x000fc8000f8008ff */
[----:B------:R-:W-:Y:S02]  /*3b50*/  LEA.HI.X R33, R33, UR7, R36, 0x1, P0 ;  /* 0x0000000721217c11 */ /* 0x000fe400080f0c24 */
[-C--:B------:R-:W-:Y:S02]  /*3b60*/  ISETP.GE.AND P0, PT, R221, R111.reuse, PT ;  /* 0x0000006fdd00720c */ /* 0x080fe40003f06270 */
[----:B------:R-:W-:Y:S02]  /*3b70*/  CS2R R56, SRZ ;  /* 0x0000000000387805 */ /* 0x000fe4000001ff00 */
[----:B------:R-:W-:Y:S01]  /*3b80*/  CS2R R58, SRZ ;  /* 0x00000000003a7805 */ /* 0x000fe2000001ff00 */
        /* <DEDUP_REMOVED lines=8> */
[----:B------:R-:W-:-:S02]  /*3c10*/  CS2R R54, SRZ ;  /* 0x0000000000367805 */ /* 0x000fc4000001ff00 */
[----:B------:R-:W-:Y:S01]  /*3c20*/  CS2R R50, SRZ ;  /* 0x0000000000327805 */ /* 0x000fe2000001ff00 */
[----:B------:R0:W5:Y:S04]  /*3c30*/  @!P5 LDG.E.64 R52, desc[UR60][R34.64+0x80] ;  /* 0x0000803c2234d981 */ /* 0x000168000c1e1b00 */
[----:B------:R0:W5:Y:S04]  /*3c40*/  @!P5 LDG.E.64 R54, desc[UR60][R32.64+0x80] ;  /* 0x0000803c2036d981 */ /* 0x000168000c1e1b00 */
[----:B------:R0:W5:Y:S04]  /*3c50*/  @!P0 LDG.E.64 R48, desc[UR60][R34.64+0xc0] ;  /* 0x0000c03c22308981 */ /* 0x000168000c1e1b00 */
[----:B------:R0:W5:Y:S02]  /*3c60*/  @!P0 LDG.E.64 R50, desc[UR60][R32.64+0xc0] ;  /* 0x0000c03c20328981 */ /* 0x000164000c1e1b00 */
.L_x_2666:
[----:B------:R-:W-:Y:S05]  /*3c70*/  BSYNC B1 ;  /* 0x0000000000017941 */ /* 0x000fea0003800000 */
.L_x_2665:
[----:B0----5:R-:W-:Y:S01]  /*3c80*/  IMAD.MOV.U32 R33, RZ, RZ, R52 ;  /* 0x000000ffff217224 */ /* 0x021fe200078e0034 */
[----:B------:R-:W-:Y:S01]  /*3c90*/  BSSY B1, `(.L_x_2667) ;  /* 0x0000043000017945 */ /* 0x000fe20003800000 */
[----:B------:R-:W-:Y:S01]  /*3ca0*/  IMAD.MOV.U32 R32, RZ, RZ, R53 ;  /* 0x000000ffff207224 */ /* 0x000fe200078e0035 */
[----:B------:R-:W-:Y:S01]  /*3cb0*/  CS2R R40, SRZ ;  /* 0x0000000000287805 */ /* 0x000fe2000001ff00 */
[----:B------:R-:W-:Y:S01]  /*3cc0*/  VIADD R36, R225, 0x40 ;  /* 0x00000040e1247836 */ /* 0x000fe20000000000 */
[----:B------:R-:W-:Y:S01]  /*3cd0*/  PRMT R137, R137, 0x5410, R33 ;  /* 0x0000541089897816 */ /* 0x000fe20000000021 */
[----:B------:R-:W-:Y:S01]  /*3ce0*/  IMAD.MOV.U32 R33, RZ, RZ, R60 ;  /* 0x000000ffff217224 */ /* 0x000fe200078e003c */
[----:B------:R-:W-:Y:S01]  /*3cf0*/  PRMT R138, R32, 0x7610, R138 ;  /* 0x00007610208a7816 */ /* 0x000fe2000000008a */
[----:B------:R-:W-:Y:S01]  /*3d00*/  IMAD.MOV.U32 R32, RZ, RZ, R61 ;  /* 0x000000ffff207224 */ /* 0x000fe200078e003d */
[----:B------:R-:W-:Y:S01]  /*3d10*/  ISETP.GE.AND P5, PT, R36, R87, PT ;  /* 0x000000572400720c */ /* 0x000fe20003fa6270 */
[----:B------:R-:W-:Y:S01]  /*3d20*/  IMAD.MOV.U32 R35, RZ, RZ, R48 ;  /* 0x000000ffff237224 */ /* 0x000fe200078e0030 */
[----:B------:R-:W-:Y:S01]  /*3d30*/  CS2R R36, SRZ ;  /* 0x0000000000247805 */ /* 0x000fe2000001ff00 */
[----:B------:R-:W-:Y:S01]  /*3d40*/  IMAD.MOV.U32 R34, RZ, RZ, R49 ;  /* 0x000000ffff227224 */ /* 0x000fe200078e0031 */
[----:B------:R-:W-:Y:S01]  /*3d50*/  PRMT R142, R33, 0x5410, R32 ;  /* 0x00005410218e7816 */ /* 0x000fe20000000020 */
[----:B------:R-:W-:Y:S01]  /*3d60*/  IMAD.MOV.U32 R33, RZ, RZ, R54 ;  /* 0x000000ffff217224 */ /* 0x000fe200078e0036 */
[----:B------:R-:W-:Y:S01]  /*3d70*/  CS2R R44, SRZ ;  /* 0x00000000002c7805 */ /* 0x000fe2000001ff00 */
        /* <DEDUP_REMOVED lines=9> */
[----:B------:R-:W-:Y:S02]  /*3e10*/  CS2R R42, SRZ ;  /* 0x00000000002a7805 */ /* 0x000fe4000001ff00 */
[----:B------:R-:W-:Y:S02]  /*3e20*/  CS2R R46, SRZ ;  /* 0x00000000002e7805 */ /* 0x000fe4000001ff00 */
[----:B------:R-:W-:Y:S01]  /*3e30*/  PRMT R140, R35, 0x5410, R34 ;  /* 0x00005410238c7816 */ /* 0x000fe20000000022 */
[----:B------:R-:W-:Y:S01]  /*3e40*/  IMAD.MOV.U32 R35, RZ, RZ, R50 ;  /* 0x000000ffff237224 */ /* 0x000fe200078e0032 */
[----:B------:R-:W-:Y:S01]  /*3e50*/  PRMT R141, R33, 0x5410, R32 ;  /* 0x00005410218d7816 */ /* 0x000fe20000000020 */
[----:B------:R-:W-:Y:S01]  /*3e60*/  IMAD.MOV.U32 R32, RZ, RZ, R63 ;  /* 0x000000ffff207224 */ /* 0x000fe200078e003f */
[----:B------:R-:W-:-:S02]  /*3e70*/  MOV R34, R51 ;  /* 0x0000003300227202 */ /* 0x000fc40000000f00 */
[----:B------:R-:W-:Y:S02]  /*3e80*/  MOV R33, R62 ;  /* 0x0000003e00217202 */ /* 0x000fe40000000f00 */
        /* <DEDUP_REMOVED lines=35> */
.L_x_2668:
[----:B------:R-:W-:Y:S05]  /*40c0*/  BSYNC B1 ;  /* 0x0000000000017941 */ /* 0x000fea0003800000 */
.L_x_2667:
[----:B------:R-:W2:Y:S01]  /*40d0*/  LDL R11, [R1+0x5c] ;  /* 0x00005c00010b7983 */ /* 0x000ea20000100800 */
[----:B0----5:R-:W-:Y:S01]  /*40e0*/  IMAD.MOV.U32 R12, RZ, RZ, R32 ;  /* 0x000000ffff0c7224 */ /* 0x021fe200078e0020 */
[----:B--2---:R-:W-:Y:S01]  /*40f0*/  R2UR UR4, R11 ;  /* 0x000000000b0472ca */ /* 0x004fe200000e0000 */
[----:B------:R-:W-:-:S05]  /*4100*/  IMAD.MOV.U32 R11, RZ, RZ, R33 ;  /* 0x000000ffff0b7224 */ /* 0x000fca00078e0021 */
[----:B------:R-:W-:Y:S01]  /*4110*/  PRMT R81, R12, 0x5410, R11 ;  /* 0x000054100c517816 */ /* 0x000fe2000000000b */
[----:B------:R-:W-:Y:S01]  /*4120*/  IMAD.MOV.U32 R11, RZ, RZ, R37 ;  /* 0x000000ffff0b7224 */ /* 0x000fe200078e0025 */
[----:B------:R-:W-:-:S04]  /*4130*/  MOV R12, R36 ;  /* 0x00000024000c7202 */ /* 0x000fc80000000f00 */
        /* <DEDUP_REMOVED lines=9> */
[----:B------:R-:W-:Y:S02]  /*41d0*/  IMAD.MOV.U32 R12, RZ, RZ, R34 ;  /* 0x000000ffff0c7224 */ /* 0x000fe400078e0022 */
        /* <DEDUP_REMOVED lines=10> */
[----:B------:R-:W-:-:S05]  /*4280*/  IMAD.MOV.U32 R11, RZ, RZ, R46 ;  /* 0x000000ffff0b7224 */ /* 0x000fca00078e002e */
[----:B------:R-:W-:Y:S02]  /*4290*/  PRMT R137, R11, 0x7610, R137 ;  /* 0x000076100b897816 */ /* 0x000fe40000000089 */
[----:B------:R-:W-:-:S04]  /*42a0*/  MOV R11, R47 ;  /* 0x0000002f000b7202 */ /* 0x000fc80000000f00 */
[----:B------:R-:W-:Y:S01]  /*42b0*/  PRMT R139, R139, 0x5410, R11 ;  /* 0x000054108b8b7816 */ /* 0x000fe2000000000b */
[----:B------:R-:W-:Y:S06]  /*42c0*/  @!P0 BRA `(.L_x_2669) ;  /* 0x0000000000048947 */ /* 0x000fec0003800000 */
[----:B------:R-:W-:Y:S01]  /*42d0*/  BPT.TRAP 0x1 ;  /* 0x000000040000795c */ /* 0x000fe20000300000 */
.L_x_2669:
[----:B------:R-:W-:Y:S01]  /*42e0*/  IMAD R88, R213, 0x8, R23 ;  /* 0x00000008d5587824 */ /* 0x000fe200078e0217 */
[----:B------:R-:W-:Y:S01]  /*42f0*/  SHF.L.U32 R89, R229, 0x1f, RZ ;  /* 0x0000001fe5597819 */ /* 0x000fe200000006ff */
[----:B------:R-:W-:Y:S03]  /*4300*/  BSSY B1, `(.L_x_2670) ;  /* 0x0000003000017945 */ /* 0x000fe60003800000 */
[----:B------:R-:W0:Y:S02]  /*4310*/  SYNCS.PHASECHK.TRANS64.TRYWAIT P6, [R88+URZ+0x38890], R89 ;  /* 0x03889059580075a7 */ /* 0x000e2400080c017f */
[----:B0-----:R-:W-:Y:S05]  /*4320*/  @!P6 BRA `(.L_x_2671) ;  /* 0x000002e80088e947 */ /* 0x001fea0003800000 */
.L_x_3062:
[----:B------:R-:W-:Y:S05]  /*4330*/  BSYNC B1 ;  /* 0x0000000000017941 */ /* 0x000fea0003800000 */
.L_x_2670:
[----:B------:R-:W-:-:S03]  /*4340*/  UMOV UR4, 0xffffffff ;  /* 0xffffffff00047882 */ /* 0x000fc60000000000 */
[----:B------:R-:W-:Y:S05]  /*4350*/  BRA.DIV UR4, `(.L_x_2672) ;  /* 0x000002ea04907947 */ /* 0x000fea000b800000 */
[----:B------:R1:W2:Y:S04]  /*4360*/  SHFL.IDX PT, R80, R118, RZ, 0x181f ;  /* 0x00181fff76507589 */ /* 0x0002a800000e0000 */
[----:B------:R1:W3:Y:S02]  /*4370*/  SHFL.IDX PT, R11, R119, RZ, 0x181f ;  /* 0x00181fff770b7589 */ /* 0x0002e400000e0000 */
.L_x_3066:
        /* <DEDUP_REMOVED lines=51> */
.L_x_2678:
[----:B------:R-:W-:Y:S05]  /*46b0*/  BSYNC B3 ;  /* 0x0000000000037941 */ /* 0x000fea0003800000 */
.L_x_2677:
[----:B---3--:R-:W-:-:S04]  /*46c0*/  LEA R76, P3, R16, R11, 0x1 ;  /* 0x0000000b104c7211 */ /* 0x008fc800078608ff */
[----:B--2---:R-:W-:-:S05]  /*46d0*/  LEA.HI.X R77, R16, R80, R17, 0x1, P3 ;  /* 0x00000050104d7211 */ /* 0x004fca00018f0c11 */
[----:B0-----:R4:W-:Y:S04]  /*46e0*/  ST.E.128 desc[UR60][R76.64], R12 ;  /* 0x0000000c4c007985 */ /* 0x0019e8000c101d3c */
.L_x_2676:
[----:B------:R-:W-:Y:S05]  /*46f0*/  BSYNC B2 ;  /* 0x0000000000027941 */ /* 0x000fea0003800000 */
.L_x_2675:
        /* <DEDUP_REMOVED lines=48> */
.L_x_2682:
[----:B------:R-:W-:Y:S05]  /*4a00*/  BSYNC B3 ;  /* 0x0000000000037941 */ /* 0x000fea0003800000 */
.L_x_2681:
[----:B---3--:R-:W-:-:S04]  /*4a10*/  LEA R72, P3, R212, R11, 0x1 ;  /* 0x0000000bd4487211 */ /* 0x008fc800078608ff */
[----:B--2---:R-:W-:-:S05]  /*4a20*/  LEA.HI.X R73, R212, R80, R215, 0x1, P3 ;  /* 0x00000050d4497211 */ /* 0x004fca00018f0cd7 */
[----:B0-----:R0:W-:Y:S04]  /*4a30*/  ST.E.128 desc[UR60][R72.64], R12 ;  /* 0x0000000c48007985 */ /* 0x0011e8000c101d3c */
.L_x_2680:
[----:B------:R-:W-:Y:S05]  /*4a40*/  BSYNC B2 ;  /* 0x0000000000027941 */ /* 0x000fea0003800000 */
.L_x_2679:
        /* <DEDUP_REMOVED lines=19> */
[-C--:B------:R-:W-:Y:S01]  /*4b80*/  FFMA.FTZ R69, R73, R72.reuse, -R69 ;  /* 0x0000004849457223 */ /* 0x080fe20000010845 */
[----:B------:R-:W-:Y:S02]  /*4b90*/  IMAD.MOV.U32 R73, RZ, RZ, R12 ;  /* 0x000000ffff497224 */ /* 0x000fe400078e000c */
[----:B------:R-:W-:Y:S01]  /*4ba0*/  FFMA.FTZ R13, R71, R72, R13 ;  /* 0x00000048470d7223 */ /* 0x000fe2000001000d */
[----:B------:R-:W-:Y:S02]  /*4bb0*/  IMAD.MOV.U32 R71, RZ, RZ, R15 ;  /* 0x000000ffff477224 */ /* 0x000fe400078e000f */
[----:B------:R-:W-:Y:S02]  /*4bc0*/  HADD2.F32 R72, -RZ, R68.H0_H0 ;  /* 0x20000044ff487230 */ /* 0x000fe40000004100 */
[----:B------:R-:W-:Y:S01]  /*4bd0*/  HADD2.F32 R12, -RZ, R73.H1_H1 ;  /* 0x30000049ff0c7230 */ /* 0x000fe20000004100 */
[----:B------:R-:W-:Y:S01]  /*4be0*/  F2FP.F16.F32.PACK_AB R13, R13, R69 ;  /* 0x000000450d0d723e */ /* 0x000fe200000000ff */
[----:B------:R-:W-:-:S02]  /*4bf0*/  HADD2.F32 R15, -RZ, R71.H1_H1 ;  /* 0x30000047ff0f7230 */ /* 0x000fc40000004100 */
[----:B------:R-:W-:Y:S02]  /*4c00*/  HADD2.F32 R71, -RZ, R71.H0_H0 ;  /* 0x20000047ff477230 */ /* 0x000fe40000004100 */
        /* <DEDUP_REMOVED lines=22> */
.L_x_2686:
[----:B------:R-:W-:Y:S05]  /*4d70*/  BSYNC B3 ;  /* 0x0000000000037941 */ /* 0x000fea0003800000 */
.L_x_2685:
[----:B---3--:R-:W-:-:S04]  /*4d80*/  LEA R68, P3, R19, R11, 0x1 ;  /* 0x0000000b13447211 */ /* 0x008fc800078608ff */
[----:B--2---:R-:W-:-:S05]  /*4d90*/  LEA.HI.X R69, R19, R80, R219, 0x1, P3 ;  /* 0x0000005013457211 */ /* 0x004fca00018f0cdb */
[----:B----4-:R0:W-:Y:S04]  /*4da0*/  ST.E.128 desc[UR60][R68.64], R12 ;  /* 0x0000000c44007985 */ /* 0x0101e8000c101d3c */
.L_x_2684:
[----:B------:R-:W-:Y:S05]  /*4db0*/  BSYNC B2 ;  /* 0x0000000000027941 */ /* 0x000fea0003800000 */
.L_x_2683:
[----:B------:R-:W-:-:S13]  /*4dc0*/  ISETP.NE.AND P3, PT, R27, RZ, PT ;  /* 0x000000ff1b00720c */ /* 0x000fda0003f65270 */
[----:B------:R-:W-:Y:S05]  /*4dd0*/  @!P3 BRA `(.L_x_2674) ;  /* 0x0000000000ccb947 */ /* 0x000fea0003800000 */
[----:B0---4-:R0:W4:Y:S01]  /*4de0*/  LDS.128 R12, [R84+0x2bc00] ;  /* 0x02bc0000540c7984 */ /* 0x0111220000000c00 */
[----:B------:R-:W-:Y:S01]  /*4df0*/  ISETP.GE.AND P3, PT, R223, R111, PT ;  /* 0x0000006fdf00720c */ /* 0x000fe20003f66270 */
[----:B------:R-:W-:-:S12]  /*4e00*/  BSSY B2, `(.L_x_2687) ;  /* 0x000002d000027945 */ /* 0x000fd80003800000 */
[----:B0-----:R-:W-:Y:S05]  /*4e10*/  @P3 BRA `(.L_x_2688) ;  /* 0x0000000000ac3947 */ /* 0x001fea0003800000 */
[--C-:B------:R-:W-:Y:S02]  /*4e20*/  SHF.R.U64 R68, R64, 0x10, R65.reuse ;  /* 0x0000001040447819 */ /* 0x100fe40000001241 */
[----:B------:R-:W-:Y:S02]  /*4e30*/  SHF.R.U32.HI R64, RZ, 0x10, R65 ;  /* 0x00000010ff407819 */ /* 0x000fe40000011641 */
[--C-:B------:R-:W-:Y:S01]  /*4e40*/  SHF.R.U64 R69, R66, 0x10, R67.reuse ;  /* 0x0000001042457819 */ /* 0x100fe20000001243 */
[----:B------:R-:W-:Y:S01]  /*4e50*/  HADD2.F32 R68, -RZ, R68.H0_H0 ;  /* 0x20000044ff447230 */ /* 0x000fe20000004100 */
[----:B----4-:R-:W-:Y:S02]  /*4e60*/  MOV R65, R13 ;  /* 0x0000000d00417202 */ /* 0x010fe40000000f00 */
[----:B------:R-:W-:Y:S01]  /*4e70*/  SHF.R.U32.HI R66, RZ, 0x10, R67 ;  /* 0x00000010ff427819 */ /* 0x000fe20000011643 */
[----:B------:R-:W-:Y:S02]  /*4e80*/  HADD2.F32 R13, -RZ, R69.H0_H0 ;  /* 0x20000045ff0d7230 */ /* 0x000fe40000004100 */
[----:B------:R-:W-:-:S02]  /*4e90*/  HADD2.F32 R67, -RZ, R65.H1_H1 ;  /* 0x30000041ff437230 */ /* 0x000fc40000004100 */
        /* <DEDUP_REMOVED lines=35> */
.L_x_2688:
[----:B------:R-:W-:Y:S05]  /*50d0*/  BSYNC B2 ;  /* 0x0000000000027941 */ /* 0x000fea0003800000 */
.L_x_2687:
[----:B---3--:R-:W-:-:S04]  /*50e0*/  LEA R64, P3, R22, R11, 0x1 ;  /* 0x0000000b16407211 */ /* 0x008fc800078608ff */
[----:B--2---:R-:W-:-:S05]  /*50f0*/  LEA.HI.X R65, R22, R80, R218, 0x1, P3 ;  /* 0x0000005016417211 */ /* 0x004fca00018f0cda */
[----:B----4-:R0:W-:Y:S04]  /*5100*/  ST.E.128 desc[UR60][R64.64], R12 ;  /* 0x0000000c40007985 */ /* 0x0101e8000c101d3c */
.L_x_2674:
[----:B------:R-:W-:Y:S05]  /*5110*/  BSYNC B1 ;  /* 0x0000000000017941 */ /* 0x000fea0003800000 */
.L_x_2673:
[----:B------:R-:W-:-:S03]  /*5120*/  UMOV UR4, 0xffffffff ;  /* 0xffffffff00047882 */ /* 0x000fc60000000000 */
[----:B------:R-:W-:Y:S05]  /*5130*/  BRA.DIV UR4, `(.L_x_2689) ;  /* 0x000002de04647947 */ /* 0x000fea000b800000 */
[----:B0-----:R0:W0:Y:S04]  /*5140*/  SHFL.IDX PT, R64, R118, 0x1, 0x181f ;  /* 0x00381f0076407f89 */ /* 0x00102800000e0000 */
[----:B---3--:R3:W0:Y:S02]  /*5150*/  SHFL.IDX PT, R11, R119, 0x1, 0x181f ;  /* 0x00381f00770b7f89 */ /* 0x00862400000e0000 */
.L_x_3070:
        /* <DEDUP_REMOVED lines=53> */
.L_x_2695:
[----:B------:R-:W-:Y:S05]  /*54b0*/  BSYNC B3 ;  /* 0x0000000000037941 */ /* 0x000fea0003800000 */
.L_x_2694:
[----:B0-----:R-:W-:-:S04]  /*54c0*/  LEA R60, P3, R16, R11, 0x1 ;  /* 0x0000000b103c7211 */ /* 0x001fc800078608ff */
[----:B------:R-:W-:-:S05]  /*54d0*/  LEA.HI.X R61, R16, R64, R17, 0x1, P3 ;  /* 0x00000040103d7211 */ /* 0x000fca00018f0c11 */
[----:B------:R0:W-:Y:S04]  /*54e0*/  ST.E.128 desc[UR60][R60.64], R12 ;  /* 0x0000000c3c007985 */ /* 0x0001e8000c101d3c */
.L_x_2693:
[----:B------:R-:W-:Y:S05]  /*54f0*/  BSYNC B2 ;  /* 0x0000000000027941 */ /* 0x000fea0003800000 */
.L_x_2692:
        /* <DEDUP_REMOVED lines=51> */
.L_x_2699:
[----:B------:R-:W-:Y:S05]  /*5830*/  BSYNC B3 ;  /* 0x0000000000037941 */ /* 0x000fea0003800000 */
.L_x_2698:
[----:B------:R-:W-:-:S04]  /*5840*/  LEA R56, P3, R212, R11, 0x1 ;  /* 0x0000000bd4387211 */ /* 0x000fc800078608ff */
[----:B------:R-:W-:-:S05]  /*5850*/  LEA.HI.X R57, R212, R64, R215, 0x1, P3 ;  /* 0x00000040d4397211 */ /* 0x000fca00018f0cd7 */
[----:B----4-:R0:W-:Y:S04]  /*5860*/  ST.E.128 desc[UR60][R56.64], R12 ;  /* 0x0000000c38007985 */ /* 0x0101e8000c101d3c */
.L_x_2697:
[----:B------:R-:W-:Y:S05]  /*5870*/  BSYNC B2 ;  /* 0x0000000000027941 */ /* 0x000fea0003800000 */
.L_x_2696:
        /* <DEDUP_REMOVED lines=48> */
[----:B------:R-:W-:-:S03]  /*5b80*/  IMAD.MOV.U32 R15, RZ, RZ, R55 ;  /* 0x000000ffff0f7224 */ /* 0x000fc600078e0037 */
[----:B------:R-:W-:-:S05]  /*5b90*/  FFMA.FTZ R14, R53, R138, R14 ;  /* 0x0000008a350e7223 */ /* 0x000fca000001000e */
[----:B------:R-:W-:-:S07]  /*5ba0*/  F2FP.F16.F32.PACK_AB R14, R14, R54 ;  /* 0x000000360e0e723e */ /* 0x000fce00000000ff */
.L_x_2703:
[----:B------:R-:W-:Y:S05]  /*5bb0*/  BSYNC B3 ;  /* 0x0000000000037941 */ /* 0x000fea0003800000 */
.L_x_2702:
[----:B------:R-:W-:-:S04]  /*5bc0*/  LEA R52, P3, R19, R11, 0x1 ;  /* 0x0000000b13347211 */ /* 0x000fc800078608ff */
[----:B------:R-:W-:-:S05]  /*5bd0*/  LEA.HI.X R53, R19, R64, R219, 0x1, P3 ;  /* 0x0000004013357211 */ /* 0x000fca00018f0cdb */
[----:B----4-:R0:W-:Y:S04]  /*5be0*/  ST.E.128 desc[UR60][R52.64], R12 ;  /* 0x0000000c34007985 */ /* 0x0101e8000c101d3c */
.L_x_2701:
[----:B------:R-:W-:Y:S05]  /*5bf0*/  BSYNC B2 ;  /* 0x0000000000027941 */ /* 0x000fea0003800000 */
.L_x_2700:
        /* <DEDUP_REMOVED lines=46> */
[----:B------:R-:W-:Y:S01]  /*5ee0*/  MOV R12, R15 ;  /* 0x0000000f000c7202 */ /* 0x000fe20000000f00 */
[----:B------:R-:W-:-:S03]  /*5ef0*/  IMAD.MOV.U32 R15, RZ, RZ, R48 ;  /* 0x000000ffff0f7224 */ /* 0x000fc600078e0030 */
[----:B------:R-:W-:Y:S01]  /*5f00*/  F2FP.F16.F32.PACK_AB R135, R135, R13 ;  /* 0x0000000d8787723e */ /* 0x000fe200000000ff */
[----:B------:R-:W-:-:S04]  /*5f10*/  IMAD.MOV.U32 R13, RZ, RZ, R52 ;  /* 0x000000ffff0d7224 */ /* 0x000fc800078e0034 */
[----:B------:R-:W-:-:S07]  /*5f20*/  IMAD.MOV.U32 R14, RZ, RZ, R135 ;  /* 0x000000ffff0e7224 */ /* 0x000fce00078e0087 */
.L_x_2705:
[----:B------:R-:W-:Y:S05]  /*5f30*/  BSYNC B2 ;  /* 0x0000000000027941 */ /* 0x000fea0003800000 */
.L_x_2704:
[----:B------:R-:W-:-:S04]  /*5f40*/  LEA R48, P3, R22, R11, 0x1 ;  /* 0x0000000b16307211 */ /* 0x000fc800078608ff */
[----:B------:R-:W-:-:S05]  /*5f50*/  LEA.HI.X R49, R22, R64, R218, 0x1, P3 ;  /* 0x0000004016317211 */ /* 0x000fca00018f0cda */
[----:B----4-:R0:W-:Y:S04]  /*5f60*/  ST.E.128 desc[UR60][R48.64], R12 ;  /* 0x0000000c30007985 */ /* 0x0101e8000c101d3c */
.L_x_2691:
[----:B------:R-:W-:Y:S05]  /*5f70*/  BSYNC B1 ;  /* 0x0000000000017941 */ /* 0x000fea0003800000 */
.L_x_2690:
[----:B------:R-:W-:-:S03]  /*5f80*/  UMOV UR4, 0xffffffff ;  /* 0xffffffff00047882 */ /* 0x000fc60000000000 */
[----:B------:R-:W-:Y:S05]  /*5f90*/  BRA.DIV UR4, `(.L_x_2706) ;  /* 0x000002d204187947 */ /* 0x000fea000b800000 */
[----:B01----:R-:W0:Y:S04]  /*5fa0*/  SHFL.IDX PT, R118, R118, 0x2, 0x181f ;  /* 0x00581f0076767f89 */ /* 0x003e2800000e0000 */
[----:B---3--:R-:W1:Y:S02]  /*5fb0*/  SHFL.IDX PT, R119, R119, 0x2, 0x181f ;  /* 0x00581f0077777f89 */ /* 0x008e6400000e0000 */
.L_x_3074:
        /* <DEDUP_REMOVED lines=44> */
[----:B------:R-:W-:Y:S02]  /*6280*/  IMAD.MOV.U32 R13, RZ, RZ, R46 ;  /* 0x000000ffff0d7224 */ /* 0x000fe400078e002e */
[----:B------:R-:W-:Y:S01]  /*6290*/  F2FP.F16.F32.PACK_AB R44, R137, R44 ;  /* 0x0000002c892c723e */ /* 0x000fe200000000ff */
[-C--:B------:R-:W-:Y:S01]  /*62a0*/  FMUL.FTZ R12, R14, R139.reuse ;  /* 0x0000008b0e0c7220 */ /* 0x080fe20000410000 */
[----:B------:R-:W-:-:S03]  /*62b0*/  FMUL.FTZ R139, R11, R139 ;  /* 0x0000008b0b8b7220 */ /* 0x000fc60000410000 */
[-C--:B------:R-:W-:Y:S01]  /*62c0*/  FFMA.FTZ R12, R11, R136.reuse, -R12 ;  /* 0x000000880b0c7223 */ /* 0x080fe2000001080c */
[----:B------:R-:W-:-:S05]  /*62d0*/  FFMA.FTZ R139, R14, R136, R139 ;  /* 0x000000880e8b7223 */ /* 0x000fca000001008b */
[----:B------:R-:W-:Y:S01]  /*62e0*/  F2FP.F16.F32.PACK_AB R139, R139, R12 ;  /* 0x0000000c8b8b723e */ /* 0x000fe200000000ff */
[----:B------:R-:W-:-:S03]  /*62f0*/  IMAD.MOV.U32 R12, RZ, RZ, R44 ;  /* 0x000000ffff0c7224 */ /* 0x000fc600078e002c */
[----:B------:R-:W-:-:S07]  /*6300*/  MOV R14, R139 ;  /* 0x0000008b000e7202 */ /* 0x000fce0000000f00 */
.L_x_2711:
[----:B------:R-:W-:Y:S05]  /*6310*/  BSYNC B2 ;  /* 0x0000000000027941 */ /* 0x000fea0003800000 */
.L_x_2710:
[----:B-1----:R-:W-:-:S04]  /*6320*/  LEA R44, P3, R16, R119, 0x1 ;  /* 0x00000077102c7211 */ /* 0x002fc800078608ff */
[----:B0-----:R-:W-:-:S05]  /*6330*/  LEA.HI.X R45, R16, R118, R17, 0x1, P3 ;  /* 0x00000076102d7211 */ /* 0x001fca00018f0c11 */
[----:B----4-:R3:W-:Y:S04]  /*6340*/  ST.E.128 desc[UR60][R44.64], R12 ;  /* 0x0000000c2c007985 */ /* 0x0107e8000c101d3c */
.L_x_2709:
[----:B------:R-:W-:Y:S05]  /*6350*/  BSYNC B1 ;  /* 0x0000000000017941 */ /* 0x000fea0003800000 */
.L_x_2708:
        /* <DEDUP_REMOVED lines=49> */
[----:B------:R-:W-:-:S02]  /*6670*/  FFMA.FTZ R15, R14, R132, -R15 ;  /* 0x000000840e0f7223 */ /* 0x000fc4000001080f */
[----:B------:R-:W-:Y:S01]  /*6680*/  MOV R12, R11 ;  /* 0x0000000b000c7202 */ /* 0x000fe20000000f00 */
[----:B------:R-:W-:Y:S01]  /*6690*/  FFMA.FTZ R133, R13, R132, R133 ;  /* 0x000000840d857223 */ /* 0x000fe20000010085 */
[----:B------:R-:W-:-:S04]  /*66a0*/  IMAD.MOV.U32 R13, RZ, RZ, R42 ;  /* 0x000000ffff0d7224 */ /* 0x000fc800078e002a */
[----:B------:R-:W-:-:S05]  /*66b0*/  F2FP.F16.F32.PACK_AB R15, R133, R15 ;  /* 0x0000000f850f723e */ /* 0x000fca00000000ff */
[----:B------:R-:W-:Y:S02]  /*66c0*/  IMAD.MOV.U32 R14, RZ, RZ, R15 ;  /* 0x000000ffff0e7224 */ /* 0x000fe400078e000f */
[----:B------:R-:W-:-:S07]  /*66d0*/  IMAD.MOV.U32 R15, RZ, RZ, R41 ;  /* 0x000000ffff0f7224 */ /* 0x000fce00078e0029 */
.L_x_2715:
[----:B------:R-:W-:Y:S05]  /*66e0*/  BSYNC B2 ;  /* 0x0000000000027941 */ /* 0x000fea0003800000 */
.L_x_2714:
[----:B----4-:R0:W-:Y:S02]  /*66f0*/  ST.E.128 desc[UR60][R44.64], R12 ;  /* 0x0000000c2c007985 */ /* 0x0101e4000c101d3c */
.L_x_2713:
[----:B------:R-:W-:Y:S05]  /*6700*/  BSYNC B1 ;  /* 0x0000000000017941 */ /* 0x000fea0003800000 */
.L_x_2712:
        /* <DEDUP_REMOVED lines=37> */
[----:B------:R-:W-:Y:S01]  /*6960*/  HADD2.F32 R14, -RZ, R14.H0_H0 ;  /* 0x2000000eff0e7230 */ /* 0x000fe20000004100 */
[----:B------:R-:W-:Y:S01]  /*6970*/  F2FP.F16.F32.PACK_AB R37, R38, R37 ;  /* 0x000000252625723e */ /* 0x000fe200000000ff */
[----:B------:R-:W-:-:S02]  /*6980*/  HADD2.F32 R11, -RZ, R128.H0_H0 ;  /* 0x20000080ff0b7230 */ /* 0x000fc40000004100 */
[-C--:B------:R-:W-:Y:S01]  /*6990*/  FMUL.FTZ R13, R39, R129.reuse ;  /* 0x00000081270d7220 */ /* 0x080fe20000410000 */
[----:B------:R-:W-:Y:S02]  /*69a0*/  HADD2.F32 R128, -RZ, R128.H1_H1 ;  /* 0x30000080ff807230 */ /* 0x000fe40000004100 */
[----:B------:R-:W-:Y:S01]  /*69b0*/  FMUL.FTZ R129, R14, R129 ;  /* 0x000000810e817220 */ /* 0x000fe20000410000 */
[-C--:B------:R-:W-:Y:S01]  /*69c0*/  FFMA.FTZ R42, R12, R11.reuse, -R42 ;  /* 0x0000000b0c2a7223 */ /* 0x080fe2000001082a */
[----:B------:R-:W-:Y:S01]  /*69d0*/  FFMA.FTZ R43, R15, R11, R43 ;  /* 0x0000000b0f2b7223 */ /* 0x000fe2000001002b */
[-C--:B------:R-:W-:Y:S01]  /*69e0*/  FFMA.FTZ R13, R14, R128.reuse, -R13 ;  /* 0x000000800e0d7223 */ /* 0x080fe2000001080d */
[----:B------:R-:W-:Y:S01]  /*69f0*/  FFMA.FTZ R129, R39, R128, R129 ;  /* 0x0000008027817223 */ /* 0x000fe20000010081 */
[----:B------:R-:W-:Y:S02]  /*6a00*/  IMAD.MOV.U32 R15, RZ, RZ, R37 ;  /* 0x000000ffff0f7224 */ /* 0x000fe400078e0025 */
[----:B------:R-:W-:-:S02]  /*6a10*/  F2FP.F16.F32.PACK_AB R12, R43, R42 ;  /* 0x0000002a2b0c723e */ /* 0x000fc400000000ff */
[----:B------:R-:W-:Y:S02]  /*6a20*/  F2FP.F16.F32.PACK_AB R14, R129, R13 ;  /* 0x0000000d810e723e */ /* 0x000fe400000000ff */
[----:B------:R-:W-:-:S07]  /*6a30*/  MOV R13, R36 ;  /* 0x00000024000d7202 */ /* 0x000fce0000000f00 */
.L_x_2719:
[----:B------:R-:W-:Y:S05]  /*6a40*/  BSYNC B2 ;  /* 0x0000000000027941 */ /* 0x000fea0003800000 */
.L_x_2718:
[----:B---3--:R0:W-:Y:S02]  /*6a50*/  ST.E.128 desc[UR60][R40.64], R12 ;  /* 0x0000000c28007985 */ /* 0x0081e4000c101d3c */
.L_x_2717:
[----:B------:R-:W-:Y:S05]  /*6a60*/  BSYNC B1 ;  /* 0x0000000000017941 */ /* 0x000fea0003800000 */
.L_x_2716:
        /* <DEDUP_REMOVED lines=8> */
[----:B------:R-:W-:Y:S02]  /*6af0*/  SHF.R.U64 R11, R32, 0x10, R33 ;  /* 0x00000010200b7819 */ /* 0x000fe40000001221 */
[----:B------:R-:W-:Y:S02]  /*6b00*/  SHF.R.U64 R38, R34, 0x10, R35 ;  /* 0x0000001022267819 */ /* 0x000fe40000001223 */
[----:B------:R-:W-:Y:S01]  /*6b10*/  SHF.R.U32.HI R32, RZ, 0x10, R33 ;  /* 0x00000010ff207819 */ /* 0x000fe20000011621 */
[----:B---3--:R-:W-:Y:S01]  /*6b20*/  IMAD.MOV.U32 R33, RZ, RZ, R13 ;  /* 0x000000ffff217224 */ /* 0x008fe200078e000d */
[----:B------:R-:W-:Y:S01]  /*6b30*/  SHF.R.U32.HI R35, RZ, 0x10, R35 ;  /* 0x00000010ff237819 */ /* 0x000fe20000011623 */
[----:B------:R-:W-:Y:S02]  /*6b40*/  HADD2.F32 R40, -RZ, R38.H0_H0 ;  /* 0x20000026ff287230 */ /* 0x000fe40000004100 */
[----:B------:R-:W-:Y:S02]  /*6b50*/  HADD2.F32 R34, -RZ, R11.H0_H0 ;  /* 0x2000000bff227230 */ /* 0x000fe40000004100 */
[----:B------:R-:W-:-:S02]  /*6b60*/  HADD2.F32 R38, -RZ, R35.H0_H0 ;  /* 0x20000023ff267230 */ /* 0x000fc40000004100 */
[--C-:B------:R-:W-:Y:S02]  /*6b70*/  HADD2.F32 R13, -RZ, R33.reuse.H1_H1 ;  /* 0x30000021ff0d7230 */ /* 0x100fe40000004100 */
[----:B------:R-:W-:Y:S02]  /*6b80*/  HADD2.F32 R35, -RZ, R33.H0_H0 ;  /* 0x20000021ff237230 */ /* 0x000fe40000004100 */
[--C-:B------:R-:W-:Y:S02]  /*6b90*/  HADD2.F32 R11, -RZ, R15.reuse.H1_H1 ;  /* 0x3000000fff0b7230 */ /* 0x100fe40000004100 */
[-C--:B------:R-:W-:Y:S01]  /*6ba0*/  FMUL.FTZ R42, R13, R40.reuse ;  /* 0x000000280d2a7220 */ /* 0x080fe20000410000 */
[----:B------:R-:W-:Y:S02]  /*6bb0*/  HADD2.F32 R33, -RZ, R15.H0_H0 ;  /* 0x2000000fff217230 */ /* 0x000fe40000004100 */
[----:B------:R-:W-:Y:S01]  /*6bc0*/  FMUL.FTZ R44, R35, R40 ;  /* 0x00000028232c7220 */ /* 0x000fe20000410000 */
[----:B------:R-:W-:-:S02]  /*6bd0*/  HADD2.F32 R32, -RZ, R32.H0_H0 ;  /* 0x20000020ff207230 */ /* 0x000fc40000004100 */
[----:B------:R-:W-:Y:S01]  /*6be0*/  FMUL.FTZ R40, R11, R38 ;  /* 0x000000260b287220 */ /* 0x000fe20000410000 */
[----:B------:R-:W-:Y:S01]  /*6bf0*/  FFMA.FTZ R15, R35, R34, -R42 ;  /* 0x00000022230f7223 */ /* 0x000fe2000001082a */
[----:B------:R-:W-:Y:S01]  /*6c00*/  FMUL.FTZ R38, R33, R38 ;  /* 0x0000002621267220 */ /* 0x000fe20000410000 */
[----:B------:R-:W-:Y:S01]  /*6c10*/  FFMA.FTZ R34, R13, R34, R44 ;  /* 0x000000220d227223 */ /* 0x000fe2000001002c */
[-C--:B------:R-:W-:Y:S01]  /*6c20*/  FFMA.FTZ R33, R33, R32.reuse, -R40 ;  /* 0x0000002021217223 */ /* 0x080fe20000010828 */
[----:B------:R-:W-:Y:S02]  /*6c30*/  HADD2.F32 R13, -RZ, R82.H0_H0 ;  /* 0x20000052ff0d7230 */ /* 0x000fe40000004100 */
[----:B------:R-:W-:Y:S01]  /*6c40*/  FFMA.FTZ R32, R11, R32, R38 ;  /* 0x000000200b207223 */ /* 0x000fe20000010026 */
[--C-:B------:R-:W-:Y:S02]  /*6c50*/  HADD2.F32 R38, -RZ, R12.reuse.H1_H1 ;  /* 0x3000000cff267230 */ /* 0x100fe40000004100 */
[----:B------:R-:W-:-:S02]  /*6c60*/  HADD2.F32 R40, -RZ, R12.H0_H0 ;  /* 0x2000000cff287230 */ /* 0x000fc40000004100 */
[----:B------:R-:W-:Y:S02]  /*6c70*/  HADD2.F32 R35, -RZ, R82.H1_H1 ;  /* 0x30000052ff237230 */ /* 0x000fe40000004100 */
[-C--:B------:R-:W-:Y:S01]  /*6c80*/  FMUL.FTZ R39, R38, R13.reuse ;  /* 0x0000000d26277220 */ /* 0x080fe20000410000 */
[--C-:B------:R-:W-:Y:S02]  /*6c90*/  HADD2.F32 R12, -RZ, R14.reuse.H1_H1 ;  /* 0x3000000eff0c7230 */ /* 0x100fe40000004100 */
[----:B------:R-:W-:Y:S01]  /*6ca0*/  FMUL.FTZ R13, R40, R13 ;  /* 0x0000000d280d7220 */ /* 0x000fe20000410000 */
[--C-:B------:R-:W-:Y:S02]  /*6cb0*/  HADD2.F32 R11, -RZ, R81.reuse.H0_H0 ;  /* 0x20000051ff0b7230 */ /* 0x100fe40000004100 */
[----:B------:R-:W-:Y:S02]  /*6cc0*/  HADD2.F32 R14, -RZ, R14.H0_H0 ;  /* 0x2000000eff0e7230 */ /* 0x000fe40000004100 */
[----:B------:R-:W-:Y:S01]  /*6cd0*/  FMUL.FTZ R41, R12, R35 ;  /* 0x000000230c297220 */ /* 0x000fe20000410000 */
[----:B------:R-:W-:-:S02]  /*6ce0*/  HADD2.F32 R81, -RZ, R81.H1_H1 ;  /* 0x30000051ff517230 */ /* 0x000fc40000004100 */
[-C--:B------:R-:W-:Y:S01]  /*6cf0*/  FFMA.FTZ R39, R40, R11.reuse, -R39 ;  /* 0x0000000b28277223 */ /* 0x080fe20000010827 */
[----:B------:R-:W-:Y:S01]  /*6d00*/  FFMA.FTZ R38, R38, R11, R13 ;  /* 0x0000000b26267223 */ /* 0x000fe2000001000d */
[----:B------:R-:W-:Y:S01]  /*6d10*/  FMUL.FTZ R35, R14, R35 ;  /* 0x000000230e237220 */ /* 0x000fe20000410000 */
[----:B------:R-:W-:Y:S01]  /*6d20*/  F2FP.F16.F32.PACK_AB R13, R34, R15 ;  /* 0x0000000f220d723e */ /* 0x000fe200000000ff */
[----:B------:R-:W-:Y:S01]  /*6d30*/  FFMA.FTZ R41, R14, R81, -R41 ;  /* 0x000000510e297223 */ /* 0x000fe20000010829 */
[----:B------:R-:W-:Y:S01]  /*6d40*/  F2FP.F16.F32.PACK_AB R15, R32, R33 ;  /* 0x00000021200f723e */ /* 0x000fe200000000ff */
[----:B------:R-:W-:Y:S01]  /*6d50*/  FFMA.FTZ R12, R12, R81, R35 ;  /* 0x000000510c0c7223 */ /* 0x000fe20000010023 */
[----:B------:R-:W-:-:S04]  /*6d60*/  F2FP.F16.F32.PACK_AB R38, R38, R39 ;  /* 0x000000272626723e */ /* 0x000fc800000000ff */
[----:B------:R-:W-:Y:S01]  /*6d70*/  F2FP.F16.F32.PACK_AB R14, R12, R41 ;  /* 0x000000290c0e723e */ /* 0x000fe200000000ff */
[----:B------:R-:W-:-:S07]  /*6d80*/  IMAD.MOV.U32 R12, RZ, RZ, R38 ;  /* 0x000000ffff0c7224 */ /* 0x000fce00078e0026 */
.L_x_2721:
[----:B------:R-:W-:Y:S05]  /*6d90*/  BSYNC B1 ;  /* 0x0000000000017941 */ /* 0x000fea0003800000 */
.L_x_2720:
[----:B---3--:R0:W-:Y:S01]  /*6da0*/  ST.E.128 desc[UR60][R36.64], R12 ;  /* 0x0000000c24007985 */ /* 0x0081e2000c101d3c */
[----:B------:R-:W-:Y:S05]  /*6db0*/  BRA `(.L_x_2707) ;  /* 0x0000004400307947 */ /* 0x000fea0003800000 */
.L_x_2662:
        /* <DEDUP_REMOVED lines=14> */
[----:B------:R-:W-:Y:S02]  /*6ea0*/  ISETP.GE.AND P4, PT, R16, R111, PT ;  /* 0x0000006f1000720c */ /* 0x000fe40003f86270 */
[----:B------:R-:W-:Y:S02]  /*6eb0*/  CS2R R38, SRZ ;  /* 0x0000000000267805 */ /* 0x000fe4000001ff00 */
[----:B------:R-:W-:Y:S02]  /*6ec0*/  IADD3.X R33, R11, R6, RZ, P0, !PT ;  /* 0x000000060b217210 */ /* 0x000fe400007fe4ff */
[----:B------:R-:W-:Y:S02]  /*6ed0*/  CS2R R36, SRZ ;  /* 0x0000000000247805 */ /* 0x000fe4000001ff00 */
[----:B------:R-:W-:-:S02]  /*6ee0*/  LEA R40, P5, R32, UR4, 0x1 ;  /* 0x0000000420287c11 */ /* 0x000fc4000f8a08ff */
[----:B------:R-:W-:Y:S02]  /*6ef0*/  CS2R R34, SRZ ;  /* 0x0000000000227805 */ /* 0x000fe4000001ff00 */
[----:B------:R-:W-:Y:S02]  /*6f00*/  ISETP.GE.AND P0, PT, R214, R111, PT ;  /* 0x0000006fd600720c */ /* 0x000fe40003f06270 */
[----:B------:R-:W-:Y:S01]  /*6f10*/  LEA.HI.X R41, R32, UR5, R33, 0x1, P5 ;  /* 0x0000000520297c11 */ /* 0x000fe2000a8f0c21 */
[----:B------:R-:W-:Y:S01]  /*6f20*/  ULDC.64 UR4, c[0x0][0x400] ;  /* 0x0001000000047ab9 */ /* 0x000fe20000000a00 */
[----:B------:R-:W-:Y:S02]  /*6f30*/  IADD3 R42, P5, R92, R12, RZ ;  /* 0x0000000c5c2a7210 */ /* 0x000fe40007fbe0ff */
[----:B------:R-:W-:Y:S02]  /*6f40*/  CS2R R32, SRZ ;  /* 0x0000000000207805 */ /* 0x000fe4000001ff00 */
[----:B------:R-:W-:Y:S01]  /*6f50*/  CS2R R46, SRZ ;  /* 0x00000000002e7805 */ /* 0x000fe2000001ff00 */
[----:B------:R-:W5:Y:S01]  /*6f60*/  @!P4 LDG.E.128 R36, desc[UR60][R40.64] ;  /* 0x0000003c2824c981 */ /* 0x000f62000c1e1d00 */
[----:B------:R-:W-:Y:S01]  /*6f70*/  IMAD.X R43, R80, 0x1, R8, P5 ;  /* 0x00000001502b7824 */ /* 0x000fe200028e0608 */
[----:B------:R-:W-:-:S02]  /*6f80*/  LEA R48, P5, R42, UR4, 0x1 ;  /* 0x000000042a307c11 */ /* 0x000fc4000f8a08ff */
[----:B------:R-:W-:Y:S01]  /*6f90*/  CS2R R44, SRZ ;  /* 0x00000000002c7805 */ /* 0x000fe2000001ff00 */
[----:B------:R0:W5:Y:S01]  /*6fa0*/  @!P0 LDG.E.128 R32, desc[UR60][R40.64+0x80] ;  /* 0x0000803c28208981 */ /* 0x000162000c1e1d00 */
[----:B------:R-:W-:Y:S02]  /*6fb0*/  LEA.HI.X R49, R42, UR5, R43, 0x1, P5 ;  /* 0x000000052a317c11 */ /* 0x000fe4000a8f0c2b */
[----:B------:R-:W-:-:S03]  /*6fc0*/  CS2R R42, SRZ ;  /* 0x00000000002a7805 */ /* 0x000fc6000001ff00 */
[----:B------:R1:W5:Y:S01]  /*6fd0*/  @!P4 LDG.E.128 R44, desc[UR60][R48.64] ;  /* 0x0000003c302cc981 */ /* 0x000362000c1e1d00 */
[----:B0-----:R-:W-:-:S06]  /*6fe0*/  CS2R R40, SRZ ;  /* 0x0000000000287805 */ /* 0x001fcc000001ff00 */
[----:B------:R1:W5:Y:S02]  /*6ff0*/  @!P0 LDG.E.128 R40, desc[UR60][R48.64+0x80] ;  /* 0x0000803c30288981 */ /* 0x000364000c1e1d00 */
.L_x_2723:
[----:B------:R-:W-:Y:S05]  /*7000*/  BSYNC B1 ;  /* 0x0000000000017941 */ /* 0x000fea0003800000 */
.L_x_2722:
[----:B-1---5:R-:W-:Y:S01]  /*7010*/  IMAD.MOV.U32 R48, RZ, RZ, R34 ;  /* 0x000000ffff307224 */ /* 0x022fe200078e0022 */
[----:B------:R-:W-:Y:S01]  /*7020*/  MOV R49, R32 ;  /* 0x0000002000317202 */ /* 0x000fe20000000f00 */
[----:B------:R-:W-:Y:S01]  /*7030*/  IMAD.MOV.U32 R52, RZ, RZ, R35 ;  /* 0x000000ffff347224 */ /* 0x000fe200078e0023 */
[----:B------:R-:W-:Y:S01]  /*7040*/  BSSY B1, `(.L_x_2724) ;  /* 0x000003e000017945 */ /* 0x000fe20003800000 */
[----:B------:R-:W-:Y:S01]  /*7050*/  VIADD R53, R225, 0x20 ;  /* 0x00000020e1357836 */ /* 0x000fe20000000000 */
[----:B------:R-:W-:Y:S01]  /*7060*/  PRMT R155, R48, 0x7610, R155 ;  /* 0x00007610309b7816 */ /* 0x000fe2000000009b */
[----:B------:R-:W-:Y:S01]  /*7070*/  IMAD.MOV.U32 R48, RZ, RZ, R33 ;  /* 0x000000ffff307224 */ /* 0x000fe200078e0021 */
[----:B------:R-:W-:Y:S02]  /*7080*/  PRMT R158, R52, 0x7610, R158 ;  /* 0x00007610349e7816 */ /* 0x000fe4000000009e */
[----:B------:R-:W-:Y:S02]  /*7090*/  CS2R R54, SRZ ;  /* 0x0000000000367805 */ /* 0x000fe4000001ff00 */
        /* <DEDUP_REMOVED lines=10> */
[----:B------:R-:W-:Y:S01]  /*7140*/  ISETP.GE.AND P4, PT, R53, R87, PT ;  /* 0x000000573500720c */ /* 0x000fe20003f86270 */
[----:B------:R-:W-:Y:S01]  /*7150*/  IMAD.MOV.U32 R48, RZ, RZ, R42 ;  /* 0x000000ffff307224 */ /* 0x000fe200078e002a */
[----:B------:R-:W-:Y:S02]  /*7160*/  PRMT R135, R49, 0x7610, R135 ;  /* 0x0000761031877816 */ /* 0x000fe40000000087 */
[----:B------:R-:W-:-:S02]  /*7170*/  CS2R R56, SRZ ;  /* 0x0000000000387805 */ /* 0x000fc4000001ff00 */
[----:B------:R-:W-:Y:S01]  /*7180*/  PRMT R158, R158, 0x5410, R52 ;  /* 0x000054109e9e7816 */ /* 0x000fe20000000034 */
[----:B------:R-:W-:Y:S01]  /*7190*/  IMAD.MOV.U32 R52, RZ, RZ, R46 ;  /* 0x000000ffff347224 */ /* 0x000fe200078e002e */
        /* <DEDUP_REMOVED lines=25> */
[----:B------:R-:W-:Y:S02]  /*7330*/  LEA R64, P5, R50, UR6, 0x1 ;  /* 0x0000000632407c11 */ /* 0x000fe4000f8a08ff */
[----:B------:R-:W-:Y:S02]  /*7340*/  LEA.HI.X R57, R48, UR5, R49, 0x1, P0 ;  /* 0x0000000530397c11 */ /* 0x000fe400080f0c31 */
[----:B------:R-:W-:Y:S02]  /*7350*/  CS2R R48, SRZ ;  /* 0x0000000000307805 */ /* 0x000fe4000001ff00 */
[----:B------:R-:W-:-:S02]  /*7360*/  LEA.HI.X R65, R50, UR7, R51, 0x1, P5 ;  /* 0x0000000732417c11 */ /* 0x000fc4000a8f0c33 */
[----:B------:R-:W-:Y:S02]  /*7370*/  CS2R R50, SRZ ;  /* 0x0000000000327805 */ /* 0x000fe4000001ff00 */
[-C--:B------:R-:W-:Y:S02]  /*7380*/  ISETP.GE.AND P0, PT, R16, R111.reuse, PT ;  /* 0x0000006f1000720c */ /* 0x080fe40003f06270 */
[----:B------:R-:W-:Y:S02]  /*7390*/  ISETP.GE.AND P5, PT, R214, R111, PT ;  /* 0x0000006fd600720c */ /* 0x000fe40003fa6270 */
[----:B------:R-:W-:Y:S02]  /*73a0*/  CS2R R62, SRZ ;  /* 0x00000000003e7805 */ /* 0x000fe4000001ff00 */
[----:B------:R-:W-:Y:S02]  /*73b0*/  CS2R R60, SRZ ;  /* 0x00000000003c7805 */ /* 0x000fe4000001ff00 */
[----:B------:R-:W-:-:S05]  /*73c0*/  CS2R R58, SRZ ;  /* 0x00000000003a7805 */ /* 0x000fca000001ff00 */
[----:B------:R-:W5:Y:S04]  /*73d0*/  @!P0 LDG.E.128 R52, desc[UR60][R56.64] ;  /* 0x0000003c38348981 */ /* 0x000f68000c1e1d00 */
[----:B------:R0:W5:Y:S04]  /*73e0*/  @!P5 LDG.E.128 R48, desc[UR60][R56.64+0x80] ;  /* 0x0000803c3830d981 */ /* 0x000168000c1e1d00 */
[----:B------:R1:W5:Y:S01]  /*73f0*/  @!P0 LDG.E.128 R60, desc[UR60][R64.64] ;  /* 0x0000003c403c8981 */ /* 0x000362000c1e1d00 */
[----:B0-----:R-:W-:-:S06]  /*7400*/  CS2R R56, SRZ ;  /* 0x0000000000387805 */ /* 0x001fcc000001ff00 */
[----:B------:R1:W5:Y:S02]  /*7410*/  @!P5 LDG.E.128 R56, desc[UR60][R64.64+0x80] ;  /* 0x0000803c4038d981 */ /* 0x000364000c1e1d00 */
.L_x_2725:
[----:B------:R-:W-:Y:S05]  /*7420*/  BSYNC B1 ;  /* 0x0000000000017941 */ /* 0x000fea0003800000 */
.L_x_2724:
[----:B-1---5:R-:W-:Y:S01]  /*7430*/  IMAD.MOV.U32 R65, RZ, RZ, R48 ;  /* 0x000000ffff417224 */ /* 0x022fe200078e0030 */
        /* <DEDUP_REMOVED lines=8> */
[----:B------:R-:W-:Y:S01]  /*74c0*/  ISETP.GE.AND P5, PT, R68, R87, PT ;  /* 0x000000574400720c */ /* 0x000fe20003fa6270 */
        /* <DEDUP_REMOVED lines=13> */
[----:B------:R-:W-:Y:S01]  /*75a0*/  PRMT R149, R65, 0x5410, R64 ;  /* 0x0000541041957816 */ /* 0x000fe20000000040 */
[----:B------:R-:W-:Y:S01]  /*75b0*/  IMAD.MOV.U32 R65, RZ, RZ, R62 ;  /* 0x000000ffff417224 */ /* 0x000fe200078e003e */
[----:B------:R-:W-:Y:S02]  /*75c0*/  MOV R64, R63 ;  /* 0x0000003f00407202 */ /* 0x000fe40000000f00 */
[----:B------:R-:W-:Y:S02]  /*75d0*/  CS2R R78, SRZ ;  /* 0x00000000004e7805 */ /* 0x000fe4000001ff00 */
[----:B------:R-:W-:Y:S02]  /*75e0*/  PRMT R148, R67, 0x5410, R66 ;  /* 0x0000541043947816 */ /* 0x000fe40000000042 */
[----:B------:R-:W-:Y:S02]  /*75f0*/  CS2R R66, SRZ ;  /* 0x0000000000427805 */ /* 0x000fe4000001ff00 */
[----:B------:R-:W-:Y:S01]  /*7600*/  PRMT R153, R65, 0x5410, R64 ;  /* 0x0000541041997816 */ /* 0x000fe20000000040 */
[----:B------:R-:W-:Y:S01]  /*7610*/  IMAD.MOV.U32 R65, RZ, RZ, R60 ;  /* 0x000000ffff417224 */ /* 0x000fe200078e003c */
[----:B------:R-:W-:Y:S01]  /*7620*/  CS2R R76, SRZ ;  /* 0x00000000004c7805 */ /* 0x000fe2000001ff00 */
[----:B------:R-:W-:-:S05]  /*7630*/  IMAD.MOV.U32 R64, RZ, RZ, R61 ;  /* 0x000000ffff407224 */ /* 0x000fca00078e003d */
[----:B------:R-:W-:Y:S02]  /*7640*/  PRMT R154, R65, 0x5410, R64 ;  /* 0x00005410419a7816 */ /* 0x000fe40000000040 */
[----:B------:R-:W-:Y:S01]  /*7650*/  CS2R R64, SRZ ;  /* 0x0000000000407805 */ /* 0x000fe2000001ff00 */
[----:B------:R-:W-:Y:S06]  /*7660*/  @P5 BRA `(.L_x_2727) ;  /* 0x0000000000505947 */ /* 0x000fec0003800000 */
[----:B------:R-:W-:Y:S01]  /*7670*/  IADD3 R15, P0, P6, R98, R106, R14 ;  /* 0x0000006a620f7210 */ /* 0x000fe20007e1e00e */
[----:B------:R-:W-:-:S03]  /*7680*/  ULDC.64 UR4, c[0x0][0x3e8] ;  /* 0x0000fa0000047ab9 */ /* 0x000fc60000000a00 */
        /* <DEDUP_REMOVED lines=18> */
.L_x_2727:
[----:B------:R-:W-:Y:S05]  /*77b0*/  BSYNC B1 ;  /* 0x0000000000017941 */ /* 0x000fea0003800000 */
.L_x_2726:
[----:B------:R-:W2:Y:S01]  /*77c0*/  LDL R11, [R1+0x5c] ;  /* 0x00005c00010b7983 */ /* 0x000ea20000100800 */
[----:B0----5:R-:W-:Y:S02]  /*77d0*/  MOV R12, R66 ;  /* 0x00000042000c7202 */ /* 0x021fe40000000f00 */
[----:B--2---:R-:W-:Y:S01]  /*77e0*/  R2UR UR4, R11 ;  /* 0x000000000b0472ca */ /* 0x004fe200000e0000 */
[----:B------:R-:W-:-:S05]  /*77f0*/  IMAD.MOV.U32 R11, RZ, RZ, R67 ;  /* 0x000000ffff0b7224 */ /* 0x000fca00078e0043 */
[----:B------:R-:W-:Y:S01]  /*7800*/  PRMT R138, R12, 0x5410, R11 ;  /* 0x000054100c8a7816 */ /* 0x000fe2000000000b */
[----:B------:R-:W-:Y:S02]  /*7810*/  IMAD.MOV.U32 R12, RZ, RZ, R64 ;  /* 0x000000ffff0c7224 */ /* 0x000fe400078e0040 */
[----:B------:R-:W-:-:S04]  /*7820*/  IMAD.MOV.U32 R11, RZ, RZ, R65 ;  /* 0x000000ffff0b7224 */ /* 0x000fc800078e0041 */
[----:B------:R-:W-:Y:S01]  /*7830*/  UISETP.NE.AND UP0, UPT, UR4, 0x3, UPT ;  /* 0x000000030400788c */ /* 0x000fe2000bf05270 */
[----:B------:R-:W-:Y:S01]  /*7840*/  PRMT R139, R12, 0x5410, R11 ;  /* 0x000054100c8b7816 */ /* 0x000fe2000000000b */
[----:B------:R-:W-:Y:S01]  /*7850*/  IMAD.MOV.U32 R11, RZ, RZ, R71 ;  /* 0x000000ffff0b7224 */ /* 0x000fe200078e0047 */
[----:B------:R-:W-:-:S03]  /*7860*/  MOV R12, R70 ;  /* 0x00000046000c7202 */ /* 0x000fc60000000f00 */
[----:B------:R-:W-:Y:S02]  /*7870*/  PLOP3.LUT P0, PT, PT, PT, UP0, 0x80, 0x0 ;  /* 0x000000000000781c */ /* 0x000fe40003f0f008 */
        /* <DEDUP_REMOVED lines=18> */
[----:B------:R-:W-:Y:S01]  /*79a0*/  PRMT R145, R145, 0x5410, R11 ;  /* 0x0000541091917816 */ /* 0x000fe2000000000b */
[----:B------:R-:W-:Y:S06]  /*79b0*/  @!P0 BRA `(.L_x_2728) ;  /* 0x0000000000048947 */ /* 0x000fec0003800000 */
[----:B------:R-:W-:Y:S01]  /*79c0*/  BPT.TRAP 0x1 ;  /* 0x000000040000795c */ /* 0x000fe20000300000 */
.L_x_2728:
[----:B------:R-:W-:Y:S01]  /*79d0*/  LEA R88, R213, R23, 0x3 ;  /* 0x00000017d5587211 */ /* 0x000fe200078e18ff */
[----:B------:R-:W-:Y:S01]  /*79e0*/  BSSY B1, `(.L_x_2729) ;  /* 0x0000004000017945 */ /* 0x000fe20003800000 */
[----:B------:R-:W-:-:S04]  /*79f0*/  SHF.L.U32 R89, R229, 0x1f, RZ ;  /* 0x0000001fe5597819 */ /* 0x000fc800000006ff */
[----:B------:R-:W0:Y:S02]  /*7a00*/  SYNCS.PHASECHK.TRANS64.TRYWAIT P6, [R88+URZ+0x38890], R89 ;  /* 0x03889059580075a7 */ /* 0x000e2400080c017f */
[----:B0-----:R-:W-:Y:S05]  /*7a10*/  @!P6 BRA `(.L_x_2730) ;  /* 0x000002b400c4e947 */ /* 0x001fea0003800000 */
.L_x_3075:
[----:B------:R-:W-:Y:S05]  /*7a20*/  BSYNC B1 ;  /* 0x0000000000017941 */ /* 0x000fea0003800000 */
.L_x_2729:
[----:B------:R-:W1:Y:S01]  /*7a30*/  LDC R128, c[0x0][0x2f4] ;  /* 0x0000bd00ff807b82 */ /* 0x000e620000000800 */
[----:B------:R-:W-:Y:S01]  /*7a40*/  UMOV UR4, 0xffffffff ;  /* 0xffffffff00047882 */ /* 0x000fe20000000000 */
[----:B-1----:R-:W-:Y:S02]  /*7a50*/  IMAD.IADD R129, R128, 0x1, -R112 ;  /* 0x0000000180817824 */ /* 0x002fe400078e0a70 */
[----:B------:R-:W-:Y:S05]  /*7a60*/  BRA.DIV UR4, `(.L_x_2731) ;  /* 0x000002b604c47947 */ /* 0x000fea000b800000 */
[----:B------:R1:W2:Y:S04]  /*7a70*/  SHFL.IDX PT, R121, R118, RZ, 0x181f ;  /* 0x00181fff76797589 */ /* 0x0002a800000e0000 */
[----:B------:R1:W3:Y:S02]  /*7a80*/  SHFL.IDX PT, R11, R119, RZ, 0x181f ;  /* 0x00181fff770b7589 */ /* 0x0002e400000e0000 */
.L_x_3079:
        /* <DEDUP_REMOVED lines=27> */
[----:B------:R-:W-:-:S03]  /*7c40*/  IMAD R12, R213, 0x5000, R127 ;  /* 0x00005000d50c7824 */ /* 0x000fc600078e027f */
[----:B------:R-:W-:Y:S01]  /*7c50*/  LEA R80, R80, R23, 0x1 ;  /* 0x0000001750507211 */ /* 0x000fe200078e08ff */
[----:B------:R-:W-:-:S05]  /*7c60*/  IMAD R12, R12, 0x2, R23 ;  /* 0x000000020c0c7824 */ /* 0x000fca00078e0217 */
        /* <DEDUP_REMOVED lines=9> */
[----:B------:R-:W-:Y:S01]  /*7d00*/  HADD2.F32 R13, -RZ, R134.H0_H0 ;  /* 0x20000086ff0d7230 */ /* 0x000fe20000004100 */
[----:B------:R-:W-:Y:S01]  /*7d10*/  SHF.R.U64 R38, R38, 0x10, R39 ;  /* 0x0000001026267819 */ /* 0x000fe20000001227 */
        /* <DEDUP_REMOVED lines=13> */
[----:B------:R-:W-:Y:S02]  /*7df0*/  HADD2.F32 R136, -RZ, R162.H0_H0 ;  /* 0x200000a2ff887230 */ /* 0x000fe40000004100 */
[----:B------:R-:W-:Y:S02]  /*7e00*/  HADD2.F32 R38, -RZ, R38.H0_H0 ;  /* 0x20000026ff267230 */ /* 0x000fe40000004100 */
[-C--:B------:R-:W-:Y:S01]  /*7e10*/  FMUL.FTZ R37, R45, R135.reuse ;  /* 0x000000872d257220 */ /* 0x080fe20000410000 */
[----:B------:R-:W-:-:S03]  /*7e20*/  FMUL.FTZ R135, R133, R135 ;  /* 0x0000008785877220 */ /* 0x000fc60000410000 */
[-C--:B------:R-:W-:Y:S01]  /*7e30*/  FFMA.FTZ R37, R133, R134.reuse, -R37 ;  /* 0x0000008685257223 */ /* 0x080fe20000010825 */
[----:B------:R-:W-:Y:S01]  /*7e40*/  FFMA.FTZ R45, R45, R134, R135 ;  /* 0x000000862d2d7223 */ /* 0x000fe20000010087 */
[----:B------:R-:W-:Y:S01]  /*7e50*/  IMAD.MOV.U32 R134, RZ, RZ, R83 ;  /* 0x000000ffff867224 */ /* 0x000fe200078e0053 */
[----:B------:R-:W-:Y:S01]  /*7e60*/  MOV R133, R15 ;  /* 0x0000000f00857202 */ /* 0x000fe20000000f00 */
[----:B------:R-:W-:Y:S01]  /*7e70*/  HADD2.F32 R135, -RZ, R161.H0_H0 ;  /* 0x200000a1ff877230 */ /* 0x000fe20000004100 */
[----:B------:R-:W-:Y:S02]  /*7e80*/  F2FP.F16.F32.PACK_AB R37, R37, R81 ;  /* 0x000000512525723e */ /* 0x000fe400000000ff */
[----:B------:R-:W-:Y:S01]  /*7e90*/  HADD2.F32 R83, -RZ, R134.H0_H0 ;  /* 0x20000086ff537230 */ /* 0x000fe20000004100 */
[----:B------:R-:W-:Y:S01]  /*7ea0*/  F2FP.F16.F32.PACK_AB R45, R45, R13 ;  /* 0x0000000d2d2d723e */ /* 0x000fe200000000ff */
[--C-:B------:R-:W-:Y:S02]  /*7eb0*/  HADD2.F32 R137, -RZ, R133.reuse.H0_H0 ;  /* 0x20000085ff897230 */ /* 0x100fe40000004100 */
[----:B------:R-:W-:-:S02]  /*7ec0*/  HADD2.F32 R133, -RZ, R133.H1_H1 ;  /* 0x30000085ff857230 */ /* 0x000fc40000004100 */
[-C--:B------:R-:W-:Y:S01]  /*7ed0*/  FMUL.FTZ R15, R83, R136.reuse ;  /* 0x00000088530f7220 */ /* 0x080fe20000410000 */
[----:B------:R-:W-:Y:S02]  /*7ee0*/  IMAD.MOV.U32 R13, RZ, RZ, R37 ;  /* 0x000000ffff0d7224 */ /* 0x000fe400078e0025 */
[C---:B------:R-:W-:Y:S01]  /*7ef0*/  FMUL.FTZ R136, R137.reuse, R136 ;  /* 0x0000008889887220 */ /* 0x040fe20000410000 */
[----:B------:R-:W-:Y:S02]  /*7f00*/  IMAD.MOV.U32 R81, RZ, RZ, R45 ;  /* 0x000000ffff517224 */ /* 0x000fe400078e002d */
        /* <DEDUP_REMOVED lines=38> */
[----:B------:R-:W-:Y:S01]  /*8170*/  FFMA.FTZ R136, R135, R44, -R136 ;  /* 0x0000002c87887223 */ /* 0x000fe20000010888 */
[----:B------:R-:W-:Y:S01]  /*8180*/  F2FP.F16.F32.PACK_AB R80, R80, R134 ;  /* 0x000000865050723e */ /* 0x000fe200000000ff */
[----:B------:R-:W-:Y:S01]  /*8190*/  FFMA.FTZ R137, R36, R44, R137 ;  /* 0x0000002c24897223 */ /* 0x000fe20000010089 */
[-C--:B------:R-:W-:Y:S01]  /*81a0*/  FMUL.FTZ R36, R82, R39.reuse ;  /* 0x0000002752247220 */ /* 0x080fe20000410000 */
[----:B------:R-:W-:-:S03]  /*81b0*/  FMUL.FTZ R39, R14, R39 ;  /* 0x000000270e277220 */ /* 0x000fc60000410000 */
[-C--:B------:R-:W-:Y:S01]  /*81c0*/  FFMA.FTZ R36, R14, R38.reuse, -R36 ;  /* 0x000000260e247223 */ /* 0x080fe20000010824 */
[----:B------:R-:W-:-:S04]  /*81d0*/  FFMA.FTZ R39, R82, R38, R39 ;  /* 0x0000002652277223 */ /* 0x000fc80000010027 */
[----:B------:R-:W-:Y:S02]  /*81e0*/  F2FP.F16.F32.PACK_AB R36, R36, R136 ;  /* 0x000000882424723e */ /* 0x000fe400000000ff */
[----:B------:R-:W-:-:S03]  /*81f0*/  F2FP.F16.F32.PACK_AB R39, R39, R137 ;  /* 0x000000892727723e */ /* 0x000fc600000000ff */
[----:B------:R-:W-:Y:S01]  /*8200*/  IMAD.MOV.U32 R14, RZ, RZ, R36 ;  /* 0x000000ffff0e7224 */ /* 0x000fe200078e0024 */
[----:B------:R-:W-:-:S07]  /*8210*/  MOV R82, R39 ;  /* 0x0000002700527202 */ /* 0x000fce0000000f00 */
.L_x_2737:
[----:B------:R-:W-:Y:S05]  /*8220*/  BSYNC B3 ;  /* 0x0000000000037941 */ /* 0x000fea0003800000 */
.L_x_2736:
[----:B------:R-:W-:-:S04]  /*8230*/  LEA R36, P3, R10, R11, 0x1 ;  /* 0x0000000b0a247211 */ /* 0x000fc800078608ff */
[----:B--2---:R-:W-:Y:S02]  /*8240*/  LEA.HI.X R37, R10, R121, R28, 0x1, P3 ;  /* 0x000000790a257211 */ /* 0x004fe400018f0c1c */
[----:B------:R-:W-:-:S03]  /*8250*/  ISETP.GE.AND P3, PT, R132, R128, PT ;  /* 0x000000808400720c */ /* 0x000fc60003f66270 */
[----:B----4-:R2:W-:Y:S10]  /*8260*/  ST.E.128 desc[UR60][R36.64], R12 ;  /* 0x0000000c24007985 */ /* 0x0105f4000c101d3c */
[----:B--2---:R-:W-:-:S05]  /*8270*/  @!P3 IMAD.WIDE R12, R132, 0x2, R120 ;  /* 0x00000002840cb825 */ /* 0x004fca00078e0278 */
[----:B---3--:R3:W-:Y:S02]  /*8280*/  @!P3 ST.E.128 desc[UR60][R12.64], R80 ;  /* 0x000000500c00b985 */ /* 0x0087e4000c101d3c */
.L_x_2735:
[----:B------:R-:W-:Y:S05]  /*8290*/  BSYNC B2 ;  /* 0x0000000000027941 */ /* 0x000fea0003800000 */
.L_x_2734:
[----:B------:R-:W-:-:S13]  /*82a0*/  ISETP.NE.AND P3, PT, R25, RZ, PT ;  /* 0x000000ff1900720c */ /* 0x000fda0003f65270 */
[----:B------:R-:W-:Y:S05]  /*82b0*/  @!P3 BRA `(.L_x_2733) ;  /* 0x0000000400ecb947 */ /* 0x000fea0003800000 */
[----:B------:R-:W4:Y:S01]  /*82c0*/  LDL R15, [R1+0x68] ;  /* 0x00006800010f7983 */ /* 0x000f220000100800 */
[----:B---3--:R-:W-:Y:S01]  /*82d0*/  SEL R12, R112, R129, !P1 ;  /* 0x00000081700c7207 */ /* 0x008fe20004800000 */
[C---:B------:R-:W-:Y:S01]  /*82e0*/  IMAD.SHL.U32 R14, R225.reuse, 0x40, RZ ;  /* 0x00000040e10e7824 */ /* 0x040fe200078e00ff */
[----:B------:R-:W-:Y:S01]  /*82f0*/  ISETP.GE.AND P3, PT, R214, R111, PT ;  /* 0x0000006fd600720c */ /* 0x000fe20003f66270 */
[----:B------:R-:W-:Y:S01]  /*8300*/  IMAD.SHL.U32 R36, R225, 0x40, RZ ;  /* 0x00000040e1247824 */ /* 0x000fe200078e00ff */
[----:B------:R-:W-:Y:S01]  /*8310*/  SHF.R.S32.HI R13, RZ, 0x1f, R12 ;  /* 0x0000001fff0d7819 */ /* 0x000fe2000001140c */
[----:B------:R-:W-:Y:S01]  /*8320*/  BSSY B2, `(.L_x_2738) ;  /* 0x000006e000027945 */ /* 0x000fe20003800000 */
[----:B------:R-:W-:Y:S02]  /*8330*/  LOP3.LUT R14, R14, 0x1c0, RZ, 0xc0, !PT ;  /* 0x000001c00e0e7812 */ /* 0x000fe400078ec0ff */
[----:B------:R-:W-:Y:S02]  /*8340*/  LEA.HI R13, R13, R12, RZ, 0x4 ;  /* 0x0000000c0d0d7211 */ /* 0x000fe400078f20ff */
[----:B------:R-:W-:-:S02]  /*8350*/  LOP3.LUT R36, R36, 0x1c0, RZ, 0xc0, !PT ;  /* 0x000001c024247812 */ /* 0x000fc400078ec0ff */
[----:B------:R-:W-:Y:S02]  /*8360*/  LEA.HI.SX32 R44, R13, R20, 0x1c ;  /* 0x000000140d2c7211 */ /* 0x000fe400078fe2ff */
[----:B------:R-:W-:Y:S02]  /*8370*/  SHF.R.U32.HI R14, RZ, 0x3, R14 ;  /* 0x00000003ff0e7819 */ /* 0x000fe4000001160e */
[----:B------:R-:W-:-:S04]  /*8380*/  SHF.R.S32.HI R13, RZ, 0x1f, R44 ;  /* 0x0000001fff0d7819 */ /* 0x000fc8000001142c */
        /* <DEDUP_REMOVED lines=100> */
[----:B------:R-:W-:Y:S02]  /*89d0*/  F2FP.F16.F32.PACK_AB R35, R35, R45 ;  /* 0x0000002d2323723e */ /* 0x000fe400000000ff */
[----:B------:R-:W-:-:S03]  /*89e0*/  MOV R14, R42 ;  /* 0x0000002a000e7202 */ /* 0x000fc60000000f00 */
[----:B------:R-:W-:-:S07]  /*89f0*/  IMAD.MOV.U32 R38, RZ, RZ, R35 ;  /* 0x000000ffff267224 */ /* 0x000fce00078e0023 */
.L_x_2739:
[----:B------:R-:W-:Y:S05]  /*8a00*/  BSYNC B2 ;  /* 0x0000000000027941 */ /* 0x000fea0003800000 */
.L_x_2738:
[----:B------:R-:W-:-:S04]  /*8a10*/  LEA R32, P3, R21, R11, 0x1 ;  /* 0x0000000b15207211 */ /* 0x000fc800078608ff */
[----:B--2---:R-:W-:Y:S02]  /*8a20*/  LEA.HI.X R33, R21, R121, R29, 0x1, P3 ;  /* 0x0000007915217211 */ /* 0x004fe400018f0c1d */
[----:B------:R-:W-:-:S03]  /*8a30*/  ISETP.GE.AND P3, PT, R44, R128, PT ;  /* 0x000000802c00720c */ /* 0x000fc60003f66270 */
[----:B----4-:R4:W-:Y:S10]  /*8a40*/  ST.E.128 desc[UR60][R32.64], R12 ;  /* 0x0000000c20007985 */ /* 0x0109f4000c101d3c */
[----:B------:R-:W-:-:S05]  /*8a50*/  @!P3 IMAD.WIDE R120, R44, 0x2, R120 ;  /* 0x000000022c78b825 */ /* 0x000fca00078e0278 */
[----:B---3--:R4:W-:Y:S02]  /*8a60*/  @!P3 ST.E.128 desc[UR60][R120.64], R36 ;  /* 0x000000247800b985 */ /* 0x0089e4000c101d3c */
.L_x_2733:
[----:B------:R-:W-:Y:S05]  /*8a70*/  BSYNC B1 ;  /* 0x0000000000017941 */ /* 0x000fea0003800000 */
.L_x_2732:
[----:B------:R-:W-:-:S03]  /*8a80*/  UMOV UR4, 0xffffffff ;  /* 0xffffffff00047882 */ /* 0x000fc60000000000 */
[----:B------:R-:W-:Y:S05]  /*8a90*/  BRA.DIV UR4, `(.L_x_2740) ;  /* 0x000002aa04047947 */ /* 0x000fea000b800000 */
[----:B----4-:R4:W0:Y:S04]  /*8aa0*/  SHFL.IDX PT, R37, R118, 0x1, 0x181f ;  /* 0x00381f0076257f89 */ /* 0x01082800000e0000 */
[----:B---3--:R4:W3:Y:S02]  /*8ab0*/  SHFL.IDX PT, R11, R119, 0x1, 0x181f ;  /* 0x00381f00770b7f89 */ /* 0x0088e400000e0000 */
.L_x_3083:
[----:B------:R-:W-:Y:S04]  /*8ac0*/  BSSY B1, `(.L_x_2741) ;  /* 0x0000101000017945 */ /* 0x000fe80003800000 */
[----:B------:R-:W-:Y:S05]  /*8ad0*/  @P4 BRA `(.L_x_2742) ;  /* 0x0000000c00fc4947 */ /* 0x000fea0003800000 */
[----:B------:R-:W-:Y:S01]  /*8ae0*/  ISETP.NE.AND P3, PT, R4, RZ, PT ;  /* 0x000000ff0400720c */ /* 0x000fe20003f65270 */
[----:B------:R-:W-:Y:S01]  /*8af0*/  BSSY B2, `(.L_x_2743) ;  /* 0x000007f000027945 */ /* 0x000fe20003800000 */
[----:B---3--:R-:W-:-:S11]  /*8b00*/  MOV R36, R11 ;  /* 0x0000000b00247202 */ /* 0x008fd60000000f00 */
        /* <DEDUP_REMOVED lines=115> */
[----:B------:R-:W-:Y:S01]  /*9240*/  MOV R35, R41 ;  /* 0x0000002900237202 */ /* 0x000fe20000000f00 */
[----:B------:R-:W-:Y:S02]  /*9250*/  IMAD.MOV.U32 R14, RZ, RZ, R39 ;  /* 0x000000ffff0e7224 */ /* 0x000fe400078e0027 */
[----:B------:R-:W-:-:S07]  /*9260*/  IMAD.MOV.U32 R34, RZ, RZ, R44 ;  /* 0x000000ffff227224 */ /* 0x000fce00078e002c */
.L_x_2746:
[----:B------:R-:W-:Y:S05]  /*9270*/  BSYNC B3 ;  /* 0x0000000000037941 */ /* 0x000fea0003800000 */
.L_x_2745:
[----:B------:R-:W-:-:S04]  /*9280*/  LEA R38, P3, R10, R11, 0x1 ;  /* 0x0000000b0a267211 */ /* 0x000fc800078608ff */
[----:B0-----:R-:W-:Y:S02]  /*9290*/  LEA.HI.X R39, R10, R37, R28, 0x1, P3 ;  /* 0x000000250a277211 */ /* 0x001fe400018f0c1c */
[----:B------:R-:W-:-:S03]  /*92a0*/  ISETP.GE.AND P3, PT, R40, R128, PT ;  /* 0x000000802800720c */ /* 0x000fc60003f66270 */
[----:B------:R0:W-:Y:S10]  /*92b0*/  ST.E.128 desc[UR60][R38.64], R12 ;  /* 0x0000000c26007985 */ /* 0x0001f4000c101d3c */
[----:B0-----:R-:W-:-:S05]  /*92c0*/  @!P3 IMAD.WIDE R12, R40, 0x2, R36 ;  /* 0x00000002280cb825 */ /* 0x001fca00078e0224 */
[----:B---3--:R3:W-:Y:S02]  /*92d0*/  @!P3 ST.E.128 desc[UR60][R12.64], R32 ;  /* 0x000000200c00b985 */ /* 0x0087e4000c101d3c */
.L_x_2744:
[----:B------:R-:W-:Y:S05]  /*92e0*/  BSYNC B2 ;  /* 0x0000000000027941 */ /* 0x000fea0003800000 */
.L_x_2743:
[----:B------:R-:W-:-:S13]  /*92f0*/  ISETP.NE.AND P3, PT, R25, RZ, PT ;  /* 0x000000ff1900720c */ /* 0x000fda0003f65270 */
[----:B------:R-:W-:Y:S05]  /*9300*/  @!P3 BRA `(.L_x_2742) ;  /* 0x0000000400f0b947 */ /* 0x000fea0003800000 */
[----:B------:R-:W5:Y:S01]  /*9310*/  LDL R15, [R1+0x64] ;  /* 0x00006400010f7983 */ /* 0x000f620000100800 */
[----:B---3--:R-:W-:Y:S01]  /*9320*/  SEL R12, R112, R129, !P1 ;  /* 0x00000081700c7207 */ /* 0x008fe20004800000 */
        /* <DEDUP_REMOVED lines=18> */
[----:B-----5:R-:W-:-:S04]  /*9450*/  IMAD R13, R13, 0x1400, R15 ;  /* 0x000014000d0d7824 */ /* 0x020fc800078e020f */
        /* <DEDUP_REMOVED lines=96> */
.L_x_2748:
[----:B------:R-:W-:Y:S05]  /*9a60*/  BSYNC B2 ;  /* 0x0000000000027941 */ /* 0x000fea0003800000 */
.L_x_2747:
[----:B------:R-:W-:Y:S02]  /*9a70*/  ISETP.GE.AND P4, PT, R40, R128, PT ;  /* 0x000000802800720c */ /* 0x000fe40003f86270 */
[----:B------:R-:W-:-:S04]  /*9a80*/  LEA R38, P3, R21, R11, 0x1 ;  /* 0x0000000b15267211 */ /* 0x000fc800078608ff */
[----:B0-----:R-:W-:-:S05]  /*9a90*/  LEA.HI.X R39, R21, R37, R29, 0x1, P3 ;  /* 0x0000002515277211 */ /* 0x001fca00018f0c1d */
[----:B------:R0:W-:Y:S02]  /*9aa0*/  ST.E.128 desc[UR60][R38.64], R12 ;  /* 0x0000000c26007985 */ /* 0x0001e4000c101d3c */
[----:B------:R-:W-:-:S05]  /*9ab0*/  @!P4 IMAD.WIDE R36, R40, 0x2, R36 ;  /* 0x000000022824c825 */ /* 0x000fca00078e0224 */
[----:B---3--:R0:W-:Y:S02]  /*9ac0*/  @!P4 ST.E.128 desc[UR60][R36.64], R32 ;  /* 0x000000202400c985 */ /* 0x0081e4000c101d3c */
.L_x_2742:
[----:B------:R-:W-:Y:S05]  /*9ad0*/  BSYNC B1 ;  /* 0x0000000000017941 */ /* 0x000fea0003800000 */
.L_x_2741:
[----:B------:R-:W-:-:S03]  /*9ae0*/  UMOV UR4, 0xffffffff ;  /* 0xffffffff00047882 */ /* 0x000fc60000000000 */
[----:B------:R-:W-:Y:S05]  /*9af0*/  BRA.DIV UR4, `(.L_x_2749) ;  /* 0x0000029a04387947 */ /* 0x000fea000b800000 */
[----:B-1--4-:R-:W1:Y:S04]  /*9b00*/  SHFL.IDX PT, R118, R118, 0x2, 0x181f ;  /* 0x00581f0076767f89 */ /* 0x012e6800000e0000 */
[----:B------:R-:W4:Y:S02]  /*9b10*/  SHFL.IDX PT, R119, R119, 0x2, 0x181f ;  /* 0x00581f0077777f89 */ /* 0x000f2400000e0000 */
.L_x_3087:
[----:B------:R-:W-:Y:S05]  /*9b20*/  @P5 BRA `(.L_x_2707) ;  /* 0x0000001400d45947 */ /* 0x000fea0003800000 */
[----:B------:R-:W-:Y:S01]  /*9b30*/  ISETP.NE.AND P3, PT, R4, RZ, PT ;  /* 0x000000ff0400720c */ /* 0x000fe20003f65270 */
[----:B------:R-:W-:Y:S01]  /*9b40*/  BSSY B1, `(.L_x_2750) ;  /* 0x0000080000017945 */ /* 0x000fe20003800000 */
[----:B0---4-:R-:W-:Y:S02]  /*9b50*/  IMAD.MOV.U32 R36, RZ, RZ, R119 ;  /* 0x000000ffff247224 */ /* 0x011fe400078e0077 */
[----:B-1----:R-:W-:-:S09]  /*9b60*/  IMAD.MOV.U32 R37, RZ, RZ, R118 ;  /* 0x000000ffff257224 */ /* 0x002fd200078e0076 */
[----:B------:R-:W-:Y:S05]  /*9b70*/  @!P3 BRA `(.L_x_2751) ;  /* 0x0000000400f0b947 */ /* 0x000fea0003800000 */
[----:B------:R-:W4:Y:S01]  /*9b80*/  LDL R15, [R1+0x60] ;  /* 0x00006000010f7983 */ /* 0x000f220000100800 */
        /* <DEDUP_REMOVED lines=86> */
[CC--:B------:R-:W-:Y:S01]  /*a0f0*/  FMUL.FTZ R47, R35.reuse, R145.reuse ;  /* 0x00000091232f7220 */ /* 0x0c0fe20000410000 */
[C---:B------:R-:W-:Y:S01]  /*a100*/  FMUL.FTZ R145, R46.reuse, R145 ;  /* 0x000000912e917220 */ /* 0x040fe20000410000 */
[----:B------:R-:W-:Y:S02]  /*a110*/  MOV R15, R44 ;  /* 0x0000002c000f7202 */ /* 0x000fe40000000f00 */
        /* <DEDUP_REMOVED lines=23> */
[----:B------:R-:W-:Y:S01]  /*a290*/  F2FP.F16.F32.PACK_AB R43, R43, R144 ;  /* 0x000000902b2b723e */ /* 0x000fe200000000ff */
[----:B------:R-:W-:Y:S02]  /*a2a0*/  IMAD.MOV.U32 R35, RZ, RZ, R40 ;  /* 0x000000ffff237224 */ /* 0x000fe400078e0028 */
[----:B------:R-:W-:Y:S02]  /*a2b0*/  IMAD.MOV.U32 R14, RZ, RZ, R39 ;  /* 0x000000ffff0e7224 */ /* 0x000fe400078e0027 */
[----:B------:R-:W-:-:S07]  /*a2c0*/  IMAD.MOV.U32 R34, RZ, RZ, R43 ;  /* 0x000000ffff227224 */ /* 0x000fce00078e002b */
.L_x_2753:
[----:B------:R-:W-:Y:S05]  /*a2d0*/  BSYNC B2 ;  /* 0x0000000000027941 */ /* 0x000fea0003800000 */
.L_x_2752:
[----:B------:R-:W-:Y:S02]  /*a2e0*/  ISETP.GE.AND P4, PT, R11, R128, PT ;  /* 0x000000800b00720c */ /* 0x000fe40003f86270 */
[----:B------:R-:W-:-:S04]  /*a2f0*/  LEA R38, P3, R10, R119, 0x1 ;  /* 0x000000770a267211 */ /* 0x000fc800078608ff */
[----:B------:R-:W-:-:S05]  /*a300*/  LEA.HI.X R39, R10, R118, R28, 0x1, P3 ;  /* 0x000000760a277211 */ /* 0x000fca00018f0c1c */
[----:B-1----:R1:W-:Y:S02]  /*a310*/  ST.E.128 desc[UR60][R38.64], R12 ;  /* 0x0000000c26007985 */ /* 0x0023e4000c101d3c */
[----:B-1----:R-:W-:-:S05]  /*a320*/  @!P4 IMAD.WIDE R12, R11, 0x2, R36 ;  /* 0x000000020b0cc825 */ /* 0x002fca00078e0224 */
[----:B0-----:R0:W-:Y:S02]  /*a330*/  @!P4 ST.E.128 desc[UR60][R12.64], R32 ;  /* 0x000000200c00c985 */ /* 0x0011e4000c101d3c */
.L_x_2751:
[----:B------:R-:W-:Y:S05]  /*a340*/  BSYNC B1 ;  /* 0x0000000000017941 */ /* 0x000fea0003800000 */
.L_x_2750:
[----:B------:R-:W-:-:S13]  /*a350*/  ISETP.NE.AND P3, PT, R25, RZ, PT ;  /* 0x000000ff1900720c */ /* 0x000fda0003f65270 */
[----:B------:R-:W-:Y:S05]  /*a360*/  @!P3 BRA `(.L_x_2707) ;  /* 0x0000000c00c4b947 */ /* 0x000fea0003800000 */
[----:B------:R-:W4:Y:S01]  /*a370*/  LDL R15, [R1+0x60] ;  /* 0x00006000010f7983 */ /* 0x000f220000100800 */
[----:B------:R-:W-:Y:S01]  /*a380*/  SEL R129, R112, R129, !P1 ;  /* 0x0000008170817207 */ /* 0x000fe20004800000 */
[C---:B0--3--:R-:W-:Y:S01]  /*a390*/  VIADD R12, R225.reuse, 0x40 ;  /* 0x00000040e10c7836 */ /* 0x049fe20000000000 */
        /* <DEDUP_REMOVED lines=14> */
[----:B------:R-:W-:-:S02]  /*a480*/  LEA R38, P3, R21, R119, 0x1 ;  /* 0x0000007715267211 */ /* 0x000fc400078608ff */
[----:B------:R-:W-:Y:S02]  /*a490*/  SHF.R.S32.HI R13, RZ, 0x3, R13 ;  /* 0x00000003ff0d7819 */ /* 0x000fe4000001140d */
[----:B------:R-:W-:Y:S02]  /*a4a0*/  LOP3.LUT R12, R12, 0x38, R11, 0xf8, !PT ;  /* 0x000000380c0c7812 */ /* 0x000fe400078ef80b */
[----:B------:R-:W-:Y:S02]  /*a4b0*/  LEA.HI.X R39, R21, R118, R29, 0x1, P3 ;  /* 0x0000007615277211 */ /* 0x000fe400018f0c1d */
[----:B------:R-:W-:Y:S01]  /*a4c0*/  LOP3.LUT R12, R12, R14, RZ, 0x3c, !PT ;  /* 0x0000000e0c0c7212 */ /* 0x000fe200078e3cff */
[----:B----4-:R-:W-:-:S05]  /*a4d0*/  IMAD R13, R13, 0x1400, R15 ;  /* 0x000014000d0d7824 */ /* 0x010fca00078e020f */
[----:B------:R-:W-:Y:S01]  /*a4e0*/  IADD3 R13, R13, R12, RZ ;  /* 0x0000000c0d0d7210 */ /* 0x000fe20007ffe0ff */
[----:B------:R-:W-:-:S04]  /*a4f0*/  IMAD R12, R213, 0x5000, R122 ;  /* 0x00005000d50c7824 */ /* 0x000fc800078e027a */
        /* <DEDUP_REMOVED lines=89> */
[----:B------:R-:W-:Y:S02]  /*aa90*/  F2FP.F16.F32.PACK_AB R34, R74, R140 ;  /* 0x0000008c4a22723e */ /* 0x000fe400000000ff */
[----:B------:R-:W-:-:S07]  /*aaa0*/  MOV R32, R141 ;  /* 0x0000008d00207202 */ /* 0x000fce0000000f00 */
.L_x_2755:
[----:B------:R-:W-:Y:S05]  /*aab0*/  BSYNC B1 ;  /* 0x0000000000017941 */ /* 0x000fea0003800000 */
.L_x_2754:
[----:B0-----:R0:W-:Y:S01]  /*aac0*/  ST.E.128 desc[UR60][R38.64], R12 ;  /* 0x0000000c26007985 */ /* 0x0011e2000c101d3c */
[----:B------:R-:W-:-:S13]  /*aad0*/  ISETP.GE.AND P3, PT, R11, R128, PT ;  /* 0x000000800b00720c */ /* 0x000fda0003f66270 */
[----:B------:R-:W-:Y:S05]  /*aae0*/  @P3 BRA `(.L_x_2707) ;  /* 0x0000000400e43947 */ /* 0x000fea0003800000 */
[----:B------:R-:W-:-:S05]  /*aaf0*/  IMAD.WIDE R36, R11, 0x2, R36 ;  /* 0x000000020b247825 */ /* 0x000fca00078e0224 */
[----:B-1----:R1:W-:Y:S01]  /*ab00*/  ST.E.128 desc[UR60][R36.64], R32 ;  /* 0x0000002024007985 */ /* 0x0023e2000c101d3c */
[----:B------:R-:W-:Y:S05]  /*ab10*/  BRA `(.L_x_2707) ;  /* 0x0000000400d87947 */ /* 0x000fea0003800000 */
.L_x_2661:
[----:B------:R-:W2:Y:S02]  /*ab20*/  LDL R11, [R1+0x5c] ;  /* 0x00005c00010b7983 */ /* 0x000ea40000100800 */
[----:B--2---:R-:W-:-:S13]  /*ab30*/  R2UR UR4, R11 ;  /* 0x000000000b0472ca */ /* 0x004fda00000e0000 */
[----:B------:R-:W-:-:S06]  /*ab40*/  UISETP.NE.AND UP0, UPT, UR4, 0x3, UPT ;  /* 0x000000030400788c */ /* 0x000fcc000bf05270 */
[----:B------:R-:W-:-:S13]  /*ab50*/  PLOP3.LUT P0, PT, PT, PT, UP0, 0x80, 0x0 ;  /* 0x000000000000781c */ /* 0x000fda0003f0f008 */
[----:B------:R-:W-:Y:S05]  /*ab60*/  @!P0 BRA `(.L_x_2756) ;  /* 0x0000000000048947 */ /* 0x000fea0003800000 */
[----:B------:R-:W-:Y:S01]  /*ab70*/  BPT.TRAP 0x1 ;  /* 0x000000040000795c */ /* 0x000fe20000300000 */
.L_x_2756:
[----:B------:R-:W-:Y:S01]  /*ab80*/  LEA R88, R213, R23, 0x3 ;  /* 0x00000017d5587211 */ /* 0x000fe200078e18ff */
[----:B------:R-:W-:Y:S01]  /*ab90*/  BSSY B1, `(.L_x_2757) ;  /* 0x0000005000017945 */ /* 0x000fe20003800000 */
[----:B------:R-:W-:Y:S02]  /*aba0*/  SHF.L.U32 R89, R229, 0x1f, RZ ;  /* 0x0000001fe5597819 */ /* 0x000fe400000006ff */
[----:B------:R-:W-:Y:S02]  /*abb0*/  SHF.R.S32.HI R85, RZ, 0x1f, R31 ;  /* 0x0000001fff557819 */ /* 0x000fe4000001141f */
[----:B------:R-:W0:Y:S02]  /*abc0*/  SYNCS.PHASECHK.TRANS64.TRYWAIT P3, [R88+URZ+0x38890], R89 ;  /* 0x03889059580075a7 */ /* 0x000e24000806017f */
[----:B0-----:R-:W-:Y:S05]  /*abd0*/  @!P3 BRA `(.L_x_2758) ;  /* 0x00000288004cb947 */ /* 0x001fea0003800000 */
.L_x_3088:
[----:B------:R-:W-:Y:S05]  /*abe0*/  BSYNC B1 ;  /* 0x0000000000017941 */ /* 0x000fea0003800000 */
.L_x_2757:
        /* <DEDUP_REMOVED lines=15> */
[----:B------:R-:W-:Y:S02]  /*ace0*/  IMAD.IADD R36, R87, 0x1, -R225 ;  /* 0x0000000157247824 */ /* 0x000fe400078e0ae1 */
        /* <DEDUP_REMOVED lines=9> */
.L_x_3092:
[----:B------:R-:W-:Y:S04]  /*ad80*/  BSSY B1, `(.L_x_2760) ;  /* 0x0000017000017945 */ /* 0x000fe80003800000 */
[----:B------:R-:W-:Y:S05]  /*ad90*/  @!P3 BRA `(.L_x_2761) ;  /* 0x000000000054b947 */ /* 0x000fea0003800000 */
[----:B------:R-:W-:Y:S02]  /*ada0*/  ULDC UR4, c[0x0][0x2f4] ;  /* 0x0000bd0000047ab9 */ /* 0x000fe40000000800 */
[----:B------:R-:W-:Y:S02]  /*adb0*/  ISETP.GE.AND P4, PT, R16, UR4, PT ;  /* 0x0000000410007c0c */ /* 0x000fe4000bf86270 */
[----:B------:R-:W-:-:S11]  /*adc0*/  ISETP.GE.AND P3, PT, R214, UR4, PT ;  /* 0x00000004d6007c0c */ /* 0x000fd6000bf66270 */
[----:B------:R-:W4:Y:S01]  /*add0*/  @!P4 LDS.128 R12, [R84+0x24400] ;  /* 0x02440000540cc984 */ /* 0x000f220000000c00 */
[----:B---3--:R-:W-:-:S04]  /*ade0*/  @!P4 LEA R32, P5, R16, R11, 0x1 ;  /* 0x0000000b1020c211 */ /* 0x008fc800078a08ff */
[----:B--2---:R-:W-:-:S05]  /*adf0*/  @!P4 LEA.HI.X R33, R16, R37, R17, 0x1, P5 ;  /* 0x000000251021c211 */ /* 0x004fca00028f0c11 */
[----:B----4-:R2:W-:Y:S01]  /*ae00*/  @!P4 ST.E.128 desc[UR60][R32.64], R12 ;  /* 0x0000000c2000c985 */ /* 0x0105e2000c101d3c */
        /* <DEDUP_REMOVED lines=8> */
[----:B------:R-:W-:-:S05]  /*ae90*/  @!P4 LEA.HI.X R33, R19, R37, R219, 0x1, P5 ;  /* 0x000000251321c211 */ /* 0x000fca00028f0cdb */
[----:B---3--:R2:W-:Y:S04]  /*aea0*/  @!P4 ST.E.128 desc[UR60][R32.64], R12 ;  /* 0x0000000c2000c985 */ /* 0x0085e8000c101d3c */
[----:B------:R-:W3:Y:S01]  /*aeb0*/  @!P3 LDS.128 R12, [R84+0x2bc00] ;  /* 0x02bc0000540cb984 */ /* 0x000ee20000000c00 */
[----:B--2---:R-:W-:-:S04]  /*aec0*/  @!P3 LEA R32, P4, R22, R11, 0x1 ;  /* 0x0000000b1620b211 */ /* 0x004fc800078808ff */
[----:B------:R-:W-:-:S05]  /*aed0*/  @!P3 LEA.HI.X R33, R22, R37, R218, 0x1, P4 ;  /* 0x000000251621b211 */ /* 0x000fca00020f0cda */
[----:B---3--:R4:W-:Y:S04]  /*aee0*/  @!P3 ST.E.128 desc[UR60][R32.64], R12 ;  /* 0x0000000c2000b985 */ /* 0x0089e8000c101d3c */
.L_x_2761:
[----:B------:R-:W-:Y:S05]  /*aef0*/  BSYNC B1 ;  /* 0x0000000000017941 */ /* 0x000fea0003800000 */
.L_x_2760:
[----:B------:R-:W-:-:S03]  /*af00*/  UMOV UR4, 0xffffffff ;  /* 0xffffffff00047882 */ /* 0x000fc60000000000 */
[----:B------:R-:W-:Y:S05]  /*af10*/  BRA.DIV UR4, `(.L_x_2762) ;  /* 0x0000028604dc7947 */ /* 0x000fea000b800000 */
[----:B--2---:R2:W0:Y:S04]  /*af20*/  SHFL.IDX PT, R37, R35, 0x1, 0x181f ;  /* 0x00381f0023257f89 */ /* 0x00442800000e0000 */
[----:B---3--:R2:W3:Y:S02]  /*af30*/  SHFL.IDX PT, R11, R34, 0x1, 0x181f ;  /* 0x00381f00220b7f89 */ /* 0x0084e400000e0000 */
.L_x_3096:
[----:B------:R-:W-:Y:S01]  /*af40*/  ISETP.GE.AND P3, PT, R36, 0x21, PT ;  /* 0x000000212400780c */ /* 0x000fe20003f66270 */
[----:B------:R-:W-:-:S12]  /*af50*/  BSSY B1, `(.L_x_2763) ;  /* 0x0000017000017945 */ /* 0x000fd80003800000 */
[----:B------:R-:W-:Y:S05]  /*af60*/  @!P3 BRA `(.L_x_2764) ;  /* 0x000000000054b947 */ /* 0x000fea0003800000 */
        /* <DEDUP_REMOVED lines=15> */
[----:B------:R-:W-:-:S05]  /*b060*/  @!P3 LEA.HI.X R33, R19, R37, R219, 0x1, P5 ;  /* 0x000000251321b211 */ /* 0x000fca00028f0cdb */
[----:B---3--:R0:W-:Y:S04]  /*b070*/  @!P3 ST.E.128 desc[UR60][R32.64], R12 ;  /* 0x0000000c2000b985 */ /* 0x0081e8000c101d3c */
[----:B------:R-:W3:Y:S01]  /*b080*/  @!P4 LDS.128 R12, [R84+0x2cc00] ;  /* 0x02cc0000540cc984 */ /* 0x000ee20000000c00 */
[----:B0-----:R-:W-:-:S04]  /*b090*/  @!P4 LEA R32, P3, R22, R11, 0x1 ;  /* 0x0000000b1620c211 */ /* 0x001fc800078608ff */
[----:B------:R-:W-:-:S05]  /*b0a0*/  @!P4 LEA.HI.X R33, R22, R37, R218, 0x1, P3 ;  /* 0x000000251621c211 */ /* 0x000fca00018f0cda */
[----:B---3--:R0:W-:Y:S04]  /*b0b0*/  @!P4 ST.E.128 desc[UR60][R32.64], R12 ;  /* 0x0000000c2000c985 */ /* 0x0081e8000c101d3c */
.L_x_2764:
[----:B------:R-:W-:Y:S05]  /*b0c0*/  BSYNC B1 ;  /* 0x0000000000017941 */ /* 0x000fea0003800000 */
.L_x_2763:
[----:B------:R-:W-:-:S03]  /*b0d0*/  UMOV UR4, 0xffffffff ;  /* 0xffffffff00047882 */ /* 0x000fc60000000000 */
[----:B------:R-:W-:Y:S05]  /*b0e0*/  BRA.DIV UR4, `(.L_x_2765) ;  /* 0x0000028604b47947 */ /* 0x000fea000b800000 */
[----:B-12---:R-:W1:Y:S04]  /*b0f0*/  SHFL.IDX PT, R35, R35, 0x2, 0x181f ;  /* 0x00581f0023237f89 */ /* 0x006e6800000e0000 */
[----:B------:R-:W2:Y:S02]  /*b100*/  SHFL.IDX PT, R34, R34, 0x2, 0x181f ;  /* 0x00581f0022227f89 */ /* 0x000ea400000e0000 */
.L_x_3100:
[----:B------:R-:W-:-:S13]  /*b110*/  ISETP.GE.AND P3, PT, R36, 0x41, PT ;  /* 0x000000412400780c */ /* 0x000fda0003f66270 */
[----:B------:R-:W-:Y:S05]  /*b120*/  @!P3 BRA `(.L_x_2707) ;  /* 0x000000000054b947 */ /* 0x000fea0003800000 */
[----:B------:R-:W-:Y:S02]  /*b130*/  ULDC UR4, c[0x0][0x2f4] ;  /* 0x0000bd0000047ab9 */ /* 0x000fe40000000800 */
[----:B------:R-:W-:Y:S02]  /*b140*/  ISETP.GE.AND P5, PT, R16, UR4, PT ;  /* 0x0000000410007c0c */ /* 0x000fe4000bfa6270 */
[----:B------:R-:W-:-:S11]  /*b150*/  ISETP.GE.AND P4, PT, R214, UR4, PT ;  /* 0x00000004d6007c0c */ /* 0x000fd6000bf86270 */
[----:B0---4-:R-:W0:Y:S01]  /*b160*/  @!P5 LDS.128 R12, [R84+0x26400] ;  /* 0x02640000540cd984 */ /* 0x011e220000000c00 */
        /* <DEDUP_REMOVED lines=11> */
[----:B------:R-:W-:-:S05]  /*b220*/  @!P3 LEA.HI.X R33, R19, R35, R219, 0x1, P5 ;  /* 0x000000231321b211 */ /* 0x000fca00028f0cdb */
[----:B-1----:R0:W-:Y:S04]  /*b230*/  @!P3 ST.E.128 desc[UR60][R32.64], R12 ;  /* 0x0000000c2000b985 */ /* 0x0021e8000c101d3c */
[----:B------:R-:W1:Y:S01]  /*b240*/  @!P4 LDS.128 R12, [R84+0x2dc00] ;  /* 0x02dc0000540cc984 */ /* 0x000e620000000c00 */
[----:B0-----:R-:W-:-:S04]  /*b250*/  @!P4 LEA R32, P3, R22, R34, 0x1 ;  /* 0x000000221620c211 */ /* 0x001fc800078608ff */
[----:B------:R-:W-:-:S05]  /*b260*/  @!P4 LEA.HI.X R33, R22, R35, R218, 0x1, P3 ;  /* 0x000000231621c211 */ /* 0x000fca00018f0cda */
[----:B-1----:R0:W-:Y:S04]  /*b270*/  @!P4 ST.E.128 desc[UR60][R32.64], R12 ;  /* 0x0000000c2000c985 */ /* 0x0021e8000c101d3c */
.L_x_2707:
[----:B------:R-:W-:Y:S05]  /*b280*/  BSYNC B0 ;  /* 0x0000000000007941 */ /* 0x000fea0003800000 */
.L_x_2660:
        /* <DEDUP_REMOVED lines=12> */
[----:B------:R-:W-:-:S04]  /*b350*/  @!P3 IADD3 R11, R88, 0x388a0, RZ ;  /* 0x000388a0580bb810 */ /* 0x000fc80007ffe0ff */
[----:B------:R-:W-:-:S04]  /*b360*/  @!P3 PRMT R11, RZ, 0x654, R11 ;  /* 0x00000654ff0bb816 */ /* 0x000fc8000000000b */
[----:B------:R3:W-:Y:S01]  /*b370*/  @!P3 SYNCS.ARRIVE.TRANS64.RED.A1T0 RZ, [R11+URZ], RZ ;  /* 0x000000ff0bffb9a7 */ /* 0x0007e2000810043f */
[----:B------:R-:W-:Y:S05]  /*b380*/  @!P0 BRA `(.L_x_2767) ;  /* 0x0000000000048947 */ /* 0x000fea0003800000 */
[----:B------:R-:W-:Y:S01]  /*b390*/  BPT.TRAP 0x1 ;  /* 0x000000040000795c */ /* 0x000fe20000300000 */
.L_x_2767:
[----:B------:R-:W-:Y:S05]  /*b3a0*/  BSYNC B0 ;  /* 0x0000000000007941 */ /* 0x000fea0003800000 */
.L_x_2766:
[----:B------:R-:W5:Y:S01]  /*b3b0*/  SYNCS.PHASECHK.TRANS64.TRYWAIT P0, [R88+URZ+0x388b0], R89 ;  /* 0x0388b059580075a7 */ /* 0x000f62000800017f */
[----:B------:R-:W-:Y:S04]  /*b3c0*/  BSSY B0, `(.L_x_2768) ;  /* 0x0000002000007945 */ /* 0x000fe80003800000 */
[----:B-----5:R-:W-:Y:S05]  /*b3d0*/  @!P0 BRA `(.L_x_2769) ;  /* 0x0000028400448947 */ /* 0x020fea0003800000 */
.L_x_3101:
[----:B------:R-:W-:Y:S05]  /*b3e0*/  BSYNC B0 ;  /* 0x0000000000007941 */ /* 0x000fea0003800000 */
.L_x_2768:
[----:B------:R-:W-:Y:S01]  /*b3f0*/  ULDC.64 UR4, c[0x0][0x328] ;  /* 0x0000ca0000047ab9 */ /* 0x000fe20000000a00 */
[----:B------:R-:W-:Y:S01]  /*b400*/  IMAD.IADD R87, R87, 0x1, -R225 ;  /* 0x0000000157577824 */ /* 0x000fe200078e0ae1 */
[----:B------:R-:W-:Y:S01]  /*b410*/  ULDC.64 UR6, c[0x0][0x318] ;  /* 0x0000c60000067ab9 */ /* 0x000fe20000000a00 */
[----:B0---4-:R-:W-:Y:S01]  /*b420*/  IMAD R14, R85, UR4, RZ ;  /* 0x00000004550e7c24 */ /* 0x011fe2000f8e02ff */
[----:B------:R-:W-:Y:S01]  /*b430*/  BSSY B0, `(.L_x_2770) ;  /* 0x0000028000007945 */ /* 0x000fe20003800000 */
[----:B------:R-:W-:Y:S01]  /*b440*/  IMAD.WIDE.U32 R12, R31, UR4, RZ ;  /* 0x000000041f0c7c25 */ /* 0x000fe2000f8e00ff */
[C---:B------:R-:W-:Y:S02]  /*b450*/  ISETP.GE.AND P4, PT, R87.reuse, 0x1, PT ;  /* 0x000000015700780c */ /* 0x040fe40003f86270 */
[----:B------:R-:W-:Y:S01]  /*b460*/  ISETP.GE.AND P0, PT, R87, 0x21, PT ;  /* 0x000000215700780c */ /* 0x000fe20003f06270 */
[----:B------:R-:W-:Y:S01]  /*b470*/  IMAD R31, R31, UR5, R14 ;  /* 0x000000051f1f7c24 */ /* 0x000fe2000f8e020e */
[----:B------:R-:W-:-:S02]  /*b480*/  ULDC.64 UR4, c[0x0][0x338] ;  /* 0x0000ce0000047ab9 */ /* 0x000fc40000000a00 */
[----:B---3--:R-:W-:Y:S02]  /*b490*/  IMAD R11, R86, UR4, RZ ;  /* 0x00000004560b7c24 */ /* 0x008fe4000f8e02ff */
[----:B------:R-:W-:Y:S02]  /*b4a0*/  IMAD.IADD R13, R13, 0x1, R31 ;  /* 0x000000010d0d7824 */ /* 0x000fe400078e021f */
[C---:B------:R-:W-:Y:S02]  /*b4b0*/  IMAD R11, R30.reuse, UR5, R11 ;  /* 0x000000051e0b7c24 */ /* 0x040fe4000f8e020b */
[----:B------:R-:W-:Y:S01]  /*b4c0*/  IMAD.WIDE.U32 R12, R30, UR4, R12 ;  /* 0x000000041e0c7c25 */ /* 0x000fe2000f8e000c */
[----:B------:R-:W-:-:S03]  /*b4d0*/  ULDC.64 UR4, c[0x0][0x330] ;  /* 0x0000cc0000047ab9 */ /* 0x000fc60000000a00 */
[----:B------:R-:W-:Y:S02]  /*b4e0*/  IMAD.IADD R13, R13, 0x1, R11 ;  /* 0x000000010d0d7824 */ /* 0x000fe400078e020b */
[----:B------:R-:W-:-:S04]  /*b4f0*/  IMAD.WIDE.U32 R12, R224, UR4, R12 ;  /* 0x00000004e00c7c25 */ /* 0x000fc8000f8e000c */
[----:B------:R-:W-:Y:S01]  /*b500*/  IMAD R13, R224, UR5, R13 ;  /* 0x00000005e00d7c24 */ /* 0x000fe2000f8e020d */
[----:B------:R-:W-:-:S04]  /*b510*/  LEA R11, P5, R12, UR6, 0x1 ;  /* 0x000000060c0b7c11 */ /* 0x000fc8000f8a08ff */
[----:B-1----:R-:W-:Y:S01]  /*b520*/  LEA.HI.X R32, R12, UR7, R13, 0x1, P5 ;  /* 0x000000070c207c11 */ /* 0x002fe2000a8f0c0d */
[----:B--2---:R0:W1:Y:S04]  /*b530*/  SHFL.IDX PT, R34, R11, RZ, 0x181f ;  /* 0x00181fff0b227589 */ /* 0x00406800000e0000 */
[----:B------:R0:W2:Y:S01]  /*b540*/  SHFL.IDX PT, R33, R32, RZ, 0x181f ;  /* 0x00181fff20217589 */ /* 0x0000a200000e0000 */
[----:B------:R-:W-:Y:S05]  /*b550*/  @!P4 BRA `(.L_x_2771) ;  /* 0x000000000054c947 */ /* 0x000fea0003800000 */
[----:B------:R-:W-:Y:S02]  /*b560*/  ULDC UR4, c[0x0][0x2f4] ;  /* 0x0000bd0000047ab9 */ /* 0x000fe40000000800 */
[----:B------:R-:W-:-:S13]  /*b570*/  ISETP.GE.AND P5, PT, R16, UR4, PT ;  /* 0x0000000410007c0c */ /* 0x000fda000bfa6270 */
        /* <DEDUP_REMOVED lines=19> */
.L_x_2771:
[----:B------:R-:W-:Y:S05]  /*b6b0*/  BSYNC B0 ;  /* 0x0000000000007941 */ /* 0x000fea0003800000 */
.L_x_2770:
[----:B--2---:R2:W4:Y:S01]  /*b6c0*/  SHFL.IDX PT, R33, R32, 0x1, 0x181f ;  /* 0x00381f0020217f89 */ /* 0x00452200000e0000 */
[----:B------:R-:W-:Y:S03]  /*b6d0*/  BSSY B0, `(.L_x_2772) ;  /* 0x0000018000007945 */ /* 0x000fe60003800000 */
[----:B-1----:R2:W1:Y:S01]  /*b6e0*/  SHFL.IDX PT, R34, R11, 0x1, 0x181f ;  /* 0x00381f000b227f89 */ /* 0x00246200000e0000 */
[----:B------:R-:W-:Y:S05]  /*b6f0*/  @!P0 BRA `(.L_x_2773) ;  /* 0x0000000000548947 */ /* 0x000fea0003800000 */
[----:B------:R-:W-:Y:S02]  /*b700*/  ULDC UR4, c[0x0][0x2f4] ;  /* 0x0000bd0000047ab9 */ /* 0x000fe40000000800 */
[----:B------:R-:W-:Y:S02]  /*b710*/  ISETP.GE.AND P5, PT, R16, UR4, PT ;  /* 0x0000000410007c0c */ /* 0x000fe4000bfa6270 */
[----:B------:R-:W-:-:S11]  /*b720*/  ISETP.GE.AND P4, PT, R214, UR4, PT ;  /* 0x00000004d6007c0c */ /* 0x000fd6000bf86270 */
[----:B---3--:R-:W3:Y:S01]  /*b730*/  @!P5 LDS.128 R12, [R84+0x1400] ;  /* 0x00140000540cd984 */ /* 0x008ee20000000c00 */
[----:B-1----:R-:W-:-:S04]  /*b740*/  @!P5 LEA R30, P0, R16, R34, 0x1 ;  /* 0x00000022101ed211 */ /* 0x002fc800078008ff */
[----:B----4-:R-:W-:Y:S02]  /*b750*/  @!P5 LEA.HI.X R31, R16, R33, R17, 0x1, P0 ;  /* 0x00000021101fd211 */ /* 0x010fe400000f0c11 */
[----:B------:R-:W-:-:S03]  /*b760*/  ISETP.GE.AND P0, PT, R19, UR4, PT ;  /* 0x0000000413007c0c */ /* 0x000fc6000bf06270 */
[----:B---3--:R1:W-:Y:S04]  /*b770*/  @!P5 ST.E.128 desc[UR60][R30.64], R12 ;  /* 0x0000000c1e00d985 */ /* 0x0083e8000c101d3c */
[----:B------:R-:W3:Y:S01]  /*b780*/  @!P4 LDS.128 R12, [R84+0x3c00] ;  /* 0x003c0000540cc984 */ /* 0x000ee20000000c00 */
[----:B-1----:R-:W-:-:S04]  /*b790*/  @!P4 LEA R30, P5, R212, R34, 0x1 ;  /* 0x00000022d41ec211 */ /* 0x002fc800078a08ff */
[----:B------:R-:W-:-:S05]  /*b7a0*/  @!P4 LEA.HI.X R31, R212, R33, R215, 0x1, P5 ;  /* 0x00000021d41fc211 */ /* 0x000fca00028f0cd7 */
[----:B---3--:R1:W-:Y:S01]  /*b7b0*/  @!P4 ST.E.128 desc[UR60][R30.64], R12 ;  /* 0x0000000c1e00c985 */ /* 0x0083e2000c101d3c */
[----:B------:R-:W-:-:S03]  /*b7c0*/  ISETP.GE.AND P4, PT, R22, UR4, PT ;  /* 0x0000000416007c0c */ /* 0x000fc6000bf86270 */
[----:B------:R-:W3:Y:S01]  /*b7d0*/  @!P0 LDS.128 R12, [R84+0x6400] ;  /* 0x00640000540c8984 */ /* 0x000ee20000000c00 */
[----:B-1----:R-:W-:-:S04]  /*b7e0*/  @!P0 LEA R30, P5, R19, R34, 0x1 ;  /* 0x00000022131e8211 */ /* 0x002fc800078a08ff */
[----:B------:R-:W-:-:S05]  /*b7f0*/  @!P0 LEA.HI.X R31, R19, R33, R219, 0x1, P5 ;  /* 0x00000021131f8211 */ /* 0x000fca00028f0cdb */
[----:B---3--:R1:W-:Y:S04]  /*b800*/  @!P0 ST.E.128 desc[UR60][R30.64], R12 ;  /* 0x0000000c1e008985 */ /* 0x0083e8000c101d3c */
[----:B------:R-:W3:Y:S01]  /*b810*/  @!P4 LDS.128 R12, [R84+0x8c00] ;  /* 0x008c0000540cc984 */ /* 0x000ee20000000c00 */
[----:B-1----:R-:W-:-:S04]  /*b820*/  @!P4 LEA R30, P0, R22, R34, 0x1 ;  /* 0x00000022161ec211 */ /* 0x002fc800078008ff */
[----:B------:R-:W-:-:S05]  /*b830*/  @!P4 LEA.HI.X R31, R22, R33, R218, 0x1, P0 ;  /* 0x00000021161fc211 */ /* 0x000fca00000f0cda */
[----:B---3--:R1:W-:Y:S04]  /*b840*/  @!P4 ST.E.128 desc[UR60][R30.64], R12 ;  /* 0x0000000c1e00c985 */ /* 0x0083e8000c101d3c */
.L_x_2773:
[----:B------:R-:W-:Y:S05]  /*b850*/  BSYNC B0 ;  /* 0x0000000000007941 */ /* 0x000fea0003800000 */
.L_x_2772:
[----:B------:R-:W-:Y:S01]  /*b860*/  ISETP.GE.AND P0, PT, R87, 0x41, PT ;  /* 0x000000415700780c */ /* 0x000fe20003f06270 */
[----:B0-2---:R-:W0:Y:S01]  /*b870*/  SHFL.IDX PT, R32, R32, 0x2, 0x181f ;  /* 0x00581f0020207f89 */ /* 0x005e2200000e0000 */
[----:B------:R-:W-:Y:S03]  /*b880*/  BSSY B0, `(.L_x_2774) ;  /* 0x0000018000007945 */ /* 0x000fe60003800000 */
[----:B------:R-:W2:Y:S08]  /*b890*/  SHFL.IDX PT, R11, R11, 0x2, 0x181f ;  /* 0x00581f000b0b7f89 */ /* 0x000eb000000e0000 */
[----:B------:R-:W-:Y:S05]  /*b8a0*/  @!P0 BRA `(.L_x_2775) ;  /* 0x0000000000548947 */ /* 0x000fea0003800000 */
[----:B------:R-:W-:Y:S02]  /*b8b0*/  ULDC UR4, c[0x0][0x2f4] ;  /* 0x0000bd0000047ab9 */ /* 0x000fe40000000800 */
[----:B------:R-:W-:Y:S02]  /*b8c0*/  ISETP.GE.AND P5, PT, R16, UR4, PT ;  /* 0x0000000410007c0c */ /* 0x000fe4000bfa6270 */
[----:B------:R-:W-:-:S11]  /*b8d0*/  ISETP.GE.AND P4, PT, R214, UR4, PT ;  /* 0x00000004d6007c0c */ /* 0x000fd6000bf86270 */
[----:B-1-3--:R-:W1:Y:S01]  /*b8e0*/  @!P5 LDS.128 R12, [R84+0x2400] ;  /* 0x00240000540cd984 */ /* 0x00ae620000000c00 */
[----:B--2---:R-:W-:-:S04]  /*b8f0*/  @!P5 LEA R30, P0, R16, R11, 0x1 ;  /* 0x0000000b101ed211 */ /* 0x004fc800078008ff */
[----:B0-----:R-:W-:Y:S02]  /*b900*/  @!P5 LEA.HI.X R31, R16, R32, R17, 0x1, P0 ;  /* 0x00000020101fd211 */ /* 0x001fe400000f0c11 */
[----:B------:R-:W-:-:S03]  /*b910*/  ISETP.GE.AND P0, PT, R19, UR4, PT ;  /* 0x0000000413007c0c */ /* 0x000fc6000bf06270 */
[----:B-1----:R0:W-:Y:S04]  /*b920*/  @!P5 ST.E.128 desc[UR60][R30.64], R12 ;  /* 0x0000000c1e00d985 */ /* 0x0021e8000c101d3c */
        /* <DEDUP_REMOVED lines=13> */
.L_x_2775:
[----:B------:R-:W-:Y:S05]  /*ba00*/  BSYNC B0 ;  /* 0x0000000000007941 */ /* 0x000fea0003800000 */
.L_x_2774:
[----:B------:R-:W-:Y:S01]  /*ba10*/  @!PT LDS RZ, [RZ] ;  /* 0x00000000fffff984 */ /* 0x000fe20000000800 */
[----:B------:R-:W-:Y:S01]  /*ba20*/  @!PT LDS RZ, [RZ] ;  /* 0x00000000fffff984 */ /* 0x000fe20000000800 */
[----:B------:R-:W-:Y:S01]  /*ba30*/  @!PT LDS RZ, [RZ] ;  /* 0x00000000fffff984 */ /* 0x000fe20000000800 */
[----:B------:R-:W-:Y:S01]  /*ba40*/  @!PT LDS RZ, [RZ] ;  /* 0x00000000fffff984 */ /* 0x000fe20000000800 */
[----:B------:R5:W-:Y:S06]  /*ba50*/  MEMBAR.ALL.CTA ;  /* 0x0000000000007992 */ /* 0x000bec0000008000 */
[----:B-----5:R-:W5:Y:S01]  /*ba60*/  FENCE.VIEW.ASYNC.S ;  /* 0x00000000000073c6 */ /* 0x020f620000000000 */
[----:B------:R-:W-:Y:S01]  /*ba70*/  @!P3 IADD3 R88, R88, 0x388c0, RZ ;  /* 0x000388c05858b810 */ /* 0x000fe20007ffe0ff */
[----:B------:R-:W-:Y:S01]  /*ba80*/  VIADD R213, R213, 0x1 ;  /* 0x00000001d5d57836 */ /* 0x000fe20000000000 */
[----:B-----5:R0:W-:Y:S01]  /*ba90*/  BAR.SYNC.DEFER_BLOCKING R157, 0x80 ;  /* 0x0002009d0000751d */ /* 0x0201e20000010000 */
[----:B------:R-:W-:-:S02]  /*baa0*/  ISETP.NE.AND P4, PT, R110, RZ, PT ;  /* 0x000000ff6e00720c */ /* 0x000fc40003f85270 */
[----:B------:R-:W-:Y:S02]  /*bab0*/  @!P3 PRMT R88, RZ, 0x654, R88 ;  /* 0x00000654ff58b816 */ /* 0x000fe40000000058 */
[----:B------:R-:W-:Y:S02]  /*bac0*/  PLOP3.LUT P0, PT, PT, PT, PT, 0x8, 0x0 ;  /* 0x000000000000781c */ /* 0x000fe40003f0e170 */
[----:B------:R2:W-:Y:S01]  /*bad0*/  @!P3 SYNCS.ARRIVE.TRANS64.RED.A1T0 RZ, [R88+URZ], RZ ;  /* 0x000000ff58ffb9a7 */ /* 0x0005e2000810043f */
[----:B------:R-:W-:-:S04]  /*bae0*/  ISETP.NE.AND P3, PT, R213, 0x2, PT ;  /* 0x00000002d500780c */ /* 0x000fc80003f65270 */
[----:B01-3--:R-:W-:Y:S02]  /*baf0*/  SEL R12, RZ, 0x1, P3 ;  /* 0x00000001ff0c7807 */ /* 0x00bfe40001800000 */
[----:B------:R-:W-:Y:S02]  /*bb00*/  SEL R213, R213, RZ, P3 ;  /* 0x000000ffd5d57207 */ /* 0x000fe40001800000 */
[----:B------:R-:W-:Y:S01]  /*bb10*/  LOP3.LUT R229, R229, R12, RZ, 0x3c, !PT ;  /* 0x0000000ce5e57212 */ /* 0x000fe200078e3cff */
[----:B--2---:R-:W-:Y:S06]  /*bb20*/  @P4 BRA `(.L_x_2776) ;  /* 0xffffff7400784947 */ /* 0x004fec000383ffff */
.L_x_2655:
[----:B------:R-:W2:Y:S01]  /*bb30*/  LDL R11, [R1+0x74] ;  /* 0x00007400010b7983 */ /* 0x000ea20000100800 */
[----:B------:R-:W1:Y:S01]  /*bb40*/  LDC R0, c[0x0][0x448] ;  /* 0x00011200ff007b82 */ /* 0x000e620000000800 */
[----:B------:R-:W-:Y:S01]  /*bb50*/  BSSY B0, `(.L_x_2777) ;  /* 0x0000011000007945 */ /* 0x000fe20003800000 */
[----:B------:R-:W-:Y:S02]  /*bb60*/  MOV R2, RZ ;  /* 0x000000ff00027202 */ /* 0x000fe40000000f00 */
[----:B-1----:R-:W-:-:S13]  /*bb70*/  ISETP.NE.AND P1, PT, R0, 0x1, PT ;  /* 0x000000010000780c */ /* 0x002fda0003f25270 */
[----:B------:R-:W1:Y:S08]  /*bb80*/  @P1 LDC R0, c[0x0][0x44c] ;  /* 0x00011300ff001b82 */ /* 0x000e700000000800 */
[----:B------:R-:W3:Y:S01]  /*bb90*/  @P1 LDC R5, c[0x0][0x450] ;  /* 0x00011400ff051b82 */ /* 0x000ee20000000800 */
[----:B--2---:R-:W-:-:S04]  /*bba0*/  VIADD R3, R11, 0x7f ;  /* 0x0000007f0b037836 */ /* 0x004fc80000000000 */
[----:B-1----:R-:W-:-:S05]  /*bbb0*/  @P1 IMAD.HI.U32 R0, R3, R0, RZ ;  /* 0x0000000003001227 */ /* 0x002fca00078e00ff */
[----:B---3--:R-:W-:-:S05]  /*bbc0*/  @P1 SHF.R.U32.HI R3, RZ, R5, R0 ;  /* 0x00000005ff031219 */ /* 0x008fca0000011600 */
[----:B------:R-:W-:-:S04]  /*bbd0*/  IMAD.IADD R3, R130, 0x1, R3 ;  /* 0x0000000182037824 */ /* 0x000fc800078e0203 */
[----:B------:R-:W-:-:S05]  /*bbe0*/  IMAD.HI R3, R3, 0x66666667, RZ ;  /* 0x6666666703037827 */ /* 0x000fca00078e02ff */
[----:B------:R-:W-:-:S04]  /*bbf0*/  SHF.R.U32.HI R0, RZ, 0x1f, R3 ;  /* 0x0000001fff007819 */ /* 0x000fc80000011603 */
[----:B------:R-:W-:-:S04]  /*bc00*/  LEA.HI.SX32 R0, R3, R0, 0x1b ;  /* 0x0000000003007211 */ /* 0x000fc800078fdaff */
[----:B------:R-:W-:-:S04]  /*bc10*/  VIMNMX R131, R131, R0, PT ;  /* 0x0000000083837248 */ /* 0x000fc80003fe0100 */
[----:B------:R-:W-:Y:S01]  /*bc20*/  ISETP.GE.AND P1, PT, R131, 0x1, PT ;  /* 0x000000018300780c */ /* 0x000fe20003f26270 */
[----:B------:R-:W-:-:S12]  /*bc30*/  @P0 BRA `(.L_x_2778) ;  /* 0x0000000000080947 */ /* 0x000fd80003800000 */
[----:B------:R-:W1:Y:S02]  /*bc40*/  FENCE.VIEW.ASYNC.G ;  /* 0x00000000000073c6 */ /* 0x000e640000000100 */
[----:B-1----:R-:W-:Y:S06]  /*bc50*/  BAR.ARV 0xc, 0x180 ;  /* 0x0306000000007b1d */ /* 0x002fec0000002000 */
.L_x_2778:
[----:B------:R-:W-:Y:S05]  /*bc60*/  BSYNC B0 ;  /* 0x0000000000007941 */ /* 0x000fea0003800000 */
.L_x_2777:
[----:B------:R-:W-:Y:S04]  /*bc70*/  BSSY B0, `(.L_x_2779) ;  /* 0x0000021000007945 */ /* 0x000fe80003800000 */
[----:B------:R-:W-:Y:S05]  /*bc80*/  @!P1 BRA `(.L_x_2780) ;  /* 0x00000000007c9947 */ /* 0x000fea0003800000 */
[----:B------:R-:W2:Y:S01]  /*bc90*/  LDL R0, [R1+0x90] ;  /* 0x0000900001007983 */ /* 0x000ea20000100800 */
[----:B------:R-:W-:Y:S01]  /*bca0*/  ULDC UR4, c[0x0][0x9f0] ;  /* 0x00027c0000047ab9 */ /* 0x000fe20000000800 */
[----:B--2---:R-:W-:-:S04]  /*bcb0*/  ISETP.NE.AND P0, PT, R0, RZ, PT ;  /* 0x000000ff0000720c */ /* 0x004fc80003f05270 */
[----:B------:R-:W-:-:S04]  /*bcc0*/  SEL R6, R0, UR4, P0 ;  /* 0x0000000400067c07 */ /* 0x000fc80008000000 */
[-C--:B------:R-:W-:Y:S02]  /*bcd0*/  IABS R5, R6.reuse ;  /* 0x0000000600057213 */ /* 0x080fe40000000000 */
[----:B------:R-:W-:Y:S02]  /*bce0*/  IADD3 R0, R6, -0x1, R131 ;  /* 0xffffffff06007810 */ /* 0x000fe40007ffe083 */
[----:B------:R-:W1:Y:S01]  /*bcf0*/  I2F.RP R4, R5 ;  /* 0x0000000500047306 */ /* 0x000e620000209400 */
[----:B------:R-:W-:-:S05]  /*bd00*/  IABS R9, R6 ;  /* 0x0000000600097213 */ /* 0x000fca0000000000 */
[----:B------:R-:W-:Y:S02]  /*bd10*/  IMAD.MOV R9, RZ, RZ, -R9 ;  /* 0x000000ffff097224 */ /* 0x000fe400078e0a09 */
[----:B-1----:R-:W1:Y:S02]  /*bd20*/  MUFU.RCP R4, R4 ;  /* 0x0000000400047308 */ /* 0x002e640000001000 */
[----:B-1----:R-:W-:Y:S01]  /*bd30*/  VIADD R2, R4, 0xffffffe ;  /* 0x0ffffffe04027836 */ /* 0x002fe20000000000 */
[----:B------:R-:W-:Y:S02]  /*bd40*/  IABS R4, R0 ;  /* 0x0000000000047213 */ /* 0x000fe40000000000 */
[----:B------:R-:W-:-:S03]  /*bd50*/  LOP3.LUT R0, R0, R6, RZ, 0x3c, !PT ;  /* 0x0000000600007212 */ /* 0x000fc600078e3cff */
[----:B------:R1:W2:Y:S01]  /*bd60*/  F2I.FTZ.U32.TRUNC.NTZ R3, R2 ;  /* 0x0000000200037305 */ /* 0x0002a2000021f000 */
[----:B------:R-:W-:Y:S02]  /*bd70*/  ISETP.GE.AND P2, PT, R0, RZ, PT ;  /* 0x000000ff0000720c */ /* 0x000fe40003f46270 */
[----:B-1----:R-:W-:Y:S01]  /*bd80*/  MOV R2, RZ ;  /* 0x000000ff00027202 */ /* 0x002fe20000000f00 */
[----:B--2---:R-:W-:-:S04]  /*bd90*/  IMAD.MOV R8, RZ, RZ, -R3 ;  /* 0x000000ffff087224 */ /* 0x004fc800078e0a03 */
[----:B------:R-:W-:-:S04]  /*bda0*/  IMAD R7, R8, R5, RZ ;  /* 0x0000000508077224 */ /* 0x000fc800078e02ff */
[----:B------:R-:W-:-:S04]  /*bdb0*/  IMAD.HI.U32 R3, R3, R7, R2 ;  /* 0x0000000703037227 */ /* 0x000fc800078e0002 */
[----:B------:R-:W-:Y:S02]  /*bdc0*/  IMAD.MOV.U32 R2, RZ, RZ, R9 ;  /* 0x000000ffff027224 */ /* 0x000fe400078e0009 */
        /* <DEDUP_REMOVED lines=8> */
[----:B------:R-:W-:-:S04]  /*be50*/  IMAD.MOV.U32 R2, RZ, RZ, R3 ;  /* 0x000000ffff027224 */ /* 0x000fc800078e0003 */
[----:B------:R-:W-:Y:S01]  /*be60*/  @!P2 IMAD.MOV R2, RZ, RZ, -R2 ;  /* 0x000000ffff02a224 */ /* 0x000fe200078e0a02 */
[----:B------:R-:W-:-:S07]  /*be70*/  @!P1 LOP3.LUT R2, RZ, R6, RZ, 0x33, !PT ;  /* 0x00000006ff029212 */ /* 0x000fce00078e33ff */
.L_x_2780:
[----:B------:R-:W-:Y:S05]  /*be80*/  BSYNC B0 ;  /* 0x0000000000007941 */ /* 0x000fea0003800000 */
.L_x_2779:
[----:B------:R-:W2:Y:S01]  /*be90*/  LDL R0, [R1+0xa4] ;  /* 0x0000a40001007983 */ /* 0x000ea20000100800 */
[----:B------:R-:W-:Y:S01]  /*bea0*/  PLOP3.LUT P0, PT, PT, PT, PT, 0x80, 0x0 ;  /* 0x000000000000781c */ /* 0x000fe20003f0f070 */
[----:B------:R-:W-:Y:S01]  /*beb0*/  IMAD.MOV.U32 R153, RZ, RZ, RZ ;  /* 0x000000ffff997224 */ /* 0x000fe200078e00ff */
[----:B------:R-:W-:Y:S02]  /*bec0*/  MOV R154, RZ ;  /* 0x000000ff009a7202 */ /* 0x000fe40000000f00 */
        /* <DEDUP_REMOVED lines=58> */
[----:B----4-:R-:W-:Y:S02]  /*c270*/  CS2R R32, SRZ ;  /* 0x0000000000207805 */ /* 0x010fe4000001ff00 */
        /* <DEDUP_REMOVED lines=9> */
[----:B-1----:R-:W-:Y:S05]  /*c310*/  @!P1 BRA `(.L_x_2781) ;  /* 0x000001a000509947 */ /* 0x002fea0003800000 */
[----:B------:R-:W2:Y:S02]  /*c320*/  LDL R0, [R1+0x128] ;  /* 0x0001280001007983 */ /* 0x000ea40000100800 */
[----:B--2---:R-:W-:Y:S02]  /*c330*/  R2UR UR4, R0 ;  /* 0x00000000000472ca */ /* 0x004fe400000e0000 */
[----:B------:R-:W1:Y:S11]  /*c340*/  S2R R0, SR_TID.X ;  /* 0x0000000000007919 */ /* 0x000e760000002100 */
[----:B------:R-:W-:-:S06]  /*c350*/  ULOP3.LUT UP0, URZ, UR4, 0x9f, URZ, 0xc0, !UPT ;  /* 0x0000009f043f7892 */ /* 0x000fcc000f80c03f */
[----:B------:R-:W-:Y:S01]  /*c360*/  PLOP3.LUT P0, PT, PT, PT, UP0, 0x80, 0x0 ;  /* 0x000000000000781c */ /* 0x000fe20003f0f008 */
[----:B-1----:R-:W-:-:S05]  /*c370*/  VIADD R0, R0, 0xffffff80 ;  /* 0xffffff8000007836 */ /* 0x002fca0000000000 */
[----:B------:R-:W-:-:S04]  /*c380*/  SHF.R.S32.HI R3, RZ, 0x1f, R0 ;  /* 0x0000001fff037819 */ /* 0x000fc80000011400 */
[----:B------:R-:W-:-:S04]  /*c390*/  LEA.HI R3, R3, R0, RZ, 0x7 ;  /* 0x0000000003037211 */ /* 0x000fc800078f38ff */
[----:B------:R-:W-:-:S06]  /*c3a0*/  SHF.R.S32.HI R0, RZ, 0x7, R3 ;  /* 0x00000007ff007819 */ /* 0x000fcc0000011403 */
[----:B------:R-:W1:Y:S02]  /*c3b0*/  SHFL.IDX PT, R0, R0, RZ, 0x1f ;  /* 0x00001fff00007589 */ /* 0x000e6400000e0000 */
[----:B-1----:R-:W-:-:S04]  /*c3c0*/  LEA.HI R3, R0, R0, RZ, 0x1 ;  /* 0x0000000000037211 */ /* 0x002fc800078f08ff */
[----:B------:R-:W-:-:S05]  /*c3d0*/  LOP3.LUT R3, R3, 0x1e, RZ, 0xc0, !PT ;  /* 0x0000001e03037812 */ /* 0x000fca00078ec0ff */
[----:B------:R-:W-:-:S05]  /*c3e0*/  IMAD.IADD R3, R0, 0x1, -R3 ;  /* 0x0000000100037824 */ /* 0x000fca00078e0a03 */
        /* <DEDUP_REMOVED lines=12> */
[----:B------:R-:W-:Y:S01]  /*c4b0*/  MOV R11, UR5 ;  /* 0x00000005000b7c02 */ /* 0x000fe20008000f00 */
[----:B------:R-:W-:Y:S02]  /*c4c0*/  IMAD.U32 R7, RZ, RZ, UR7 ;  /* 0x00000007ff077e24 */ /* 0x000fe4000f8e00ff */
[----:B0-----:R-:W-:-:S02]  /*c4d0*/  IMAD.U32 R10, RZ, RZ, UR4 ;  /* 0x00000004ff0a7e24 */ /* 0x001fc4000f8e00ff */
[----:B------:R-:W-:Y:S02]  /*c4e0*/  IMAD.MOV.U32 R8, RZ, RZ, 0x70 ;  /* 0x00000070ff087424 */ /* 0x000fe400078e00ff */
[----:B------:R-:W-:Y:S02]  /*c4f0*/  IMAD.MOV.U32 R12, RZ, RZ, 0x1 ;  /* 0x00000001ff0c7424 */ /* 0x000fe400078e00ff */
[----:B------:R-:W-:-:S07]  /*c500*/  IMAD.MOV.U32 R13, RZ, RZ, RZ ;  /* 0x000000ffff0d7224 */ /* 0x000fce00078e00ff */
[----:B------:R-:W-:-:S07]  /*c510*/  LEPC R20, `(.L_x_2782) ;  /* 0x000000001014794e */ /* 0x000fce0000000000 */
[----:B-1---5:R-:W-:Y:S05]  /*c520*/  CALL.ABS.NOINC R14 ;  /* 0x000000000e007343 */ /* 0x022fea0003c00000 */
.L_x_2782:
[----:B------:R-:W-:Y:S02]  /*c530*/  ULDC UR4, c[0x0][0x3f4] ;  /* 0x0000fd0000047ab9 */ /* 0x000fe40000000800 */
[----:B------:R-:W-:-:S13]  /*c540*/  ISETP.LT.AND P0, PT, RZ, UR4, PT ;  /* 0x00000004ff007c0c */ /* 0x000fda000bf01270 */
[----:B------:R-:W-:Y:S05]  /*c550*/  @P0 BRA `(.L_x_2783) ;  /* 0x0000000000400947 */ /* 0x000fea0003800000 */
[----:B------:R-:W2:Y:S02]  /*c560*/  LDL R20, [R1+0xa0] ;  /* 0x0000a00001147983 */ /* 0x000ea40000100800 */
[----:B--2---:R-:W-:-:S04]  /*c570*/  LEA.HI R0, R20, R20, RZ, 0x1 ;  /* 0x0000001414007211 */ /* 0x004fc800078f08ff */
[----:B------:R-:W-:-:S04]  /*c580*/  LOP3.LUT R0, R0, 0xfffffffe, RZ, 0xc0, !PT ;  /* 0xfffffffe00007812 */ /* 0x000fc800078ec0ff */
[----:B------:R-:W-:-:S04]  /*c590*/  IADD3 R0, R20, -R0, RZ ;  /* 0x8000000014007210 */ /* 0x000fc80007ffe0ff */
[----:B------:R-:W-:-:S04]  /*c5a0*/  SHF.L.U32 R0, R0, 0x1f, RZ ;  /* 0x0000001f00007819 */ /* 0x000fc800000006ff */
[----:B------:R1:W2:Y:S03]  /*c5b0*/  SYNCS.PHASECHK.TRANS64.TRYWAIT P0, [R23+URZ+0x38800], R0 ;  /* 0x03880000170075a7 */ /* 0x0002a6000800017f */
[----:B--2---:R-:W-:Y:S05]  /*c5c0*/  @!P0 NANOSLEEP.SYNCS 0x989680 ;  /* 0x009896800000895d */ /* 0x004fea0003900000 */
[----:B------:R-:W2:Y:S01]  /*c5d0*/  @!P0 SYNCS.PHASECHK.TRANS64 P0, [R23+URZ+0x38800], R0 ;  /* 0x03880000170085a7 */ /* 0x000ea2000800007f */
[----:B------:R-:W-:Y:S04]  /*c5e0*/  BSSY B0, `(.L_x_2784) ;  /* 0x0000006000007945 */ /* 0x000fe80003800000 */
[----:B--2---:R-:W-:Y:S05]  /*c5f0*/  @P0 BRA `(.L_x_2785) ;  /* 0x0000000000100947 */ /* 0x004fea0003800000 */
.L_x_2786:
[----:B--2---:R2:W3:Y:S02]  /*c600*/  SYNCS.PHASECHK.TRANS64.TRYWAIT P0, [R23+URZ+0x38800], R0 ;  /* 0x03880000170075a7 */ /* 0x0044e4000800017f */
[----:B---3--:R-:W-:Y:S05]  /*c610*/  @!P0 NANOSLEEP.SYNCS 0x989680 ;  /* 0x009896800000895d */ /* 0x008fea0003900000 */
[----:B------:R-:W3:Y:S02]  /*c620*/  @!P0 SYNCS.PHASECHK.TRANS64 P0, [R23+URZ+0x38800], R0 ;  /* 0x03880000170085a7 */ /* 0x000ee4000800007f */
[----:B---3--:R-:W-:Y:S05]  /*c630*/  @!P0 BRA `(.L_x_2786) ;  /* 0xfffffffc00f08947 */ /* 0x008fea000383ffff */
.L_x_2785:
[----:B------:R-:W-:Y:S05]  /*c640*/  BSYNC B0 ;  /* 0x0000000000007941 */ /* 0x000fea0003800000 */
.L_x_2784:
[----:B------:R-:W-:Y:S05]  /*c650*/  BRA `(.L_x_2787) ;  /* 0x0000009400b87947 */ /* 0x000fea0003800000 */
.L_x_2783:
[----:B------:R-:W2:Y:S01]  /*c660*/  LDL R0, [R1+0x128] ;  /* 0x0001280001007983 */ /* 0x000ea20000100800 */
[----:B------:R-:W-:Y:S01]  /*c670*/  ULDC.64 UR6, c[0x0][0x408] ;  /* 0x0001020000067ab9 */ /* 0x000fe20000000a00 */
[----:B--2---:R-:W-:Y:S02]  /*c680*/  R2UR UR4, R0 ;  /* 0x00000000000472ca */ /* 0x004fe400000e0000 */
[----:B-----5:R-:W-:-:S05]  /*c690*/  SHF.R.S32.HI R0, RZ, 0x1f, R152 ;  /* 0x0000001fff007819 */ /* 0x020fca0000011498 */
[----:B------:R-:W-:-:S04]  /*c6a0*/  IMAD R5, R0, UR6, RZ ;  /* 0x0000000600057c24 */ /* 0x000fc8000f8e02ff */
[----:B------:R-:W-:Y:S02]  /*c6b0*/  IMAD R5, R152, UR7, R5 ;  /* 0x0000000798057c24 */ /* 0x000fe4000f8e0205 */
[----:B------:R-:W-:-:S03]  /*c6c0*/  ULOP3.LUT UP0, URZ, UR4, 0x3ff, URZ, 0xc0, !UPT ;  /* 0x000003ff043f7892 */ /* 0x000fc6000f80c03f */
[----:B------:R-:W-:Y:S02]  /*c6d0*/  ULDC.64 UR4, c[0x0][0x3f8] ;  /* 0x0000fe0000047ab9 */ /* 0x000fe40000000a00 */
[----:B------:R-:W-:Y:S01]  /*c6e0*/  IMAD R3, R0, UR4, RZ ;  /* 0x0000000400037c24 */ /* 0x000fe2000f8e02ff */
[----:B------:R-:W-:Y:S01]  /*c6f0*/  PLOP3.LUT P0, PT, PT, PT, UP0, 0x80, 0x0 ;  /* 0x000000000000781c */ /* 0x000fe20003f0f008 */
[----:B------:R-:W-:-:S04]  /*c700*/  IMAD.WIDE.U32 R24, R152, UR4, RZ ;  /* 0x0000000498187c25 */ /* 0x000fc8000f8e00ff */
        /* <DEDUP_REMOVED lines=20> */
[----:B-1----:R-:W-:Y:S05]  /*c850*/  CALL.ABS.NOINC R14 ;  /* 0x000000000e007343 */ /* 0x002fea0003c00000 */
.L_x_2788:
[----:B------:R-:W2:Y:S01]  /*c860*/  LDL R21, [R1+0x74] ;  /* 0x0000740001157983 */ /* 0x000ea20000100800 */
[----:B------:R-:W-:-:S03]  /*c870*/  ULDC.U8 UR4, c[0x0][0x410] ;  /* 0x0001040000047ab9 */ /* 0x000fc60000000000 */
[----:B------:R-:W3:Y:S01]  /*c880*/  LDL R20, [R1+0x8c] ;  /* 0x00008c0001147983 */ /* 0x000ee20000100800 */
[----:B------:R-:W-:Y:S01]  /*c890*/  ISETP.NE.AND P0, PT, RZ, UR4, PT ;  /* 0x00000004ff007c0c */ /* 0x000fe2000bf05270 */
[----:B------:R-:W-:Y:S01]  /*c8a0*/  BSSY B0, `(.L_x_2789) ;  /* 0x0000941000007945 */ /* 0x000fe20003800000 */
[----:B--2---:R-:W-:-:S05]  /*c8b0*/  IADD3 R0, R225, R21, RZ ;  /* 0x00000015e1007210 */ /* 0x004fca0007ffe0ff */
[----:B---3--:R-:W-:-:S06]  /*c8c0*/  IMAD R3, R20, 0x20, R0 ;  /* 0x0000002014037824 */ /* 0x008fcc00078e0200 */
[----:B------:R-:W-:Y:S05]  /*c8d0*/  @!P0 BRA `(.L_x_2790) ;  /* 0x0000004800408947 */ /* 0x000fea0003800000 */
[----:B------:R-:W1:Y:S01]  /*c8e0*/  LDC R20, c[0x0][0x448] ;  /* 0x00011200ff147b82 */ /* 0x000e620000000800 */
[----:B------:R-:W-:Y:S01]  /*c8f0*/  ULDC.64 UR4, c[0x0][0x3f8] ;  /* 0x0000fe0000047ab9 */ /* 0x000fe20000000a00 */
[----:B------:R-:W-:Y:S01]  /*c900*/  ULDC.64 UR6, c[0x0][0x408] ;  /* 0x0001020000067ab9 */ /* 0x000fe20000000a00 */
[----:B------:R-:W-:Y:S02]  /*c910*/  IMAD.MOV.U32 R6, RZ, RZ, R24 ;  /* 0x000000ffff067224 */ /* 0x000fe400078e0018 */
[----:B------:R-:W-:Y:S01]  /*c920*/  IMAD.MOV.U32 R7, RZ, RZ, R73 ;  /* 0x000000ffff077224 */ /* 0x000fe200078e0049 */
[----:B-1----:R-:W-:-:S13]  /*c930*/  ISETP.NE.AND P0, PT, R20, 0x1, PT ;  /* 0x000000011400780c */ /* 0x002fda0003f05270 */
[----:B------:R-:W1:Y:S08]  /*c940*/  @P0 LDC R4, c[0x0][0x44c] ;  /* 0x00011300ff040b82 */ /* 0x000e700000000800 */
[----:B------:R-:W2:Y:S01]  /*c950*/  @P0 LDC R5, c[0x0][0x450] ;  /* 0x00011400ff050b82 */ /* 0x000ea20000000800 */
[----:B-1----:R-:W-:-:S05]  /*c960*/  @P0 IMAD.HI.U32 R4, R3, R4, RZ ;  /* 0x0000000403040227 */ /* 0x002fca00078e00ff */
[----:B--2---:R-:W-:Y:S01]  /*c970*/  @P0 SHF.R.U32.HI R3, RZ, R5, R4 ;  /* 0x00000005ff030219 */ /* 0x004fe20000011604 */
[----:B------:R-:W-:Y:S01]  /*c980*/  IMAD.MOV.U32 R5, RZ, RZ, R27 ;  /* 0x000000ffff057224 */ /* 0x000fe200078e001b */
[----:B------:R-:W-:Y:S02]  /*c990*/  MOV R4, R152 ;  /* 0x0000009800047202 */ /* 0x000fe40000000f00 */
[----:B------:R-:W-:Y:S01]  /*c9a0*/  SHF.R.S32.HI R8, RZ, 0x1f, R3 ;  /* 0x0000001fff087819 */ /* 0x000fe20000011403 */
[----:B------:R-:W-:-:S04]  /*c9b0*/  IMAD.WIDE.U32 R6, R3, UR4, R6 ;  /* 0x0000000403067c25 */ /* 0x000fc8000f8e0006 */
[C---:B0-----:R-:W-:Y:S02]  /*c9c0*/  IMAD R10, R8.reuse, UR4, RZ ;  /* 0x00000004080a7c24 */ /* 0x041fe4000f8e02ff */
        /* <DEDUP_REMOVED lines=18> */
.L_x_3107:
[----:B------:R-:W5:Y:S01]  /*caf0*/  LDL R3, [R1+0x6c] ;  /* 0x00006c0001037983 */ /* 0x000f620000100800 */
        /* <DEDUP_REMOVED lines=9> */
[----:B-----5:R-:W-:-:S05]  /*cb90*/  IMAD R3, R3, R20, RZ ;  /* 0x0000001403037224 */ /* 0x020fca00078e02ff */
[----:B------:R-:W-:-:S13]  /*cba0*/  ISETP.GE.AND P0, PT, R0, R3, PT ;  /* 0x000000030000720c */ /* 0x000fda0003f06270 */
[----:B------:R-:W-:Y:S05]  /*cbb0*/  @P0 BRA `(.L_x_2793) ;  /* 0x0000000000c00947 */ /* 0x000fea0003800000 */
[----:B------:R-:W3:Y:S01]  /*cbc0*/  LDL R11, [R1+0x134] ;  /* 0x00013400010b7983 */ /* 0x000ee20000100800 */
[----:B------:R-:W-:-:S03]  /*cbd0*/  ULDC UR4, c[0x0][0x3f4] ;  /* 0x0000fd0000047ab9 */ /* 0x000fc60000000800 */
[----:B------:R-:W3:Y:S04]  /*cbe0*/  LDL R10, [R1+0x130] ;  /* 0x00013000010a7983 */ /* 0x000ee80000100800 */
[----:B------:R-:W3:Y:S01]  /*cbf0*/  LDL R5, [R1+0x12c] ;  /* 0x00012c0001057983 */ /* 0x000ee20000100800 */
[----:B------:R-:W-:Y:S02]  /*cc00*/  ISETP.GE.AND P3, PT, R216, UR4, PT ;  /* 0x00000004d8007c0c */ /* 0x000fe4000bf66270 */
[----:B------:R-:W-:Y:S02]  /*cc10*/  CS2R R74, SRZ ;  /* 0x00000000004a7805 */ /* 0x000fe4000001ff00 */
[----:B------:R-:W-:Y:S02]  /*cc20*/  ISETP.GE.AND P2, PT, R221, UR4, PT ;  /* 0x00000004dd007c0c */ /* 0x000fe4000bf46270 */
[----:B------:R-:W-:-:S02]  /*cc30*/  CS2R R76, SRZ ;  /* 0x00000000004c7805 */ /* 0x000fc4000001ff00 */
[----:B------:R-:W-:Y:S02]  /*cc40*/  ISETP.GE.AND P1, PT, R222, UR4, PT ;  /* 0x00000004de007c0c */ /* 0x000fe4000bf26270 */
[----:B------:R-:W-:-:S03]  /*cc50*/  ISETP.GE.AND P0, PT, R223, UR4, PT ;  /* 0x00000004df007c0c */ /* 0x000fc6000bf06270 */
[----:B------:R-:W-:-:S04]  /*cc60*/  @!P3 SHF.L.U32 R21, R216, 0x1, RZ ;  /* 0x00000001d815b819 */ /* 0x000fc800000006ff */
[----:B------:R-:W-:Y:S01]  /*cc70*/  @!P2 IMAD.SHL.U32 R13, R221, 0x2, RZ ;  /* 0x00000002dd0da824 */ /* 0x000fe200078e00ff */
[----:B------:R-:W-:Y:S02]  /*cc80*/  @!P3 SHF.L.U64.HI R4, R216, 0x1, R217 ;  /* 0x00000001d804b819 */ /* 0x000fe400000102d9 */
[-C--:B--2---:R-:W-:Y:S02]  /*cc90*/  @!P3 IADD3 R24, P5, R6, R21.reuse, RZ ;  /* 0x000000150618b210 */ /* 0x084fe40007fbe0ff */
[----:B----4-:R-:W-:Y:S02]  /*cca0*/  @!P3 IADD3 R20, P4, R8, R21, RZ ;  /* 0x000000150814b210 */ /* 0x010fe40007f9e0ff */
[-C--:B------:R-:W-:Y:S02]  /*ccb0*/  @!P2 IADD3 R14, P6, R6, R13.reuse, RZ ;  /* 0x0000000d060ea210 */ /* 0x080fe40007fde0ff */
[----:B-1----:R-:W-:Y:S01]  /*ccc0*/  @!P3 IADD3.X R25, R7, R4, RZ, P5, !PT ;  /* 0x000000040719b210 */ /* 0x002fe20002ffe4ff */
[----:B---3--:R-:W-:Y:S01]  /*ccd0*/  @!P3 IMAD.X R21, R9, 0x1, R4, P4 ;  /* 0x000000010915b824 */ /* 0x008fe200020e0604 */
[----:B------:R-:W-:-:S02]  /*cce0*/  @!P2 IADD3 R12, P5, R8, R13, RZ ;  /* 0x0000000d080ca210 */ /* 0x000fc40007fbe0ff */
[----:B------:R-:W-:Y:S02]  /*ccf0*/  CS2R R70, SRZ ;  /* 0x0000000000467805 */ /* 0x000fe4000001ff00 */
[----:B------:R-:W-:Y:S02]  /*cd00*/  CS2R R72, SRZ ;  /* 0x0000000000487805 */ /* 0x000fe4000001ff00 */
[----:B------:R-:W-:Y:S02]  /*cd10*/  CS2R R66, SRZ ;  /* 0x0000000000427805 */ /* 0x000fe4000001ff00 */
[----:B------:R-:W-:Y:S02]  /*cd20*/  CS2R R68, SRZ ;  /* 0x0000000000447805 */ /* 0x000fe4000001ff00 */
[----:B------:R-:W-:Y:S02]  /*cd30*/  CS2R R62, SRZ ;  /* 0x00000000003e7805 */ /* 0x000fe4000001ff00 */
[----:B------:R-:W-:Y:S01]  /*cd40*/  CS2R R64, SRZ ;  /* 0x0000000000407805 */ /* 0x000fe2000001ff00 */
[----:B------:R1:W5:Y:S04]  /*cd50*/  @!P3 LD.E.64 R74, desc[UR60][R24.64] ;  /* 0x0000003c184ab980 */ /* 0x000368000c101b00 */
[----:B------:R1:W5:Y:S01]  /*cd60*/  @!P3 LD.E.64 R76, desc[UR60][R20.64] ;  /* 0x0000003c144cb980 */ /* 0x000362000c101b00 */
[----:B------:R-:W-:Y:S01]  /*cd70*/  @!P2 SHF.L.U64.HI R34, R221, 0x1, R11 ;  /* 0x00000001dd22a819 */ /* 0x000fe2000001020b */
[C---:B------:R-:W-:Y:S01]  /*cd80*/  @!P1 IMAD.SHL.U32 R11, R222.reuse, 0x2, RZ ;  /* 0x00000002de0b9824 */ /* 0x040fe200078e00ff */
[----:B------:R-:W-:-:S03]  /*cd90*/  @!P1 SHF.L.U64.HI R28, R222, 0x1, R10 ;  /* 0x00000001de1c9819 */ /* 0x000fc6000001020a */
[--C-:B------:R-:W-:Y:S01]  /*cda0*/  @!P2 IMAD.X R15, R7, 0x1, R34.reuse, P6 ;  /* 0x00000001070fa824 */ /* 0x100fe200030e0622 */
[-C--:B------:R-:W-:Y:S01]  /*cdb0*/  @!P1 IADD3 R10, P4, R6, R11.reuse, RZ ;  /* 0x0000000b060a9210 */ /* 0x080fe20007f9e0ff */
[----:B------:R-:W-:Y:S01]  /*cdc0*/  @!P2 IMAD.X R13, R9, 0x1, R34, P5 ;  /* 0x00000001090da824 */ /* 0x000fe200028e0622 */
[C---:B------:R-:W-:Y:S01]  /*cdd0*/  @!P0 SHF.L.U64.HI R26, R223.reuse, 0x1, R5 ;  /* 0x00000001df1a8819 */ /* 0x040fe20000010205 */
[----:B------:R-:W-:Y:S01]  /*cde0*/  @!P0 IMAD.SHL.U32 R5, R223, 0x2, RZ ;  /* 0x00000002df058824 */ /* 0x000fe200078e00ff */
[----:B------:R-:W-:Y:S01]  /*cdf0*/  @!P1 IADD3 R4, P6, R8, R11, RZ ;  /* 0x0000000b08049210 */ /* 0x000fe20007fde0ff */
[----:B------:R1:W5:Y:S01]  /*ce00*/  @!P2 LD.E.64 R70, desc[UR60][R14.64] ;  /* 0x0000003c0e46a980 */ /* 0x000362000c101b00 */
[----:B------:R-:W-:Y:S02]  /*ce10*/  @!P1 IADD3.X R11, R7, R28, RZ, P4, !PT ;  /* 0x0000001c070b9210 */ /* 0x000fe400027fe4ff */
[-C--:B------:R-:W-:Y:S01]  /*ce20*/  @!P0 IADD3 R6, P5, R6, R5.reuse, RZ ;  /* 0x0000000506068210 */ /* 0x080fe20007fbe0ff */
[----:B------:R1:W5:Y:S01]  /*ce30*/  @!P2 LD.E.64 R72, desc[UR60][R12.64] ;  /* 0x0000003c0c48a980 */ /* 0x000362000c101b00 */
[----:B------:R-:W-:Y:S01]  /*ce40*/  @!P0 IADD3 R8, P4, R8, R5, RZ ;  /* 0x0000000508088210 */ /* 0x000fe20007f9e0ff */
[----:B------:R-:W-:-:S02]  /*ce50*/  @!P1 IMAD.X R5, R9, 0x1, R28, P6 ;  /* 0x0000000109059824 */ /* 0x000fc400030e061c */
[--C-:B------:R-:W-:Y:S01]  /*ce60*/  @!P0 IMAD.X R7, R7, 0x1, R26.reuse, P5 ;  /* 0x0000000107078824 */ /* 0x100fe200028e061a */
[----:B------:R1:W5:Y:S01]  /*ce70*/  @!P1 LD.E.64 R66, desc[UR60][R10.64] ;  /* 0x0000003c0a429980 */ /* 0x000362000c101b00 */
[----:B------:R-:W-:-:S03]  /*ce80*/  @!P0 IMAD.X R9, R9, 0x1, R26, P4 ;  /* 0x0000000109098824 */ /* 0x000fc600020e061a */
[----:B------:R1:W5:Y:S04]  /*ce90*/  @!P1 LD.E.64 R68, desc[UR60][R4.64] ;  /* 0x0000003c04449980 */ /* 0x000368000c101b00 */
[----:B------:R1:W5:Y:S04]  /*cea0*/  @!P0 LD.E.64 R62, desc[UR60][R6.64] ;  /* 0x0000003c063e8980 */ /* 0x000368000c101b00 */
[----:B------:R1:W5:Y:S02]  /*ceb0*/  @!P0 LD.E.64 R64, desc[UR60][R8.64] ;  /* 0x0000003c08408980 */ /* 0x000364000c101b00 */
.L_x_2793:
[----:B------:R-:W-:Y:S05]  /*cec0*/  BSYNC B1 ;  /* 0x0000000000017941 */ /* 0x000fea0003800000 */
.L_x_2792:
[----:B-1---5:R-:W-:Y:S01]  /*ced0*/  IMAD.MOV.U32 R5, RZ, RZ, R63 ;  /* 0x000000ffff057224 */ /* 0x022fe200078e003f */
[----:B------:R-:W-:Y:S01]  /*cee0*/  MOV R4, R62 ;  /* 0x0000003e00047202 */ /* 0x000fe20000000f00 */
[----:B--2---:R-:W-:Y:S01]  /*cef0*/  IMAD.MOV.U32 R6, RZ, RZ, R66 ;  /* 0x000000ffff067224 */ /* 0x004fe200078e0042 */
[----:B------:R-:W-:Y:S01]  /*cf00*/  UMOV UR4, 0xffffffff ;  /* 0xffffffff00047882 */ /* 0x000fe20000000000 */
[----:B------:R-:W-:Y:S01]  /*cf10*/  IMAD.MOV.U32 R7, RZ, RZ, R67 ;  /* 0x000000ffff077224 */ /* 0x000fe200078e0043 */
[----:B------:R-:W-:Y:S01]  /*cf20*/  PRMT R105, R5, 0x7610, R105 ;  /* 0x0000761005697816 */ /* 0x000fe20000000069 */
[----:B------:R-:W-:Y:S01]  /*cf30*/  IMAD.MOV.U32 R5, RZ, RZ, R71 ;  /* 0x000000ffff057224 */ /* 0x000fe200078e0047 */
[----:B------:R-:W-:Y:S01]  /*cf40*/  PRMT R109, R109, 0x5410, R6 ;  /* 0x000054106d6d7816 */ /* 0x000fe20000000006 */
[----:B------:R-:W-:Y:S01]  /*cf50*/  IMAD.MOV.U32 R6, RZ, RZ, R74 ;  /* 0x000000ffff067224 */ /* 0x000fe200078e004a */
[----:B------:R-:W-:Y:S01]  /*cf60*/  PRMT R108, R108, 0x5410, R7 ;  /* 0x000054106c6c7816 */ /* 0x000fe20000000007 */
[----:B------:R-:W-:Y:S01]  /*cf70*/  IMAD.MOV.U32 R7, RZ, RZ, R75 ;  /* 0x000000ffff077224 */ /* 0x000fe200078e004b */
[----:B------:R-:W-:-:S02]  /*cf80*/  PRMT R106, R4, 0x7610, R106 ;  /* 0x00007610046a7816 */ /* 0x000fc4000000006a */
[----:B------:R-:W-:Y:S02]  /*cf90*/  CS2R R46, SRZ ;  /* 0x00000000002e7805 */ /* 0x000fe4000001ff00 */
        /* <DEDUP_REMOVED lines=16> */
[----:B------:R-:W-:-:S02]  /*d0a0*/  PRMT R110, R5, 0x7610, R110 ;  /* 0x00007610056e7816 */ /* 0x000fc4000000006e */
[----:B------:R-:W-:Y:S02]  /*d0b0*/  PRMT R111, R4, 0x7610, R111 ;  /* 0x00007610046f7816 */ /* 0x000fe4000000006f */
[----:B------:R-:W-:Y:S01]  /*d0c0*/  PRMT R112, R6, 0x5410, R7 ;  /* 0x0000541006707816 */ /* 0x000fe20000000007 */
[----:B------:R-:W-:Y:S06]  /*d0d0*/  BRA.DIV UR4, `(.L_x_2794) ;  /* 0x0000026a048c7947 */ /* 0x000fec000b800000 */
[----:B------:R1:W2:Y:S04]  /*d0e0*/  SHFL.IDX PT, R7, R33, 0x1, 0x181f ;  /* 0x00381f0021077f89 */ /* 0x0002a800000e0000 */
[----:B------:R1:W0:Y:S04]  /*d0f0*/  SHFL.IDX PT, R6, R32, 0x1, 0x181f ;  /* 0x00381f0020067f89 */ /* 0x00022800000e0000 */
[----:B---3--:R1:W3:Y:S04]  /*d100*/  SHFL.IDX PT, R9, R31, 0x1, 0x181f ;  /* 0x00381f001f097f89 */ /* 0x0082e800000e0000 */
[----:B----4-:R1:W4:Y:S02]  /*d110*/  SHFL.IDX PT, R8, R30, 0x1, 0x181f ;  /* 0x00381f001e087f89 */ /* 0x01032400000e0000 */
.L_x_3113:
        /* <DEDUP_REMOVED lines=9> */
[----:B------:R-:W-:-:S03]  /*d1b0*/  CS2R R60, SRZ ;  /* 0x00000000003c7805 */ /* 0x000fc6000001ff00 */
[----:B------:R-:W-:Y:S05]  /*d1c0*/  @P0 BRA `(.L_x_2796) ;  /* 0x0000000000c00947 */ /* 0x000fea0003800000 */
[----:B------:R-:W3:Y:S01]  /*d1d0*/  LDL R5, [R1+0x130] ;  /* 0x0001300001057983 */ /* 0x000ee20000100800 */
[----:B------:R-:W-:-:S03]  /*d1e0*/  ULDC UR4, c[0x0][0x3f4] ;  /* 0x0000fd0000047ab9 */ /* 0x000fc60000000800 */
[----:B------:R-:W3:Y:S04]  /*d1f0*/  LDL R11, [R1+0x134] ;  /* 0x00013400010b7983 */ /* 0x000ee80000100800 */
[----:B------:R-:W3:Y:S01]  /*d200*/  LDL R10, [R1+0x12c] ;  /* 0x00012c00010a7983 */ /* 0x000ee20000100800 */
[----:B------:R-:W-:Y:S02]  /*d210*/  ISETP.GE.AND P3, PT, R216, UR4, PT ;  /* 0x00000004d8007c0c */ /* 0x000fe4000bf66270 */
[----:B------:R-:W-:Y:S02]  /*d220*/  ISETP.GE.AND P2, PT, R221, UR4, PT ;  /* 0x00000004dd007c0c */ /* 0x000fe4000bf46270 */
[----:B------:R-:W-:Y:S02]  /*d230*/  ISETP.GE.AND P1, PT, R222, UR4, PT ;  /* 0x00000004de007c0c */ /* 0x000fe4000bf26270 */
[----:B------:R-:W-:-:S07]  /*d240*/  ISETP.GE.AND P0, PT, R223, UR4, PT ;  /* 0x00000004df007c0c */ /* 0x000fce000bf06270 */
[C---:B------:R-:W-:Y:S01]  /*d250*/  @!P3 IMAD.SHL.U32 R21, R216.reuse, 0x2, RZ ;  /* 0x00000002d815b824 */ /* 0x040fe200078e00ff */
[----:B------:R-:W-:Y:S01]  /*d260*/  @!P3 SHF.L.U64.HI R4, R216, 0x1, R217 ;  /* 0x00000001d804b819 */ /* 0x000fe200000102d9 */
[----:B------:R-:W-:-:S03]  /*d270*/  @!P2 IMAD.SHL.U32 R13, R221, 0x2, RZ ;  /* 0x00000002dd0da824 */ /* 0x000fc600078e00ff */
[-C--:B0-----:R-:W-:Y:S02]  /*d280*/  @!P3 IADD3 R24, P5, R6, R21.reuse, RZ ;  /* 0x000000150618b210 */ /* 0x081fe40007fbe0ff */
[----:B----4-:R-:W-:Y:S02]  /*d290*/  @!P3 IADD3 R20, P4, R8, R21, RZ ;  /* 0x000000150814b210 */ /* 0x010fe40007f9e0ff */
[-C--:B------:R-:W-:Y:S01]  /*d2a0*/  @!P2 IADD3 R14, P6, R6, R13.reuse, RZ ;  /* 0x0000000d060ea210 */ /* 0x080fe20007fde0ff */
[--C-:B--2---:R-:W-:Y:S01]  /*d2b0*/  @!P3 IMAD.X R25, R7, 0x1, R4.reuse, P5 ;  /* 0x000000010719b824 */ /* 0x104fe200028e0604 */
[----:B------:R-:W-:Y:S01]  /*d2c0*/  @!P2 IADD3 R12, P5, R8, R13, RZ ;  /* 0x0000000d080ca210 */ /* 0x000fe20007fbe0ff */
[----:B---3--:R-:W-:Y:S01]  /*d2d0*/  @!P3 IMAD.X R21, R9, 0x1, R4, P4 ;  /* 0x000000010915b824 */ /* 0x008fe200020e0604 */
[----:B------:R-:W-:Y:S02]  /*d2e0*/  @!P0 SHF.L.U32 R27, R223, 0x1, RZ ;  /* 0x00000001df1b8819 */ /* 0x000fe400000006ff */
        /* <DEDUP_REMOVED lines=8> */
[----:B------:R0:W5:Y:S04]  /*d370*/  @!P3 LD.E.64 R58, desc[UR60][R24.64] ;  /* 0x0000003c183ab980 */ /* 0x000168000c101b00 */
[----:B------:R0:W5:Y:S01]  /*d380*/  @!P3 LD.E.64 R60, desc[UR60][R20.64] ;  /* 0x0000003c143cb980 */ /* 0x000162000c101b00 */
[C---:B------:R-:W-:Y:S01]  /*d390*/  @!P1 SHF.L.U64.HI R28, R222.reuse, 0x1, R5 ;  /* 0x00000001de1c9819 */ /* 0x040fe20000010205 */
[----:B------:R-:W-:Y:S01]  /*d3a0*/  @!P1 IMAD.SHL.U32 R5, R222, 0x2, RZ ;  /* 0x00000002de059824 */ /* 0x000fe200078e00ff */
[----:B------:R-:W-:Y:S02]  /*d3b0*/  @!P2 SHF.L.U64.HI R26, R221, 0x1, R11 ;  /* 0x00000001dd1aa819 */ /* 0x000fe4000001020b */
[----:B------:R-:W-:-:S02]  /*d3c0*/  @!P0 SHF.L.U64.HI R34, R223, 0x1, R10 ;  /* 0x00000001df228819 */ /* 0x000fc4000001020a */
[-C--:B------:R-:W-:Y:S01]  /*d3d0*/  @!P1 IADD3 R10, P4, R6, R5.reuse, RZ ;  /* 0x00000005060a9210 */ /* 0x080fe20007f9e0ff */
[----:B------:R-:W-:Y:S01]  /*d3e0*/  @!P2 IMAD.X R15, R7, 0x1, R26, P6 ;  /* 0x00000001070fa824 */ /* 0x000fe200030e061a */
[----:B------:R-:W-:Y:S02]  /*d3f0*/  @!P1 IADD3 R4, P6, R8, R5, RZ ;  /* 0x0000000508049210 */ /* 0x000fe40007fde0ff */
[----:B------:R-:W-:Y:S01]  /*d400*/  @!P2 IADD3.X R13, R9, R26, RZ, P5, !PT ;  /* 0x0000001a090da210 */ /* 0x000fe20002ffe4ff */
[--C-:B------:R-:W-:Y:S01]  /*d410*/  @!P1 IMAD.X R11, R7, 0x1, R28.reuse, P4 ;  /* 0x00000001070b9824 */ /* 0x100fe200020e061c */
[-C--:B------:R-:W-:Y:S01]  /*d420*/  @!P0 IADD3 R6, P5, R6, R27.reuse, RZ ;  /* 0x0000001b06068210 */ /* 0x080fe20007fbe0ff */
[----:B------:R0:W5:Y:S01]  /*d430*/  @!P2 LD.E.64 R54, desc[UR60][R14.64] ;  /* 0x0000003c0e36a980 */ /* 0x000162000c101b00 */
[----:B------:R-:W-:Y:S01]  /*d440*/  @!P0 IADD3 R8, P4, R8, R27, RZ ;  /* 0x0000001b08088210 */ /* 0x000fe20007f9e0ff */
[----:B------:R-:W-:Y:S02]  /*d450*/  @!P1 IMAD.X R5, R9, 0x1, R28, P6 ;  /* 0x0000000109059824 */ /* 0x000fe400030e061c */
[----:B------:R-:W-:Y:S01]  /*d460*/  @!P0 IMAD.X R7, R7, 0x1, R34, P5 ;  /* 0x0000000107078824 */ /* 0x000fe200028e0622 */
[----:B------:R-:W-:Y:S01]  /*d470*/  @!P0 IADD3.X R9, R9, R34, RZ, P4, !PT ;  /* 0x0000002209098210 */ /* 0x000fe200027fe4ff */
[----:B------:R0:W5:Y:S04]  /*d480*/  @!P2 LD.E.64 R56, desc[UR60][R12.64] ;  /* 0x0000003c0c38a980 */ /* 0x000168000c101b00 */
[----:B------:R0:W5:Y:S04]  /*d490*/  @!P1 LD.E.64 R50, desc[UR60][R10.64] ;  /* 0x0000003c0a329980 */ /* 0x000168000c101b00 */
[----:B------:R0:W5:Y:S04]  /*d4a0*/  @!P1 LD.E.64 R52, desc[UR60][R4.64] ;  /* 0x0000003c04349980 */ /* 0x000168000c101b00 */
[----:B------:R0:W5:Y:S04]  /*d4b0*/  @!P0 LD.E.64 R46, desc[UR60][R6.64] ;  /* 0x0000003c062e8980 */ /* 0x000168000c101b00 */
[----:B------:R0:W5:Y:S02]  /*d4c0*/  @!P0 LD.E.64 R48, desc[UR60][R8.64] ;  /* 0x0000003c08308980 */ /* 0x000164000c101b00 */
.L_x_2796:
[----:B------:R-:W-:Y:S05]  /*d4d0*/  BSYNC B1 ;  /* 0x0000000000017941 */ /* 0x000fea0003800000 */
.L_x_2795:
[----:B0----5:R-:W-:Y:S01]  /*d4e0*/  IMAD.MOV.U32 R4, RZ, RZ, R46 ;  /* 0x000000ffff047224 */ /* 0x021fe200078e002e */
[----:B--2---:R-:W-:Y:S01]  /*d4f0*/  MOV R7, R51 ;  /* 0x0000003300077202 */ /* 0x004fe20000000f00 */
[----:B------:R-:W-:Y:S01]  /*d500*/  IMAD.MOV.U32 R5, RZ, RZ, R47 ;  /* 0x000000ffff057224 */ /* 0x000fe200078e002f */
[----:B------:R-:W-:Y:S01]  /*d510*/  UMOV UR4, 0xffffffff ;  /* 0xffffffff00047882 */ /* 0x000fe20000000000 */
[----:B------:R-:W-:Y:S01]  /*d520*/  IMAD.MOV.U32 R6, RZ, RZ, R50 ;  /* 0x000000ffff067224 */ /* 0x000fe200078e0032 */
[----:B------:R-:W-:Y:S02]  /*d530*/  PRMT R97, R7, 0x7610, R97 ;  /* 0x0000761007617816 */ /* 0x000fe40000000061 */
        /* <DEDUP_REMOVED lines=16> */
[----:B------:R-:W-:Y:S01]  /*d640*/  PRMT R98, R7, 0x7610, R98 ;  /* 0x0000761007627816 */ /* 0x000fe20000000062 */
[----:B------:R-:W-:Y:S01]  /*d650*/  IMAD.MOV.U32 R6, RZ, RZ, R60 ;  /* 0x000000ffff067224 */ /* 0x000fe200078e003c */
[----:B------:R-:W-:Y:S02]  /*d660*/  MOV R7, R61 ;  /* 0x0000003d00077202 */ /* 0x000fe40000000f00 */
[----:B------:R-:W-:Y:S02]  /*d670*/  PRMT R102, R4, 0x5410, R5 ;  /* 0x0000541004667816 */ /* 0x000fe40000000005 */
[----:B------:R-:W-:Y:S01]  /*d680*/  PRMT R104, R6, 0x5410, R7 ;  /* 0x0000541006687816 */ /* 0x000fe20000000007 */
[----:B------:R-:W-:Y:S06]  /*d690*/  BRA.DIV UR4, `(.L_x_2797) ;  /* 0x0000026604907947 */ /* 0x000fec000b800000 */
[----:B------:R0:W2:Y:S04]  /*d6a0*/  SHFL.IDX PT, R7, R33, 0x2, 0x181f ;  /* 0x00581f0021077f89 */ /* 0x0000a800000e0000 */
[----:B------:R0:W0:Y:S04]  /*d6b0*/  SHFL.IDX PT, R6, R32, 0x2, 0x181f ;  /* 0x00581f0020067f89 */ /* 0x00002800000e0000 */
[----:B---3--:R3:W0:Y:S04]  /*d6c0*/  SHFL.IDX PT, R9, R31, 0x2, 0x181f ;  /* 0x00581f001f097f89 */ /* 0x00862800000e0000 */
[----:B----4-:R3:W4:Y:S02]  /*d6d0*/  SHFL.IDX PT, R8, R30, 0x2, 0x181f ;  /* 0x00581f001e087f89 */ /* 0x01072400000e0000 */
.L_x_3119:
        /* <DEDUP_REMOVED lines=22> */
[C---:B------:R-:W-:Y:S01]  /*d840*/  @!P3 IMAD.SHL.U32 R21, R216.reuse, 0x2, RZ ;  /* 0x00000002d815b824 */ /* 0x040fe200078e00ff */
[----:B------:R-:W-:-:S03]  /*d850*/  @!P3 SHF.L.U64.HI R10, R216, 0x1, R217 ;  /* 0x00000001d80ab819 */ /* 0x000fc600000102d9 */
[----:B------:R-:W-:-:S04]  /*d860*/  @!P2 IMAD.SHL.U32 R12, R221, 0x2, RZ ;  /* 0x00000002dd0ca824 */ /* 0x000fc800078e00ff */
[----:B------:R-:W-:Y:S02]  /*d870*/  @!P1 SHF.L.U32 R4, R222, 0x1, RZ ;  /* 0x00000001de049819 */ /* 0x000fe400000006ff */
[-C--:B0-----:R-:W-:Y:S01]  /*d880*/  @!P3 IADD3 R24, P5, R6, R21.reuse, RZ ;  /* 0x000000150618b210 */ /* 0x081fe20007fbe0ff */
[----:B------:R-:W-:Y:S01]  /*d890*/  @!P0 IMAD.SHL.U32 R27, R223, 0x2, RZ ;  /* 0x00000002df1b8824 */ /* 0x000fe200078e00ff */
[----:B----4-:R-:W-:Y:S02]  /*d8a0*/  @!P3 IADD3 R20, P4, R8, R21, RZ ;  /* 0x000000150814b210 */ /* 0x010fe40007f9e0ff */
[-C--:B------:R-:W-:Y:S01]  /*d8b0*/  @!P2 IADD3 R14, P6, R6, R12.reuse, RZ ;  /* 0x0000000c060ea210 */ /* 0x080fe20007fde0ff */
[--C-:B--2---:R-:W-:Y:S01]  /*d8c0*/  @!P3 IMAD.X R25, R7, 0x1, R10.reuse, P5 ;  /* 0x000000010719b824 */ /* 0x104fe200028e060a */
[----:B------:R-:W-:Y:S01]  /*d8d0*/  @!P2 IADD3 R12, P5, R8, R12, RZ ;  /* 0x0000000c080ca210 */ /* 0x000fe20007fbe0ff */
[----:B------:R-:W-:Y:S01]  /*d8e0*/  @!P3 IMAD.X R21, R9, 0x1, R10, P4 ;  /* 0x000000010915b824 */ /* 0x000fe200020e060a */
[----:B------:R-:W-:-:S02]  /*d8f0*/  @!P1 IADD3 R10, P4, R6, R4, RZ ;  /* 0x00000004060a9210 */ /* 0x000fc40007f9e0ff */
[----:B------:R-:W-:Y:S02]  /*d900*/  CS2R R38, SRZ ;  /* 0x0000000000267805 */ /* 0x000fe4000001ff00 */
[----:B------:R-:W-:Y:S02]  /*d910*/  CS2R R40, SRZ ;  /* 0x0000000000287805 */ /* 0x000fe4000001ff00 */
[----:B------:R-:W-:Y:S02]  /*d920*/  CS2R R34, SRZ ;  /* 0x0000000000227805 */ /* 0x000fe4000001ff00 */
[----:B------:R-:W-:Y:S02]  /*d930*/  CS2R R36, SRZ ;  /* 0x0000000000247805 */ /* 0x000fe4000001ff00 */
[----:B------:R-:W-:Y:S01]  /*d940*/  CS2R R28, SRZ ;  /* 0x00000000001c7805 */ /* 0x000fe2000001ff00 */
[----:B------:R0:W5:Y:S04]  /*d950*/  @!P3 LD.E.64 R42, desc[UR60][R24.64] ;  /* 0x0000003c182ab980 */ /* 0x000168000c101b00 */
[----:B------:R0:W5:Y:S01]  /*d960*/  @!P3 LD.E.64 R44, desc[UR60][R20.64] ;  /* 0x0000003c142cb980 */ /* 0x000162000c101b00 */
[----:B---3--:R-:W-:-:S02]  /*d970*/  @!P2 SHF.L.U64.HI R11, R221, 0x1, R11 ;  /* 0x00000001dd0ba819 */ /* 0x008fc4000001020b */
[----:B------:R-:W-:Y:S02]  /*d980*/  @!P1 SHF.L.U64.HI R5, R222, 0x1, R5 ;  /* 0x00000001de059819 */ /* 0x000fe40000010205 */
[----:B------:R-:W-:Y:S02]  /*d990*/  @!P2 IADD3.X R15, R7, R11, RZ, P6, !PT ;  /* 0x0000000b070fa210 */ /* 0x000fe400037fe4ff */
[----:B------:R-:W-:Y:S01]  /*d9a0*/  @!P0 SHF.L.U64.HI R26, R223, 0x1, R13 ;  /* 0x00000001df1a8819 */ /* 0x000fe2000001020d */
[----:B------:R-:W-:Y:S01]  /*d9b0*/  @!P2 IMAD.X R13, R9, 0x1, R11, P5 ;  /* 0x00000001090da824 */ /* 0x000fe200028e060b */
[C---:B------:R-:W-:Y:S01]  /*d9c0*/  @!P1 IADD3 R4, P6, R8.reuse, R4, RZ ;  /* 0x0000000408049210 */ /* 0x040fe20007fde0ff */
[--C-:B------:R-:W-:Y:S01]  /*d9d0*/  @!P1 IMAD.X R11, R7, 0x1, R5.reuse, P4 ;  /* 0x00000001070b9824 */ /* 0x100fe200020e0605 */
[-C--:B------:R-:W-:Y:S01]  /*d9e0*/  @!P0 IADD3 R8, P4, R8, R27.reuse, RZ ;  /* 0x0000001b08088210 */ /* 0x080fe20007f9e0ff */
[----:B------:R0:W5:Y:S01]  /*d9f0*/  @!P2 LD.E.64 R38, desc[UR60][R14.64] ;  /* 0x0000003c0e26a980 */ /* 0x000162000c101b00 */
[----:B------:R-:W-:Y:S01]  /*da00*/  @!P0 IADD3 R6, P5, R6, R27, RZ ;  /* 0x0000001b06068210 */ /* 0x000fe20007fbe0ff */
[----:B------:R-:W-:-:S02]  /*da10*/  @!P1 IMAD.X R5, R9, 0x1, R5, P6 ;  /* 0x0000000109059824 */ /* 0x000fc400030e0605 */
[----:B------:R-:W-:Y:S01]  /*da20*/  @!P0 IMAD.X R9, R9, 0x1, R26, P4 ;  /* 0x0000000109098824 */ /* 0x000fe200020e061a */
[----:B------:R-:W-:Y:S02]  /*da30*/  @!P0 IADD3.X R7, R7, R26, RZ, P5, !PT ;  /* 0x0000001a07078210 */ /* 0x000fe40002ffe4ff */
[----:B------:R-:W-:Y:S01]  /*da40*/  CS2R R26, SRZ ;  /* 0x00000000001a7805 */ /* 0x000fe2000001ff00 */
[----:B------:R0:W5:Y:S04]  /*da50*/  @!P2 LD.E.64 R40, desc[UR60][R12.64] ;  /* 0x0000003c0c28a980 */ /* 0x000168000c101b00 */
[----:B------:R0:W5:Y:S04]  /*da60*/  @!P1 LD.E.64 R34, desc[UR60][R10.64] ;  /* 0x0000003c0a229980 */ /* 0x000168000c101b00 */
[----:B------:R0:W5:Y:S04]  /*da70*/  @!P1 LD.E.64 R36, desc[UR60][R4.64] ;  /* 0x0000003c04249980 */ /* 0x000168000c101b00 */
[----:B------:R0:W5:Y:S04]  /*da80*/  @!P0 LD.E.64 R28, desc[UR60][R6.64] ;  /* 0x0000003c061c8980 */ /* 0x000168000c101b00 */
[----:B------:R0:W5:Y:S02]  /*da90*/  @!P0 LD.E.64 R26, desc[UR60][R8.64] ;  /* 0x0000003c081a8980 */ /* 0x000164000c101b00 */
.L_x_2799:
[----:B------:R-:W-:Y:S05]  /*daa0*/  BSYNC B1 ;  /* 0x0000000000017941 */ /* 0x000fea0003800000 */
.L_x_2798:
[----:B0----5:R-:W-:Y:S01]  /*dab0*/  IMAD.MOV.U32 R4, RZ, RZ, R35 ;  /* 0x000000ffff047224 */ /* 0x021fe200078e0023 */
[----:B------:R-:W-:Y:S01]  /*dac0*/  MOV R5, R34 ;  /* 0x0000002200057202 */ /* 0x000fe20000000f00 */
[----:B--2---:R-:W-:Y:S01]  /*dad0*/  IMAD.MOV.U32 R7, RZ, RZ, R28 ;  /* 0x000000ffff077224 */ /* 0x004fe200078e001c */
[----:B------:R-:W-:Y:S01]  /*dae0*/  UMOV UR4, 0xffffffff ;  /* 0xffffffff00047882 */ /* 0x000fe20000000000 */
        /* <DEDUP_REMOVED lines=21> */
[----:B------:R-:W-:Y:S02]  /*dc40*/  PRMT R100, R4, 0x7610, R100 ;  /* 0x0000761004647816 */ /* 0x000fe40000000064 */
[----:B------:R-:W-:Y:S02]  /*dc50*/  CS2R R4, SRZ ;  /* 0x0000000000047805 */ /* 0x000fe4000001ff00 */
[----:B------:R-:W-:Y:S01]  /*dc60*/  PRMT R94, R7, 0x5410, R6 ;  /* 0x00005410075e7816 */ /* 0x000fe20000000006 */
[----:B------:R-:W-:Y:S06]  /*dc70*/  BRA.DIV UR4, `(.L_x_2800) ;  /* 0x00000262048c7947 */ /* 0x000fec000b800000 */
[----:B------:R0:W2:Y:S04]  /*dc80*/  SHFL.IDX PT, R78, R33, 0x3, 0x181f ;  /* 0x00781f00214e7f89 */ /* 0x0000a800000e0000 */
[----:B------:R0:W0:Y:S04]  /*dc90*/  SHFL.IDX PT, R80, R32, 0x3, 0x181f ;  /* 0x00781f0020507f89 */ /* 0x00002800000e0000 */
[----:B------:R0:W0:Y:S04]  /*dca0*/  SHFL.IDX PT, R79, R31, 0x3, 0x181f ;  /* 0x00781f001f4f7f89 */ /* 0x00002800000e0000 */
[----:B------:R0:W0:Y:S02]  /*dcb0*/  SHFL.IDX PT, R12, R30, 0x3, 0x181f ;  /* 0x00781f001e0c7f89 */ /* 0x00002400000e0000 */
.L_x_3125:
[----:B------:R-:W-:Y:S01]  /*dcc0*/  VIADD R0, R0, 0x60 ;  /* 0x0000006000007836 */ /* 0x000fe20000000000 */
[----:B------:R-:W-:Y:S01]  /*dcd0*/  BSSY B1, `(.L_x_2801) ;  /* 0x000003a000017945 */ /* 0x000fe20003800000 */
[----:B------:R-:W-:Y:S02]  /*dce0*/  CS2R R6, SRZ ;  /* 0x0000000000067805 */ /* 0x000fe4000001ff00 */
[----:B------:R-:W-:Y:S02]  /*dcf0*/  CS2R R20, SRZ ;  /* 0x0000000000147805 */ /* 0x000fe4000001ff00 */
[----:B01-3--:R-:W-:Y:S02]  /*dd00*/  CS2R R30, SRZ ;  /* 0x00000000001e7805 */ /* 0x00bfe4000001ff00 */
[----:B------:R-:W-:Y:S02]  /*dd10*/  ISETP.GE.AND P0, PT, R0, R3, PT ;  /* 0x000000030000720c */ /* 0x000fe40003f06270 */
[----:B----4-:R-:W-:-:S02]  /*dd20*/  CS2R R8, SRZ ;  /* 0x0000000000087805 */ /* 0x010fc4000001ff00 */
[----:B------:R-:W-:Y:S02]  /*dd30*/  CS2R R10, SRZ ;  /* 0x00000000000a7805 */ /* 0x000fe4000001ff00 */
[----:B------:R-:W-:Y:S02]  /*dd40*/  CS2R R24, SRZ ;  /* 0x0000000000187805 */ /* 0x000fe4000001ff00 */
[----:B------:R-:W-:-:S05]  /*dd50*/  CS2R R32, SRZ ;  /* 0x0000000000207805 */ /* 0x000fca000001ff00 */
[----:B------:R-:W-:Y:S05]  /*dd60*/  @P0 BRA `(.L_x_2802) ;  /* 0x0000000000c00947 */ /* 0x000fea0003800000 */
[----:B------:R-:W3:Y:S01]  /*dd70*/  LDL R15, [R1+0x134] ;  /* 0x00013400010f7983 */ /* 0x000ee20000100800 */
[----:B------:R-:W-:-:S03]  /*dd80*/  ULDC UR4, c[0x0][0x3f4] ;  /* 0x0000fd0000047ab9 */ /* 0x000fc60000000800 */
[----:B------:R-:W4:Y:S04]  /*dd90*/  LDL R13, [R1+0x130] ;  /* 0x00013000010d7983 */ /* 0x000f280000100800 */
[----:B------:R-:W4:Y:S01]  /*dda0*/  LDL R14, [R1+0x12c] ;  /* 0x00012c00010e7983 */ /* 0x000f220000100800 */
[----:B------:R-:W-:Y:S02]  /*ddb0*/  ISETP.GE.AND P2, PT, R216, UR4, PT ;  /* 0x00000004d8007c0c */ /* 0x000fe4000bf46270 */
[----:B------:R-:W-:Y:S02]  /*ddc0*/  CS2R R30, SRZ ;  /* 0x00000000001e7805 */ /* 0x000fe4000001ff00 */
[----:B------:R-:W-:Y:S02]  /*ddd0*/  ISETP.GE.AND P3, PT, R221, UR4, PT ;  /* 0x00000004dd007c0c */ /* 0x000fe4000bf66270 */
[----:B------:R-:W-:-:S07]  /*dde0*/  CS2R R32, SRZ ;  /* 0x0000000000207805 */ /* 0x000fce000001ff00 */
[C---:B------:R-:W-:Y:S01]  /*ddf0*/  @!P2 IMAD.SHL.U32 R4, R216.reuse, 0x2, RZ ;  /* 0x00000002d804a824 */ /* 0x040fe200078e00ff */
[----:B------:R-:W-:-:S03]  /*de00*/  @!P2 SHF.L.U64.HI R5, R216, 0x1, R217 ;  /* 0x00000001d805a819 */ /* 0x000fc600000102d9 */
[----:B------:R-:W-:Y:S01]  /*de10*/  @!P3 IMAD.SHL.U32 R0, R221, 0x2, RZ ;  /* 0x00000002dd00b824 */ /* 0x000fe200078e00ff */
[-C--:B------:R-:W-:Y:S02]  /*de20*/  @!P2 IADD3 R6, P0, R80, R4.reuse, RZ ;  /* 0x000000045006a210 */ /* 0x080fe40007f1e0ff */
[----:B------:R-:W-:Y:S02]  /*de30*/  @!P2 IADD3 R4, P1, R12, R4, RZ ;  /* 0x000000040c04a210 */ /* 0x000fe40007f3e0ff */
[----:B--2---:R-:W-:-:S03]  /*de40*/  @!P2 IADD3.X R7, R78, R5, RZ, P0, !PT ;  /* 0x000000054e07a210 */ /* 0x004fc600007fe4ff */
[----:B------:R-:W-:Y:S01]  /*de50*/  @!P2 IMAD.X R5, R79, 0x1, R5, P1 ;  /* 0x000000014f05a824 */ /* 0x000fe200008e0605 */
[----:B------:R-:W-:Y:S01]  /*de60*/  ISETP.GE.AND P1, PT, R222, UR4, PT ;  /* 0x00000004de007c0c */ /* 0x000fe2000bf26270 */
[----:B------:R0:W5:Y:S04]  /*de70*/  @!P2 LD.E.64 R30, desc[UR60][R6.64] ;  /* 0x0000003c061ea980 */ /* 0x000168000c101b00 */
[----:B------:R1:W5:Y:S01]  /*de80*/  @!P2 LD.E.64 R32, desc[UR60][R4.64] ;  /* 0x0000003c0420a980 */ /* 0x000362000c101b00 */
[----:B0-----:R-:W-:Y:S02]  /*de90*/  @!P3 IADD3 R6, P0, R80, R0, RZ ;  /* 0x000000005006b210 */ /* 0x001fe40007f1e0ff */
[----:B------:R-:W-:Y:S02]  /*dea0*/  CS2R R24, SRZ ;  /* 0x0000000000187805 */ /* 0x000fe4000001ff00 */
[----:B------:R-:W-:-:S02]  /*deb0*/  CS2R R20, SRZ ;  /* 0x0000000000147805 */ /* 0x000fc4000001ff00 */
[----:B------:R-:W-:Y:S02]  /*dec0*/  ISETP.GE.AND P2, PT, R223, UR4, PT ;  /* 0x00000004df007c0c */ /* 0x000fe4000bf46270 */
[----:B------:R-:W-:Y:S02]  /*ded0*/  CS2R R10, SRZ ;  /* 0x00000000000a7805 */ /* 0x000fe4000001ff00 */
[----:B---3--:R-:W-:-:S05]  /*dee0*/  @!P3 SHF.L.U64.HI R8, R221, 0x1, R15 ;  /* 0x00000001dd08b819 */ /* 0x008fca000001020f */
[----:B------:R-:W-:Y:S01]  /*def0*/  @!P3 IMAD.X R7, R78, 0x1, R8, P0 ;  /* 0x000000014e07b824 */ /* 0x000fe200000e0608 */
[----:B-1----:R-:W-:-:S04]  /*df00*/  @!P3 IADD3 R4, P0, R12, R0, RZ ;  /* 0x000000000c04b210 */ /* 0x002fc80007f1e0ff */
[----:B------:R-:W-:Y:S01]  /*df10*/  @!P3 IADD3.X R5, R79, R8, RZ, P0, !PT ;  /* 0x000000084f05b210 */ /* 0x000fe200007fe4ff */
[C---:B------:R-:W-:Y:S01]  /*df20*/  @!P1 IMAD.SHL.U32 R8, R222.reuse, 0x2, RZ ;  /* 0x00000002de089824 */ /* 0x040fe200078e00ff */
[----:B----4-:R-:W-:Y:S01]  /*df30*/  @!P1 SHF.L.U64.HI R0, R222, 0x1, R13 ;  /* 0x00000001de009819 */ /* 0x010fe2000001020d */
[----:B------:R0:W5:Y:S04]  /*df40*/  @!P3 LD.E.64 R20, desc[UR60][R6.64] ;  /* 0x0000003c0614b980 */ /* 0x000168000c101b00 */
[----:B------:R1:W5:Y:S01]  /*df50*/  @!P3 LD.E.64 R24, desc[UR60][R4.64] ;  /* 0x0000003c0418b980 */ /* 0x000362000c101b00 */
[----:B0-----:R-:W-:Y:S02]  /*df60*/  CS2R R6, SRZ ;  /* 0x0000000000067805 */ /* 0x001fe4000001ff00 */
[----:B-1----:R-:W-:-:S05]  /*df70*/  @!P1 IADD3 R4, P0, R80, R8, RZ ;  /* 0x0000000850049210 */ /* 0x002fca0007f1e0ff */
[----:B------:R-:W-:Y:S01]  /*df80*/  @!P1 IMAD.X R5, R78, 0x1, R0, P0 ;  /* 0x000000014e059824 */ /* 0x000fe200000e0600 */
[----:B------:R-:W-:-:S04]  /*df90*/  @!P2 SHF.L.U32 R13, R223, 0x1, RZ ;  /* 0x00000001df0da819 */ /* 0x000fc800000006ff */
[----:B------:R0:W5:Y:S02]  /*dfa0*/  @!P1 LD.E.64 R6, desc[UR60][R4.64] ;  /* 0x0000003c04069980 */ /* 0x000164000c101b00 */
[----:B0-----:R-:W-:-:S05]  /*dfb0*/  @!P1 IADD3 R4, P0, R12, R8, RZ ;  /* 0x000000080c049210 */ /* 0x001fca0007f1e0ff */
[----:B------:R-:W-:Y:S01]  /*dfc0*/  @!P1 IMAD.X R5, R79, 0x1, R0, P0 ;  /* 0x000000014f059824 */ /* 0x000fe200000e0600 */
[-C--:B------:R-:W-:Y:S02]  /*dfd0*/  @!P2 IADD3 R8, P0, R80, R13.reuse, RZ ;  /* 0x0000000d5008a210 */ /* 0x080fe40007f1e0ff */
[----:B------:R-:W-:Y:S02]  /*dfe0*/  @!P2 SHF.L.U64.HI R0, R223, 0x1, R14 ;  /* 0x00000001df00a819 */ /* 0x000fe4000001020e */
[----:B------:R0:W5:Y:S01]  /*dff0*/  @!P1 LD.E.64 R10, desc[UR60][R4.64] ;  /* 0x0000003c040a9980 */ /* 0x000162000c101b00 */
[----:B------:R-:W-:Y:S02]  /*e000*/  @!P2 IADD3 R12, P1, R12, R13, RZ ;  /* 0x0000000d0c0ca210 */ /* 0x000fe40007f3e0ff */
[--C-:B------:R-:W-:Y:S01]  /*e010*/  @!P2 IMAD.X R9, R78, 0x1, R0.reuse, P0 ;  /* 0x000000014e09a824 */ /* 0x100fe200000e0600 */
[----:B0-----:R-:W-:Y:S02]  /*e020*/  CS2R R4, SRZ ;  /* 0x0000000000047805 */ /* 0x001fe4000001ff00 */
[----:B------:R-:W-:-:S04]  /*e030*/  @!P2 IMAD.X R13, R79, 0x1, R0, P1 ;  /* 0x000000014f0da824 */ /* 0x000fc800008e0600 */
[----:B------:R0:W5:Y:S02]  /*e040*/  @!P2 LD.E.64 R4, desc[UR60][R8.64] ;  /* 0x0000003c0804a980 */ /* 0x000164000c101b00 */
[----:B0-----:R-:W-:-:S06]  /*e050*/  CS2R R8, SRZ ;  /* 0x0000000000087805 */ /* 0x001fcc000001ff00 */
[----:B------:R0:W5:Y:S02]  /*e060*/  @!P2 LD.E.64 R8, desc[UR60][R12.64] ;  /* 0x0000003c0c08a980 */ /* 0x000164000c101b00 */
.L_x_2802:
[----:B------:R-:W-:Y:S05]  /*e070*/  BSYNC B1 ;  /* 0x0000000000017941 */ /* 0x000fea0003800000 */
.L_x_2801:
[----:B0-----:R-:W3:Y:S01]  /*e080*/  LDL R12, [R1+0xa0] ;  /* 0x0000a000010c7983 */ /* 0x001ee20000100800 */
[----:B------:R-:W-:Y:S01]  /*e090*/  BSSY B1, `(.L_x_2803) ;  /* 0x0000007000017945 */ /* 0x000fe20003800000 */
[----:B---3--:R-:W-:-:S04]  /*e0a0*/  LEA.HI R0, R12, R12, RZ, 0x1 ;  /* 0x0000000c0c007211 */ /* 0x008fc800078f08ff */
[----:B------:R-:W-:-:S05]  /*e0b0*/  LOP3.LUT R0, R0, 0xfffffffe, RZ, 0xc0, !PT ;  /* 0xfffffffe00007812 */ /* 0x000fca00078ec0ff */
[----:B------:R-:W-:-:S05]  /*e0c0*/  IMAD.IADD R0, R12, 0x1, -R0 ;  /* 0x000000010c007824 */ /* 0x000fca00078e0a00 */
[----:B------:R-:W-:-:S04]  /*e0d0*/  SHF.L.U32 R0, R0, 0x1f, RZ ;  /* 0x0000001f00007819 */ /* 0x000fc800000006ff */
[----:B------:R-:W0:Y:S02]  /*e0e0*/  SYNCS.PHASECHK.TRANS64.TRYWAIT P0, [R23+URZ+0x38800], R0 ;  /* 0x03880000170075a7 */ /* 0x000e24000800017f */
[----:B0-----:R-:W-:Y:S05]  /*e0f0*/  @!P0 BRA `(.L_x_2804) ;  /* 0x0000025c00e08947 */ /* 0x001fea0003800000 */
.L_x_3126:
[----:B------:R-:W-:Y:S05]  /*e100*/  BSYNC B1 ;  /* 0x0000000000017941 */ /* 0x000fea0003800000 */
.L_x_2803:
[----:B------:R-:W3:Y:S01]  /*e110*/  LDL R13, [R1+0x74] ;  /* 0x00007400010d7983 */ /* 0x000ee20000100800 */
[----:B0----5:R-:W-:Y:S01]  /*e120*/  IMAD.MOV.U32 R0, RZ, RZ, R5 ;  /* 0x000000ffff007224 */ /* 0x021fe200078e0005 */
[----:B------:R-:W-:Y:S01]  /*e130*/  MOV R12, R4 ;  /* 0x00000004000c7202 */ /* 0x000fe20000000f00 */
[----:B------:R-:W-:Y:S03]  /*e140*/  BSSY B1, `(.L_x_2805) ;  /* 0x00000d3000017945 */ /* 0x000fe60003800000 */
[----:B--2---:R-:W-:Y:S01]  /*e150*/  PRMT R78, R12, 0x5410, R0 ;  /* 0x000054100c4e7816 */ /* 0x004fe20000000000 */
        /* <DEDUP_REMOVED lines=14> */
[----:B------:R-:W-:Y:S02]  /*e240*/  PRMT R80, R0, 0x5410, R12 ;  /* 0x0000541000507816 */ /* 0x000fe4000000000c */
[----:B------:R-:W-:Y:S02]  /*e250*/  MOV R12, R24 ;  /* 0x00000018000c7202 */ /* 0x000fe40000000f00 */
[----:B---3--:R-:W-:Y:S01]  /*e260*/  VIADDMNMX R0, R3, -R13, 0x80, PT ;  /* 0x0000008003007446 */ /* 0x008fe2000380090d */
        /* <DEDUP_REMOVED lines=15> */
[--C-:B------:R-:W-:Y:S02]  /*e360*/  SHF.R.U64 R74, R76, 0x10, R77.reuse ;  /* 0x000000104c4a7819 */ /* 0x100fe4000000124d */
[----:B------:R-:W-:Y:S01]  /*e370*/  SHF.R.U32.HI R76, RZ, 0x10, R77 ;  /* 0x00000010ff4c7819 */ /* 0x000fe2000001164d */
[----:B------:R-:W-:Y:S01]  /*e380*/  HADD2.F32 R3, -RZ, R3.H0_H0 ;  /* 0x20000003ff037230 */ /* 0x000fe20000004100 */
[----:B------:R-:W-:Y:S01]  /*e390*/  SHF.R.U32.HI R75, RZ, 0x10, R75 ;  /* 0x00000010ff4b7819 */ /* 0x000fe2000001164b */
[----:B------:R-:W-:Y:S02]  /*e3a0*/  HADD2.F32 R74, -RZ, R74.H0_H0 ;  /* 0x2000004aff4a7230 */ /* 0x000fe40000004100 */
[----:B------:R-:W-:-:S02]  /*e3b0*/  HADD2.F32 R76, -RZ, R76.H0_H0 ;  /* 0x2000004cff4c7230 */ /* 0x000fc40000004100 */
[----:B------:R-:W-:Y:S02]  /*e3c0*/  HADD2.F32 R75, -RZ, R75.H0_H0 ;  /* 0x2000004bff4b7230 */ /* 0x000fe40000004100 */
[--C-:B0-----:R-:W-:Y:S02]  /*e3d0*/  HADD2.F32 R77, -RZ, R15.reuse.H1_H1 ;  /* 0x3000000fff4d7230 */ /* 0x101fe40000004100 */
[----:B------:R-:W-:-:S03]  /*e3e0*/  HADD2.F32 R15, -RZ, R15.H0_H0 ;  /* 0x2000000fff0f7230 */ /* 0x000fc60000004100 */
[----:B------:R-:W-:-:S04]  /*e3f0*/  FMUL.FTZ R87, R77, R76 ;  /* 0x0000004c4d577220 */ /* 0x000fc80000410000 */
[-C--:B------:R-:W-:Y:S01]  /*e400*/  FFMA.FTZ R87, R15, R75.reuse, -R87 ;  /* 0x0000004b0f577223 */ /* 0x080fe20000010857 */
[----:B------:R-:W-:Y:S01]  /*e410*/  FMUL.FTZ R75, R77, R75 ;  /* 0x0000004b4d4b7220 */ /* 0x000fe20000410000 */
[----:B------:R-:W-:-:S03]  /*e420*/  HADD2.F32 R77, -RZ, R12.H1_H1 ;  /* 0x3000000cff4d7230 */ /* 0x000fc60000004100 */
[----:B------:R-:W-:Y:S01]  /*e430*/  FFMA.FTZ R15, R15, R76, R75 ;  /* 0x0000004c0f0f7223 */ /* 0x000fe2000001004b */
[----:B------:R-:W-:Y:S02]  /*e440*/  HADD2.F32 R76, -RZ, R112.H0_H0 ;  /* 0x20000070ff4c7230 */ /* 0x000fe40000004100 */
[----:B------:R-:W-:Y:S02]  /*e450*/  HADD2.F32 R75, -RZ, R88.H1_H1 ;  /* 0x30000058ff4b7230 */ /* 0x000fe40000004100 */
[----:B------:R-:W-:Y:S01]  /*e460*/  F2FP.F16.F32.PACK_AB R15, R15, R87 ;  /* 0x000000570f0f723e */ /* 0x000fe200000000ff */
[----:B------:R-:W-:Y:S02]  /*e470*/  HADD2.F32 R87, -RZ, R12.H0_H0 ;  /* 0x2000000cff577230 */ /* 0x000fe40000004100 */
[----:B------:R-:W-:-:S04]  /*e480*/  FMUL.FTZ R12, R77, R76 ;  /* 0x0000004c4d0c7220 */ /* 0x000fc80000410000 */
[-C--:B------:R-:W-:Y:S01]  /*e490*/  FFMA.FTZ R12, R87, R75.reuse, -R12 ;  /* 0x0000004b570c7223 */ /* 0x080fe2000001080c */
[----:B------:R-:W-:Y:S01]  /*e4a0*/  FMUL.FTZ R75, R77, R75 ;  /* 0x0000004b4d4b7220 */ /* 0x000fe20000410000 */
[----:B------:R-:W-:-:S03]  /*e4b0*/  HADD2.F32 R77, -RZ, R14.H1_H1 ;  /* 0x3000000eff4d7230 */ /* 0x000fc60000004100 */
[----:B------:R-:W-:Y:S01]  /*e4c0*/  FFMA.FTZ R75, R87, R76, R75 ;  /* 0x0000004c574b7223 */ /* 0x000fe2000001004b */
[----:B------:R-:W-:Y:S02]  /*e4d0*/  HADD2.F32 R76, -RZ, R112.H1_H1 ;  /* 0x30000070ff4c7230 */ /* 0x000fe40000004100 */
[----:B------:R-:W-:Y:S02]  /*e4e0*/  HADD2.F32 R87, -RZ, R88.H0_H0 ;  /* 0x20000058ff577230 */ /* 0x000fe40000004100 */
[----:B------:R-:W-:Y:S02]  /*e4f0*/  HADD2.F32 R88, -RZ, R14.H0_H0 ;  /* 0x2000000eff587230 */ /* 0x000fe40000004100 */
[----:B------:R-:W-:Y:S01]  /*e500*/  FMUL.FTZ R14, R77, R76 ;  /* 0x0000004c4d0e7220 */ /* 0x000fe20000410000 */
[----:B------:R-:W-:Y:S01]  /*e510*/  F2FP.F16.F32.PACK_AB R12, R75, R12 ;  /* 0x0000000c4b0c723e */ /* 0x000fe200000000ff */
[-C--:B------:R-:W-:Y:S02]  /*e520*/  FMUL.FTZ R77, R77, R87.reuse ;  /* 0x000000574d4d7220 */ /* 0x080fe40000410000 */
[----:B------:R-:W-:Y:S01]  /*e530*/  FFMA.FTZ R14, R88, R87, -R14 ;  /* 0x00000057580e7223 */ /* 0x000fe2000001080e */
[----:B------:R-:W-:-:S02]  /*e540*/  HADD2.F32 R87, -RZ, R13.H0_H0 ;  /* 0x2000000dff577230 */ /* 0x000fc40000004100 */
[----:B------:R-:W-:Y:S01]  /*e550*/  FFMA.FTZ R76, R88, R76, R77 ;  /* 0x0000004c584c7223 */ /* 0x000fe2000001004d */
[----:B------:R-:W-:-:S04]  /*e560*/  HADD2.F32 R77, -RZ, R13.H1_H1 ;  /* 0x3000000dff4d7230 */ /* 0x000fc80000004100 */
[----:B------:R-:W-:Y:S01]  /*e570*/  F2FP.F16.F32.PACK_AB R14, R76, R14 ;  /* 0x0000000e4c0e723e */ /* 0x000fe200000000ff */
[----:B------:R-:W-:-:S04]  /*e580*/  FMUL.FTZ R13, R77, R74 ;  /* 0x0000004a4d0d7220 */ /* 0x000fc80000410000 */
[-C--:B------:R-:W-:Y:S01]  /*e590*/  FFMA.FTZ R13, R87, R3.reuse, -R13 ;  /* 0x00000003570d7223 */ /* 0x080fe2000001080d */
[----:B------:R-:W-:-:S04]  /*e5a0*/  FMUL.FTZ R3, R77, R3 ;  /* 0x000000034d037220 */ /* 0x000fc80000410000 */
[----:B------:R-:W-:-:S05]  /*e5b0*/  FFMA.FTZ R3, R87, R74, R3 ;  /* 0x0000004a57037223 */ /* 0x000fca0000010003 */
[----:B------:R-:W-:-:S05]  /*e5c0*/  F2FP.F16.F32.PACK_AB R13, R3, R13 ;  /* 0x0000000d030d723e */ /* 0x000fca00000000ff */
[----:B------:R0:W-:Y:S02]  /*e5d0*/  STS.128 [R113], R12 ;  /* 0x0000000c71007388 */ /* 0x0001e40000000c00 */
.L_x_2808:
[----:B------:R-:W-:Y:S05]  /*e5e0*/  BSYNC B2 ;  /* 0x0000000000027941 */ /* 0x000fea0003800000 */
.L_x_2807:
[----:B------:R-:W-:Y:S01]  /*e5f0*/  ISETP.GE.AND P0, PT, R221, R107, PT ;  /* 0x0000006bdd00720c */ /* 0x000fe20003f06270 */
[----:B------:R-:W-:-:S12]  /*e600*/  BSSY B2, `(.L_x_2809) ;  /* 0x000002c000027945 */ /* 0x000fd80003800000 */
        /* <DEDUP_REMOVED lines=19> */
[--C-:B------:R-:W-:Y:S02]  /*e740*/  HADD2.F32 R76, -RZ, R12.reuse.H1_H1 ;  /* 0x3000000cff4c7230 */ /* 0x100fe40000004100 */
        /* <DEDUP_REMOVED lines=23> */
.L_x_2810:
[----:B------:R-:W-:Y:S05]  /*e8c0*/  BSYNC B2 ;  /* 0x0000000000027941 */ /* 0x000fea0003800000 */
.L_x_2809:
[-C--:B------:R-:W-:Y:S01]  /*e8d0*/  ISETP.GE.AND P0, PT, R222, R107.reuse, PT ;  /* 0x0000006bde00720c */ /* 0x080fe20003f06270 */
[----:B------:R-:W-:Y:S01]  /*e8e0*/  BSSY B2, `(.L_x_2811) ;  /* 0x000002d000027945 */ /* 0x000fe20003800000 */
[----:B------:R-:W-:-:S11]  /*e8f0*/  ISETP.GE.AND P1, PT, R223, R107, PT ;  /* 0x0000006bdf00720c */ /* 0x000fd60003f26270 */
[----:B------:R-:W-:Y:S05]  /*e900*/  @P0 BRA `(.L_x_2812) ;  /* 0x0000000000a80947 */ /* 0x000fea0003800000 */
[----:B01---5:R-:W0:Y:S01]  /*e910*/  LDS.128 R12, [R113+0x8000] ;  /* 0x00800000710c7984 */ /* 0x023e220000000c00 */
        /* <DEDUP_REMOVED lines=41> */
.L_x_2812:
[----:B------:R-:W-:Y:S05]  /*ebb0*/  BSYNC B2 ;  /* 0x0000000000027941 */ /* 0x000fea0003800000 */
.L_x_2811:
[----:B------:R-:W-:Y:S05]  /*ebc0*/  @P1 BRA `(.L_x_2806) ;  /* 0x0000000000a81947 */ /* 0x000fea0003800000 */
[----:B012--5:R-:W0:Y:S01]  /*ebd0*/  LDS.128 R12, [R113+0xc000] ;  /* 0x00c00000710c7984 */ /* 0x027e220000000c00 */
        /* <DEDUP_REMOVED lines=28> */
[----:B------:R-:W-:Y:S02]  /*eda0*/  HADD2.F32 R14, -RZ, R14.H0_H0 ;  /* 0x2000000eff0e7230 */ /* 0x000fe40000004100 */
[----:B------:R-:W-:Y:S01]  /*edb0*/  FMUL.FTZ R68, R66, R65 ;  /* 0x0000004142447220 */ /* 0x000fe20000410000 */
[----:B------:R-:W-:Y:S01]  /*edc0*/  F2FP.F16.F32.PACK_AB R12, R12, R63 ;  /* 0x0000003f0c0c723e */ /* 0x000fe200000000ff */
[----:B------:R-:W-:-:S02]  /*edd0*/  FMUL.FTZ R66, R66, R67 ;  /* 0x0000004342427220 */ /* 0x000fc40000410000 */
[----:B------:R-:W-:Y:S01]  /*ede0*/  FFMA.FTZ R68, R14, R67, -R68 ;  /* 0x000000430e447223 */ /* 0x000fe20000010844 */
[C---:B------:R-:W-:Y:S01]  /*edf0*/  FMUL.FTZ R67, R64.reuse, R69 ;  /* 0x0000004540437220 */ /* 0x040fe20000410000 */
[-C--:B------:R-:W-:Y:S01]  /*ee00*/  FMUL.FTZ R64, R64, R62.reuse ;  /* 0x0000003e40407220 */ /* 0x080fe20000410000 */
[----:B------:R-:W-:Y:S02]  /*ee10*/  FFMA.FTZ R14, R14, R65, R66 ;  /* 0x000000410e0e7223 */ /* 0x000fe40000010042 */
[C---:B------:R-:W-:Y:S01]  /*ee20*/  FFMA.FTZ R67, R13.reuse, R62, -R67 ;  /* 0x0000003e0d437223 */ /* 0x040fe20000010843 */
[----:B------:R-:W-:Y:S02]  /*ee30*/  FFMA.FTZ R13, R13, R69, R64 ;  /* 0x000000450d0d7223 */ /* 0x000fe40000010040 */
[----:B------:R-:W-:-:S03]  /*ee40*/  F2FP.F16.F32.PACK_AB R14, R14, R68 ;  /* 0x000000440e0e723e */ /* 0x000fc600000000ff */
[----:B------:R-:W-:-:S05]  /*ee50*/  F2FP.F16.F32.PACK_AB R13, R13, R67 ;  /* 0x000000430d0d723e */ /* 0x000fca00000000ff */
[----:B------:R3:W-:Y:S02]  /*ee60*/  STS.128 [R113+0xc000], R12 ;  /* 0x00c0000c71007388 */ /* 0x0007e40000000c00 */
.L_x_2806:
[----:B------:R-:W-:Y:S05]  /*ee70*/  BSYNC B1 ;  /* 0x0000000000017941 */ /* 0x000fea0003800000 */
.L_x_2805:
[----:B------:R-:W-:Y:S01]  /*ee80*/  IADD3 R3, R225, 0x20, RZ ;  /* 0x00000020e1037810 */ /* 0x000fe20007ffe0ff */
[----:B------:R-:W-:Y:S03]  /*ee90*/  BSSY B1, `(.L_x_2813) ;  /* 0x00000bb000017945 */ /* 0x000fe60003800000 */
[----:B------:R-:W-:-:S13]  /*eea0*/  ISETP.GE.AND P0, PT, R3, R0, PT ;  /* 0x000000000300720c */ /* 0x000fda0003f06270 */
[----:B------:R-:W-:Y:S05]  /*eeb0*/  @P0 BRA `(.L_x_2814) ;  /* 0x0000000800e00947 */ /* 0x000fea0003800000 */
[----:B------:R4:W5:Y:S01]  /*eec0*/  LDL R69, [R1+0x70] ;  /* 0x0000700001457983 */ /* 0x0009620000100800 */
[----:B------:R-:W0:Y:S01]  /*eed0*/  LDC R3, c[0x0][0x3f4] ;  /* 0x0000fd00ff037b82 */ /* 0x000e220000000800 */
[----:B------:R-:W-:Y:S01]  /*eee0*/  BSSY B2, `(.L_x_2815) ;  /* 0x0000030000027945 */ /* 0x000fe20003800000 */
[-C--:B0-----:R-:W-:Y:S02]  /*eef0*/  ISETP.GE.AND P0, PT, R216, R3.reuse, PT ;  /* 0x00000003d800720c */ /* 0x081fe40003f06270 */
[-C--:B------:R-:W-:Y:S02]  /*ef00*/  ISETP.GE.AND P1, PT, R221, R3.reuse, PT ;  /* 0x00000003dd00720c */ /* 0x080fe40003f26270 */
[-C--:B------:R-:W-:Y:S02]  /*ef10*/  ISETP.GE.AND P2, PT, R222, R3.reuse, PT ;  /* 0x00000003de00720c */ /* 0x080fe40003f46270 */
[----:B------:R-:W-:-:S07]  /*ef20*/  ISETP.GE.AND P3, PT, R223, R3, PT ;  /* 0x00000003df00720c */ /* 0x000fce0003f66270 */
[----:B----4-:R-:W-:Y:S06]  /*ef30*/  @P0 BRA `(.L_x_2816) ;  /* 0x0000000000a80947 */ /* 0x010fec0003800000 */
[----:B-123-5:R-:W0:Y:S01]  /*ef40*/  LDS.128 R12, [R69+0x1000] ;  /* 0x00100000450c7984 */ /* 0x02ee220000000c00 */
        /* <DEDUP_REMOVED lines=41> */
.L_x_2816:
[----:B------:R-:W-:Y:S05]  /*f1e0*/  BSYNC B2 ;  /* 0x0000000000027941 */ /* 0x000fea0003800000 */
.L_x_2815:
[----:B------:R-:W-:Y:S04]  /*f1f0*/  BSSY B2, `(.L_x_2817) ;  /* 0x000002c000027945 */ /* 0x000fe80003800000 */
[----:B------:R-:W-:Y:S05]  /*f200*/  @P1 BRA `(.L_x_2818) ;  /* 0x0000000000a81947 */ /* 0x000fea0003800000 */
[----:B0123-5:R-:W0:Y:S01]  /*f210*/  LDS.128 R12, [R69+0x5000] ;  /* 0x00500000450c7984 */ /* 0x02fe220000000c00 */
        /* <DEDUP_REMOVED lines=41> */
.L_x_2818:
[----:B------:R-:W-:Y:S05]  /*f4b0*/  BSYNC B2 ;  /* 0x0000000000027941 */ /* 0x000fea0003800000 */
.L_x_2817:
[----:B------:R-:W-:Y:S04]  /*f4c0*/  BSSY B2, `(.L_x_2819) ;  /* 0x000002c000027945 */ /* 0x000fe80003800000 */
[----:B------:R-:W-:Y:S05]  /*f4d0*/  @P2 BRA `(.L_x_2820) ;  /* 0x0000000000a82947 */ /* 0x000fea0003800000 */
[----:B012345:R-:W0:Y:S01]  /*f4e0*/  LDS.128 R12, [R69+0x9000] ;  /* 0x00900000450c7984 */ /* 0x03fe220000000c00 */
[----:B------:R-:W-:Y:S01]  /*f4f0*/  SHF.R.U64 R3, R50, 0x10, R51 ;  /* 0x0000001032037819 */ /* 0x000fe20000001233 */
[--C-:B------:R-:W-:Y:S01]  /*f500*/  HADD2.F32 R55, -RZ, R97.reuse.H1_H1 ;  /* 0x30000061ff377230 */ /* 0x100fe20000004100 */
[--C-:B------:R-:W-:Y:S01]  /*f510*/  SHF.R.U64 R50, R52, 0x10, R53.reuse ;  /* 0x0000001034327819 */ /* 0x100fe20000001235 */
[----:B------:R-:W-:Y:S01]  /*f520*/  HADD2.F32 R97, -RZ, R97.H0_H0 ;  /* 0x20000061ff617230 */ /* 0x000fe20000004100 */
[----:B------:R-:W-:Y:S01]  /*f530*/  SHF.R.U32.HI R52, RZ, 0x10, R53 ;  /* 0x00000010ff347819 */ /* 0x000fe20000011635 */
[----:B------:R-:W-:Y:S01]  /*f540*/  HADD2.F32 R53, -RZ, R96.H1_H1 ;  /* 0x30000060ff357230 */ /* 0x000fe20000004100 */
[----:B------:R-:W-:Y:S01]  /*f550*/  SHF.R.U32.HI R51, RZ, 0x10, R51 ;  /* 0x00000010ff337819 */ /* 0x000fe20000011633 */
[----:B------:R-:W-:Y:S02]  /*f560*/  HADD2.F32 R50, -RZ, R50.H0_H0 ;  /* 0x20000032ff327230 */ /* 0x000fe40000004100 */
[----:B------:R-:W-:-:S02]  /*f570*/  HADD2.F32 R52, -RZ, R52.H0_H0 ;  /* 0x20000034ff347230 */ /* 0x000fc40000004100 */
[----:B------:R-:W-:Y:S02]  /*f580*/  HADD2.F32 R51, -RZ, R51.H0_H0 ;  /* 0x20000033ff337230 */ /* 0x000fe40000004100 */
[----:B------:R-:W-:Y:S02]  /*f590*/  HADD2.F32 R3, -RZ, R3.H0_H0 ;  /* 0x20000003ff037230 */ /* 0x000fe40000004100 */
[--C-:B0-----:R-:W-:Y:S02]  /*f5a0*/  HADD2.F32 R54, -RZ, R15.reuse.H0_H0 ;  /* 0x2000000fff367230 */ /* 0x101fe40000004100 */
[----:B------:R-:W-:Y:S02]  /*f5b0*/  HADD2.F32 R15, -RZ, R15.H1_H1 ;  /* 0x3000000fff0f7230 */ /* 0x000fe40000004100 */
[--C-:B------:R-:W-:Y:S02]  /*f5c0*/  HADD2.F32 R56, -RZ, R12.reuse.H0_H0 ;  /* 0x2000000cff387230 */ /* 0x100fe40000004100 */
[----:B------:R-:W-:-:S02]  /*f5d0*/  HADD2.F32 R12, -RZ, R12.H1_H1 ;  /* 0x3000000cff0c7230 */ /* 0x000fc40000004100 */
[C---:B------:R-:W-:Y:S01]  /*f5e0*/  FMUL.FTZ R59, R15.reuse, R52 ;  /* 0x000000340f3b7220 */ /* 0x040fe20000410000 */
[--C-:B------:R-:W-:Y:S02]  /*f5f0*/  HADD2.F32 R57, -RZ, R14.reuse.H0_H0 ;  /* 0x2000000eff397230 */ /* 0x100fe40000004100 */
[-C--:B------:R-:W-:Y:S01]  /*f600*/  FMUL.FTZ R15, R15, R51.reuse ;  /* 0x000000330f0f7220 */ /* 0x080fe20000410000 */
[----:B------:R-:W-:Y:S02]  /*f610*/  HADD2.F32 R14, -RZ, R14.H1_H1 ;  /* 0x3000000eff0e7230 */ /* 0x000fe40000004100 */
[----:B------:R-:W-:Y:S01]  /*f620*/  FFMA.FTZ R59, R54, R51, -R59 ;  /* 0x00000033363b7223 */ /* 0x000fe2000001083b */
[----:B------:R-:W-:Y:S02]  /*f630*/  HADD2.F32 R58, -RZ, R13.H0_H0 ;  /* 0x2000000dff3a7230 */ /* 0x000fe40000004100 */
[----:B------:R-:W-:Y:S01]  /*f640*/  FMUL.FTZ R60, R12, R55 ;  /* 0x000000370c3c7220 */ /* 0x000fe20000410000 */
[----:B------:R-:W-:-:S02]  /*f650*/  HADD2.F32 R51, -RZ, R98.H0_H0 ;  /* 0x20000062ff337230 */ /* 0x000fc40000004100 */
[----:B------:R-:W-:Y:S01]  /*f660*/  FFMA.FTZ R15, R54, R52, R15 ;  /* 0x00000034360f7223 */ /* 0x000fe2000001000f */
[----:B------:R-:W-:Y:S02]  /*f670*/  HADD2.F32 R13, -RZ, R13.H1_H1 ;  /* 0x3000000dff0d7230 */ /* 0x000fe40000004100 */
[-C--:B------:R-:W-:Y:S01]  /*f680*/  FMUL.FTZ R12, R12, R53.reuse ;  /* 0x000000350c0c7220 */ /* 0x080fe20000410000 */
[----:B------:R-:W-:Y:S01]  /*f690*/  FFMA.FTZ R60, R56, R53, -R60 ;  /* 0x00000035383c7223 */ /* 0x000fe2000001083c */
[C---:B------:R-:W-:Y:S01]  /*f6a0*/  FMUL.FTZ R52, R14.reuse, R51 ;  /* 0x000000330e347220 */ /* 0x040fe20000410000 */
[----:B------:R-:W-:Y:S01]  /*f6b0*/  FMUL.FTZ R53, R14, R97 ;  /* 0x000000610e357220 */ /* 0x000fe20000410000 */
[CC--:B------:R-:W-:Y:S01]  /*f6c0*/  FMUL.FTZ R14, R13.reuse, R50.reuse ;  /* 0x000000320d0e7220 */ /* 0x0c0fe20000410000 */
[----:B------:R-:W-:Y:S01]  /*f6d0*/  FMUL.FTZ R13, R13, R3 ;  /* 0x000000030d0d7220 */ /* 0x000fe20000410000 */
        /* <DEDUP_REMOVED lines=10> */
.L_x_2820:
[----:B------:R-:W-:Y:S05]  /*f780*/  BSYNC B2 ;  /* 0x0000000000027941 */ /* 0x000fea0003800000 */
.L_x_2819:
[----:B------:R-:W-:Y:S05]  /*f790*/  @P3 BRA `(.L_x_2814) ;  /* 0x0000000000a83947 */ /* 0x000fea0003800000 */
[----:B012345:R-:W0:Y:S01]  /*f7a0*/  LDS.128 R12, [R69+0xd000] ;  /* 0x00d00000450c7984 */ /* 0x03fe220000000c00 */
        /* <DEDUP_REMOVED lines=13> */
[----:B------:R-:W-:Y:S02]  /*f880*/  HADD2.F32 R50, -RZ, R15.H0_H0 ;  /* 0x2000000fff327230 */ /* 0x000fe40000004100 */
[----:B------:R-:W-:-:S02]  /*f890*/  HADD2.F32 R12, -RZ, R12.H1_H1 ;  /* 0x3000000cff0c7230 */ /* 0x000fc40000004100 */
[----:B------:R-:W-:Y:S02]  /*f8a0*/  HADD2.F32 R15, -RZ, R15.H1_H1 ;  /* 0x3000000fff0f7230 */ /* 0x000fe40000004100 */
[--C-:B------:R-:W-:Y:S02]  /*f8b0*/  HADD2.F32 R53, -RZ, R14.reuse.H0_H0 ;  /* 0x2000000eff357230 */ /* 0x100fe40000004100 */
[C---:B------:R-:W-:Y:S01]  /*f8c0*/  FMUL.FTZ R56, R12.reuse, R51 ;  /* 0x000000330c387220 */ /* 0x040fe20000410000 */
[--C-:B------:R-:W-:Y:S02]  /*f8d0*/  HADD2.F32 R54, -RZ, R13.reuse.H0_H0 ;  /* 0x2000000dff367230 */ /* 0x100fe40000004100 */
[----:B------:R-:W-:Y:S01]  /*f8e0*/  FMUL.FTZ R55, R15, R48 ;  /* 0x000000300f377220 */ /* 0x000fe20000410000 */
[----:B------:R-:W-:Y:S02]  /*f8f0*/  HADD2.F32 R14, -RZ, R14.H1_H1 ;  /* 0x3000000eff0e7230 */ /* 0x000fe40000004100 */
[----:B------:R-:W-:Y:S01]  /*f900*/  FMUL.FTZ R12, R12, R49 ;  /* 0x000000310c0c7220 */ /* 0x000fe20000410000 */
[----:B------:R-:W-:-:S02]  /*f910*/  HADD2.F32 R13, -RZ, R13.H1_H1 ;  /* 0x3000000dff0d7230 */ /* 0x000fc40000004100 */
[-C--:B------:R-:W-:Y:S01]  /*f920*/  FMUL.FTZ R15, R15, R47.reuse ;  /* 0x0000002f0f0f7220 */ /* 0x080fe20000410000 */
[----:B------:R-:W-:Y:S01]  /*f930*/  FFMA.FTZ R55, R50, R47, -R55 ;  /* 0x0000002f32377223 */ /* 0x000fe20000010837 */
[C---:B------:R-:W-:Y:S01]  /*f940*/  FFMA.FTZ R56, R52.reuse, R49, -R56 ;  /* 0x0000003134387223 */ /* 0x040fe20000010838 */
[----:B------:R-:W-:Y:S01]  /*f950*/  FFMA.FTZ R51, R52, R51, R12 ;  /* 0x0000003334337223 */ /* 0x000fe2000001000c */
[C---:B------:R-:W-:Y:S01]  /*f960*/  FMUL.FTZ R12, R14.reuse, R92 ;  /* 0x0000005c0e0c7220 */ /* 0x040fe20000410000 */
[----:B------:R-:W-:Y:S01]  /*f970*/  FMUL.FTZ R49, R14, R91 ;  /* 0x0000005b0e317220 */ /* 0x000fe20000410000 */
[C---:B------:R-:W-:Y:S01]  /*f980*/  FMUL.FTZ R47, R13.reuse, R46 ;  /* 0x0000002e0d2f7220 */ /* 0x040fe20000410000 */
[----:B------:R-:W-:Y:S01]  /*f990*/  FMUL.FTZ R13, R13, R3 ;  /* 0x000000030d0d7220 */ /* 0x000fe20000410000 */
[C---:B------:R-:W-:Y:S01]  /*f9a0*/  FFMA.FTZ R12, R53.reuse, R91, -R12 ;  /* 0x0000005b350c7223 */ /* 0x040fe2000001080c */
[----:B------:R-:W-:Y:S01]  /*f9b0*/  FFMA.FTZ R49, R53, R92, R49 ;  /* 0x0000005c35317223 */ /* 0x000fe20000010031 */
[----:B------:R-:W-:Y:S01]  /*f9c0*/  FFMA.FTZ R15, R50, R48, R15 ;  /* 0x00000030320f7223 */ /* 0x000fe2000001000f */
[C---:B------:R-:W-:Y:S01]  /*f9d0*/  FFMA.FTZ R47, R54.reuse, R3, -R47 ;  /* 0x00000003362f7223 */ /* 0x040fe2000001082f */
[----:B------:R-:W-:-:S02]  /*f9e0*/  FFMA.FTZ R46, R54, R46, R13 ;  /* 0x0000002e362e7223 */ /* 0x000fc4000001000d */
[----:B------:R-:W-:Y:S02]  /*f9f0*/  F2FP.F16.F32.PACK_AB R14, R49, R12 ;  /* 0x0000000c310e723e */ /* 0x000fe400000000ff */
[----:B------:R-:W-:Y:S02]  /*fa00*/  F2FP.F16.F32.PACK_AB R15, R15, R55 ;  /* 0x000000370f0f723e */ /* 0x000fe400000000ff */
[----:B------:R-:W-:Y:S02]  /*fa10*/  F2FP.F16.F32.PACK_AB R12, R51, R56 ;  /* 0x00000038330c723e */ /* 0x000fe400000000ff */
[----:B------:R-:W-:-:S05]  /*fa20*/  F2FP.F16.F32.PACK_AB R13, R46, R47 ;  /* 0x0000002f2e0d723e */ /* 0x000fca00000000ff */
[----:B------:R0:W-:Y:S02]  /*fa30*/  STS.128 [R69+0xd000], R12 ;  /* 0x00d0000c45007388 */ /* 0x0001e40000000c00 */
.L_x_2814:
[----:B------:R-:W-:Y:S05]  /*fa40*/  BSYNC B1 ;  /* 0x0000000000017941 */ /* 0x000fea0003800000 */
.L_x_2813:
[----:B------:R-:W-:Y:S01]  /*fa50*/  VIADD R3, R225, 0x40 ;  /* 0x00000040e1037836 */ /* 0x000fe20000000000 */
[----:B------:R-:W-:Y:S04]  /*fa60*/  BSSY B1, `(.L_x_2821) ;  /* 0x00000bb000017945 */ /* 0x000fe80003800000 */
        /* <DEDUP_REMOVED lines=10> */
[----:B--2345:R-:W0:Y:S01]  /*fb10*/  LDS.128 R12, [R54+0x2000] ;  /* 0x00200000360c7984 */ /* 0x03ce220000000c00 */
[----:B------:R-:W-:Y:S02]  /*fb20*/  SHF.R.U32.HI R50, RZ, 0x10, R45 ;  /* 0x00000010ff327819 */ /* 0x000fe4000001162d */
[--C-:B------:R-:W-:Y:S02]  /*fb30*/  SHF.R.U32.HI R49, RZ, 0x10, R43.reuse ;  /* 0x00000010ff317819 */ /* 0x100fe4000001162b */
[----:B------:R-:W-:Y:S01]  /*fb40*/  SHF.R.U64 R3, R42, 0x10, R43 ;  /* 0x000000102a037819 */ /* 0x000fe2000000122b */
[----:B------:R-:W-:Y:S01]  /*fb50*/  HADD2.F32 R50, -RZ, R50.H0_H0 ;  /* 0x20000032ff327230 */ /* 0x000fe20000004100 */
[----:B------:R-:W-:Y:S01]  /*fb60*/  SHF.R.U64 R42, R44, 0x10, R45 ;  /* 0x000000102c2a7819 */ /* 0x000fe2000000122d */
[----:B------:R-:W-:Y:S02]  /*fb70*/  HADD2.F32 R49, -RZ, R49.H0_H0 ;  /* 0x20000031ff317230 */ /* 0x000fe40000004100 */
[----:B------:R-:W-:-:S02]  /*fb80*/  HADD2.F32 R45, -RZ, R98.H1_H1 ;  /* 0x30000062ff2d7230 */ /* 0x000fc40000004100 */
[--C-:B------:R-:W-:Y:S02]  /*fb90*/  HADD2.F32 R43, -RZ, R99.reuse.H1_H1 ;  /* 0x30000063ff2b7230 */ /* 0x100fe40000004100 */
        /* <DEDUP_REMOVED lines=9> */
[--C-:B------:R-:W-:Y:S02]  /*fc30*/  HADD2.F32 R12, -RZ, R14.reuse.H0_H0 ;  /* 0x2000000eff0c7230 */ /* 0x100fe40000004100 */
[C---:B------:R-:W-:Y:S01]  /*fc40*/  FMUL.FTZ R51, R48.reuse, R43 ;  /* 0x0000002b30337220 */ /* 0x040fe20000410000 */
[-C--:B------:R-:W-:Y:S01]  /*fc50*/  FMUL.FTZ R53, R48, R45.reuse ;  /* 0x0000002d30357220 */ /* 0x080fe20000410000 */
[----:B------:R-:W-:Y:S02]  /*fc60*/  HADD2.F32 R14, -RZ, R14.H1_H1 ;  /* 0x3000000eff0e7230 */ /* 0x000fe40000004100 */
[----:B------:R-:W-:Y:S02]  /*fc70*/  HADD2.F32 R15, -RZ, R13.H0_H0 ;  /* 0x2000000dff0f7230 */ /* 0x000fe40000004100 */
[----:B------:R-:W-:Y:S01]  /*fc80*/  FFMA.FTZ R45, R44, R45, -R51 ;  /* 0x0000002d2c2d7223 */ /* 0x000fe20000010833 */
[----:B------:R-:W-:-:S02]  /*fc90*/  HADD2.F32 R49, -RZ, R100.H0_H0 ;  /* 0x20000064ff317230 */ /* 0x000fc40000004100 */
[----:B------:R-:W-:Y:S01]  /*fca0*/  FFMA.FTZ R44, R44, R43, R53 ;  /* 0x0000002b2c2c7223 */ /* 0x000fe20000010035 */
[----:B------:R-:W-:Y:S02]  /*fcb0*/  HADD2.F32 R48, -RZ, R42.H0_H0 ;  /* 0x2000002aff307230 */ /* 0x000fe40000004100 */
[C---:B------:R-:W-:Y:S01]  /*fcc0*/  FMUL.FTZ R50, R14.reuse, R99 ;  /* 0x000000630e327220 */ /* 0x040fe20000410000 */
[----:B------:R-:W-:Y:S02]  /*fcd0*/  HADD2.F32 R13, -RZ, R13.H1_H1 ;  /* 0x3000000dff0d7230 */ /* 0x000fe40000004100 */
[-C--:B------:R-:W-:Y:S01]  /*fce0*/  FMUL.FTZ R43, R14, R49.reuse ;  /* 0x000000310e2b7220 */ /* 0x080fe20000410000 */
[----:B------:R-:W-:Y:S02]  /*fcf0*/  HADD2.F32 R42, -RZ, R3.H0_H0 ;  /* 0x20000003ff2a7230 */ /* 0x000fe40000004100 */
[C---:B------:R-:W-:Y:S01]  /*fd00*/  FFMA.FTZ R50, R12.reuse, R49, R50 ;  /* 0x000000310c327223 */ /* 0x040fe20000010032 */
[C---:B------:R-:W-:Y:S01]  /*fd10*/  FMUL.FTZ R14, R13.reuse, R48 ;  /* 0x000000300d0e7220 */ /* 0x040fe20000410000 */
[----:B------:R-:W-:Y:S01]  /*fd20*/  FFMA.FTZ R43, R12, R99, -R43 ;  /* 0x000000630c2b7223 */ /* 0x000fe2000001082b */
[-C--:B------:R-:W-:Y:S01]  /*fd30*/  FMUL.FTZ R3, R13, R42.reuse ;  /* 0x0000002a0d037220 */ /* 0x080fe20000410000 */
[----:B------:R-:W-:Y:S01]  /*fd40*/  F2FP.F16.F32.PACK_AB R12, R44, R45 ;  /* 0x0000002d2c0c723e */ /* 0x000fe200000000ff */
[----:B------:R-:W-:-:S02]  /*fd50*/  FFMA.FTZ R13, R15, R42, -R14 ;  /* 0x0000002a0f0d7223 */ /* 0x000fc4000001080e */
[----:B------:R-:W-:Y:S01]  /*fd60*/  FFMA.FTZ R48, R15, R48, R3 ;  /* 0x000000300f307223 */ /* 0x000fe20000010003 */
[----:B------:R-:W-:Y:S02]  /*fd70*/  F2FP.F16.F32.PACK_AB R15, R47, R46 ;  /* 0x0000002e2f0f723e */ /* 0x000fe400000000ff */
[----:B------:R-:W-:Y:S02]  /*fd80*/  F2FP.F16.F32.PACK_AB R14, R50, R43 ;  /* 0x0000002b320e723e */ /* 0x000fe400000000ff */
[----:B------:R-:W-:-:S05]  /*fd90*/  F2FP.F16.F32.PACK_AB R13, R48, R13 ;  /* 0x0000000d300d723e */ /* 0x000fca00000000ff */
[----:B------:R0:W-:Y:S02]  /*fda0*/  STS.128 [R54+0x2000], R12 ;  /* 0x0020000c36007388 */ /* 0x0001e40000000c00 */
.L_x_2824:
[----:B------:R-:W-:Y:S05]  /*fdb0*/  BSYNC B2 ;  /* 0x0000000000027941 */ /* 0x000fea0003800000 */
.L_x_2823:
[----:B------:R-:W-:Y:S04]  /*fdc0*/  BSSY B2, `(.L_x_2825) ;  /* 0x000002c000027945 */ /* 0x000fe80003800000 */
[----:B------:R-:W-:Y:S05]  /*fdd0*/  @P1 BRA `(.L_x_2826) ;  /* 0x0000000000a81947 */ /* 0x000fea0003800000 */
[----:B0-2345:R-:W0:Y:S01]  /*fde0*/  LDS.128 R12, [R54+0x6000] ;  /* 0x00600000360c7984 */ /* 0x03de220000000c00 */
[----:B------:R-:W-:Y:S01]  /*fdf0*/  SHF.R.U32.HI R47, RZ, 0x10, R41 ;  /* 0x00000010ff2f7819 */ /* 0x000fe20000011629 */
[----:B------:R-:W-:Y:S01]  /*fe00*/  HADD2.F32 R45, -RZ, R93.H0_H0 ;  /* 0x2000005dff2d7230 */ /* 0x000fe20000004100 */
        /* <DEDUP_REMOVED lines=8> */
[--C-:B0-----:R-:W-:Y:S02]  /*fe90*/  HADD2.F32 R44, -RZ, R15.reuse.H1_H1 ;  /* 0x3000000fff2c7230 */ /* 0x101fe40000004100 */
[----:B------:R-:W-:Y:S02]  /*fea0*/  HADD2.F32 R43, -RZ, R15.H0_H0 ;  /* 0x2000000fff2b7230 */ /* 0x000fe40000004100 */
[--C-:B------:R-:W-:Y:S02]  /*feb0*/  HADD2.F32 R42, -RZ, R12.reuse.H1_H1 ;  /* 0x3000000cff2a7230 */ /* 0x100fe40000004100 */
[C---:B------:R-:W-:Y:S01]  /*fec0*/  FMUL.FTZ R48, R44.reuse, R47 ;  /* 0x0000002f2c307220 */ /* 0x040fe20000410000 */
[----:B------:R-:W-:Y:S01]  /*fed0*/  FMUL.FTZ R44, R44, R46 ;  /* 0x0000002e2c2c7220 */ /* 0x000fe20000410000 */
[----:B------:R-:W-:-:S02]  /*fee0*/  HADD2.F32 R40, -RZ, R12.H0_H0 ;  /* 0x2000000cff287230 */ /* 0x000fc40000004100 */
[--C-:B------:R-:W-:Y:S02]  /*fef0*/  HADD2.F32 R15, -RZ, R14.reuse.H0_H0 ;  /* 0x2000000eff0f7230 */ /* 0x100fe40000004100 */
[C---:B------:R-:W-:Y:S01]  /*ff00*/  FMUL.FTZ R49, R42.reuse, R39 ;  /* 0x000000272a317220 */ /* 0x040fe20000410000 */
[----:B------:R-:W-:Y:S02]  /*ff10*/  HADD2.F32 R41, -RZ, R14.H1_H1 ;  /* 0x3000000eff297230 */ /* 0x000fe40000004100 */
[C---:B------:R-:W-:Y:S01]  /*ff20*/  FFMA.FTZ R44, R43.reuse, R47, R44 ;  /* 0x0000002f2b2c7223 */ /* 0x040fe2000001002c */
[--C-:B------:R-:W-:Y:S02]  /*ff30*/  HADD2.F32 R12, -RZ, R13.reuse.H0_H0 ;  /* 0x2000000dff0c7230 */ /* 0x100fe40000004100 */
[----:B------:R-:W-:Y:S01]  /*ff40*/  FMUL.FTZ R47, R42, R45 ;  /* 0x0000002d2a2f7220 */ /* 0x000fe20000410000 */
[----:B------:R-:W-:Y:S02]  /*ff50*/  HADD2.F32 R14, -RZ, R13.H1_H1 ;  /* 0x3000000dff0e7230 */ /* 0x000fe40000004100 */
[----:B------:R-:W-:Y:S01]  /*ff60*/  FFMA.FTZ R13, R43, R46, -R48 ;  /* 0x0000002e2b0d7223 */ /* 0x000fe20000010830 */
[----:B------:R-:W-:-:S02]  /*ff70*/  HADD2.F32 R43, -RZ, R38.H0_H0 ;  /* 0x20000026ff2b7230 */ /* 0x000fc40000004100 */
[C---:B------:R-:W-:Y:S01]  /*ff80*/  FFMA.FTZ R49, R40.reuse, R45, -R49 ;  /* 0x0000002d28317223 */ /* 0x040fe20000010831 */
[----:B------:R-:W-:Y:S02]  /*ff90*/  HADD2.F32 R42, -RZ, R93.H1_H1 ;  /* 0x3000005dff2a7230 */ /* 0x000fe40000004100 */
[----:B------:R-:W-:Y:S01]  /*ffa0*/  FFMA.FTZ R40, R40, R39, R47 ;  /* 0x0000002728287223 */ /* 0x000fe2000001002f */
[C---:B------:R-:W-:Y:S01]  /*ffb0*/  FMUL.FTZ R38, R41.reuse, R94 ;  /* 0x0000005e29267220 */ /* 0x040fe20000410000 */
[C---:B------:R-:W-:Y:S01]  /*ffc0*/  FMUL.FTZ R39, R14.reuse, R43 ;  /* 0x0000002b0e277220 */ /* 0x040fe20000410000 */
[-C--:B------:R-:W-:Y:S01]  /*ffd0*/  FMUL.FTZ R14, R14, R3.reuse ;  /* 0x000000030e0e7220 */ /* 0x080fe20000410000 */
[-C--:B------:R-:W-:Y:S01]  /*ffe0*/  FMUL.FTZ R41, R41, R42.reuse ;  /* 0x0000002a29297220 */ /* 0x080fe20000410000 */
[C---:B------:R-:W-:Y:S01]  /*fff0*/  FFMA.FTZ R42, R15.reuse, R42, -R38 ;  /* 0x0000002a0f2a7223 */ /* 0x040fe20000010826 */
[C---:B------:R-:W-:Y:S01]  /*10000*/  FFMA.FTZ R39, R12.reuse, R3, -R39 ;  /* 0x000000030c277223 */ /* 0x040fe20000010827 */
[----:B------:R-:W-:Y:S01]  /*10010*/  FFMA.FTZ R38, R12, R43, R14 ;  /* 0x0000002b0c267223 */ /* 0x000fe2000001000e */
[----:B------:R-:W-:Y:S01]  /*10020*/  FFMA.FTZ R41, R15, R94, R41 ;  /* 0x0000005e0f297223 */ /* 0x000fe20000010029 */
[----:B------:R-:W-:-:S02]  /*10030*/  F2FP.F16.F32.PACK_AB R15, R44, R13 ;  /* 0x0000000d2c0f723e */ /* 0x000fc400000000ff */
[----:B------:R-:W-:Y:S02]  /*10040*/  F2FP.F16.F32.PACK_AB R12, R40, R49 ;  /* 0x00000031280c723e */ /* 0x000fe400000000ff */
[----:B------:R-:W-:Y:S02]  /*10050*/  F2FP.F16.F32.PACK_AB R14, R41, R42 ;  /* 0x0000002a290e723e */ /* 0x000fe400000000ff */
[----:B------:R-:W-:-:S05]  /*10060*/  F2FP.F16.F32.PACK_AB R13, R38, R39 ;  /* 0x00000027260d723e */ /* 0x000fca00000000ff */
[----:B------:R1:W-:Y:S02]  /*10070*/  STS.128 [R54+0x6000], R12 ;  /* 0x0060000c36007388 */ /* 0x0003e40000000c00 */
.L_x_2826:
[----:B------:R-:W-:Y:S05]  /*10080*/  BSYNC B2 ;  /* 0x0000000000027941 */ /* 0x000fea0003800000 */
.L_x_2825:
[----:B------:R-:W-:Y:S04]  /*10090*/  BSSY B2, `(.L_x_2827) ;  /* 0x000002c000027945 */ /* 0x000fe80003800000 */
[----:B------:R-:W-:Y:S05]  /*100a0*/  @P2 BRA `(.L_x_2828) ;  /* 0x0000000000a82947 */ /* 0x000fea0003800000 */
[----:B012345:R-:W0:Y:S01]  /*100b0*/  LDS.128 R12, [R54+0xa000] ;  /* 0x00a00000360c7984 */ /* 0x03fe220000000c00 */
        /* <DEDUP_REMOVED lines=41> */
.L_x_2828:
[----:B------:R-:W-:Y:S05]  /*10350*/  BSYNC B2 ;  /* 0x0000000000027941 */ /* 0x000fea0003800000 */
.L_x_2827:
[----:B------:R-:W-:Y:S05]  /*10360*/  @P3 BRA `(.L_x_2822) ;  /* 0x0000000000a83947 */ /* 0x000fea0003800000 */
[----:B012345:R-:W0:Y:S01]  /*10370*/  LDS.128 R12, [R54+0xe000] ;  /* 0x00e00000360c7984 */ /* 0x03fe220000000c00 */
        /* <DEDUP_REMOVED lines=41> */
.L_x_2822:
[----:B------:R-:W-:Y:S05]  /*10610*/  BSYNC B1 ;  /* 0x0000000000017941 */ /* 0x000fea0003800000 */
.L_x_2821:
[----:B------:R-:W-:-:S05]  /*10620*/  VIADD R3, R225, 0x60 ;  /* 0x00000060e1037836 */ /* 0x000fca0000000000 */
        /* <DEDUP_REMOVED lines=11> */
[----:B------:R-:W-:Y:S01]  /*106e0*/  SHF.R.U64 R36, R30, 0x10, R31 ;  /* 0x000000101e247819 */ /* 0x000fe2000000121f */
[----:B------:R-:W-:Y:S01]  /*106f0*/  HADD2.F32 R29, -RZ, R95.H0_H0 ;  /* 0x2000005fff1d7230 */ /* 0x000fe20000004100 */
[----:B------:R-:W-:Y:S01]  /*10700*/  SHF.R.U32.HI R30, RZ, 0x10, R33 ;  /* 0x00000010ff1e7819 */ /* 0x000fe20000011621 */
[----:B------:R-:W-:Y:S01]  /*10710*/  HADD2.F32 R100, -RZ, R100.H1_H1 ;  /* 0x30000064ff647230 */ /* 0x000fe20000004100 */
[----:B------:R-:W-:Y:S01]  /*10720*/  SHF.R.U32.HI R28, RZ, 0x10, R31 ;  /* 0x00000010ff1c7819 */ /* 0x000fe2000001161f */
        /* <DEDUP_REMOVED lines=24> */
[-C--:B------:R-:W-:Y:S01]  /*108b0*/  FMUL.FTZ R31, R14, R95.reuse ;  /* 0x0000005f0e1f7220 */ /* 0x080fe20000410000 */
        /* <DEDUP_REMOVED lines=11> */
.L_x_2831:
[----:B------:R-:W-:Y:S05]  /*10970*/  BSYNC B1 ;  /* 0x0000000000017941 */ /* 0x000fea0003800000 */
.L_x_2830:
[----:B------:R-:W-:Y:S04]  /*10980*/  BSSY B1, `(.L_x_2832) ;  /* 0x000002c000017945 */ /* 0x000fe80003800000 */
[----:B------:R-:W-:Y:S05]  /*10990*/  @P1 BRA `(.L_x_2833) ;  /* 0x0000000000a81947 */ /* 0x000fea0003800000 */
[----:B0-2345:R-:W0:Y:S01]  /*109a0*/  LDS.128 R12, [R37+0x7000] ;  /* 0x00700000250c7984 */ /* 0x03de220000000c00 */
        /* <DEDUP_REMOVED lines=41> */
.L_x_2833:
[----:B------:R-:W-:Y:S05]  /*10c40*/  BSYNC B1 ;  /* 0x0000000000017941 */ /* 0x000fea0003800000 */
.L_x_2832:
[----:B------:R-:W-:Y:S04]  /*10c50*/  BSSY B1, `(.L_x_2834) ;  /* 0x000002c000017945 */ /* 0x000fe80003800000 */
[----:B------:R-:W-:Y:S05]  /*10c60*/  @P2 BRA `(.L_x_2835) ;  /* 0x0000000000a82947 */ /* 0x000fea0003800000 */
[----:B012345:R-:W0:Y:S01]  /*10c70*/  LDS.128 R12, [R37+0xb000] ;  /* 0x00b00000250c7984 */ /* 0x03fe220000000c00 */
[--C-:B------:R-:W-:Y:S01]  /*10c80*/  SHF.R.U64 R28, R6, 0x10, R7.reuse ;  /* 0x00000010061c7819 */ /* 0x100fe20000001207 */
[----:B------:R-:W-:Y:S01]  /*10c90*/  HADD2.F32 R21, -RZ, R80.H1_H1 ;  /* 0x30000050ff157230 */ /* 0x000fe20000004100 */
[----:B------:R-:W-:Y:S02]  /*10ca0*/  SHF.R.U32.HI R6, RZ, 0x10, R7 ;  /* 0x00000010ff067819 */ /* 0x000fe40000011607 */
[--C-:B------:R-:W-:Y:S02]  /*10cb0*/  SHF.R.U32.HI R20, RZ, 0x10, R11.reuse ;  /* 0x00000010ff147819 */ /* 0x100fe4000001160b */
[----:B------:R-:W-:Y:S01]  /*10cc0*/  SHF.R.U64 R26, R10, 0x10, R11 ;  /* 0x000000100a1a7819 */ /* 0x000fe2000000120b */
[----:B------:R-:W-:Y:S02]  /*10cd0*/  HADD2.F32 R10, -RZ, R6.H0_H0 ;  /* 0x20000006ff0a7230 */ /* 0x000fe40000004100 */
[----:B------:R-:W-:-:S02]  /*10ce0*/  HADD2.F32 R20, -RZ, R20.H0_H0 ;  /* 0x20000014ff147230 */ /* 0x000fc40000004100 */
[--C-:B------:R-:W-:Y:S02]  /*10cf0*/  HADD2.F32 R11, -RZ, R83.reuse.H1_H1 ;  /* 0x30000053ff0b7230 */ /* 0x100fe40000004100 */
[----:B------:R-:W-:Y:S02]  /*10d00*/  HADD2.F32 R83, -RZ, R83.H0_H0 ;  /* 0x20000053ff537230 */ /* 0x000fe40000004100 */
[--C-:B0-----:R-:W-:Y:S02]  /*10d10*/  HADD2.F32 R7, -RZ, R15.reuse.H0_H0 ;  /* 0x2000000fff077230 */ /* 0x101fe40000004100 */
[----:B------:R-:W-:Y:S02]  /*10d20*/  HADD2.F32 R15, -RZ, R15.H1_H1 ;  /* 0x3000000fff0f7230 */ /* 0x000fe40000004100 */
[--C-:B------:R-:W-:Y:S02]  /*10d30*/  HADD2.F32 R0, -RZ, R12.reuse.H0_H0 ;  /* 0x2000000cff007230 */ /* 0x100fe40000004100 */
[----:B------:R-:W-:-:S02]  /*10d40*/  HADD2.F32 R12, -RZ, R12.H1_H1 ;  /* 0x3000000cff0c7230 */ /* 0x000fc40000004100 */
[C---:B------:R-:W-:Y:S01]  /*10d50*/  FMUL.FTZ R24, R15.reuse, R20 ;  /* 0x000000140f187220 */ /* 0x040fe20000410000 */
[-C--:B------:R-:W-:Y:S01]  /*10d60*/  FMUL.FTZ R25, R15, R10.reuse ;  /* 0x0000000a0f197220 */ /* 0x080fe20000410000 */
[--C-:B------:R-:W-:Y:S02]  /*10d70*/  HADD2.F32 R6, -RZ, R14.reuse.H0_H0 ;  /* 0x2000000eff067230 */ /* 0x100fe40000004100 */
[C---:B------:R-:W-:Y:S01]  /*10d80*/  FMUL.FTZ R15, R12.reuse, R21 ;  /* 0x000000150c0f7220 */ /* 0x040fe20000410000 */
[C---:B------:R-:W-:Y:S01]  /*10d90*/  FFMA.FTZ R24, R7.reuse, R10, -R24 ;  /* 0x0000000a07187223 */ /* 0x040fe20000010818 */
[----:B------:R-:W-:Y:S01]  /*10da0*/  FFMA.FTZ R27, R7, R20, R25 ;  /* 0x00000014071b7223 */ /* 0x000fe20000010019 */
[----:B------:R-:W-:Y:S02]  /*10db0*/  HADD2.F32 R14, -RZ, R14.H1_H1 ;  /* 0x3000000eff0e7230 */ /* 0x000fe40000004100 */
[----:B------:R-:W-:Y:S01]  /*10dc0*/  FMUL.FTZ R25, R12, R11 ;  /* 0x0000000b0c197220 */ /* 0x000fe20000410000 */
[----:B------:R-:W-:-:S02]  /*10dd0*/  HADD2.F32 R3, -RZ, R13.H0_H0 ;  /* 0x2000000dff037230 */ /* 0x000fc40000004100 */
[C---:B------:R-:W-:Y:S01]  /*10de0*/  FFMA.FTZ R11, R0.reuse, R11, -R15 ;  /* 0x0000000b000b7223 */ /* 0x040fe2000001080f */
[----:B------:R-:W-:Y:S02]  /*10df0*/  HADD2.F32 R7, -RZ, R80.H0_H0 ;  /* 0x20000050ff077230 */ /* 0x000fe40000004100 */
[----:B------:R-:W-:Y:S01]  /*10e00*/  FFMA.FTZ R0, R0, R21, R25 ;  /* 0x0000001500007223 */ /* 0x000fe20000010019 */
[----:B------:R-:W-:Y:S02]  /*10e10*/  HADD2.F32 R13, -RZ, R13.H1_H1 ;  /* 0x3000000dff0d7230 */ /* 0x000fe40000004100 */
[C---:B------:R-:W-:Y:S01]  /*10e20*/  FMUL.FTZ R20, R14.reuse, R83 ;  /* 0x000000530e147220 */ /* 0x040fe20000410000 */
[----:B------:R-:W-:Y:S02]  /*10e30*/  HADD2.F32 R12, -RZ, R26.H0_H0 ;  /* 0x2000001aff0c7230 */ /* 0x000fe40000004100 */
[----:B------:R-:W-:Y:S01]  /*10e40*/  FMUL.FTZ R21, R14, R7 ;  /* 0x000000070e157220 */ /* 0x000fe20000410000 */
[----:B------:R-:W-:-:S02]  /*10e50*/  HADD2.F32 R10, -RZ, R28.H0_H0 ;  /* 0x2000001cff0a7230 */ /* 0x000fc40000004100 */
[C---:B------:R-:W-:Y:S01]  /*10e60*/  FFMA.FTZ R20, R6.reuse, R7, R20 ;  /* 0x0000000706147223 */ /* 0x040fe20000010014 */
[C---:B------:R-:W-:Y:S01]  /*10e70*/  FMUL.FTZ R14, R13.reuse, R12 ;  /* 0x0000000c0d0e7220 */ /* 0x040fe20000410000 */
[----:B------:R-:W-:Y:S01]  /*10e80*/  FFMA.FTZ R21, R6, R83, -R21 ;  /* 0x0000005306157223 */ /* 0x000fe20000010815 */
[-C--:B------:R-:W-:Y:S02]  /*10e90*/  FMUL.FTZ R15, R13, R10.reuse ;  /* 0x0000000a0d0f7220 */ /* 0x080fe40000410000 */
[C---:B------:R-:W-:Y:S02]  /*10ea0*/  FFMA.FTZ R13, R3.reuse, R10, -R14 ;  /* 0x0000000a030d7223 */ /* 0x040fe4000001080e */
[----:B------:R-:W-:Y:S01]  /*10eb0*/  FFMA.FTZ R6, R3, R12, R15 ;  /* 0x0000000c03067223 */ /* 0x000fe2000001000f */
[----:B------:R-:W-:Y:S02]  /*10ec0*/  F2FP.F16.F32.PACK_AB R15, R27, R24 ;  /* 0x000000181b0f723e */ /* 0x000fe400000000ff */
[----:B------:R-:W-:-:S02]  /*10ed0*/  F2FP.F16.F32.PACK_AB R14, R20, R21 ;  /* 0x00000015140e723e */ /* 0x000fc400000000ff */
[----:B------:R-:W-:Y:S02]  /*10ee0*/  F2FP.F16.F32.PACK_AB R12, R0, R11 ;  /* 0x0000000b000c723e */ /* 0x000fe400000000ff */
[----:B------:R-:W-:-:S05]  /*10ef0*/  F2FP.F16.F32.PACK_AB R13, R6, R13 ;  /* 0x0000000d060d723e */ /* 0x000fca00000000ff */
[----:B------:R0:W-:Y:S02]  /*10f00*/  STS.128 [R37+0xb000], R12 ;  /* 0x00b0000c25007388 */ /* 0x0001e40000000c00 */
.L_x_2835:
[----:B------:R-:W-:Y:S05]  /*10f10*/  BSYNC B1 ;  /* 0x0000000000017941 */ /* 0x000fea0003800000 */
.L_x_2834:
[----:B------:R-:W-:Y:S05]  /*10f20*/  @P3 BRA `(.L_x_2829) ;  /* 0x0000004c00603947 */ /* 0x000fea0003800000 */
[----:B012345:R-:W0:Y:S01]  /*10f30*/  LDS.128 R12, [R37+0xf000] ;  /* 0x00f00000250c7984 */ /* 0x03fe220000000c00 */
        /* <DEDUP_REMOVED lines=42> */
.L_x_2790:
[----:B------:R-:W1:Y:S01]  /*111e0*/  LDC R76, c[0x0][0x448] ;  /* 0x00011200ff4c7b82 */ /* 0x000e620000000800 */
[----:B------:R-:W-:Y:S01]  /*111f0*/  ULDC.64 UR4, c[0x0][0x3f8] ;  /* 0x0000fe0000047ab9 */ /* 0x000fe20000000a00 */
[----:B------:R-:W-:Y:S01]  /*11200*/  ULDC.64 UR6, c[0x0][0x408] ;  /* 0x0001020000067ab9 */ /* 0x000fe20000000a00 */
        /* <DEDUP_REMOVED lines=25> */
[----:B------:R1:W2:Y:S04]  /*113a0*/  SHFL.IDX PT, R7, R72, RZ, 0x181f ;  /* 0x00181fff48077589 */ /* 0x0002a800000e0000 */
[----:B------:R1:W3:Y:S04]  /*113b0*/  SHFL.IDX PT, R6, R21, RZ, 0x181f ;  /* 0x00181fff15067589 */ /* 0x0002e800000e0000 */
[----:B------:R1:W4:Y:S04]  /*113c0*/  SHFL.IDX PT, R9, R20, RZ, 0x181f ;  /* 0x00181fff14097589 */ /* 0x00032800000e0000 */
[----:B------:R1:W0:Y:S02]  /*113d0*/  SHFL.IDX PT, R14, R3, RZ, 0x181f ;  /* 0x00181fff030e7589 */ /* 0x00022400000e0000 */
.L_x_3132:
        /* <DEDUP_REMOVED lines=23> */
[-C--:B0--3--:R-:W-:Y:S02]  /*11550*/  @!P4 IADD3 R10, P0, R6, R11.reuse, RZ ;  /* 0x0000000b060ac210 */ /* 0x089fe40007f1e0ff */
[C---:B------:R-:W-:Y:S02]  /*11560*/  @!P4 IADD3 R4, P1, R14.reuse, R11, RZ ;  /* 0x0000000b0e04c210 */ /* 0x040fe40007f3e0ff */
[-C--:B------:R-:W-:Y:S01]  /*11570*/  @!P5 IADD3 R8, P3, R14, R5.reuse, RZ ;  /* 0x000000050e08d210 */ /* 0x080fe20007f7e0ff */
[--C-:B--2---:R-:W-:Y:S01]  /*11580*/  @!P4 IMAD.X R11, R7, 0x1, R24.reuse, P0 ;  /* 0x00000001070bc824 */ /* 0x104fe200000e0618 */
[----:B------:R-:W-:Y:S02]  /*11590*/  @!P5 SHF.L.U64.HI R12, R212, 0x1, R215 ;  /* 0x00000001d40cd819 */ /* 0x000fe400000102d7 */
[----:B------:R-:W-:Y:S01]  /*115a0*/  @!P5 IADD3 R6, P2, R6, R5, RZ ;  /* 0x000000050606d210 */ /* 0x000fe20007f5e0ff */
[----:B----4-:R-:W-:Y:S01]  /*115b0*/  @!P4 IMAD.X R5, R9, 0x1, R24, P1 ;  /* 0x000000010905c824 */ /* 0x010fe200008e0618 */
[----:B------:R-:W-:-:S02]  /*115c0*/  CS2R R56, SRZ ;  /* 0x0000000000387805 */ /* 0x000fc4000001ff00 */
        /* <DEDUP_REMOVED lines=9> */
.L_x_2838:
[----:B------:R-:W-:Y:S05]  /*11660*/  BSYNC B1 ;  /* 0x0000000000017941 */ /* 0x000fea0003800000 */
.L_x_2837:
[----:B0----5:R-:W-:Y:S01]  /*11670*/  IMAD.MOV.U32 R4, RZ, RZ, R68 ;  /* 0x000000ffff047224 */ /* 0x021fe200078e0044 */
[----:B---3--:R-:W-:Y:S01]  /*11680*/  MOV R6, R70 ;  /* 0x0000004600067202 */ /* 0x008fe20000000f00 */
[----:B------:R-:W-:Y:S01]  /*11690*/  IMAD.MOV.U32 R5, RZ, RZ, R69 ;  /* 0x000000ffff057224 */ /* 0x000fe200078e0045 */
[----:B------:R-:W-:Y:S01]  /*116a0*/  UMOV UR4, 0xffffffff ;  /* 0xffffffff00047882 */ /* 0x000fe20000000000 */
[----:B--2---:R-:W-:Y:S01]  /*116b0*/  IMAD.MOV.U32 R7, RZ, RZ, R71 ;  /* 0x000000ffff077224 */ /* 0x004fe200078e0047 */
        /* <DEDUP_REMOVED lines=12> */
[----:B------:R-:W-:Y:S01]  /*11780*/  PRMT R117, R7, 0x7610, R117 ;  /* 0x0000761007757816 */ /* 0x000fe20000000075 */
[----:B------:R-:W-:Y:S01]  /*11790*/  IMAD.MOV.U32 R7, RZ, RZ, R63 ;  /* 0x000000ffff077224 */ /* 0x000fe200078e003f */
[----:B------:R-:W-:Y:S02]  /*117a0*/  PRMT R118, R6, 0x7610, R118 ;  /* 0x0000761006767816 */ /* 0x000fe40000000076 */
[----:B------:R-:W-:-:S02]  /*117b0*/  MOV R6, R62 ;  /* 0x0000003e00067202 */ /* 0x000fc40000000f00 */
        /* <DEDUP_REMOVED lines=8> */
[----:B------:R-:W-:-:S02]  /*11840*/  PRMT R120, R120, 0x5410, R5 ;  /* 0x0000541078787816 */ /* 0x000fc40000000005 */
[----:B------:R-:W-:Y:S02]  /*11850*/  PRMT R118, R118, 0x5410, R6 ;  /* 0x0000541076767816 */ /* 0x000fe40000000006 */
[----:B------:R-:W-:Y:S01]  /*11860*/  PRMT R117, R117, 0x5410, R7 ;  /* 0x0000541075757816 */ /* 0x000fe20000000007 */
[----:B------:R-:W-:Y:S06]  /*11870*/  BRA.DIV UR4, `(.L_x_2839) ;  /* 0x0000022a04847947 */ /* 0x000fec000b800000 */
[----:B------:R0:W2:Y:S04]  /*11880*/  SHFL.IDX PT, R7, R72, 0x1, 0x181f ;  /* 0x00381f0048077f89 */ /* 0x0000a800000e0000 */
[----:B------:R0:W3:Y:S04]  /*11890*/  SHFL.IDX PT, R6, R21, 0x1, 0x181f ;  /* 0x00381f0015067f89 */ /* 0x0000e800000e0000 */
[----:B----4-:R0:W4:Y:S04]  /*118a0*/  SHFL.IDX PT, R9, R20, 0x1, 0x181f ;  /* 0x00381f0014097f89 */ /* 0x01012800000e0000 */
[----:B------:R0:W0:Y:S02]  /*118b0*/  SHFL.IDX PT, R14, R3, 0x1, 0x181f ;  /* 0x00381f00030e7f89 */ /* 0x00002400000e0000 */
.L_x_3138:
        /* <DEDUP_REMOVED lines=20> */
[-C--:B---3--:R-:W-:Y:S02]  /*11a00*/  @!P4 IADD3 R10, P0, R6, R5.reuse, RZ ;  /* 0x00000005060ac210 */ /* 0x088fe40007f1e0ff */
[C---:B0-----:R-:W-:Y:S02]  /*11a10*/  @!P4 IADD3 R4, P1, R14.reuse, R5, RZ ;  /* 0x000000050e04c210 */ /* 0x041fe40007f3e0ff */
[-C--:B------:R-:W-:Y:S02]  /*11a20*/  @!P5 IADD3 R8, P3, R14, R11.reuse, RZ ;  /* 0x0000000b0e08d210 */ /* 0x080fe40007f7e0ff */
[----:B------:R-:W-:Y:S01]  /*11a30*/  @!P5 IADD3 R6, P2, R6, R11, RZ ;  /* 0x0000000b0606d210 */ /* 0x000fe20007f5e0ff */
[--C-:B--2---:R-:W-:Y:S01]  /*11a40*/  @!P4 IMAD.X R11, R7, 0x1, R12.reuse, P0 ;  /* 0x00000001070bc824 */ /* 0x104fe200000e060c */
[----:B------:R-:W-:Y:S01]  /*11a50*/  @!P5 SHF.L.U64.HI R14, R212, 0x1, R215 ;  /* 0x00000001d40ed819 */ /* 0x000fe200000102d7 */
[----:B----4-:R-:W-:Y:S01]  /*11a60*/  @!P4 IMAD.X R5, R9, 0x1, R12, P1 ;  /* 0x000000010905c824 */ /* 0x010fe200008e060c */
[----:B------:R-:W-:-:S02]  /*11a70*/  CS2R R54, SRZ ;  /* 0x0000000000367805 */ /* 0x000fc4000001ff00 */
[----:B------:R-:W-:Y:S02]  /*11a80*/  CS2R R40, SRZ ;  /* 0x0000000000287805 */ /* 0x000fe4000001ff00 */
        /* <DEDUP_REMOVED lines=9> */
.L_x_2841:
[----:B------:R-:W-:Y:S05]  /*11b20*/  BSYNC B1 ;  /* 0x0000000000017941 */ /* 0x000fea0003800000 */
.L_x_2840:
[----:B0----5:R-:W-:Y:S01]  /*11b30*/  IMAD.MOV.U32 R4, RZ, RZ, R52 ;  /* 0x000000ffff047224 */ /* 0x021fe200078e0034 */
[----:B--2---:R-:W-:Y:S01]  /*11b40*/  MOV R7, R55 ;  /* 0x0000003700077202 */ /* 0x004fe20000000f00 */
[----:B------:R-:W-:Y:S01]  /*11b50*/  IMAD.MOV.U32 R5, RZ, RZ, R53 ;  /* 0x000000ffff057224 */ /* 0x000fe200078e0035 */
[----:B------:R-:W-:Y:S01]  /*11b60*/  UMOV UR4, 0xffffffff ;  /* 0xffffffff00047882 */ /* 0x000fe20000000000 */
[----:B---3--:R-:W-:-:S03]  /*11b70*/  IMAD.MOV.U32 R6, RZ, RZ, R54 ;  /* 0x000000ffff067224 */ /* 0x008fc600078e0036 */
        /* <DEDUP_REMOVED lines=18> */
[----:B------:R-:W-:Y:S02]  /*11ca0*/  PRMT R111, R4, 0x5410, R5 ;  /* 0x00005410046f7816 */ /* 0x000fe40000000005 */
[----:B------:R-:W-:Y:S01]  /*11cb0*/  PRMT R112, R6, 0x5410, R7 ;  /* 0x0000541006707816 */ /* 0x000fe20000000007 */
[----:B------:R-:W-:Y:S06]  /*11cc0*/  BRA.DIV UR4, `(.L_x_2842) ;  /* 0x0000022604e07947 */ /* 0x000fec000b800000 */
[----:B------:R0:W2:Y:S04]  /*11cd0*/  SHFL.IDX PT, R7, R72, 0x2, 0x181f ;  /* 0x00581f0048077f89 */ /* 0x0000a800000e0000 */
[----:B------:R0:W3:Y:S04]  /*11ce0*/  SHFL.IDX PT, R6, R21, 0x2, 0x181f ;  /* 0x00581f0015067f89 */ /* 0x0000e800000e0000 */
[----:B----4-:R0:W4:Y:S04]  /*11cf0*/  SHFL.IDX PT, R9, R20, 0x2, 0x181f ;  /* 0x00581f0014097f89 */ /* 0x01012800000e0000 */
[----:B------:R0:W0:Y:S02]  /*11d00*/  SHFL.IDX PT, R8, R3, 0x2, 0x181f ;  /* 0x00581f0003087f89 */ /* 0x00002400000e0000 */
.L_x_3144:
        /* <DEDUP_REMOVED lines=21> */
[----:B------:R-:W-:Y:S02]  /*11e60*/  @!P5 SHF.L.U64.HI R14, R212, 0x1, R215 ;  /* 0x00000001d40ed819 */ /* 0x000fe400000102d7 */
[-C--:B---3--:R-:W-:Y:S02]  /*11e70*/  @!P4 IADD3 R10, P0, R6, R11.reuse, RZ ;  /* 0x0000000b060ac210 */ /* 0x088fe40007f1e0ff */
[----:B0-----:R-:W-:Y:S02]  /*11e80*/  @!P4 IADD3 R4, P1, R8, R11, RZ ;  /* 0x0000000b0804c210 */ /* 0x001fe40007f3e0ff */
[-C--:B------:R-:W-:Y:S02]  /*11e90*/  @!P5 IADD3 R6, P2, R6, R5.reuse, RZ ;  /* 0x000000050606d210 */ /* 0x080fe40007f5e0ff */
[----:B------:R-:W-:Y:S01]  /*11ea0*/  @!P5 IADD3 R8, P3, R8, R5, RZ ;  /* 0x000000050808d210 */ /* 0x000fe20007f7e0ff */
[----:B----4-:R-:W-:Y:S01]  /*11eb0*/  @!P4 IMAD.X R5, R9, 0x1, R12, P1 ;  /* 0x000000010905c824 */ /* 0x010fe200008e060c */
[----:B--2---:R-:W-:-:S02]  /*11ec0*/  @!P4 IADD3.X R11, R7, R12, RZ, P0, !PT ;  /* 0x0000000c070bc210 */ /* 0x004fc400007fe4ff */
[----:B------:R-:W-:Y:S02]  /*11ed0*/  CS2R R38, SRZ ;  /* 0x0000000000267805 */ /* 0x000fe4000001ff00 */
        /* <DEDUP_REMOVED lines=10> */
.L_x_2844:
[----:B------:R-:W-:Y:S05]  /*11f80*/  BSYNC B1 ;  /* 0x0000000000017941 */ /* 0x000fea0003800000 */
.L_x_2843:
        /* <DEDUP_REMOVED lines=29> */
[----:B-1----:R0:W1:Y:S04]  /*12160*/  SHFL.IDX PT, R21, R20, 0x3, 0x181f ;  /* 0x00781f0014157f89 */ /* 0x00206800000e0000 */
[----:B------:R-:W0:Y:S02]  /*12170*/  SHFL.IDX PT, R3, R3, 0x3, 0x181f ;  /* 0x00781f0003037f89 */ /* 0x000e2400000e0000 */
.L_x_3150:
[----:B------:R-:W-:Y:S01]  /*12180*/  IADD3 R0, R0, 0x60, RZ ;  /* 0x0000006000007810 */ /* 0x000fe20007ffe0ff */
[----:B------:R-:W-:Y:S01]  /*12190*/  BSSY B1, `(.L_x_2846) ;  /* 0x0000025000017945 */ /* 0x000fe20003800000 */
[----:B------:R-:W-:Y:S02]  /*121a0*/  CS2R R6, SRZ ;  /* 0x0000000000067805 */ /* 0x000fe4000001ff00 */
[----:B----4-:R-:W-:Y:S02]  /*121b0*/  CS2R R8, SRZ ;  /* 0x0000000000087805 */ /* 0x010fe4000001ff00 */
[----:B------:R-:W-:Y:S02]  /*121c0*/  ISETP.GE.AND P0, PT, R0, R76, PT ;  /* 0x0000004c0000720c */ /* 0x000fe40003f06270 */
[----:B------:R-:W-:Y:S02]  /*121d0*/  CS2R R10, SRZ ;  /* 0x00000000000a7805 */ /* 0x000fe4000001ff00 */
[----:B------:R-:W-:-:S02]  /*121e0*/  CS2R R12, SRZ ;  /* 0x00000000000c7805 */ /* 0x000fc4000001ff00 */
[----:B------:R-:W-:Y:S02]  /*121f0*/  CS2R R14, SRZ ;  /* 0x00000000000e7805 */ /* 0x000fe4000001ff00 */
[----:B0-----:R-:W-:Y:S02]  /*12200*/  CS2R R72, SRZ ;  /* 0x0000000000487805 */ /* 0x001fe4000001ff00 */
[----:B------:R-:W-:-:S03]  /*12210*/  CS2R R74, SRZ ;  /* 0x00000000004a7805 */ /* 0x000fc6000001ff00 */
[----:B------:R-:W-:Y:S05]  /*12220*/  @P0 BRA `(.L_x_2847) ;  /* 0x00000000006c0947 */ /* 0x000fea0003800000 */
[----:B------:R-:W-:Y:S01]  /*12230*/  ULDC UR4, c[0x0][0x3f4] ;  /* 0x0000fd0000047ab9 */ /* 0x000fe20000000800 */
[----:B------:R-:W-:Y:S02]  /*12240*/  CS2R R12, SRZ ;  /* 0x00000000000c7805 */ /* 0x000fe4000001ff00 */
[----:B------:R-:W-:Y:S02]  /*12250*/  ISETP.GE.AND P1, PT, R16, UR4, PT ;  /* 0x0000000410007c0c */ /* 0x000fe4000bf26270 */
[----:B------:R-:W-:Y:S02]  /*12260*/  CS2R R14, SRZ ;  /* 0x00000000000e7805 */ /* 0x000fe4000001ff00 */
[----:B------:R-:W-:-:S09]  /*12270*/  ISETP.GE.AND P2, PT, R214, UR4, PT ;  /* 0x00000004d6007c0c */ /* 0x000fd2000bf46270 */
[C---:B------:R-:W-:Y:S01]  /*12280*/  @!P1 IMAD.SHL.U32 R8, R16.reuse, 0x2, RZ ;  /* 0x0000000210089824 */ /* 0x040fe200078e00ff */
[----:B------:R-:W-:-:S04]  /*12290*/  @!P1 SHF.L.U64.HI R0, R16, 0x1, R17 ;  /* 0x0000000110009819 */ /* 0x000fc80000010211 */
[----:B--2---:R-:W-:-:S05]  /*122a0*/  @!P1 IADD3 R4, P0, R78, R8, RZ ;  /* 0x000000084e049210 */ /* 0x004fca0007f1e0ff */
[--C-:B---3--:R-:W-:Y:S01]  /*122b0*/  @!P1 IMAD.X R5, R77, 0x1, R0.reuse, P0 ;  /* 0x000000014d059824 */ /* 0x108fe200000e0600 */
[----:B------:R-:W-:Y:S02]  /*122c0*/  @!P1 IADD3 R8, P0, R3, R8, RZ ;  /* 0x0000000803089210 */ /* 0x000fe40007f1e0ff */
[----:B------:R-:W-:Y:S02]  /*122d0*/  CS2R R6, SRZ ;  /* 0x0000000000067805 */ /* 0x000fe4000001ff00 */
[----:B------:R0:W5:Y:S01]  /*122e0*/  @!P1 LD.E.128 R12, desc[UR60][R4.64] ;  /* 0x0000003c040c9980 */ /* 0x000162000c101d00 */
[----:B-1----:R-:W-:Y:S01]  /*122f0*/  @!P1 IMAD.X R9, R21, 0x1, R0, P0 ;  /* 0x0000000115099824 */ /* 0x002fe200000e0600 */
[C---:B------:R-:W-:Y:S02]  /*12300*/  @!P2 SHF.L.U32 R20, R212.reuse, 0x1, RZ ;  /* 0x00000001d414a819 */ /* 0x040fe400000006ff */
[----:B0-----:R-:W-:Y:S02]  /*12310*/  CS2R R4, SRZ ;  /* 0x0000000000047805 */ /* 0x001fe4000001ff00 */
[----:B------:R-:W-:-:S04]  /*12320*/  @!P2 SHF.L.U64.HI R0, R212, 0x1, R215 ;  /* 0x00000001d400a819 */ /* 0x000fc800000102d7 */
[----:B------:R0:W5:Y:S01]  /*12330*/  @!P1 LD.E.128 R4, desc[UR60][R8.64] ;  /* 0x0000003c08049980 */ /* 0x000162000c101d00 */
[----:B------:R-:W-:Y:S02]  /*12340*/  CS2R R72, SRZ ;  /* 0x0000000000487805 */ /* 0x000fe4000001ff00 */
[----:B------:R-:W-:Y:S02]  /*12350*/  CS2R R74, SRZ ;  /* 0x00000000004a7805 */ /* 0x000fe4000001ff00 */
[-C--:B0-----:R-:W-:Y:S02]  /*12360*/  @!P2 IADD3 R8, P0, R78, R20.reuse, RZ ;  /* 0x000000144e08a210 */ /* 0x081fe40007f1e0ff */
[----:B------:R-:W-:-:S03]  /*12370*/  @!P2 IADD3 R20, P1, R3, R20, RZ ;  /* 0x000000140314a210 */ /* 0x000fc60007f3e0ff */
[--C-:B------:R-:W-:Y:S01]  /*12380*/  @!P2 IMAD.X R9, R77, 0x1, R0.reuse, P0 ;  /* 0x000000014d09a824 */ /* 0x100fe200000e0600 */
[----:B------:R-:W-:Y:S01]  /*12390*/  CS2R R10, SRZ ;  /* 0x00000000000a7805 */ /* 0x000fe2000001ff00 */
[----:B------:R-:W-:-:S03]  /*123a0*/  @!P2 IMAD.X R21, R21, 0x1, R0, P1 ;  /* 0x000000011515a824 */ /* 0x000fc600008e0600 */
[----:B------:R0:W5:Y:S02]  /*123b0*/  @!P2 LD.E.128 R72, desc[UR60][R8.64] ;  /* 0x0000003c0848a980 */ /* 0x000164000c101d00 */
[----:B0-----:R-:W-:-:S06]  /*123c0*/  CS2R R8, SRZ ;  /* 0x0000000000087805 */ /* 0x001fcc000001ff00 */
[----:B------:R0:W5:Y:S02]  /*123d0*/  @!P2 LD.E.128 R8, desc[UR60][R20.64] ;  /* 0x0000003c1408a980 */ /* 0x000164000c101d00 */
.L_x_2847:
[----:B------:R-:W-:Y:S05]  /*123e0*/  BSYNC B1 ;  /* 0x0000000000017941 */ /* 0x000fea0003800000 */
.L_x_2846:
[----:B------:R-:W4:Y:S01]  /*123f0*/  LDL R3, [R1+0xa0] ;  /* 0x0000a00001037983 */ /* 0x000f220000100800 */
[----:B------:R-:W-:Y:S01]  /*12400*/  BSSY B1, `(.L_x_2848) ;  /* 0x0000007000017945 */ /* 0x000fe20003800000 */
[----:B----4-:R-:W-:-:S04]  /*12410*/  LEA.HI R0, R3, R3, RZ, 0x1 ;  /* 0x0000000303007211 */ /* 0x010fc800078f08ff */
[----:B------:R-:W-:-:S05]  /*12420*/  LOP3.LUT R0, R0, 0xfffffffe, RZ, 0xc0, !PT ;  /* 0xfffffffe00007812 */ /* 0x000fca00078ec0ff */
[----:B------:R-:W-:-:S05]  /*12430*/  IMAD.IADD R0, R3, 0x1, -R0 ;  /* 0x0000000103007824 */ /* 0x000fca00078e0a00 */
[----:B------:R-:W-:-:S04]  /*12440*/  SHF.L.U32 R0, R0, 0x1f, RZ ;  /* 0x0000001f00007819 */ /* 0x000fc800000006ff */
[----:B------:R-:W4:Y:S02]  /*12450*/  SYNCS.PHASECHK.TRANS64.TRYWAIT P0, [R23+URZ+0x38800], R0 ;  /* 0x03880000170075a7 */ /* 0x000f24000800017f */
[----:B----4-:R-:W-:Y:S05]  /*12460*/  @!P0 BRA `(.L_x_2849) ;  /* 0x0000022000e08947 */ /* 0x010fea0003800000 */
.L_x_3151:
[----:B------:R-:W-:Y:S05]  /*12470*/  BSYNC B1 ;  /* 0x0000000000017941 */ /* 0x000fea0003800000 */
.L_x_2848:
[----:B0-----:R-:W2:Y:S01]  /*12480*/  LDL R20, [R1+0x74] ;  /* 0x0000740001147983 */ /* 0x001ea20000100800 */
[----:B----45:R-:W-:Y:S01]  /*12490*/  IMAD.MOV.U32 R0, RZ, RZ, R5 ;  /* 0x000000ffff007224 */ /* 0x030fe200078e0005 */
[----:B------:R-:W-:Y:S01]  /*124a0*/  MOV R3, R4 ;  /* 0x0000000400037202 */ /* 0x000fe20000000f00 */
[----:B------:R-:W-:Y:S03]  /*124b0*/  BSSY B1, `(.L_x_2850) ;  /* 0x00000e7000017945 */ /* 0x000fe60003800000 */
        /* <DEDUP_REMOVED lines=17> */
[----:B--2---:R-:W-:Y:S02]  /*125d0*/  VIADDMNMX R0, R76, -R20, 0x80, PT ;  /* 0x000000804c007446 */ /* 0x004fe40003800914 */
[----:B------:R-:W-:Y:S02]  /*125e0*/  MOV R20, R72 ;  /* 0x0000004800147202 */ /* 0x000fe40000000f00 */
[----:B------:R-:W-:Y:S02]  /*125f0*/  ISETP.GE.AND P0, PT, R225, R0, PT ;  /* 0x00000000e100720c */ /* 0x000fe40003f06270 */
[----:B------:R-:W-:Y:S01]  /*12600*/  PRMT R92, R20, 0x5410, R3 ;  /* 0x00005410145c7816 */ /* 0x000fe20000000003 */
[----:B------:R-:W-:Y:S02]  /*12610*/  IMAD.MOV.U32 R20, RZ, RZ, R74 ;  /* 0x000000ffff147224 */ /* 0x000fe400078e004a */
[----:B------:R-:W-:-:S05]  /*12620*/  IMAD.MOV.U32 R3, RZ, RZ, R75 ;  /* 0x000000ffff037224 */ /* 0x000fca00078e004b */
[----:B------:R-:W-:-:S03]  /*12630*/  PRMT R93, R20, 0x5410, R3 ;  /* 0x00005410145d7816 */ /* 0x000fc60000000003 */
[----:B------:R-:W-:Y:S05]  /*12640*/  @P0 BRA `(.L_x_2851) ;  /* 0x0000000c00340947 */ /* 0x000fea0003800000 */
[----:B------:R0:W5:Y:S01]  /*12650*/  LDL R121, [R1+0x68] ;  /* 0x0000680001797983 */ /* 0x0001620000100800 */
[----:B------:R-:W2:Y:S01]  /*12660*/  LDC R3, c[0x0][0x3f4] ;  /* 0x0000fd00ff037b82 */ /* 0x000ea20000000800 */
[C---:B------:R-:W-:Y:S01]  /*12670*/  SHF.L.U32 R122, R225.reuse, 0x6, RZ ;  /* 0x00000006e17a7819 */ /* 0x040fe200000006ff */
[----:B------:R-:W-:Y:S01]  /*12680*/  IMAD.SHL.U32 R123, R225, 0x40, RZ ;  /* 0x00000040e17b7824 */ /* 0x000fe200078e00ff */
[----:B------:R-:W-:Y:S02]  /*12690*/  BSSY B2, `(.L_x_2852) ;  /* 0x0000066000027945 */ /* 0x000fe40003800000 */
[----:B------:R-:W-:Y:S02]  /*126a0*/  LOP3.LUT R122, R122, 0x1c0, RZ, 0xc0, !PT ;  /* 0x000001c07a7a7812 */ /* 0x000fe400078ec0ff */
[----:B------:R-:W-:Y:S02]  /*126b0*/  LOP3.LUT R123, R123, 0x1c0, RZ, 0xc0, !PT ;  /* 0x000001c07b7b7812 */ /* 0x000fe400078ec0ff */
[----:B------:R-:W-:-:S02]  /*126c0*/  SHF.R.U32.HI R122, RZ, 0x3, R122 ;  /* 0x00000003ff7a7819 */ /* 0x000fc4000001167a */
[----:B--2---:R-:W-:-:S13]  /*126d0*/  ISETP.GE.AND P0, PT, R16, R3, PT ;  /* 0x000000031000720c */ /* 0x004fda0003f06270 */
[----:B0-----:R-:W-:Y:S05]  /*126e0*/  @P0 BRA `(.L_x_2853) ;  /* 0x0000000400800947 */ /* 0x001fea0003800000 */
[----:B-1----:R-:W2:Y:S04]  /*126f0*/  LDL R21, [R1+0x8c] ;  /* 0x00008c0001157983 */ /* 0x002ea80000100800 */
[----:B------:R-:W4:Y:S01]  /*12700*/  LDL R124, [R1+0x70] ;  /* 0x00007000017c7983 */ /* 0x000f220000100800 */
        /* <DEDUP_REMOVED lines=8> */
[----:B----4-:R-:W0:Y:S03]  /*12790*/  LDS.128 R80, [R124] ;  /* 0x000000007c507984 */ /* 0x010e260000000c00 */
[----:B------:R-:W-:Y:S01]  /*127a0*/  LEA.HI R21, R21, R20, RZ, 0x3 ;  /* 0x0000001415157211 */ /* 0x000fe200078f18ff */
[----:B------:R-:W-:-:S04]  /*127b0*/  IMAD.SHL.U32 R20, R20, 0x8, RZ ;  /* 0x0000000814147824 */ /* 0x000fc800078e00ff */
[----:B------:R-:W-:Y:S01]  /*127c0*/  IMAD.SHL.U32 R21, R21, 0x400, RZ ;  /* 0x0000040015157824 */ /* 0x000fe200078e00ff */
[----:B------:R-:W-:-:S04]  /*127d0*/  LOP3.LUT R20, R123, 0x38, R20, 0xf8, !PT ;  /* 0x000000387b147812 */ /* 0x000fc800078ef814 */
[----:B------:R-:W-:Y:S02]  /*127e0*/  LOP3.LUT R20, R20, R122, RZ, 0x3c, !PT ;  /* 0x0000007a14147212 */ /* 0x000fe400078e3cff */
[----:B------:R-:W-:-:S04]  /*127f0*/  LOP3.LUT R21, R21, 0x7fffe000, RZ, 0xc0, !PT ;  /* 0x7fffe00015157812 */ /* 0x000fc800078ec0ff */
[----:B-----5:R-:W-:Y:S01]  /*12800*/  IADD3 R20, R20, R21, R121 ;  /* 0x0000001514147210 */ /* 0x020fe20007ffe079 */
[----:B------:R-:W-:-:S03]  /*12810*/  HADD2.F32 R21, -RZ, R85.H0_H0 ;  /* 0x20000055ff157230 */ /* 0x000fc60000004100 */
[----:B------:R-:W-:-:S05]  /*12820*/  LEA R20, R20, R23, 0x1 ;  /* 0x0000001714147211 */ /* 0x000fca00078e08ff */
[----:B---3--:R-:W1:Y:S01]  /*12830*/  LDS.128 R76, [R20+0x14400] ;  /* 0x01440000144c7984 */ /* 0x008e620000000c00 */
        /* <DEDUP_REMOVED lines=15> */
[--C-:B------:R-:W-:Y:S02]  /*12930*/  HADD2.F32 R68, -RZ, R102.reuse.H0_H0 ;  /* 0x20000066ff447230 */ /* 0x100fe40000004100 */
[CC--:B------:R-:W-:Y:S01]  /*12940*/  FMUL.FTZ R87, R77.reuse, R69.reuse ;  /* 0x000000454d577220 */ /* 0x0c0fe20000410000 */
[----:B------:R-:W-:Y:S02]  /*12950*/  HADD2.F32 R102, -RZ, R102.H1_H1 ;  /* 0x30000066ff667230 */ /* 0x000fe40000004100 */
[-C--:B------:R-:W-:Y:S01]  /*12960*/  FMUL.FTZ R77, R77, R86.reuse ;  /* 0x000000564d4d7220 */ /* 0x080fe20000410000 */
[----:B------:R-:W-:Y:S02]  /*12970*/  HADD2.F32 R61, -RZ, R61.H0_H0 ;  /* 0x2000003dff3d7230 */ /* 0x000fe40000004100 */
[C---:B------:R-:W-:Y:S01]  /*12980*/  FFMA.FTZ R87, R81.reuse, R86, -R87 ;  /* 0x0000005651577223 */ /* 0x040fe20000010857 */
[----:B------:R-:W-:Y:S01]  /*12990*/  FFMA.FTZ R69, R81, R69, R77 ;  /* 0x0000004551457223 */ /* 0x000fe2000001004d */
[----:B------:R-:W-:-:S02]  /*129a0*/  HADD2.F32 R81, -RZ, R89.H0_H0 ;  /* 0x20000059ff517230 */ /* 0x000fc40000004100 */
[--C-:B------:R-:W-:Y:S02]  /*129b0*/  HADD2.F32 R77, -RZ, R80.reuse.H0_H0 ;  /* 0x20000050ff4d7230 */ /* 0x100fe40000004100 */
[----:B------:R-:W-:Y:S02]  /*129c0*/  HADD2.F32 R80, -RZ, R80.H1_H1 ;  /* 0x30000050ff507230 */ /* 0x000fe40000004100 */
[----:B------:R-:W-:Y:S01]  /*129d0*/  FMUL.FTZ R86, R88, R81 ;  /* 0x0000005158567220 */ /* 0x000fe20000410000 */
[----:B------:R-:W-:-:S03]  /*129e0*/  F2FP.F16.F32.PACK_AB R69, R69, R21 ;  /* 0x000000154545723e */ /* 0x000fc600000000ff */
[CC--:B------:R-:W-:Y:S01]  /*129f0*/  FFMA.FTZ R86, R77.reuse, R68.reuse, -R86 ;  /* 0x000000444d567223 */ /* 0x0c0fe20000010856 */
[----:B------:R-:W-:Y:S01]  /*12a00*/  FMUL.FTZ R68, R88, R68 ;  /* 0x0000004458447220 */ /* 0x000fe20000410000 */
[--C-:B------:R-:W-:Y:S02]  /*12a10*/  HADD2.F32 R88, -RZ, R82.reuse.H0_H0 ;  /* 0x20000052ff587230 */ /* 0x100fe40000004100 */
[----:B------:R-:W-:Y:S02]  /*12a20*/  HADD2.F32 R82, -RZ, R82.H1_H1 ;  /* 0x30000052ff527230 */ /* 0x000fe40000004100 */
[----:B------:R-:W-:Y:S01]  /*12a30*/  FFMA.FTZ R68, R77, R81, R68 ;  /* 0x000000514d447223 */ /* 0x000fe20000010044 */
[----:B------:R-:W-:Y:S02]  /*12a40*/  HADD2.F32 R77, -RZ, R89.H1_H1 ;  /* 0x30000059ff4d7230 */ /* 0x000fe40000004100 */
[--C-:B------:R-:W-:Y:S02]  /*12a50*/  HADD2.F32 R89, -RZ, R78.reuse.H0_H0 ;  /* 0x2000004eff597230 */ /* 0x100fe40000004100 */
[----:B------:R-:W-:-:S03]  /*12a60*/  HADD2.F32 R78, -RZ, R78.H1_H1 ;  /* 0x3000004eff4e7230 */ /* 0x000fc60000004100 */
[C---:B------:R-:W-:Y:S01]  /*12a70*/  FMUL.FTZ R81, R89.reuse, R77 ;  /* 0x0000004d59517220 */ /* 0x040fe20000410000 */
[----:B------:R-:W-:-:S03]  /*12a80*/  FMUL.FTZ R89, R89, R102 ;  /* 0x0000006659597220 */ /* 0x000fc60000410000 */
[C---:B------:R-:W-:Y:S01]  /*12a90*/  FFMA.FTZ R81, R88.reuse, R102, -R81 ;  /* 0x0000006658517223 */ /* 0x040fe20000010851 */
[----:B------:R-:W-:Y:S01]  /*12aa0*/  FFMA.FTZ R77, R88, R77, R89 ;  /* 0x0000004d584d7223 */ /* 0x000fe20000010059 */
[----:B------:R-:W-:Y:S02]  /*12ab0*/  HADD2.F32 R88, -RZ, R103.H0_H0 ;  /* 0x20000067ff587230 */ /* 0x000fe40000004100 */
[----:B------:R-:W-:Y:S02]  /*12ac0*/  HADD2.F32 R103, -RZ, R79.H0_H0 ;  /* 0x2000004fff677230 */ /* 0x000fe40000004100 */
[----:B------:R-:W-:Y:S02]  /*12ad0*/  HADD2.F32 R102, -RZ, R83.H0_H0 ;  /* 0x20000053ff667230 */ /* 0x000fe40000004100 */
[----:B------:R-:W-:Y:S02]  /*12ae0*/  HADD2.F32 R79, -RZ, R79.H1_H1 ;  /* 0x3000004fff4f7230 */ /* 0x000fe40000004100 */
[C---:B------:R-:W-:Y:S01]  /*12af0*/  FMUL.FTZ R89, R103.reuse, R88 ;  /* 0x0000005867597220 */ /* 0x040fe20000410000 */
[----:B------:R-:W-:Y:S01]  /*12b00*/  FMUL.FTZ R103, R103, R104 ;  /* 0x0000006867677220 */ /* 0x000fe20000410000 */
[----:B------:R-:W-:-:S02]  /*12b10*/  HADD2.F32 R83, -RZ, R83.H1_H1 ;  /* 0x30000053ff537230 */ /* 0x000fc40000004100 */
[C---:B------:R-:W-:Y:S01]  /*12b20*/  FFMA.FTZ R89, R102.reuse, R104, -R89 ;  /* 0x0000006866597223 */ /* 0x040fe20000010859 */
[----:B------:R-:W-:Y:S01]  /*12b30*/  FFMA.FTZ R88, R102, R88, R103 ;  /* 0x0000005866587223 */ /* 0x000fe20000010067 */
[----:B------:R-:W-:Y:S02]  /*12b40*/  SHF.R.U32.HI R102, RZ, 0x10, R63 ;  /* 0x00000010ff667819 */ /* 0x000fe4000001163f */
[--C-:B------:R-:W-:Y:S02]  /*12b50*/  SHF.R.U64 R63, R70, 0x10, R71.reuse ;  /* 0x00000010463f7819 */ /* 0x100fe40000001247 */
        /* <DEDUP_REMOVED lines=12> */
[CC--:B------:R-:W-:Y:S01]  /*12c20*/  FMUL.FTZ R61, R78.reuse, R63.reuse ;  /* 0x0000003f4e3d7220 */ /* 0x0c0fe20000410000 */
[----:B------:R-:W-:Y:S01]  /*12c30*/  FMUL.FTZ R78, R78, R62 ;  /* 0x0000003e4e4e7220 */ /* 0x000fe20000410000 */
[----:B------:R-:W-:Y:S02]  /*12c40*/  F2FP.F16.F32.PACK_AB R71, R71, R88 ;  /* 0x000000584747723e */ /* 0x000fe400000000ff */
        /* <DEDUP_REMOVED lines=10> */
.L_x_2853:
[----:B------:R-:W-:Y:S05]  /*12cf0*/  BSYNC B2 ;  /* 0x0000000000027941 */ /* 0x000fea0003800000 */
.L_x_2852:
[----:B------:R-:W-:-:S13]  /*12d00*/  ISETP.GE.AND P0, PT, R214, R3, PT ;  /* 0x00000003d600720c */ /* 0x000fda0003f06270 */
[----:B------:R-:W-:Y:S05]  /*12d10*/  @P0 BRA `(.L_x_2851) ;  /* 0x0000000400800947 */ /* 0x000fea0003800000 */
[----:B0-----:R-:W2:Y:S04]  /*12d20*/  LDL R20, [R1+0x138] ;  /* 0x0001380001147983 */ /* 0x001ea80000100800 */
[----:B------:R-:W4:Y:S01]  /*12d30*/  LDL R86, [R1+0x1c8] ;  /* 0x0001c80001567983 */ /* 0x000f220000100800 */
        /* <DEDUP_REMOVED lines=21> */
[----:B------:R-:W-:-:S04]  /*12e90*/  HADD2.F32 R20, -RZ, R120.H0_H0 ;  /* 0x20000078ff147230 */ /* 0x000fc80000004100 */
[----:B------:R-:W-:-:S05]  /*12ea0*/  IMAD R3, R3, 0x2, R23 ;  /* 0x0000000203037824 */ /* 0x000fca00078e0217 */
[----:B------:R-:W1:Y:S01]  /*12eb0*/  LDS.128 R60, [R3+0x14400] ;  /* 0x01440000033c7984 */ /* 0x000e620000000c00 */
[----:B0-----:R-:W-:Y:S02]  /*12ec0*/  HADD2.F32 R76, -RZ, R69.H0_H0 ;  /* 0x20000045ff4c7230 */ /* 0x001fe40000004100 */
[----:B-1----:R-:W-:Y:S02]  /*12ed0*/  HADD2.F32 R21, -RZ, R61.H0_H0 ;  /* 0x2000003dff157230 */ /* 0x002fe40000004100 */
[--C-:B------:R-:W-:Y:S02]  /*12ee0*/  HADD2.F32 R81, -RZ, R62.reuse.H0_H0 ;  /* 0x2000003eff517230 */ /* 0x100fe40000004100 */
[----:B------:R-:W-:Y:S02]  /*12ef0*/  HADD2.F32 R83, -RZ, R63.H0_H0 ;  /* 0x2000003fff537230 */ /* 0x000fe40000004100 */
[C---:B---3--:R-:W-:Y:S01]  /*12f00*/  FMUL.FTZ R77, R21.reuse, R20 ;  /* 0x00000014154d7220 */ /* 0x048fe20000410000 */
        /* <DEDUP_REMOVED lines=65> */
.L_x_2851:
[----:B------:R-:W-:Y:S05]  /*13320*/  BSYNC B1 ;  /* 0x0000000000017941 */ /* 0x000fea0003800000 */
.L_x_2850:
[----:B--2---:R-:W-:Y:S01]  /*13330*/  IADD3 R3, R225, 0x20, RZ ;  /* 0x00000020e1037810 */ /* 0x004fe20007ffe0ff */
[----:B------:R-:W-:Y:S03]  /*13340*/  BSSY B1, `(.L_x_2854) ;  /* 0x00000d2000017945 */ /* 0x000fe60003800000 */
[----:B------:R-:W-:-:S13]  /*13350*/  ISETP.GE.AND P0, PT, R3, R0, PT ;  /* 0x000000000300720c */ /* 0x000fda0003f06270 */
[----:B------:R-:W-:Y:S05]  /*13360*/  @P0 BRA `(.L_x_2855) ;  /* 0x0000000c003c0947 */ /* 0x000fea0003800000 */
[----:B---3--:R2:W5:Y:S01]  /*13370*/  LDL R77, [R1+0x64] ;  /* 0x00006400014d7983 */ /* 0x0085620000100800 */
[----:B------:R-:W3:Y:S01]  /*13380*/  LDC R3, c[0x0][0x3f4] ;  /* 0x0000fd00ff037b82 */ /* 0x000ee20000000800 */
[C---:B------:R-:W-:Y:S01]  /*13390*/  VIADD R78, R225.reuse, 0x20 ;  /* 0x00000020e14e7836 */ /* 0x040fe20000000000 */
[----:B------:R-:W-:Y:S01]  /*133a0*/  BSSY B2, `(.L_x_2856) ;  /* 0x000006a000027945 */ /* 0x000fe20003800000 */
[----:B------:R-:W-:Y:S02]  /*133b0*/  VIADD R79, R225, 0x20 ;  /* 0x00000020e14f7836 */ /* 0x000fe40000000000 */
[----:B------:R-:W-:-:S03]  /*133c0*/  IMAD.SHL.U32 R78, R78, 0x40, RZ ;  /* 0x000000404e4e7824 */ /* 0x000fc600078e00ff */
[----:B------:R-:W-:Y:S02]  /*133d0*/  SHF.L.U32 R79, R79, 0x6, RZ ;  /* 0x000000064f4f7819 */ /* 0x000fe400000006ff */
[----:B------:R-:W-:Y:S02]  /*133e0*/  LOP3.LUT R78, R78, 0x1c0, RZ, 0xc0, !PT ;  /* 0x000001c04e4e7812 */ /* 0x000fe400078ec0ff */
[----:B------:R-:W-:Y:S02]  /*133f0*/  LOP3.LUT R79, R79, 0x1c0, RZ, 0xc0, !PT ;  /* 0x000001c04f4f7812 */ /* 0x000fe400078ec0ff */
[----:B------:R-:W-:Y:S02]  /*13400*/  SHF.R.U32.HI R78, RZ, 0x3, R78 ;  /* 0x00000003ff4e7819 */ /* 0x000fe4000001164e */
[-C--:B---3--:R-:W-:Y:S02]  /*13410*/  ISETP.GE.AND P0, PT, R16, R3.reuse, PT ;  /* 0x000000031000720c */ /* 0x088fe40003f06270 */
[----:B------:R-:W-:-:S11]  /*13420*/  ISETP.GE.AND P1, PT, R214, R3, PT ;  /* 0x00000003d600720c */ /* 0x000fd60003f26270 */
[----:B--2---:R-:W-:Y:S05]  /*13430*/  @P0 BRA `(.L_x_2857) ;  /* 0x0000000400800947 */ /* 0x004fea0003800000 */
[----:B0-----:R-:W2:Y:S04]  /*13440*/  LDL R20, [R1+0x8c] ;  /* 0x00008c0001147983 */ /* 0x001ea80000100800 */
[----:B------:R-:W3:Y:S01]  /*13450*/  LDL R80, [R1+0x1c4] ;  /* 0x0001c40001507983 */ /* 0x000ee20000100800 */
[--C-:B------:R-:W-:Y:S01]  /*13460*/  HADD2.F32 R66, -RZ, R114.reuse.H0_H0 ;  /* 0x20000072ff427230 */ /* 0x100fe20000004100 */
[----:B------:R-:W-:Y:S01]  /*13470*/  SHF.R.U64 R44, R44, 0x10, R45 ;  /* 0x000000102c2c7819 */ /* 0x000fe2000000122d */
[----:B------:R-:W-:Y:S01]  /*13480*/  HADD2.F32 R114, -RZ, R114.H1_H1 ;  /* 0x30000072ff727230 */ /* 0x000fe20000004100 */
[--C-:B------:R-:W-:Y:S01]  /*13490*/  SHF.R.U64 R46, R46, 0x10, R47.reuse ;  /* 0x000000102e2e7819 */ /* 0x100fe2000000122f */
[--C-:B------:R-:W-:Y:S01]  /*134a0*/  HADD2.F32 R70, -RZ, R113.reuse.H1_H1 ;  /* 0x30000071ff467230 */ /* 0x100fe20000004100 */
[----:B------:R-:W-:Y:S01]  /*134b0*/  SHF.R.U32.HI R47, RZ, 0x10, R47 ;  /* 0x00000010ff2f7819 */ /* 0x000fe2000001162f */
[----:B------:R-:W-:Y:S01]  /*134c0*/  HADD2.F32 R113, -RZ, R113.H0_H0 ;  /* 0x20000071ff717230 */ /* 0x000fe20000004100 */
[----:B------:R-:W-:Y:S01]  /*134d0*/  SHF.R.U64 R52, R52, 0x10, R53 ;  /* 0x0000001034347819 */ /* 0x000fe20000001235 */
[----:B------:R-:W-:Y:S01]  /*134e0*/  HADD2.F32 R44, -RZ, R44.H0_H0 ;  /* 0x2000002cff2c7230 */ /* 0x000fe20000004100 */
[----:B------:R-:W-:Y:S01]  /*134f0*/  SHF.R.U64 R54, R54, 0x10, R55 ;  /* 0x0000001036367819 */ /* 0x000fe20000001237 */
[----:B------:R-:W-:-:S02]  /*13500*/  HADD2.F32 R47, -RZ, R47.H0_H0 ;  /* 0x2000002fff2f7230 */ /* 0x000fc40000004100 */
[----:B------:R-:W-:Y:S02]  /*13510*/  HADD2.F32 R52, -RZ, R52.H0_H0 ;  /* 0x20000034ff347230 */ /* 0x000fe40000004100 */
[----:B------:R-:W-:Y:S02]  /*13520*/  HADD2.F32 R54, -RZ, R54.H0_H0 ;  /* 0x20000036ff367230 */ /* 0x000fe40000004100 */
[----:B------:R-:W-:Y:S01]  /*13530*/  HADD2.F32 R46, -RZ, R46.H0_H0 ;  /* 0x2000002eff2e7230 */ /* 0x000fe20000004100 */
[----:B--2---:R-:W-:-:S04]  /*13540*/  LEA.HI R20, R3, R20, RZ, 0x1d ;  /* 0x0000001403147211 */ /* 0x004fc800078fe8ff */
[----:B-1----:R-:W-:Y:S01]  /*13550*/  SHF.R.S32.HI R21, RZ, 0x1f, R20 ;  /* 0x0000001fff157819 */ /* 0x002fe20000011414 */
[----:B------:R-:W-:Y:S01]  /*13560*/  IMAD.SHL.U32 R56, R20, 0x8, RZ ;  /* 0x0000000814387824 */ /* 0x000fe200078e00ff */
[----:B---3--:R-:W0:Y:S02]  /*13570*/  LDS.128 R60, [R80] ;  /* 0x00000000503c7984 */ /* 0x008e240000000c00 */
[----:B------:R-:W-:Y:S02]  /*13580*/  LEA.HI R21, R21, R20, RZ, 0x3 ;  /* 0x0000001415157211 */ /* 0x000fe400078f18ff */
[----:B------:R-:W-:-:S03]  /*13590*/  LOP3.LUT R56, R79, 0x38, R56, 0xf8, !PT ;  /* 0x000000384f387812 */ /* 0x000fc600078ef838 */
[----:B------:R-:W-:Y:S01]  /*135a0*/  IMAD.SHL.U32 R21, R21, 0x400, RZ ;  /* 0x0000040015157824 */ /* 0x000fe200078e00ff */
[----:B------:R-:W-:-:S04]  /*135b0*/  LOP3.LUT R56, R56, R78, RZ, 0x3c, !PT ;  /* 0x0000004e38387212 */ /* 0x000fc800078e3cff */
[----:B------:R-:W-:-:S04]  /*135c0*/  LOP3.LUT R21, R21, 0x7fffe000, RZ, 0xc0, !PT ;  /* 0x7fffe00015157812 */ /* 0x000fc800078ec0ff */
[----:B-----5:R-:W-:Y:S01]  /*135d0*/  IADD3 R20, R56, R21, R77 ;  /* 0x0000001538147210 */ /* 0x020fe20007ffe04d */
[--C-:B------:R-:W-:Y:S02]  /*135e0*/  HADD2.F32 R21, -RZ, R116.reuse.H0_H0 ;  /* 0x20000074ff157230 */ /* 0x100fe40000004100 */
[----:B------:R-:W-:Y:S02]  /*135f0*/  HADD2.F32 R116, -RZ, R116.H1_H1 ;  /* 0x30000074ff747230 */ /* 0x000fe40000004100 */
[----:B------:R-:W-:-:S05]  /*13600*/  IMAD R20, R20, 0x2, R23 ;  /* 0x0000000214147824 */ /* 0x000fca00078e0217 */
[----:B------:R-:W1:Y:S01]  /*13610*/  LDS.128 R56, [R20+0x14400] ;  /* 0x0144000014387984 */ /* 0x000e620000000c00 */
[----:B0-----:R-:W-:Y:S02]  /*13620*/  HADD2.F32 R65, -RZ, R61.H0_H0 ;  /* 0x2000003dff417230 */ /* 0x001fe40000004100 */
[--C-:B------:R-:W-:Y:S02]  /*13630*/  HADD2.F32 R69, -RZ, R62.reuse.H0_H0 ;  /* 0x2000003eff457230 */ /* 0x100fe40000004100 */
[----:B------:R-:W-:Y:S02]  /*13640*/  HADD2.F32 R62, -RZ, R62.H1_H1 ;  /* 0x3000003eff3e7230 */ /* 0x000fe40000004100 */
[----:B-1----:R-:W-:-:S05]  /*13650*/  HADD2.F32 R64, -RZ, R57.H0_H0 ;  /* 0x20000039ff407230 */ /* 0x002fca0000004100 */
[C---:B------:R-:W-:Y:S01]  /*13660*/  FMUL.FTZ R67, R64.reuse, R21 ;  /* 0x0000001540437220 */ /* 0x040fe20000410000 */
[----:B------:R-:W-:-:S03]  /*13670*/  FMUL.FTZ R68, R64, R66 ;  /* 0x0000004240447220 */ /* 0x000fc60000410000 */
[C---:B------:R-:W-:Y:S01]  /*13680*/  FFMA.FTZ R64, R65.reuse, R66, -R67 ;  /* 0x0000004241407223 */ /* 0x040fe20000010843 */
[----:B------:R-:W-:Y:S01]  /*13690*/  FFMA.FTZ R21, R65, R21, R68 ;  /* 0x0000001541157223 */ /* 0x000fe20000010044 */
[----:B------:R-:W-:Y:S01]  /*136a0*/  SHF.R.U32.HI R65, RZ, 0x10, R53 ;  /* 0x00000010ff417819 */ /* 0x000fe20000011635 */
[----:B------:R-:W-:Y:S01]  /*136b0*/  HADD2.F32 R66, -RZ, R57.H1_H1 ;  /* 0x30000039ff427230 */ /* 0x000fe20000004100 */
[----:B------:R-:W-:Y:S01]  /*136c0*/  SHF.R.U32.HI R68, RZ, 0x10, R45 ;  /* 0x00000010ff447819 */ /* 0x000fe2000001162d */
[----:B------:R-:W-:Y:S01]  /*136d0*/  HADD2.F32 R57, -RZ, R61.H1_H1 ;  /* 0x3000003dff397230 */ /* 0x000fe20000004100 */
[----:B------:R-:W-:Y:S01]  /*136e0*/  SHF.R.U32.HI R45, RZ, 0x10, R55 ;  /* 0x00000010ff2d7819 */ /* 0x000fe20000011637 */
[----:B------:R-:W-:Y:S02]  /*136f0*/  HADD2.F32 R65, -RZ, R65.H0_H0 ;  /* 0x20000041ff417230 */ /* 0x000fe40000004100 */
[----:B------:R-:W-:Y:S02]  /*13700*/  HADD2.F32 R68, -RZ, R68.H0_H0 ;  /* 0x20000044ff447230 */ /* 0x000fe40000004100 */
[----:B------:R-:W-:-:S02]  /*13710*/  HADD2.F32 R67, -RZ, R58.H0_H0 ;  /* 0x2000003aff437230 */ /* 0x000fc40000004100 */
[CC--:B------:R-:W-:Y:S01]  /*13720*/  FMUL.FTZ R61, R66.reuse, R65.reuse ;  /* 0x00000041423d7220 */ /* 0x0c0fe20000410000 */
[----:B------:R-:W-:Y:S02]  /*13730*/  HADD2.F32 R45, -RZ, R45.H0_H0 ;  /* 0x2000002dff2d7230 */ /* 0x000fe40000004100 */
[-C--:B------:R-:W-:Y:S01]  /*13740*/  FMUL.FTZ R66, R66, R68.reuse ;  /* 0x0000004442427220 */ /* 0x080fe20000410000 */
[----:B------:R-:W-:Y:S02]  /*13750*/  HADD2.F32 R58, -RZ, R58.H1_H1 ;  /* 0x3000003aff3a7230 */ /* 0x000fe40000004100 */
[C---:B------:R-:W-:Y:S01]  /*13760*/  FFMA.FTZ R68, R57.reuse, R68, -R61 ;  /* 0x0000004439447223 */ /* 0x040fe2000001083d */
[----:B------:R-:W-:Y:S02]  /*13770*/  HADD2.F32 R61, -RZ, R60.H0_H0 ;  /* 0x2000003cff3d7230 */ /* 0x000fe40000004100 */
[----:B------:R-:W-:Y:S01]  /*13780*/  FFMA.FTZ R57, R57, R65, R66 ;  /* 0x0000004139397223 */ /* 0x000fe20000010042 */
[----:B------:R-:W-:-:S02]  /*13790*/  HADD2.F32 R65, -RZ, R56.H0_H0 ;  /* 0x20000038ff417230 */ /* 0x000fc40000004100 */
[----:B------:R-:W-:Y:S01]  /*137a0*/  FMUL.FTZ R76, R67, R70 ;  /* 0x00000046434c7220 */ /* 0x000fe20000410000 */
[----:B------:R-:W-:Y:S02]  /*137b0*/  HADD2.F32 R56, -RZ, R56.H1_H1 ;  /* 0x30000038ff387230 */ /* 0x000fe40000004100 */
[----:B------:R-:W-:Y:S02]  /*137c0*/  HADD2.F32 R60, -RZ, R60.H1_H1 ;  /* 0x3000003cff3c7230 */ /* 0x000fe40000004100 */
[C---:B------:R-:W-:Y:S01]  /*137d0*/  FMUL.FTZ R66, R65.reuse, R116 ;  /* 0x0000007441427220 */ /* 0x040fe20000410000 */
[----:B------:R-:W-:-:S03]  /*137e0*/  FMUL.FTZ R65, R65, R114 ;  /* 0x0000007241417220 */ /* 0x000fc60000410000 */
[C---:B------:R-:W-:Y:S01]  /*137f0*/  FFMA.FTZ R66, R61.reuse, R114, -R66 ;  /* 0x000000723d427223 */ /* 0x040fe20000010842 */
[----:B------:R-:W-:Y:S01]  /*13800*/  FFMA.FTZ R61, R61, R116, R65 ;  /* 0x000000743d3d7223 */ /* 0x000fe20000010041 */
[--C-:B------:R-:W-:Y:S02]  /*13810*/  HADD2.F32 R65, -RZ, R115.reuse.H1_H1 ;  /* 0x30000073ff417230 */ /* 0x100fe40000004100 */
[----:B------:R-:W-:-:S03]  /*13820*/  HADD2.F32 R115, -RZ, R115.H0_H0 ;  /* 0x20000073ff737230 */ /* 0x000fc60000004100 */
[-C--:B------:R-:W-:Y:S01]  /*13830*/  FMUL.FTZ R71, R67, R65.reuse ;  /* 0x0000004143477220 */ /* 0x080fe20000410000 */
[----:B------:R-:W-:-:S03]  /*13840*/  FFMA.FTZ R65, R69, R65, R76 ;  /* 0x0000004145417223 */ /* 0x000fc6000001004c */
[----:B------:R-:W-:Y:S01]  /*13850*/  FFMA.FTZ R67, R69, R70, -R71 ;  /* 0x0000004645437223 */ /* 0x000fe20000010847 */
[--C-:B------:R-:W-:Y:S02]  /*13860*/  HADD2.F32 R71, -RZ, R59.reuse.H0_H0 ;  /* 0x2000003bff477230 */ /* 0x100fe40000004100 */
[----:B------:R-:W-:Y:S02]  /*13870*/  HADD2.F32 R59, -RZ, R59.H1_H1 ;  /* 0x3000003bff3b7230 */ /* 0x000fe40000004100 */
[--C-:B------:R-:W-:Y:S02]  /*13880*/  HADD2.F32 R69, -RZ, R63.reuse.H0_H0 ;  /* 0x2000003fff457230 */ /* 0x100fe40000004100 */
[----:B------:R-:W-:Y:S01]  /*13890*/  FMUL.FTZ R70, R71, R115 ;  /* 0x0000007347467220 */ /* 0x000fe20000410000 */
[----:B------:R-:W-:Y:S02]  /*138a0*/  HADD2.F32 R63, -RZ, R63.H1_H1 ;  /* 0x3000003fff3f7230 */ /* 0x000fe40000004100 */
[C---:B------:R-:W-:Y:S01]  /*138b0*/  FMUL.FTZ R53, R59.reuse, R45 ;  /* 0x0000002d3b357220 */ /* 0x040fe20000410000 */
[----:B------:R-:W-:Y:S01]  /*138c0*/  FMUL.FTZ R59, R59, R47 ;  /* 0x0000002f3b3b7220 */ /* 0x000fe20000410000 */
[-C--:B------:R-:W-:Y:S01]  /*138d0*/  FMUL.FTZ R71, R71, R113.reuse ;  /* 0x0000007147477220 */ /* 0x080fe20000410000 */
[----:B------:R-:W-:Y:S01]  /*138e0*/  FFMA.FTZ R70, R69, R113, -R70 ;  /* 0x0000007145467223 */ /* 0x000fe20000010846 */
[C---:B------:R-:W-:Y:S01]  /*138f0*/  FFMA.FTZ R47, R63.reuse, R47, -R53 ;  /* 0x0000002f3f2f7223 */ /* 0x040fe20000010835 */
[----:B------:R-:W-:Y:S01]  /*13900*/  FFMA.FTZ R55, R63, R45, R59 ;  /* 0x0000002d3f377223 */ /* 0x000fe2000001003b */
[----:B------:R-:W-:Y:S01]  /*13910*/  FMUL.FTZ R53, R56, R52 ;  /* 0x0000003438357220 */ /* 0x000fe20000410000 */
[----:B------:R-:W-:Y:S01]  /*13920*/  FMUL.FTZ R45, R58, R54 ;  /* 0x000000363a2d7220 */ /* 0x000fe20000410000 */
[----:B------:R-:W-:Y:S01]  /*13930*/  FMUL.FTZ R56, R56, R44 ;  /* 0x0000002c38387220 */ /* 0x000fe20000410000 */
[----:B------:R-:W-:Y:S01]  /*13940*/  FMUL.FTZ R58, R58, R46 ;  /* 0x0000002e3a3a7220 */ /* 0x000fe20000410000 */
[----:B------:R-:W-:Y:S01]  /*13950*/  FFMA.FTZ R44, R60, R44, -R53 ;  /* 0x0000002c3c2c7223 */ /* 0x000fe20000010835 */
        /* <DEDUP_REMOVED lines=14> */
.L_x_2857:
[----:B------:R-:W-:Y:S05]  /*13a40*/  BSYNC B2 ;  /* 0x0000000000027941 */ /* 0x000fea0003800000 */
.L_x_2856:
[----:B------:R-:W-:Y:S05]  /*13a50*/  @P1 BRA `(.L_x_2855) ;  /* 0x0000000400801947 */ /* 0x000fea0003800000 */
[----:B0-2---:R-:W2:Y:S04]  /*13a60*/  LDL R20, [R1+0x138] ;  /* 0x0001380001147983 */ /* 0x005ea80000100800 */
[----:B------:R-:W3:Y:S01]  /*13a70*/  LDL R65, [R1+0x1c0] ;  /* 0x0001c00001417983 */ /* 0x000ee20000100800 */
[----:B------:R-:W-:Y:S02]  /*13a80*/  HADD2.F32 R60, -RZ, R109.H1_H1 ;  /* 0x3000006dff3c7230 */ /* 0x000fe40000004100 */
[----:B------:R-:W-:Y:S02]  /*13a90*/  HADD2.F32 R58, -RZ, R111.H1_H1 ;  /* 0x3000006fff3a7230 */ /* 0x000fe40000004100 */
[----:B------:R-:W-:Y:S02]  /*13aa0*/  HADD2.F32 R109, -RZ, R109.H0_H0 ;  /* 0x2000006dff6d7230 */ /* 0x000fe40000004100 */
[----:B------:R-:W-:Y:S01]  /*13ab0*/  HADD2.F32 R111, -RZ, R111.H0_H0 ;  /* 0x2000006fff6f7230 */ /* 0x000fe20000004100 */
[----:B--2---:R-:W-:-:S04]  /*13ac0*/  LEA.HI R20, R3, R20, RZ, 0x1d ;  /* 0x0000001403147211 */ /* 0x004fc800078fe8ff */
[----:B-1----:R-:W-:Y:S01]  /*13ad0*/  SHF.R.S32.HI R21, RZ, 0x1f, R20 ;  /* 0x0000001fff157819 */ /* 0x002fe20000011414 */
[----:B---3--:R-:W0:Y:S01]  /*13ae0*/  LDS.128 R44, [R65] ;  /* 0x00000000412c7984 */ /* 0x008e220000000c00 */
[----:B------:R-:W-:Y:S02]  /*13af0*/  SHF.L.U32 R3, R20, 0x3, RZ ;  /* 0x0000000314037819 */ /* 0x000fe400000006ff */
[----:B------:R-:W-:Y:S02]  /*13b00*/  LEA.HI R21, R21, R20, RZ, 0x3 ;  /* 0x0000001415157211 */ /* 0x000fe400078f18ff */
[----:B------:R-:W-:-:S03]  /*13b10*/  LOP3.LUT R3, R79, 0x38, R3, 0xf8, !PT ;  /* 0x000000384f037812 */ /* 0x000fc600078ef803 */
[----:B------:R-:W-:Y:S01]  /*13b20*/  IMAD.SHL.U32 R20, R21, 0x400, RZ ;  /* 0x0000040015147824 */ /* 0x000fe200078e00ff */
[----:B------:R-:W-:Y:S02]  /*13b30*/  LOP3.LUT R3, R3, R78, RZ, 0x3c, !PT ;  /* 0x0000004e03037212 */ /* 0x000fe400078e3cff */
[--C-:B------:R-:W-:Y:S02]  /*13b40*/  SHF.R.U64 R21, R48, 0x10, R49.reuse ;  /* 0x0000001030157819 */ /* 0x100fe40000001231 */
[----:B------:R-:W-:Y:S02]  /*13b50*/  LOP3.LUT R20, R20, 0x7fffe000, RZ, 0xc0, !PT ;  /* 0x7fffe00014147812 */ /* 0x000fe400078ec0ff */
[----:B------:R-:W-:Y:S01]  /*13b60*/  SHF.R.U32.HI R48, RZ, 0x10, R49 ;  /* 0x00000010ff307819 */ /* 0x000fe20000011631 */
[----:B------:R-:W-:Y:S01]  /*13b70*/  HADD2.F32 R21, -RZ, R21.H0_H0 ;  /* 0x20000015ff157230 */ /* 0x000fe20000004100 */
[----:B-----5:R-:W-:Y:S02]  /*13b80*/  IADD3 R3, R3, R20, R77 ;  /* 0x0000001403037210 */ /* 0x020fe40007ffe04d */
[--C-:B------:R-:W-:Y:S01]  /*13b90*/  SHF.R.U64 R20, R40, 0x10, R41.reuse ;  /* 0x0000001028147819 */ /* 0x100fe20000001229 */
[----:B------:R-:W-:Y:S01]  /*13ba0*/  HADD2.F32 R48, -RZ, R48.H0_H0 ;  /* 0x20000030ff307230 */ /* 0x000fe20000004100 */
[----:B------:R-:W-:Y:S01]  /*13bb0*/  SHF.R.U32.HI R40, RZ, 0x10, R41 ;  /* 0x00000010ff287819 */ /* 0x000fe20000011629 */
[----:B------:R-:W-:Y:S01]  /*13bc0*/  IMAD R3, R3, 0x2, R23 ;  /* 0x0000000203037824 */ /* 0x000fe200078e0217 */
[----:B------:R-:W-:Y:S01]  /*13bd0*/  SHF.R.U64 R41, R42, 0x10, R43 ;  /* 0x000000102a297819 */ /* 0x000fe2000000122b */
[----:B------:R-:W-:Y:S01]  /*13be0*/  HADD2.F32 R20, -RZ, R20.H0_H0 ;  /* 0x20000014ff147230 */ /* 0x000fe20000004100 */
[--C-:B------:R-:W-:Y:S01]  /*13bf0*/  SHF.R.U64 R42, R50, 0x10, R51.reuse ;  /* 0x00000010322a7819 */ /* 0x100fe20000001233 */
[----:B------:R-:W-:Y:S01]  /*13c00*/  HADD2.F32 R40, -RZ, R40.H0_H0 ;  /* 0x20000028ff287230 */ /* 0x000fe20000004100 */
[----:B------:R-:W1:Y:S01]  /*13c10*/  LDS.128 R52, [R3+0x14400] ;  /* 0x0144000003347984 */ /* 0x000e620000000c00 */
[----:B------:R-:W-:Y:S01]  /*13c20*/  SHF.R.U32.HI R50, RZ, 0x10, R51 ;  /* 0x00000010ff327819 */ /* 0x000fe20000011633 */
[----:B------:R-:W-:Y:S01]  /*13c30*/  HADD2.F32 R41, -RZ, R41.H0_H0 ;  /* 0x20000029ff297230 */ /* 0x000fe20000004100 */
[----:B------:R-:W-:Y:S01]  /*13c40*/  SHF.R.U32.HI R43, RZ, 0x10, R43 ;  /* 0x00000010ff2b7819 */ /* 0x000fe2000001162b */
[----:B------:R-:W-:-:S02]  /*13c50*/  HADD2.F32 R42, -RZ, R42.H0_H0 ;  /* 0x2000002aff2a7230 */ /* 0x000fc40000004100 */
[----:B------:R-:W-:Y:S02]  /*13c60*/  HADD2.F32 R50, -RZ, R50.H0_H0 ;  /* 0x20000032ff327230 */ /* 0x000fe40000004100 */
[--C-:B0-----:R-:W-:Y:S02]  /*13c70*/  HADD2.F32 R49, -RZ, R45.reuse.H0_H0 ;  /* 0x2000002dff317230 */ /* 0x101fe40000004100 */
[----:B------:R-:W-:Y:S02]  /*13c80*/  HADD2.F32 R51, -RZ, R45.H1_H1 ;  /* 0x3000002dff337230 */ /* 0x000fe40000004100 */
[----:B------:R-:W-:Y:S02]  /*13c90*/  HADD2.F32 R45, -RZ, R44.H0_H0 ;  /* 0x2000002cff2d7230 */ /* 0x000fe40000004100 */
[----:B------:R-:W-:Y:S02]  /*13ca0*/  HADD2.F32 R56, -RZ, R46.H0_H0 ;  /* 0x2000002eff387230 */ /* 0x000fe40000004100 */
[----:B------:R-:W-:-:S02]  /*13cb0*/  HADD2.F32 R57, -RZ, R47.H0_H0 ;  /* 0x2000002fff397230 */ /* 0x000fc40000004100 */
[----:B------:R-:W-:Y:S02]  /*13cc0*/  HADD2.F32 R47, -RZ, R47.H1_H1 ;  /* 0x3000002fff2f7230 */ /* 0x000fe40000004100 */
[----:B------:R-:W-:Y:S02]  /*13cd0*/  HADD2.F32 R44, -RZ, R44.H1_H1 ;  /* 0x3000002cff2c7230 */ /* 0x000fe40000004100 */
[----:B------:R-:W-:Y:S02]  /*13ce0*/  HADD2.F32 R46, -RZ, R46.H1_H1 ;  /* 0x3000002eff2e7230 */ /* 0x000fe40000004100 */
[--C-:B-1----:R-:W-:Y:S02]  /*13cf0*/  HADD2.F32 R59, -RZ, R53.reuse.H0_H0 ;  /* 0x20000035ff3b7230 */ /* 0x102fe40000004100 */
[----:B------:R-:W-:Y:S02]  /*13d00*/  HADD2.F32 R61, -RZ, R53.H1_H1 ;  /* 0x30000035ff3d7230 */ /* 0x000fe40000004100 */
[----:B------:R-:W-:-:S02]  /*13d10*/  HADD2.F32 R53, -RZ, R52.H0_H0 ;  /* 0x20000034ff357230 */ /* 0x000fc40000004100 */
[C---:B------:R-:W-:Y:S01]  /*13d20*/  FMUL.FTZ R63, R59.reuse, R60 ;  /* 0x0000003c3b3f7220 */ /* 0x040fe20000410000 */
[-C--:B------:R-:W-:Y:S01]  /*13d30*/  FMUL.FTZ R59, R59, R58.reuse ;  /* 0x0000003a3b3b7220 */ /* 0x080fe20000410000 */
[----:B------:R-:W-:Y:S02]  /*13d40*/  HADD2.F32 R62, -RZ, R54.H0_H0 ;  /* 0x20000036ff3e7230 */ /* 0x000fe40000004100 */
[----:B------:R-:W-:Y:S01]  /*13d50*/  FFMA.FTZ R63, R49, R58, -R63 ;  /* 0x0000003a313f7223 */ /* 0x000fe2000001083f */
[C---:B------:R-:W-:Y:S01]  /*13d60*/  FMUL.FTZ R58, R61.reuse, R48 ;  /* 0x000000303d3a7220 */ /* 0x040fe20000410000 */
[----:B------:R-:W-:Y:S01]  /*13d70*/  FMUL.FTZ R61, R61, R40 ;  /* 0x000000283d3d7220 */ /* 0x000fe20000410000 */
[----:B------:R-:W-:Y:S01]  /*13d80*/  FFMA.FTZ R59, R49, R60, R59 ;  /* 0x0000003c313b7223 */ /* 0x000fe2000001003b */
[----:B------:R-:W-:Y:S02]  /*13d90*/  HADD2.F32 R49, -RZ, R110.H0_H0 ;  /* 0x2000006eff317230 */ /* 0x000fe40000004100 */
[----:B------:R-:W-:Y:S01]  /*13da0*/  FFMA.FTZ R58, R51, R40, -R58 ;  /* 0x00000028333a7223 */ /* 0x000fe2000001083a */
[C---:B------:R-:W-:Y:S01]  /*13db0*/  FMUL.FTZ R40, R53.reuse, R109 ;  /* 0x0000006d35287220 */ /* 0x040fe20000410000 */
[----:B------:R-:W-:Y:S01]  /*13dc0*/  FMUL.FTZ R53, R53, R111 ;  /* 0x0000006f35357220 */ /* 0x000fe20000410000 */
[----:B------:R-:W-:Y:S01]  /*13dd0*/  FFMA.FTZ R61, R51, R48, R61 ;  /* 0x00000030333d7223 */ /* 0x000fe2000001003d */
[----:B------:R-:W-:-:S02]  /*13de0*/  HADD2.F32 R48, -RZ, R112.H0_H0 ;  /* 0x20000070ff307230 */ /* 0x000fc40000004100 */
[C---:B------:R-:W-:Y:S01]  /*13df0*/  FFMA.FTZ R40, R45.reuse, R111, -R40 ;  /* 0x0000006f2d287223 */ /* 0x040fe20000010828 */
[----:B------:R-:W-:Y:S01]  /*13e00*/  FFMA.FTZ R53, R45, R109, R53 ;  /* 0x0000006d2d357223 */ /* 0x000fe20000010035 */
[CC--:B------:R-:W-:Y:S01]  /*13e10*/  FMUL.FTZ R45, R62.reuse, R49.reuse ;  /* 0x000000313e2d7220 */ /* 0x0c0fe20000410000 */
[--C-:B------:R-:W-:Y:S02]  /*13e20*/  HADD2.F32 R64, -RZ, R55.reuse.H0_H0 ;  /* 0x20000037ff407230 */ /* 0x100fe40000004100 */
[-C--:B------:R-:W-:Y:S01]  /*13e30*/  FMUL.FTZ R62, R62, R48.reuse ;  /* 0x000000303e3e7220 */ /* 0x080fe20000410000 */
[----:B------:R-:W-:Y:S02]  /*13e40*/  HADD2.F32 R55, -RZ, R55.H1_H1 ;  /* 0x30000037ff377230 */ /* 0x000fe40000004100 */
[C---:B------:R-:W-:Y:S01]  /*13e50*/  FFMA.FTZ R48, R56.reuse, R48, -R45 ;  /* 0x0000003038307223 */ /* 0x040fe2000001082d */
[----:B------:R-:W-:Y:S02]  /*13e60*/  HADD2.F32 R45, -RZ, R43.H0_H0 ;  /* 0x2000002bff2d7230 */ /* 0x000fe40000004100 */
[----:B------:R-:W-:Y:S01]  /*13e70*/  FFMA.FTZ R62, R56, R49, R62 ;  /* 0x00000031383e7223 */ /* 0x000fe2000001003e */
[----:B------:R-:W-:-:S02]  /*13e80*/  HADD2.F32 R52, -RZ, R52.H1_H1 ;  /* 0x30000034ff347230 */ /* 0x000fc40000004100 */
[CC--:B------:R-:W-:Y:S01]  /*13e90*/  FMUL.FTZ R49, R55.reuse, R50.reuse ;  /* 0x0000003237317220 */ /* 0x0c0fe20000410000 */
[----:B------:R-:W-:Y:S02]  /*13ea0*/  HADD2.F32 R54, -RZ, R54.H1_H1 ;  /* 0x30000036ff367230 */ /* 0x000fe40000004100 */
[-C--:B------:R-:W-:Y:S01]  /*13eb0*/  FMUL.FTZ R55, R55, R45.reuse ;  /* 0x0000002d37377220 */ /* 0x080fe20000410000 */
[----:B------:R-:W-:Y:S02]  /*13ec0*/  HADD2.F32 R110, -RZ, R110.H1_H1 ;  /* 0x3000006eff6e7230 */ /* 0x000fe40000004100 */
[C---:B------:R-:W-:Y:S01]  /*13ed0*/  FFMA.FTZ R49, R47.reuse, R45, -R49 ;  /* 0x0000002d2f317223 */ /* 0x040fe20000010831 */
[----:B------:R-:W-:Y:S02]  /*13ee0*/  HADD2.F32 R112, -RZ, R112.H1_H1 ;  /* 0x30000070ff707230 */ /* 0x000fe40000004100 */
[----:B------:R-:W-:Y:S01]  /*13ef0*/  FFMA.FTZ R47, R47, R50, R55 ;  /* 0x000000322f2f7223 */ /* 0x000fe20000010037 */
[C---:B------:R-:W-:Y:S01]  /*13f00*/  FMUL.FTZ R50, R52.reuse, R21 ;  /* 0x0000001534327220 */ /* 0x040fe20000410000 */
[----:B------:R-:W-:Y:S01]  /*13f10*/  FMUL.FTZ R52, R52, R20 ;  /* 0x0000001434347220 */ /* 0x000fe20000410000 */
[----:B------:R-:W-:Y:S01]  /*13f20*/  FMUL.FTZ R43, R64, R110 ;  /* 0x0000006e402b7220 */ /* 0x000fe20000410000 */
[----:B------:R-:W-:Y:S01]  /*13f30*/  FMUL.FTZ R45, R54, R42 ;  /* 0x0000002a362d7220 */ /* 0x000fe20000410000 */
[----:B------:R-:W-:Y:S01]  /*13f40*/  FMUL.FTZ R64, R64, R112 ;  /* 0x0000007040407220 */ /* 0x000fe20000410000 */
[----:B------:R-:W-:Y:S01]  /*13f50*/  FMUL.FTZ R54, R54, R41 ;  /* 0x0000002936367220 */ /* 0x000fe20000410000 */
[C---:B------:R-:W-:Y:S01]  /*13f60*/  FFMA.FTZ R20, R44.reuse, R20, -R50 ;  /* 0x000000142c147223 */ /* 0x040fe20000010832 */
[----:B------:R-:W-:Y:S01]  /*13f70*/  FFMA.FTZ R44, R44, R21, R52 ;  /* 0x000000152c2c7223 */ /* 0x000fe20000010034 */
[C---:B------:R-:W-:Y:S01]  /*13f80*/  FFMA.FTZ R43, R57.reuse, R112, -R43 ;  /* 0x00000070392b7223 */ /* 0x040fe2000001082b */
[C---:B------:R-:W-:Y:S01]  /*13f90*/  FFMA.FTZ R21, R46.reuse, R41, -R45 ;  /* 0x000000292e157223 */ /* 0x040fe2000001082d */
        /* <DEDUP_REMOVED lines=12> */
.L_x_2855:
[----:B------:R-:W-:Y:S05]  /*14060*/  BSYNC B1 ;  /* 0x0000000000017941 */ /* 0x000fea0003800000 */
.L_x_2854:
[----:B----4-:R-:W-:Y:S01]  /*14070*/  VIADD R3, R225, 0x40 ;  /* 0x00000040e1037836 */ /* 0x010fe20000000000 */
[----:B------:R-:W-:Y:S04]  /*14080*/  BSSY B1, `(.L_x_2858) ;  /* 0x00000dd000017945 */ /* 0x000fe80003800000 */
[----:B------:R-:W-:-:S13]  /*14090*/  ISETP.GE.AND P0, PT, R3, R0, PT ;  /* 0x000000000300720c */ /* 0x000fda0003f06270 */
[----:B------:R-:W-:Y:S05]  /*140a0*/  @P0 BRA `(.L_x_2859) ;  /* 0x0000000c00680947 */ /* 0x000fea0003800000 */
[----:B------:R4:W5:Y:S01]  /*140b0*/  LDL R59, [R1+0x60] ;  /* 0x00006000013b7983 */ /* 0x0009620000100800 */
[----:B------:R-:W1:Y:S01]  /*140c0*/  LDC R3, c[0x0][0x3f4] ;  /* 0x0000fd00ff037b82 */ /* 0x000e620000000800 */
[C---:B0-----:R-:W-:Y:S01]  /*140d0*/  IADD3 R61, R225.reuse, 0x40, RZ ;  /* 0x00000040e13d7810 */ /* 0x041fe20007ffe0ff */
[----:B------:R-:W-:Y:S01]  /*140e0*/  VIADD R63, R225, 0x40 ;  /* 0x00000040e13f7836 */ /* 0x000fe20000000000 */
[----:B------:R-:W-:Y:S03]  /*140f0*/  BSSY B2, `(.L_x_2860) ;  /* 0x0000069000027945 */ /* 0x000fe60003800000 */
[----:B------:R-:W-:Y:S02]  /*14100*/  IMAD.SHL.U32 R61, R61, 0x40, RZ ;  /* 0x000000403d3d7824 */ /* 0x000fe400078e00ff */
[----:B------:R-:W-:-:S03]  /*14110*/  IMAD.SHL.U32 R63, R63, 0x40, RZ ;  /* 0x000000403f3f7824 */ /* 0x000fc600078e00ff */
[----:B------:R-:W-:Y:S02]  /*14120*/  LOP3.LUT R61, R61, 0x1c0, RZ, 0xc0, !PT ;  /* 0x000001c03d3d7812 */ /* 0x000fe400078ec0ff */
[----:B------:R-:W-:Y:S02]  /*14130*/  LOP3.LUT R63, R63, 0x1c0, RZ, 0xc0, !PT ;  /* 0x000001c03f3f7812 */ /* 0x000fe400078ec0ff */
[----:B------:R-:W-:Y:S02]  /*14140*/  SHF.R.U32.HI R61, RZ, 0x3, R61 ;  /* 0x00000003ff3d7819 */ /* 0x000fe4000001163d */
[-C--:B-1----:R-:W-:Y:S02]  /*14150*/  ISETP.GE.AND P0, PT, R16, R3.reuse, PT ;  /* 0x000000031000720c */ /* 0x082fe40003f06270 */
[----:B------:R-:W-:-:S11]  /*14160*/  ISETP.GE.AND P1, PT, R214, R3, PT ;  /* 0x00000003d600720c */ /* 0x000fd60003f26270 */
[----:B----4-:R-:W-:Y:S05]  /*14170*/  @P0 BRA `(.L_x_2861) ;  /* 0x0000000400800947 */ /* 0x010fea0003800000 */
[----:B--2---:R-:W2:Y:S04]  /*14180*/  LDL R20, [R1+0x8c] ;  /* 0x00008c0001147983 */ /* 0x004ea80000100800 */
[----:B------:R-:W4:Y:S01]  /*14190*/  LDL R65, [R1+0x1bc] ;  /* 0x0001bc0001417983 */ /* 0x000f220000100800 */
[----:B------:R-:W-:Y:S01]  /*141a0*/  HADD2.F32 R53, -RZ, R105.H1_H1 ;  /* 0x30000069ff357230 */ /* 0x000fe20000004100 */
[----:B------:R-:W-:Y:S01]  /*141b0*/  SHF.R.U64 R30, R30, 0x10, R31 ;  /* 0x000000101e1e7819 */ /* 0x000fe2000000121f */
[----:B------:R-:W-:Y:S02]  /*141c0*/  HADD2.F32 R51, -RZ, R107.H1_H1 ;  /* 0x3000006bff337230 */ /* 0x000fe40000004100 */
        /* <DEDUP_REMOVED lines=10> */
[----:B----4-:R-:W0:Y:S02]  /*14270*/  LDS.128 R40, [R65] ;  /* 0x0000000041287984 */ /* 0x010e240000000c00 */
[----:B-----5:R-:W-:Y:S02]  /*14280*/  IADD3 R20, R20, R21, R59 ;  /* 0x0000001514147210 */ /* 0x020fe40007ffe03b */
[----:B------:R-:W-:Y:S02]  /*14290*/  SHF.R.U64 R21, R28, 0x10, R29 ;  /* 0x000000101c157819 */ /* 0x000fe4000000121d */
[----:B------:R-:W-:Y:S01]  /*142a0*/  SHF.R.U64 R28, R36, 0x10, R37 ;  /* 0x00000010241c7819 */ /* 0x000fe20000001225 */
[----:B------:R-:W-:Y:S01]  /*142b0*/  IMAD R20, R20, 0x2, R23 ;  /* 0x0000000214147824 */ /* 0x000fe200078e0217 */
[----:B------:R-:W-:Y:S01]  /*142c0*/  SHF.R.U32.HI R36, RZ, 0x10, R37 ;  /* 0x00000010ff247819 */ /* 0x000fe20000011625 */
[----:B------:R-:W-:Y:S01]  /*142d0*/  HADD2.F32 R21, -RZ, R21.H0_H0 ;  /* 0x20000015ff157230 */ /* 0x000fe20000004100 */
[----:B------:R-:W-:-:S02]  /*142e0*/  SHF.R.U32.HI R37, RZ, 0x10, R31 ;  /* 0x00000010ff257819 */ /* 0x000fc4000001161f */
[----:B------:R-:W1:Y:S01]  /*142f0*/  LDS.128 R44, [R20+0x14400] ;  /* 0x01440000142c7984 */ /* 0x000e620000000c00 */
[----:B------:R-:W-:Y:S01]  /*14300*/  SHF.R.U32.HI R29, RZ, 0x10, R29 ;  /* 0x00000010ff1d7819 */ /* 0x000fe2000001161d */
[----:B------:R-:W-:Y:S01]  /*14310*/  HADD2.F32 R36, -RZ, R36.H0_H0 ;  /* 0x20000024ff247230 */ /* 0x000fe20000004100 */
[--C-:B------:R-:W-:Y:S01]  /*14320*/  SHF.R.U64 R31, R38, 0x10, R39.reuse ;  /* 0x00000010261f7819 */ /* 0x100fe20000001227 */
[----:B------:R-:W-:Y:S01]  /*14330*/  HADD2.F32 R62, -RZ, R37.H0_H0 ;  /* 0x20000025ff3e7230 */ /* 0x000fe20000004100 */
[----:B------:R-:W-:Y:S01]  /*14340*/  SHF.R.U32.HI R39, RZ, 0x10, R39 ;  /* 0x00000010ff277819 */ /* 0x000fe20000011627 */
[----:B------:R-:W-:Y:S02]  /*14350*/  HADD2.F32 R29, -RZ, R29.H0_H0 ;  /* 0x2000001dff1d7230 */ /* 0x000fe40000004100 */
[----:B------:R-:W-:Y:S02]  /*14360*/  HADD2.F32 R31, -RZ, R31.H0_H0 ;  /* 0x2000001fff1f7230 */ /* 0x000fe40000004100 */
[----:B0-----:R-:W-:-:S02]  /*14370*/  HADD2.F32 R38, -RZ, R41.H0_H0 ;  /* 0x20000029ff267230 */ /* 0x001fc40000004100 */
[----:B------:R-:W-:Y:S02]  /*14380*/  HADD2.F32 R48, -RZ, R41.H1_H1 ;  /* 0x30000029ff307230 */ /* 0x000fe40000004100 */
[----:B------:R-:W-:Y:S02]  /*14390*/  HADD2.F32 R49, -RZ, R42.H0_H0 ;  /* 0x2000002aff317230 */ /* 0x000fe40000004100 */
[----:B------:R-:W-:Y:S02]  /*143a0*/  HADD2.F32 R41, -RZ, R40.H0_H0 ;  /* 0x20000028ff297230 */ /* 0x000fe40000004100 */
[--C-:B------:R-:W-:Y:S02]  /*143b0*/  HADD2.F32 R50, -RZ, R43.reuse.H0_H0 ;  /* 0x2000002bff327230 */ /* 0x100fe40000004100 */
[----:B------:R-:W-:Y:S02]  /*143c0*/  HADD2.F32 R43, -RZ, R43.H1_H1 ;  /* 0x3000002bff2b7230 */ /* 0x000fe40000004100 */
[----:B-1----:R-:W-:-:S02]  /*143d0*/  HADD2.F32 R52, -RZ, R45.H0_H0 ;  /* 0x2000002dff347230 */ /* 0x002fc40000004100 */
[----:B------:R-:W-:Y:S02]  /*143e0*/  HADD2.F32 R54, -RZ, R45.H1_H1 ;  /* 0x3000002dff367230 */ /* 0x000fe40000004100 */
[----:B------:R-:W-:Y:S02]  /*143f0*/  HADD2.F32 R55, -RZ, R46.H0_H0 ;  /* 0x2000002eff377230 */ /* 0x000fe40000004100 */
[C---:B------:R-:W-:Y:S01]  /*14400*/  FMUL.FTZ R56, R52.reuse, R53 ;  /* 0x0000003534387220 */ /* 0x040fe20000410000 */
[-C--:B------:R-:W-:Y:S01]  /*14410*/  FMUL.FTZ R52, R52, R51.reuse ;  /* 0x0000003334347220 */ /* 0x080fe20000410000 */
[----:B------:R-:W-:Y:S02]  /*14420*/  HADD2.F32 R45, -RZ, R44.H0_H0 ;  /* 0x2000002cff2d7230 */ /* 0x000fe40000004100 */
[----:B------:R-:W-:Y:S01]  /*14430*/  FFMA.FTZ R56, R38, R51, -R56 ;  /* 0x0000003326387223 */ /* 0x000fe20000010838 */
[C---:B------:R-:W-:Y:S01]  /*14440*/  FMUL.FTZ R51, R54.reuse, R36 ;  /* 0x0000002436337220 */ /* 0x040fe20000410000 */
[----:B------:R-:W-:Y:S01]  /*14450*/  FMUL.FTZ R54, R54, R29 ;  /* 0x0000001d36367220 */ /* 0x000fe20000410000 */
[----:B------:R-:W-:-:S02]  /*14460*/  HADD2.F32 R57, -RZ, R47.H0_H0 ;  /* 0x2000002fff397230 */ /* 0x000fc40000004100 */
[----:B------:R-:W-:Y:S01]  /*14470*/  FFMA.FTZ R52, R38, R53, R52 ;  /* 0x0000003526347223 */ /* 0x000fe20000010034 */
[C---:B------:R-:W-:Y:S01]  /*14480*/  FFMA.FTZ R29, R48.reuse, R29, -R51 ;  /* 0x0000001d301d7223 */ /* 0x040fe20000010833 */
[----:B------:R-:W-:Y:S02]  /*14490*/  HADD2.F32 R51, -RZ, R106.H0_H0 ;  /* 0x2000006aff337230 */ /* 0x000fe40000004100 */
[----:B------:R-:W-:Y:S01]  /*144a0*/  FFMA.FTZ R54, R48, R36, R54 ;  /* 0x0000002430367223 */ /* 0x000fe20000010036 */
[--C-:B------:R-:W-:Y:S02]  /*144b0*/  HADD2.F32 R48, -RZ, R108.reuse.H0_H0 ;  /* 0x2000006cff307230 */ /* 0x100fe40000004100 */
[----:B------:R-:W-:Y:S01]  /*144c0*/  FMUL.FTZ R38, R45, R105 ;  /* 0x000000692d267220 */ /* 0x000fe20000410000 */
[----:B------:R-:W-:Y:S02]  /*144d0*/  HADD2.F32 R108, -RZ, R108.H1_H1 ;  /* 0x3000006cff6c7230 */ /* 0x000fe40000004100 */
[----:B------:R-:W-:Y:S01]  /*144e0*/  FMUL.FTZ R58, R55, R51 ;  /* 0x00000033373a7220 */ /* 0x000fe20000410000 */
[----:B------:R-:W-:-:S02]  /*144f0*/  HADD2.F32 R106, -RZ, R106.H1_H1 ;  /* 0x3000006aff6a7230 */ /* 0x000fc40000004100 */
[-C--:B------:R-:W-:Y:S01]  /*14500*/  FMUL.FTZ R60, R55, R48.reuse ;  /* 0x00000030373c7220 */ /* 0x080fe20000410000 */
[----:B------:R-:W-:Y:S02]  /*14510*/  HADD2.F32 R47, -RZ, R47.H1_H1 ;  /* 0x3000002fff2f7230 */ /* 0x000fe40000004100 */
[----:B------:R-:W-:Y:S01]  /*14520*/  FFMA.FTZ R48, R49, R48, -R58 ;  /* 0x0000003031307223 */ /* 0x000fe2000001083a */
[----:B------:R-:W-:Y:S02]  /*14530*/  HADD2.F32 R58, -RZ, R39.H0_H0 ;  /* 0x20000027ff3a7230 */ /* 0x000fe40000004100 */
[-C--:B------:R-:W-:Y:S01]  /*14540*/  FMUL.FTZ R45, R45, R107.reuse ;  /* 0x0000006b2d2d7220 */ /* 0x080fe20000410000 */
[C---:B------:R-:W-:Y:S01]  /*14550*/  FMUL.FTZ R37, R57.reuse, R106 ;  /* 0x0000006a39257220 */ /* 0x040fe20000410000 */
[-C--:B------:R-:W-:Y:S01]  /*14560*/  FMUL.FTZ R39, R57, R108.reuse ;  /* 0x0000006c39277220 */ /* 0x080fe20000410000 */
[C---:B------:R-:W-:Y:S01]  /*14570*/  FFMA.FTZ R38, R41.reuse, R107, -R38 ;  /* 0x0000006b29267223 */ /* 0x040fe20000010826 */
[----:B------:R-:W-:Y:S01]  /*14580*/  FFMA.FTZ R36, R41, R105, R45 ;  /* 0x0000006929247223 */ /* 0x000fe2000001002d */
[C---:B------:R-:W-:Y:S01]  /*14590*/  FFMA.FTZ R108, R50.reuse, R108, -R37 ;  /* 0x0000006c326c7223 */ /* 0x040fe20000010825 */
[----:B------:R-:W-:Y:S01]  /*145a0*/  FFMA.FTZ R39, R50, R106, R39 ;  /* 0x0000006a32277223 */ /* 0x000fe20000010027 */
[----:B------:R-:W-:-:S02]  /*145b0*/  HADD2.F32 R44, -RZ, R44.H1_H1 ;  /* 0x3000002cff2c7230 */ /* 0x000fc40000004100 */
[C---:B------:R-:W-:Y:S01]  /*145c0*/  FMUL.FTZ R64, R47.reuse, R58 ;  /* 0x0000003a2f407220 */ /* 0x040fe20000410000 */
[----:B------:R-:W-:Y:S02]  /*145d0*/  HADD2.F32 R46, -RZ, R46.H1_H1 ;  /* 0x3000002eff2e7230 */ /* 0x000fe40000004100 */
[-C--:B------:R-:W-:Y:S01]  /*145e0*/  FMUL.FTZ R50, R47, R62.reuse ;  /* 0x0000003e2f327220 */ /* 0x080fe20000410000 */
[----:B------:R-:W-:Y:S02]  /*145f0*/  HADD2.F32 R41, -RZ, R28.H0_H0 ;  /* 0x2000001cff297230 */ /* 0x000fe40000004100 */
[C---:B------:R-:W-:Y:S01]  /*14600*/  FFMA.FTZ R37, R43.reuse, R62, -R64 ;  /* 0x0000003e2b257223 */ /* 0x040fe20000010840 */
[----:B------:R-:W-:Y:S02]  /*14610*/  HADD2.F32 R45, -RZ, R30.H0_H0 ;  /* 0x2000001eff2d7230 */ /* 0x000fe40000004100 */
[----:B------:R-:W-:Y:S01]  /*14620*/  FFMA.FTZ R58, R43, R58, R50 ;  /* 0x0000003a2b3a7223 */ /* 0x000fe20000010032 */
[----:B------:R-:W-:-:S02]  /*14630*/  HADD2.F32 R40, -RZ, R40.H1_H1 ;  /* 0x30000028ff287230 */ /* 0x000fc40000004100 */
[----:B------:R-:W-:Y:S01]  /*14640*/  FMUL.FTZ R43, R44, R41 ;  /* 0x000000292c2b7220 */ /* 0x000fe20000410000 */
[----:B------:R-:W-:Y:S02]  /*14650*/  HADD2.F32 R42, -RZ, R42.H1_H1 ;  /* 0x3000002aff2a7230 */ /* 0x000fe40000004100 */
        /* <DEDUP_REMOVED lines=18> */
.L_x_2861:
[----:B------:R-:W-:Y:S05]  /*14780*/  BSYNC B2 ;  /* 0x0000000000027941 */ /* 0x000fea0003800000 */
.L_x_2860:
[----:B------:R-:W-:Y:S05]  /*14790*/  @P1 BRA `(.L_x_2859) ;  /* 0x0000000400ac1947 */ /* 0x000fea0003800000 */
[----:B------:R-:W4:Y:S04]  /*147a0*/  LDL R21, [R1+0x138] ;  /* 0x0001380001157983 */ /* 0x000f280000100800 */
[----:B0-2---:R-:W2:Y:S01]  /*147b0*/  LDL R20, [R1+0x128] ;  /* 0x0001280001147983 */ /* 0x005ea20000100800 */
[----:B------:R-:W-:Y:S01]  /*147c0*/  SHF.R.U32.HI R41, RZ, 0x10, R33 ;  /* 0x00000010ff297819 */ /* 0x000fe20000011621 */
[----:B------:R-:W-:Y:S01]  /*147d0*/  HADD2.F32 R49, -RZ, R96.H1_H1 ;  /* 0x30000060ff317230 */ /* 0x000fe20000004100 */
[----:B------:R-:W-:Y:S01]  /*147e0*/  SHF.R.U32.HI R40, RZ, 0x10, R25 ;  /* 0x00000010ff287819 */ /* 0x000fe20000011619 */
[----:B------:R-:W-:Y:S02]  /*147f0*/  HADD2.F32 R51, -RZ, R94.H1_H1 ;  /* 0x3000005eff337230 */ /* 0x000fe40000004100 */
[----:B------:R-:W-:-:S02]  /*14800*/  HADD2.F32 R48, -RZ, R41.H0_H0 ;  /* 0x20000029ff307230 */ /* 0x000fc40000004100 */
[----:B------:R-:W-:Y:S02]  /*14810*/  HADD2.F32 R40, -RZ, R40.H0_H0 ;  /* 0x20000028ff287230 */ /* 0x000fe40000004100 */
[----:B------:R-:W-:Y:S02]  /*14820*/  HADD2.F32 R94, -RZ, R94.H0_H0 ;  /* 0x2000005eff5e7230 */ /* 0x000fe40000004100 */
[----:B------:R-:W-:Y:S02]  /*14830*/  HADD2.F32 R96, -RZ, R96.H0_H0 ;  /* 0x20000060ff607230 */ /* 0x000fe40000004100 */
[----:B----4-:R-:W-:Y:S01]  /*14840*/  IMAD.MOV.U32 R28, RZ, RZ, R21 ;  /* 0x000000ffff1c7224 */ /* 0x010fe200078e0015 */
[----:B------:R-:W-:Y:S02]  /*14850*/  SHF.R.S32.HI R21, RZ, 0x1f, R214 ;  /* 0x0000001fff157819 */ /* 0x000fe400000114d6 */
[----:B--2---:R-:W-:Y:S02]  /*14860*/  R2UR UR4, R20 ;  /* 0x00000000140472ca */ /* 0x004fe400000e0000 */
[----:B------:R-:W-:-:S02]  /*14870*/  LEA.HI R20, R21, R214, RZ, 0x6 ;  /* 0x000000d615147211 */ /* 0x000fc400078f30ff */
[----:B------:R-:W-:Y:S02]  /*14880*/  LEA.HI R3, R3, R28, RZ, 0x1d ;  /* 0x0000001c03037211 */ /* 0x000fe400078fe8ff */
[----:B------:R-:W-:Y:S02]  /*14890*/  LEA.HI R21, R21, R214, RZ, 0x3 ;  /* 0x000000d615157211 */ /* 0x000fe400078f18ff */
[----:B------:R-:W-:Y:S02]  /*148a0*/  SHF.L.U32 R20, R20, 0x7, RZ ;  /* 0x0000000714147819 */ /* 0x000fe400000006ff */
[----:B------:R-:W-:Y:S02]  /*148b0*/  SHF.R.S32.HI R28, RZ, 0x1f, R3 ;  /* 0x0000001fff1c7819 */ /* 0x000fe40000011403 */
[----:B------:R-:W-:Y:S02]  /*148c0*/  LOP3.LUT R29, R63, 0x38, R21, 0xf8, !PT ;  /* 0x000000383f1d7812 */ /* 0x000fe400078ef815 */
[----:B------:R-:W-:Y:S01]  /*148d0*/  LOP3.LUT R21, R20, 0xffffe000, RZ, 0xc0, !PT ;  /* 0xffffe00014157812 */ /* 0x000fe200078ec0ff */
[----:B------:R-:W-:Y:S01]  /*148e0*/  IMAD.SHL.U32 R20, R3, 0x8, RZ ;  /* 0x0000000803147824 */ /* 0x000fe200078e00ff */
[----:B------:R-:W-:-:S02]  /*148f0*/  LEA.HI R28, R28, R3, RZ, 0x3 ;  /* 0x000000031c1c7211 */ /* 0x000fc400078f18ff */
[----:B------:R-:W-:Y:S02]  /*14900*/  LOP3.LUT R30, R29, R61, RZ, 0x3c, !PT ;  /* 0x0000003d1d1e7212 */ /* 0x000fe400078e3cff */
[----:B------:R-:W-:Y:S01]  /*14910*/  LOP3.LUT R20, R63, 0x38, R20, 0xf8, !PT ;  /* 0x000000383f147812 */ /* 0x000fe200078ef814 */
[----:B------:R-:W-:Y:S01]  /*14920*/  IMAD.SHL.U32 R28, R28, 0x400, RZ ;  /* 0x000004001c1c7824 */ /* 0x000fe200078e00ff */
[----:B-----5:R-:W-:Y:S02]  /*14930*/  IADD3 R3, R30, R21, R59 ;  /* 0x000000151e037210 */ /* 0x020fe40007ffe03b */
[----:B------:R-:W-:Y:S02]  /*14940*/  LOP3.LUT R20, R20, R61, RZ, 0x3c, !PT ;  /* 0x0000003d14147212 */ /* 0x000fe400078e3cff */
[----:B------:R-:W-:Y:S02]  /*14950*/  LOP3.LUT R21, R28, 0x7fffe000, RZ, 0xc0, !PT ;  /* 0x7fffe0001c157812 */ /* 0x000fe400078ec0ff */
[----:B------:R-:W-:-:S02]  /*14960*/  LEA R3, R3, UR4, 0x1 ;  /* 0x0000000403037c11 */ /* 0x000fc4000f8e08ff */
[----:B------:R-:W-:Y:S02]  /*14970*/  IADD3 R20, R20, R21, R59 ;  /* 0x0000001514147210 */ /* 0x000fe40007ffe03b */
[----:B------:R-:W-:Y:S01]  /*14980*/  SHF.R.U64 R21, R24, 0x10, R25 ;  /* 0x0000001018157819 */ /* 0x000fe20000001219 */
[----:B------:R-:W0:Y:S01]  /*14990*/  LDS.128 R28, [R3] ;  /* 0x00000000031c7984 */ /* 0x000e220000000c00 */
[----:B------:R-:W-:Y:S01]  /*149a0*/  SHF.R.U64 R25, R26, 0x10, R27 ;  /* 0x000000101a197819 */ /* 0x000fe2000000121b */
[----:B------:R-:W-:Y:S01]  /*149b0*/  IMAD R20, R20, 0x2, R23 ;  /* 0x0000000214147824 */ /* 0x000fe200078e0217 */
[--C-:B------:R-:W-:Y:S01]  /*149c0*/  SHF.R.U64 R26, R34, 0x10, R35.reuse ;  /* 0x00000010221a7819 */ /* 0x100fe20000001223 */
[----:B------:R-:W-:Y:S01]  /*149d0*/  HADD2.F32 R21, -RZ, R21.H0_H0 ;  /* 0x20000015ff157230 */ /* 0x000fe20000004100 */
[----:B------:R-:W-:Y:S01]  /*149e0*/  SHF.R.U32.HI R34, RZ, 0x10, R35 ;  /* 0x00000010ff227819 */ /* 0x000fe20000011623 */
[----:B------:R-:W-:Y:S01]  /*149f0*/  HADD2.F32 R25, -RZ, R25.H0_H0 ;  /* 0x20000019ff197230 */ /* 0x000fe20000004100 */
[----:B------:R-:W1:Y:S01]  /*14a00*/  LDS.128 R36, [R20+0x14400] ;  /* 0x0144000014247984 */ /* 0x000e620000000c00 */
[----:B------:R-:W-:-:S02]  /*14a10*/  SHF.R.U64 R24, R32, 0x10, R33 ;  /* 0x0000001020187819 */ /* 0x000fc40000001221 */
[----:B------:R-:W-:Y:S01]  /*14a20*/  SHF.R.U32.HI R27, RZ, 0x10, R27 ;  /* 0x00000010ff1b7819 */ /* 0x000fe2000001161b */
[--C-:B0-----:R-:W-:Y:S02]  /*14a30*/  HADD2.F32 R35, -RZ, R29.reuse.H1_H1 ;  /* 0x3000001dff237230 */ /* 0x101fe40000004100 */
[----:B------:R-:W-:Y:S02]  /*14a40*/  HADD2.F32 R44, -RZ, R29.H0_H0 ;  /* 0x2000001dff2c7230 */ /* 0x000fe40000004100 */
[----:B------:R-:W-:Y:S02]  /*14a50*/  HADD2.F32 R33, -RZ, R28.H0_H0 ;  /* 0x2000001cff217230 */ /* 0x000fe40000004100 */
[----:B------:R-:W-:Y:S02]  /*14a60*/  HADD2.F32 R32, -RZ, R30.H0_H0 ;  /* 0x2000001eff207230 */ /* 0x000fe40000004100 */
[--C-:B-1----:R-:W-:Y:S02]  /*14a70*/  HADD2.F32 R46, -RZ, R37.reuse.H0_H0 ;  /* 0x20000025ff2e7230 */ /* 0x102fe40000004100 */
[----:B------:R-:W-:-:S02]  /*14a80*/  HADD2.F32 R47, -RZ, R37.H1_H1 ;  /* 0x30000025ff2f7230 */ /* 0x000fc40000004100 */
[----:B------:R-:W-:Y:S02]  /*14a90*/  HADD2.F32 R45, -RZ, R36.H0_H0 ;  /* 0x20000024ff2d7230 */ /* 0x000fe40000004100 */
[C---:B------:R-:W-:Y:S01]  /*14aa0*/  FMUL.FTZ R37, R46.reuse, R51 ;  /* 0x000000332e257220 */ /* 0x040fe20000410000 */
[-C--:B------:R-:W-:Y:S01]  /*14ab0*/  FMUL.FTZ R41, R46, R49.reuse ;  /* 0x000000312e297220 */ /* 0x080fe20000410000 */
[C---:B------:R-:W-:Y:S01]  /*14ac0*/  FMUL.FTZ R46, R47.reuse, R48 ;  /* 0x000000302f2e7220 */ /* 0x040fe20000410000 */
[----:B------:R-:W-:Y:S01]  /*14ad0*/  FMUL.FTZ R52, R47, R40 ;  /* 0x000000282f347220 */ /* 0x000fe20000410000 */
[C---:B------:R-:W-:Y:S01]  /*14ae0*/  FMUL.FTZ R50, R45.reuse, R94 ;  /* 0x0000005e2d327220 */ /* 0x040fe20000410000 */
[----:B------:R-:W-:Y:S01]  /*14af0*/  FMUL.FTZ R47, R45, R96 ;  /* 0x000000602d2f7220 */ /* 0x000fe20000410000 */
[----:B------:R-:W-:Y:S01]  /*14b00*/  FFMA.FTZ R40, R35, R40, -R46 ;  /* 0x0000002823287223 */ /* 0x000fe2000001082e */
[----:B------:R-:W-:Y:S02]  /*14b10*/  HADD2.F32 R46, -RZ, R95.H0_H0 ;  /* 0x2000005fff2e7230 */ /* 0x000fe40000004100 */
[----:B------:R-:W-:Y:S01]  /*14b20*/  FFMA.FTZ R37, R44, R49, -R37 ;  /* 0x000000312c257223 */ /* 0x000fe20000010825 */
[----:B------:R-:W-:-:S02]  /*14b30*/  HADD2.F32 R43, -RZ, R38.H0_H0 ;  /* 0x20000026ff2b7230 */ /* 0x000fc40000004100 */
[----:B------:R-:W-:Y:S01]  /*14b40*/  FFMA.FTZ R44, R44, R51, R41 ;  /* 0x000000332c2c7223 */ /* 0x000fe20000010029 */
[----:B------:R-:W-:Y:S02]  /*14b50*/  HADD2.F32 R42, -RZ, R39.H0_H0 ;  /* 0x20000027ff2a7230 */ /* 0x000fe40000004100 */
[----:B------:R-:W-:Y:S01]  /*14b60*/  FFMA.FTZ R41, R33, R96, -R50 ;  /* 0x0000006021297223 */ /* 0x000fe20000010832 */
[----:B------:R-:W-:Y:S02]  /*14b70*/  HADD2.F32 R45, -RZ, R97.H0_H0 ;  /* 0x20000061ff2d7230 */ /* 0x000fe40000004100 */
[----:B------:R-:W-:Y:S01]  /*14b80*/  FFMA.FTZ R35, R35, R48, R52 ;  /* 0x0000003023237223 */ /* 0x000fe20000010034 */
[----:B------:R-:W-:Y:S02]  /*14b90*/  HADD2.F32 R95, -RZ, R95.H1_H1 ;  /* 0x3000005fff5f7230 */ /* 0x000fe40000004100 */
[----:B------:R-:W-:Y:S01]  /*14ba0*/  FFMA.FTZ R33, R33, R94, R47 ;  /* 0x0000005e21217223 */ /* 0x000fe2000001002f */
[----:B------:R-:W-:-:S02]  /*14bb0*/  HADD2.F32 R97, -RZ, R97.H1_H1 ;  /* 0x30000061ff617230 */ /* 0x000fc40000004100 */
[C---:B------:R-:W-:Y:S01]  /*14bc0*/  FMUL.FTZ R47, R43.reuse, R46 ;  /* 0x0000002e2b2f7220 */ /* 0x040fe20000410000 */
[----:B------:R-:W-:Y:S02]  /*14bd0*/  HADD2.F32 R29, -RZ, R31.H0_H0 ;  /* 0x2000001fff1d7230 */ /* 0x000fe40000004100 */
[C---:B------:R-:W-:Y:S01]  /*14be0*/  FMUL.FTZ R50, R42.reuse, R95 ;  /* 0x0000005f2a327220 */ /* 0x040fe20000410000 */
[----:B------:R-:W-:Y:S02]  /*14bf0*/  HADD2.F32 R48, -RZ, R34.H0_H0 ;  /* 0x20000022ff307230 */ /* 0x000fe40000004100 */
[----:B------:R-:W-:Y:S01]  /*14c00*/  FMUL.FTZ R49, R43, R45 ;  /* 0x0000002d2b317220 */ /* 0x000fe20000410000 */
[----:B------:R-:W-:Y:S02]  /*14c10*/  HADD2.F32 R39, -RZ, R39.H1_H1 ;  /* 0x30000027ff277230 */ /* 0x000fe40000004100 */
[----:B------:R-:W-:Y:S01]  /*14c20*/  FMUL.FTZ R42, R42, R97 ;  /* 0x000000612a2a7220 */ /* 0x000fe20000410000 */
[----:B------:R-:W-:-:S02]  /*14c30*/  HADD2.F32 R34, -RZ, R27.H0_H0 ;  /* 0x2000001bff227230 */ /* 0x000fc40000004100 */
[C---:B------:R-:W-:Y:S01]  /*14c40*/  FFMA.FTZ R43, R32.reuse, R45, -R47 ;  /* 0x0000002d202b7223 */ /* 0x040fe2000001082f */
[----:B------:R-:W-:Y:S02]  /*14c50*/  HADD2.F32 R31, -RZ, R31.H1_H1 ;  /* 0x3000001fff1f7230 */ /* 0x000fe40000004100 */
        /* <DEDUP_REMOVED lines=11> */
[----:B------:R-:W-:Y:S02]  /*14d10*/  HADD2.F32 R28, -RZ, R28.H1_H1 ;  /* 0x3000001cff1c7230 */ /* 0x000fe40000004100 */
        /* <DEDUP_REMOVED lines=19> */
.L_x_2859:
[----:B------:R-:W-:Y:S05]  /*14e50*/  BSYNC B1 ;  /* 0x0000000000017941 */ /* 0x000fea0003800000 */
.L_x_2858:
[----:B----4-:R-:W-:-:S04]  /*14e60*/  IADD3 R3, R225, 0x60, RZ ;  /* 0x00000060e1037810 */ /* 0x010fc80007ffe0ff */
[----:B------:R-:W-:-:S13]  /*14e70*/  ISETP.GE.AND P0, PT, R3, R0, PT ;  /* 0x000000000300720c */ /* 0x000fda0003f06270 */
[----:B------:R-:W-:Y:S05]  /*14e80*/  @P0 BRA `(.L_x_2829) ;  /* 0x0000000c00880947 */ /* 0x000fea0003800000 */
[----:B--2---:R2:W5:Y:S01]  /*14e90*/  LDL R47, [R1+0x128] ;  /* 0x00012800012f7983 */ /* 0x0045620000100800 */
[----:B-1----:R-:W1:Y:S01]  /*14ea0*/  LDC R21, c[0x0][0x3f4] ;  /* 0x0000fd00ff157b82 */ /* 0x002e620000000800 */
[----:B------:R-:W-:Y:S01]  /*14eb0*/  BSSY B1, `(.L_x_2862) ;  /* 0x000006e000017945 */ /* 0x000fe20003800000 */
[-C--:B-1----:R-:W-:Y:S02]  /*14ec0*/  ISETP.GE.AND P0, PT, R16, R21.reuse, PT ;  /* 0x000000151000720c */ /* 0x082fe40003f06270 */
[----:B------:R-:W-:-:S11]  /*14ed0*/  ISETP.GE.AND P1, PT, R214, R21, PT ;  /* 0x00000015d600720c */ /* 0x000fd60003f26270 */
[----:B--2---:R-:W-:Y:S05]  /*14ee0*/  @P0 BRA `(.L_x_2863) ;  /* 0x0000000400a80947 */ /* 0x004fea0003800000 */
[----:B------:R-:W2:Y:S01]  /*14ef0*/  LDL R25, [R1+0x8c] ;  /* 0x00008c0001197983 */ /* 0x000ea20000100800 */
[----:B------:R-:W-:Y:S01]  /*14f00*/  SHF.R.S32.HI R0, RZ, 0x1f, R3 ;  /* 0x0000001fff007819 */ /* 0x000fe20000011403 */
[----:B------:R-:W-:Y:S01]  /*14f10*/  IMAD.SHL.U32 R24, R3, 0x40, RZ ;  /* 0x0000004003187824 */ /* 0x000fe200078e00ff */
[----:B-----5:R-:W-:Y:S01]  /*14f20*/  R2UR UR4, R47 ;  /* 0x000000002f0472ca */ /* 0x020fe200000e0000 */
[----:B------:R-:W-:Y:S01]  /*14f30*/  HADD2.F32 R40, -RZ, R99.H1_H1 ;  /* 0x30000063ff287230 */ /* 0x000fe20000004100 */
[----:B0-----:R-:W-:Y:S01]  /*14f40*/  LEA.HI R20, R0, R3, RZ, 0x3 ;  /* 0x0000000300147211 */ /* 0x001fe200078f18ff */
[----:B------:R-:W-:Y:S01]  /*14f50*/  HADD2.F32 R36, -RZ, R101.H1_H1 ;  /* 0x30000065ff247230 */ /* 0x000fe20000004100 */
[----:B------:R-:W-:Y:S02]  /*14f60*/  LOP3.LUT R27, R24, 0x1c0, RZ, 0xc0, !PT ;  /* 0x000001c0181b7812 */ /* 0x000fe400078ec0ff */
[----:B------:R-:W-:Y:S01]  /*14f70*/  SHF.R.U64 R6, R6, 0x10, R7 ;  /* 0x0000001006067819 */ /* 0x000fe20000001207 */
[----:B------:R-:W-:Y:S01]  /*14f80*/  IMAD.SHL.U32 R20, R20, 0x40, RZ ;  /* 0x0000004014147824 */ /* 0x000fe200078e00ff */
[----:B------:R-:W-:-:S02]  /*14f90*/  SHF.R.U32.HI R29, RZ, 0x3, R27 ;  /* 0x00000003ff1d7819 */ /* 0x000fc4000001161b */
[----:B------:R-:W-:Y:S02]  /*14fa0*/  LOP3.LUT R24, R27, 0x38, R16, 0xf8, !PT ;  /* 0x000000381b187812 */ /* 0x000fe400078ef810 */
[----:B------:R-:W-:Y:S02]  /*14fb0*/  LOP3.LUT R28, R20, 0xfffffe00, RZ, 0xc0, !PT ;  /* 0xfffffe00141c7812 */ /* 0x000fe400078ec0ff */
[----:B------:R-:W-:Y:S02]  /*14fc0*/  SHF.R.U32.HI R39, RZ, 0x10, R7 ;  /* 0x00000010ff277819 */ /* 0x000fe40000011607 */
[--C-:B------:R-:W-:Y:S02]  /*14fd0*/  SHF.R.U64 R7, R12, 0x10, R13.reuse ;  /* 0x000000100c077819 */ /* 0x100fe4000000120d */
[----:B------:R-:W-:Y:S01]  /*14fe0*/  SHF.R.U32.HI R45, RZ, 0x10, R13 ;  /* 0x00000010ff2d7819 */ /* 0x000fe2000001160d */
[----:B------:R-:W-:Y:S01]  /*14ff0*/  HADD2.F32 R39, -RZ, R39.H0_H0 ;  /* 0x20000027ff277230 */ /* 0x000fe20000004100 */
[--C-:B------:R-:W-:Y:S01]  /*15000*/  SHF.R.U64 R14, R14, 0x10, R15.reuse ;  /* 0x000000100e0e7819 */ /* 0x100fe2000000120f */
[----:B------:R-:W-:Y:S01]  /*15010*/  HADD2.F32 R7, -RZ, R7.H0_H0 ;  /* 0x20000007ff077230 */ /* 0x000fe20000004100 */
[----:B------:R-:W-:-:S02]  /*15020*/  SHF.R.U32.HI R37, RZ, 0x10, R15 ;  /* 0x00000010ff257819 */ /* 0x000fc4000001160f */
[--C-:B------:R-:W-:Y:S02]  /*15030*/  SHF.R.U32.HI R44, RZ, 0x10, R5.reuse ;  /* 0x00000010ff2c7819 */ /* 0x100fe40000011605 */
[----:B------:R-:W-:Y:S01]  /*15040*/  SHF.R.U64 R4, R4, 0x10, R5 ;  /* 0x0000001004047819 */ /* 0x000fe20000001205 */
[----:B------:R-:W-:Y:S01]  /*15050*/  HADD2.F32 R37, -RZ, R37.H0_H0 ;  /* 0x20000025ff257230 */ /* 0x000fe20000004100 */
[----:B--2---:R-:W-:-:S04]  /*15060*/  LEA.HI R0, R21, R25, RZ, 0x1d ;  /* 0x0000001915007211 */ /* 0x004fc800078fe8ff */
[----:B------:R-:W-:Y:S01]  /*15070*/  SHF.R.S32.HI R25, RZ, 0x1f, R0 ;  /* 0x0000001fff197819 */ /* 0x000fe20000011400 */
[----:B------:R-:W-:-:S03]  /*15080*/  IMAD.SHL.U32 R20, R0, 0x8, RZ ;  /* 0x0000000800147824 */ /* 0x000fc600078e00ff */
[----:B------:R-:W-:Y:S02]  /*15090*/  LEA.HI R25, R25, R0, RZ, 0x3 ;  /* 0x0000000019197211 */ /* 0x000fe400078f18ff */
[----:B------:R-:W-:Y:S02]  /*150a0*/  LOP3.LUT R20, R27, 0x38, R20, 0xf8, !PT ;  /* 0x000000381b147812 */ /* 0x000fe400078ef814 */
[----:B------:R-:W-:Y:S02]  /*150b0*/  SHF.L.U32 R25, R25, 0xa, RZ ;  /* 0x0000000a19197819 */ /* 0x000fe400000006ff */
[----:B------:R-:W-:Y:S02]  /*150c0*/  LOP3.LUT R0, R28, R24, R29, 0xf6, !PT ;  /* 0x000000181c007212 */ /* 0x000fe400078ef61d */
[----:B------:R-:W-:Y:S02]  /*150d0*/  LOP3.LUT R20, R20, R29, RZ, 0x3c, !PT ;  /* 0x0000001d14147212 */ /* 0x000fe400078e3cff */
[----:B------:R-:W-:-:S02]  /*150e0*/  LOP3.LUT R29, R25, 0x7fffe000, RZ, 0xc0, !PT ;  /* 0x7fffe000191d7812 */ /* 0x000fc400078ec0ff */
[----:B------:R-:W-:Y:S02]  /*150f0*/  LEA R0, R0, UR4, 0x1 ;  /* 0x0000000400007c11 */ /* 0x000fe4000f8e08ff */
[----:B------:R-:W-:-:S03]  /*15100*/  IADD3 R20, R20, R29, R28 ;  /* 0x0000001d14147210 */ /* 0x000fc60007ffe01c */
[----:B------:R-:W0:Y:S02]  /*15110*/  LDS.128 R24, [R0] ;  /* 0x0000000000187984 */ /* 0x000e240000000c00 */
[----:B------:R-:W-:-:S05]  /*15120*/  IMAD R20, R20, 0x2, R23 ;  /* 0x0000000214147824 */ /* 0x000fca00078e0217 */
[----:B------:R-:W1:Y:S01]  /*15130*/  LDS.128 R28, [R20+0x14400] ;  /* 0x01440000141c7984 */ /* 0x000e620000000c00 */
[----:B0-----:R-:W-:Y:S02]  /*15140*/  HADD2.F32 R15, -RZ, R27.H0_H0 ;  /* 0x2000001bff0f7230 */ /* 0x001fe40000004100 */
[--C-:B------:R-:W-:Y:S02]  /*15150*/  HADD2.F32 R33, -RZ, R25.reuse.H0_H0 ;  /* 0x20000019ff217230 */ /* 0x100fe40000004100 */
[----:B------:R-:W-:Y:S02]  /*15160*/  HADD2.F32 R25, -RZ, R25.H1_H1 ;  /* 0x30000019ff197230 */ /* 0x000fe40000004100 */
[----:B------:R-:W-:Y:S02]  /*15170*/  HADD2.F32 R34, -RZ, R27.H1_H1 ;  /* 0x3000001bff227230 */ /* 0x000fe40000004100 */
[--C-:B-1----:R-:W-:Y:S02]  /*15180*/  HADD2.F32 R13, -RZ, R31.reuse.H0_H0 ;  /* 0x2000001fff0d7230 */ /* 0x102fe40000004100 */
[----:B------:R-:W-:-:S02]  /*15190*/  HADD2.F32 R32, -RZ, R31.H1_H1 ;  /* 0x3000001fff207230 */ /* 0x000fc40000004100 */
[--C-:B------:R-:W-:Y:S02]  /*151a0*/  HADD2.F32 R31, -RZ, R29.reuse.H0_H0 ;  /* 0x2000001dff1f7230 */ /* 0x100fe40000004100 */
[C---:B------:R-:W-:Y:S01]  /*151b0*/  FMUL.FTZ R38, R13.reuse, R40 ;  /* 0x000000280d267220 */ /* 0x040fe20000410000 */
[-C--:B------:R-:W-:Y:S01]  /*151c0*/  FMUL.FTZ R42, R13, R36.reuse ;  /* 0x000000240d2a7220 */ /* 0x080fe20000410000 */
[----:B------:R-:W-:Y:S02]  /*151d0*/  HADD2.F32 R35, -RZ, R29.H1_H1 ;  /* 0x3000001dff237230 */ /* 0x000fe40000004100 */
[----:B------:R-:W-:Y:S01]  /*151e0*/  FMUL.FTZ R41, R32, R39 ;  /* 0x0000002720297220 */ /* 0x000fe20000410000 */
[C---:B------:R-:W-:Y:S01]  /*151f0*/  FFMA.FTZ R13, R15.reuse, R36, -R38 ;  /* 0x000000240f0d7223 */ /* 0x040fe20000010826 */
[----:B------:R-:W-:Y:S02]  /*15200*/  HADD2.F32 R38, -RZ, R98.H1_H1 ;  /* 0x30000062ff267230 */ /* 0x000fe40000004100 */
[----:B------:R-:W-:Y:S01]  /*15210*/  FFMA.FTZ R15, R15, R40, R42 ;  /* 0x000000280f0f7223 */ /* 0x000fe2000001002a */
[----:B------:R-:W-:-:S02]  /*15220*/  HADD2.F32 R36, -RZ, R100.H1_H1 ;  /* 0x30000064ff247230 */ /* 0x000fc40000004100 */
[----:B------:R-:W-:Y:S01]  /*15230*/  FMUL.FTZ R43, R32, R37 ;  /* 0x00000025202b7220 */ /* 0x000fe20000410000 */
[----:B------:R-:W-:Y:S02]  /*15240*/  HADD2.F32 R40, -RZ, R44.H0_H0 ;  /* 0x2000002cff287230 */ /* 0x000fe40000004100 */
[C---:B------:R-:W-:Y:S01]  /*15250*/  FMUL.FTZ R42, R31.reuse, R38 ;  /* 0x000000261f2a7220 */ /* 0x040fe20000410000 */
[----:B------:R-:W-:Y:S02]  /*15260*/  HADD2.F32 R29, -RZ, R28.H0_H0 ;  /* 0x2000001cff1d7230 */ /* 0x000fe40000004100 */
[-C--:B------:R-:W-:Y:S01]  /*15270*/  FMUL.FTZ R31, R31, R36.reuse ;  /* 0x000000241f1f7220 */ /* 0x080fe20000410000 */
[----:B------:R-:W-:Y:S02]  /*15280*/  HADD2.F32 R98, -RZ, R98.H0_H0 ;  /* 0x20000062ff627230 */ /* 0x000fe40000004100 */
[----:B------:R-:W-:Y:S01]  /*15290*/  FFMA.FTZ R42, R33, R36, -R42 ;  /* 0x00000024212a7223 */ /* 0x000fe2000001082a */
[----:B------:R-:W-:-:S02]  /*152a0*/  HADD2.F32 R36, -RZ, R45.H0_H0 ;  /* 0x2000002dff247230 */ /* 0x000fc40000004100 */
[----:B------:R-:W-:Y:S01]  /*152b0*/  FFMA.FTZ R33, R33, R38, R31 ;  /* 0x0000002621217223 */ /* 0x000fe2000001001f */
[----:B------:R-:W-:Y:S01]  /*152c0*/  FMUL.FTZ R38, R35, R40 ;  /* 0x0000002823267220 */ /* 0x000fe20000410000 */
[----:B------:R-:W-:Y:S02]  /*152d0*/  HADD2.F32 R100, -RZ, R100.H0_H0 ;  /* 0x20000064ff647230 */ /* 0x000fe40000004100 */
[----:B------:R-:W-:Y:S01]  /*152e0*/  FMUL.FTZ R31, R29, R98 ;  /* 0x000000621d1f7220 */ /* 0x000fe20000410000 */
[-C--:B------:R-:W-:Y:S01]  /*152f0*/  FMUL.FTZ R44, R35, R36.reuse ;  /* 0x00000024232c7220 */ /* 0x080fe20000410000 */
[----:B------:R-:W-:Y:S02]  /*15300*/  HADD2.F32 R12, -RZ, R24.H0_H0 ;  /* 0x20000018ff0c7230 */ /* 0x000fe40000004100 */
[----:B------:R-:W-:Y:S01]  /*15310*/  FFMA.FTZ R35, R25, R36, -R38 ;  /* 0x0000002419237223 */ /* 0x000fe20000010826 */
[----:B------:R-:W-:Y:S02]  /*15320*/  HADD2.F32 R27, -RZ, R30.H0_H0 ;  /* 0x2000001eff1b7230 */ /* 0x000fe40000004100 */
[----:B------:R-:W-:Y:S01]  /*15330*/  FMUL.FTZ R29, R29, R100 ;  /* 0x000000641d1d7220 */ /* 0x000fe20000410000 */
[----:B------:R-:W-:-:S02]  /*15340*/  HADD2.F32 R38, -RZ, R99.H0_H0 ;  /* 0x20000063ff267230 */ /* 0x000fc40000004100 */
[----:B------:R-:W-:Y:S01]  /*15350*/  FFMA.FTZ R44, R25, R40, R44 ;  /* 0x00000028192c7223 */ /* 0x000fe2000001002c */
[----:B------:R-:W-:Y:S02]  /*15360*/  HADD2.F32 R36, -RZ, R101.H0_H0 ;  /* 0x20000065ff247230 */ /* 0x000fe40000004100 */
[C---:B------:R-:W-:Y:S01]  /*15370*/  FFMA.FTZ R31, R12.reuse, R100, -R31 ;  /* 0x000000640c1f7223 */ /* 0x040fe2000001081f */
[----:B------:R-:W-:Y:S02]  /*15380*/  HADD2.F32 R5, -RZ, R26.H0_H0 ;  /* 0x2000001aff057230 */ /* 0x000fe40000004100 */
[C---:B------:R-:W-:Y:S01]  /*15390*/  FMUL.FTZ R40, R27.reuse, R38 ;  /* 0x000000261b287220 */ /* 0x040fe20000410000 */
[----:B------:R-:W-:Y:S01]  /*153a0*/  FFMA.FTZ R12, R12, R98, R29 ;  /* 0x000000620c0c7223 */ /* 0x000fe2000001001d */
[----:B------:R-:W-:Y:S01]  /*153b0*/  FMUL.FTZ R46, R27, R36 ;  /* 0x000000241b2e7220 */ /* 0x000fe20000410000 */
[----:B------:R-:W-:Y:S02]  /*153c0*/  HADD2.F32 R28, -RZ, R28.H1_H1 ;  /* 0x3000001cff1c7230 */ /* 0x000fe40000004100 */
[----:B------:R-:W-:Y:S01]  /*153d0*/  FFMA.FTZ R32, R34, R37, -R41 ;  /* 0x0000002522207223 */ /* 0x000fe20000010829 */
[----:B------:R-:W-:-:S02]  /*153e0*/  HADD2.F32 R30, -RZ, R30.H1_H1 ;  /* 0x3000001eff1e7230 */ /* 0x000fc40000004100 */
[C---:B------:R-:W-:Y:S01]  /*153f0*/  FFMA.FTZ R40, R5.reuse, R36, -R40 ;  /* 0x0000002405287223 */ /* 0x040fe20000010828 */
[----:B------:R-:W-:Y:S02]  /*15400*/  HADD2.F32 R27, -RZ, R4.H0_H0 ;  /* 0x20000004ff1b7230 */ /* 0x000fe40000004100 */
[----:B------:R-:W-:Y:S01]  /*15410*/  FFMA.FTZ R34, R34, R39, R43 ;  /* 0x0000002722227223 */ /* 0x000fe2000001002b */
[----:B------:R-:W-:Y:S02]  /*15420*/  HADD2.F32 R29, -RZ, R6.H0_H0 ;  /* 0x20000006ff1d7230 */ /* 0x000fe40000004100 */
        /* <DEDUP_REMOVED lines=22> */
.L_x_2863:
[----:B------:R-:W-:Y:S05]  /*15590*/  BSYNC B1 ;  /* 0x0000000000017941 */ /* 0x000fea0003800000 */
.L_x_2862:
[----:B------:R-:W-:Y:S05]  /*155a0*/  @P1 BRA `(.L_x_2829) ;  /* 0x0000000400c01947 */ /* 0x000fea0003800000 */
[----:B-1----:R-:W2:Y:S01]  /*155b0*/  LDL R6, [R1+0x138] ;  /* 0x0001380001067983 */ /* 0x002ea20000100800 */
[----:B------:R-:W-:Y:S01]  /*155c0*/  SHF.R.S32.HI R4, RZ, 0x1f, R3 ;  /* 0x0000001fff047819 */ /* 0x000fe20000011403 */
[----:B------:R-:W-:Y:S01]  /*155d0*/  IMAD.SHL.U32 R0, R3, 0x40, RZ ;  /* 0x0000004003007824 */ /* 0x000fe200078e00ff */
[----:B------:R-:W-:Y:S01]  /*155e0*/  SHF.R.S32.HI R5, RZ, 0x1f, R214 ;  /* 0x0000001fff057819 */ /* 0x000fe200000114d6 */
[----:B------:R-:W-:Y:S01]  /*155f0*/  HADD2.F32 R34, -RZ, R91.H1_H1 ;  /* 0x3000005bff227230 */ /* 0x000fe20000004100 */
[----:B------:R-:W-:Y:S01]  /*15600*/  LEA.HI R3, R4, R3, RZ, 0x3 ;  /* 0x0000000304037211 */ /* 0x000fe200078f18ff */
[----:B0-----:R-:W-:Y:S01]  /*15610*/  HADD2.F32 R30, -RZ, R93.H1_H1 ;  /* 0x3000005dff1e7230 */ /* 0x001fe20000004100 */
[----:B------:R-:W-:Y:S01]  /*15620*/  LOP3.LUT R4, R0, 0x1c0, RZ, 0xc0, !PT ;  /* 0x000001c000047812 */ /* 0x000fe200078ec0ff */
[----:B------:R-:W-:Y:S01]  /*15630*/  HADD2.F32 R91, -RZ, R91.H0_H0 ;  /* 0x2000005bff5b7230 */ /* 0x000fe20000004100 */
[-C--:B------:R-:W-:Y:S01]  /*15640*/  LEA.HI R0, R5, R214.reuse, RZ, 0x6 ;  /* 0x000000d605007211 */ /* 0x080fe200078f30ff */
[----:B------:R-:W-:Y:S01]  /*15650*/  IMAD.SHL.U32 R3, R3, 0x40, RZ ;  /* 0x0000004003037824 */ /* 0x000fe200078e00ff */
[----:B------:R-:W-:Y:S01]  /*15660*/  LEA.HI R5, R5, R214, RZ, 0x3 ;  /* 0x000000d605057211 */ /* 0x000fe200078f18ff */
[----:B------:R-:W-:Y:S01]  /*15670*/  HADD2.F32 R93, -RZ, R93.H0_H0 ;  /* 0x2000005dff5d7230 */ /* 0x000fe20000004100 */
[----:B------:R-:W-:-:S02]  /*15680*/  SHF.L.U32 R7, R0, 0x7, RZ ;  /* 0x0000000700077819 */ /* 0x000fc400000006ff */
[----:B------:R-:W-:Y:S02]  /*15690*/  LOP3.LUT R13, R3, 0xfffffe00, RZ, 0xc0, !PT ;  /* 0xfffffe00030d7812 */ /* 0x000fe400078ec0ff */
[----:B------:R-:W-:Y:S02]  /*156a0*/  LOP3.LUT R5, R4, 0x38, R5, 0xf8, !PT ;  /* 0x0000003804057812 */ /* 0x000fe400078ef805 */
[----:B------:R-:W-:Y:S02]  /*156b0*/  LOP3.LUT R12, R7, 0xffffe000, RZ, 0xc0, !PT ;  /* 0xffffe000070c7812 */ /* 0x000fe400078ec0ff */
[----:B-----5:R-:W-:Y:S02]  /*156c0*/  R2UR UR4, R47 ;  /* 0x000000002f0472ca */ /* 0x020fe400000e0000 */
[----:B------:R-:W-:Y:S02]  /*156d0*/  SHF.R.U32.HI R29, RZ, 0x10, R11 ;  /* 0x00000010ff1d7819 */ /* 0x000fe4000001160b */
[----:B------:R-:W-:-:S02]  /*156e0*/  SHF.R.U64 R20, R74, 0x10, R75 ;  /* 0x000000104a147819 */ /* 0x000fc4000000124b */
[----:B------:R-:W-:Y:S01]  /*156f0*/  SHF.R.U32.HI R74, RZ, 0x10, R75 ;  /* 0x00000010ff4a7819 */ /* 0x000fe2000001164b */
[----:B------:R-:W-:Y:S01]  /*15700*/  HADD2.F32 R29, -RZ, R29.H0_H0 ;  /* 0x2000001dff1d7230 */ /* 0x000fe20000004100 */
[----:B------:R-:W-:Y:S02]  /*15710*/  SHF.R.U64 R10, R10, 0x10, R11 ;  /* 0x000000100a0a7819 */ /* 0x000fe4000000120b */
[--C-:B------:R-:W-:Y:S02]  /*15720*/  SHF.R.U64 R11, R72, 0x10, R73.reuse ;  /* 0x00000010480b7819 */ /* 0x100fe40000001249 */
[----:B------:R-:W-:Y:S02]  /*15730*/  SHF.R.U32.HI R72, RZ, 0x10, R73 ;  /* 0x00000010ff487819 */ /* 0x000fe40000011649 */
[--C-:B------:R-:W-:Y:S01]  /*15740*/  SHF.R.U32.HI R37, RZ, 0x10, R9.reuse ;  /* 0x00000010ff257819 */ /* 0x100fe20000011609 */
[----:B------:R-:W-:Y:S01]  /*15750*/  HADD2.F32 R11, -RZ, R11.H0_H0 ;  /* 0x2000000bff0b7230 */ /* 0x000fe20000004100 */
[----:B------:R-:W-:-:S02]  /*15760*/  SHF.R.U64 R38, R8, 0x10, R9 ;  /* 0x0000001008267819 */ /* 0x000fc40000001209 */
[----:B--2---:R-:W-:Y:S02]  /*15770*/  LEA.HI R21, R21, R6, RZ, 0x1d ;  /* 0x0000000615157211 */ /* 0x004fe400078fe8ff */
[----:B------:R-:W-:Y:S02]  /*15780*/  SHF.R.U32.HI R6, RZ, 0x3, R4 ;  /* 0x00000003ff067819 */ /* 0x000fe40000011604 */
[----:B------:R-:W-:Y:S01]  /*15790*/  SHF.R.S32.HI R0, RZ, 0x1f, R21 ;  /* 0x0000001fff007819 */ /* 0x000fe20000011415 */
[----:B------:R-:W-:Y:S01]  /*157a0*/  IMAD.SHL.U32 R3, R21, 0x8, RZ ;  /* 0x0000000815037824 */ /* 0x000fe200078e00ff */
[----:B------:R-:W-:Y:S02]  /*157b0*/  LOP3.LUT R5, R5, R6, RZ, 0x3c, !PT ;  /* 0x0000000605057212 */ /* 0x000fe400078e3cff */
[----:B------:R-:W-:Y:S02]  /*157c0*/  LEA.HI R0, R0, R21, RZ, 0x3 ;  /* 0x0000001500007211 */ /* 0x000fe400078f18ff */
[----:B------:R-:W-:-:S02]  /*157d0*/  LOP3.LUT R3, R4, 0x38, R3, 0xf8, !PT ;  /* 0x0000003804037812 */ /* 0x000fc400078ef803 */
[----:B------:R-:W-:Y:S01]  /*157e0*/  IADD3 R5, R5, R12, R13 ;  /* 0x0000000c05057210 */ /* 0x000fe20007ffe00d */
[----:B------:R-:W-:Y:S01]  /*157f0*/  IMAD.SHL.U32 R4, R0, 0x400, RZ ;  /* 0x0000040000047824 */ /* 0x000fe200078e00ff */
[----:B------:R-:W-:Y:S02]  /*15800*/  LOP3.LUT R3, R3, R6, RZ, 0x3c, !PT ;  /* 0x0000000603037212 */ /* 0x000fe400078e3cff */
[----:B------:R-:W-:Y:S02]  /*15810*/  LEA R0, R5, UR4, 0x1 ;  /* 0x0000000405007c11 */ /* 0x000fe4000f8e08ff */
[----:B------:R-:W-:-:S03]  /*15820*/  LOP3.LUT R12, R4, 0x7fffe000, RZ, 0xc0, !PT ;  /* 0x7fffe000040c7812 */ /* 0x000fc600078ec0ff */
[----:B------:R-:W0:Y:S01]  /*15830*/  LDS.128 R4, [R0] ;  /* 0x0000000000047984 */ /* 0x000e220000000c00 */
[----:B------:R-:W-:-:S05]  /*15840*/  IADD3 R12, R3, R12, R13 ;  /* 0x0000000c030c7210 */ /* 0x000fca0007ffe00d */
[----:B------:R-:W-:-:S05]  /*15850*/  IMAD R3, R12, 0x2, R23 ;  /* 0x000000020c037824 */ /* 0x000fca00078e0217 */
[----:B------:R-:W1:Y:S01]  /*15860*/  LDS.128 R12, [R3+0x14400] ;  /* 0x01440000030c7984 */ /* 0x000e620000000c00 */
[--C-:B0-----:R-:W-:Y:S02]  /*15870*/  HADD2.F32 R21, -RZ, R7.reuse.H0_H0 ;  /* 0x20000007ff157230 */ /* 0x101fe40000004100 */
[----:B------:R-:W-:Y:S02]  /*15880*/  HADD2.F32 R24, -RZ, R7.H1_H1 ;  /* 0x30000007ff187230 */ /* 0x000fe40000004100 */
[--C-:B------:R-:W-:Y:S02]  /*15890*/  HADD2.F32 R7, -RZ, R5.reuse.H0_H0 ;  /* 0x20000005ff077230 */ /* 0x100fe40000004100 */
[----:B------:R-:W-:Y:S02]  /*158a0*/  HADD2.F32 R8, -RZ, R5.H1_H1 ;  /* 0x30000005ff087230 */ /* 0x000fe40000004100 */
[----:B------:R-:W-:Y:S02]  /*158b0*/  HADD2.F32 R5, -RZ, R4.H0_H0 ;  /* 0x20000004ff057230 */ /* 0x000fe40000004100 */
[----:B------:R-:W-:-:S02]  /*158c0*/  HADD2.F32 R9, -RZ, R6.H0_H0 ;  /* 0x20000006ff097230 */ /* 0x000fc40000004100 */
[--C-:B-1----:R-:W-:Y:S02]  /*158d0*/  HADD2.F32 R27, -RZ, R15.reuse.H0_H0 ;  /* 0x2000000fff1b7230 */ /* 0x102fe40000004100 */
[----:B------:R-:W-:Y:S02]  /*158e0*/  HADD2.F32 R28, -RZ, R15.H1_H1 ;  /* 0x3000000fff1c7230 */ /* 0x000fe40000004100 */
[----:B------:R-:W-:Y:S02]  /*158f0*/  HADD2.F32 R15, -RZ, R13.H0_H0 ;  /* 0x2000000dff0f7230 */ /* 0x000fe40000004100 */
[C---:B------:R-:W-:Y:S01]  /*15900*/  FMUL.FTZ R32, R27.reuse, R34 ;  /* 0x000000221b207220 */ /* 0x040fe20000410000 */
[-C--:B------:R-:W-:Y:S01]  /*15910*/  FMUL.FTZ R36, R27, R30.reuse ;  /* 0x0000001e1b247220 */ /* 0x080fe20000410000 */
[----:B------:R-:W-:Y:S02]  /*15920*/  HADD2.F32 R27, -RZ, R74.H0_H0 ;  /* 0x2000004aff1b7230 */ /* 0x000fe40000004100 */
[----:B------:R-:W-:Y:S01]  /*15930*/  FMUL.FTZ R33, R28, R29 ;  /* 0x0000001d1c217220 */ /* 0x000fe20000410000 */
[----:B------:R-:W-:Y:S01]  /*15940*/  FFMA.FTZ R31, R21, R30, -R32 ;  /* 0x0000001e151f7223 */ /* 0x000fe20000010820 */
[----:B------:R-:W-:-:S02]  /*15950*/  HADD2.F32 R32, -RZ, R90.H1_H1 ;  /* 0x3000005aff207230 */ /* 0x000fc40000004100 */
[----:B------:R-:W-:Y:S01]  /*15960*/  FFMA.FTZ R36, R21, R34, R36 ;  /* 0x0000002215247223 */ /* 0x000fe20000010024 */
[----:B------:R-:W-:Y:S02]  /*15970*/  HADD2.F32 R30, -RZ, R92.H1_H1 ;  /* 0x3000005cff1e7230 */ /* 0x000fe40000004100 */
[-C--:B------:R-:W-:Y:S01]  /*15980*/  FMUL.FTZ R35, R28, R27.reuse ;  /* 0x0000001b1c237220 */ /* 0x080fe20000410000 */
[C---:B------:R-:W-:Y:S01]  /*15990*/  FFMA.FTZ R34, R24.reuse, R27, -R33 ;  /* 0x0000001b18227223 */ /* 0x040fe20000010821 */
[----:B------:R-:W-:Y:S02]  /*159a0*/  HADD2.F32 R25, -RZ, R13.H1_H1 ;  /* 0x3000000dff197230 */ /* 0x000fe40000004100 */
[C---:B------:R-:W-:Y:S01]  /*159b0*/  FMUL.FTZ R28, R15.reuse, R32 ;  /* 0x000000200f1c7220 */ /* 0x040fe20000410000 */
[----:B------:R-:W-:Y:S01]  /*159c0*/  FMUL.FTZ R27, R15, R30 ;  /* 0x0000001e0f1b7220 */ /* 0x000fe20000410000 */
[----:B------:R-:W-:Y:S02]  /*159d0*/  HADD2.F32 R13, -RZ, R12.H0_H0 ;  /* 0x2000000cff0d7230 */ /* 0x000fe40000004100 */
[----:B------:R-:W-:Y:S01]  /*159e0*/  FFMA.FTZ R35, R24, R29, R35 ;  /* 0x0000001d18237223 */ /* 0x000fe20000010023 */
[----:B------:R-:W-:-:S02]  /*159f0*/  HADD2.F32 R21, -RZ, R37.H0_H0 ;  /* 0x20000025ff157230 */ /* 0x000fc40000004100 */
[C---:B------:R-:W-:Y:S01]  /*15a00*/  FFMA.FTZ R28, R7.reuse, R30, -R28 ;  /* 0x0000001e071c7223 */ /* 0x040fe2000001081c */
[----:B------:R-:W-:Y:S02]  /*15a10*/  HADD2.F32 R15, -RZ, R72.H0_H0 ;  /* 0x20000048ff0f7230 */ /* 0x000fe40000004100 */
[----:B------:R-:W-:Y:S01]  /*15a20*/  FFMA.FTZ R27, R7, R32, R27 ;  /* 0x00000020071b7223 */ /* 0x000fe2000001001b */
[----:B------:R-:W-:Y:S02]  /*15a30*/  HADD2.F32 R90, -RZ, R90.H0_H0 ;  /* 0x2000005aff5a7230 */ /* 0x000fe40000004100 */
[C---:B------:R-:W-:Y:S01]  /*15a40*/  FMUL.FTZ R7, R25.reuse, R21 ;  /* 0x0000001519077220 */ /* 0x040fe20000410000 */
[----:B------:R-:W-:Y:S02]  /*15a50*/  HADD2.F32 R92, -RZ, R92.H0_H0 ;  /* 0x2000005cff5c7230 */ /* 0x000fe40000004100 */
[----:B------:R-:W-:Y:S01]  /*15a60*/  FMUL.FTZ R29, R25, R15 ;  /* 0x0000000f191d7220 */ /* 0x000fe20000410000 */
[----:B------:R-:W-:-:S02]  /*15a70*/  HADD2.F32 R26, -RZ, R14.H0_H0 ;  /* 0x2000000eff1a7230 */ /* 0x000fc40000004100 */
[C---:B------:R-:W-:Y:S01]  /*15a80*/  FMUL.FTZ R24, R13.reuse, R90 ;  /* 0x0000005a0d187220 */ /* 0x040fe20000410000 */
[C---:B------:R-:W-:Y:S01]  /*15a90*/  FFMA.FTZ R25, R8.reuse, R15, -R7 ;  /* 0x0000000f08197223 */ /* 0x040fe20000010807 */
[----:B------:R-:W-:Y:S01]  /*15aa0*/  FMUL.FTZ R13, R13, R92 ;  /* 0x0000005c0d0d7220 */ /* 0x000fe20000410000 */
[----:B------:R-:W-:Y:S01]  /*15ab0*/  FFMA.FTZ R30, R8, R21, R29 ;  /* 0x00000015081e7223 */ /* 0x000fe2000001001d */
[C---:B------:R-:W-:Y:S01]  /*15ac0*/  FMUL.FTZ R32, R26.reuse, R91 ;  /* 0x0000005b1a207220 */ /* 0x040fe20000410000 */
[----:B------:R-:W-:Y:S02]  /*15ad0*/  HADD2.F32 R12, -RZ, R12.H1_H1 ;  /* 0x3000000cff0c7230 */ /* 0x000fe40000004100 */
[C---:B------:R-:W-:Y:S01]  /*15ae0*/  FFMA.FTZ R8, R5.reuse, R90, R13 ;  /* 0x0000005a05087223 */ /* 0x040fe2000001000d */
[----:B------:R-:W-:Y:S02]  /*15af0*/  HADD2.F32 R14, -RZ, R14.H1_H1 ;  /* 0x3000000eff0e7230 */ /* 0x000fe40000004100 */
[----:B------:R-:W-:Y:S01]  /*15b00*/  FFMA.FTZ R24, R5, R92, -R24 ;  /* 0x0000005c05187223 */ /* 0x000fe20000010818 */
[----:B------:R-:W-:Y:S01]  /*15b10*/  FMUL.FTZ R26, R26, R93 ;  /* 0x0000005d1a1a7220 */ /* 0x000fe20000410000 */
[----:B------:R-:W-:-:S02]  /*15b20*/  HADD2.F32 R7, -RZ, R38.H0_H0 ;  /* 0x20000026ff077230 */ /* 0x000fc40000004100 */
[C---:B------:R-:W-:Y:S01]  /*15b30*/  FFMA.FTZ R32, R9.reuse, R93, -R32 ;  /* 0x0000005d09207223 */ /* 0x040fe20000010820 */
[----:B------:R-:W-:Y:S02]  /*15b40*/  HADD2.F32 R13, -RZ, R10.H0_H0 ;  /* 0x2000000aff0d7230 */ /* 0x000fe40000004100 */
[----:B------:R-:W-:Y:S01]  /*15b50*/  FFMA.FTZ R10, R9, R91, R26 ;  /* 0x0000005b090a7223 */ /* 0x000fe2000001001a */
[----:B------:R-:W-:Y:S02]  /*15b60*/  HADD2.F32 R5, -RZ, R20.H0_H0 ;  /* 0x20000014ff057230 */ /* 0x000fe40000004100 */
[----:B------:R-:W-:Y:S01]  /*15b70*/  FMUL.FTZ R9, R12, R7 ;  /* 0x000000070c097220 */ /* 0x000fe20000410000 */
[----:B------:R-:W-:Y:S02]  /*15b80*/  HADD2.F32 R4, -RZ, R4.H1_H1 ;  /* 0x30000004ff047230 */ /* 0x000fe40000004100 */
[----:B------:R-:W-:Y:S01]  /*15b90*/  FMUL.FTZ R29, R14, R13 ;  /* 0x0000000d0e1d7220 */ /* 0x000fe20000410000 */
[----:B------:R-:W-:-:S02]  /*15ba0*/  HADD2.F32 R6, -RZ, R6.H1_H1 ;  /* 0x30000006ff067230 */ /* 0x000fc40000004100 */
[----:B------:R-:W-:Y:S01]  /*15bb0*/  FMUL.FTZ R12, R12, R11 ;  /* 0x0000000b0c0c7220 */ /* 0x000fe20000410000 */
[----:B------:R-:W-:Y:S01]  /*15bc0*/  FMUL.FTZ R14, R14, R5 ;  /* 0x000000050e0e7220 */ /* 0x000fe20000410000 */
[----:B------:R-:W-:Y:S01]  /*15bd0*/  FFMA.FTZ R15, R4, R11, -R9 ;  /* 0x0000000b040f7223 */ /* 0x000fe20000010809 */
[----:B------:R-:W-:Y:S01]  /*15be0*/  F2FP.F16.F32.PACK_AB R11, R35, R36 ;  /* 0x00000024230b723e */ /* 0x000fe200000000ff */
        /* <DEDUP_REMOVED lines=12> */
.L_x_2829:
[----:B------:R-:W-:Y:S05]  /*15cb0*/  BSYNC B0 ;  /* 0x0000000000007941 */ /* 0x000fea0003800000 */
.L_x_2789:
        /* <DEDUP_REMOVED lines=8> */
.L_x_2787:
[----:B-12-4-:R-:W2:Y:S02]  /*15d40*/  LDL R0, [R1+0x5c] ;  /* 0x00005c0001007983 */ /* 0x016ea40000100800 */
[----:B--2---:R-:W-:-:S13]  /*15d50*/  R2UR UR4, R0 ;  /* 0x00000000000472ca */ /* 0x004fda00000e0000 */
[----:B------:R-:W-:-:S04]  /*15d60*/  MOV R0, UR4 ;  /* 0x0000000400007c02 */ /* 0x000fc80008000f00 */
[----:B------:R-:W-:-:S13]  /*15d70*/  ISETP.NE.AND P0, PT, R0, 0x3, PT ;  /* 0x000000030000780c */ /* 0x000fda0003f05270 */
[----:B------:R-:W-:Y:S05]  /*15d80*/  @!P0 BRA `(.L_x_2864) ;  /* 0x0000000000048947 */ /* 0x000fea0003800000 */
[----:B------:R-:W-:Y:S01]  /*15d90*/  BPT.TRAP 0x1 ;  /* 0x000000040000795c */ /* 0x000fe20000300000 */
.L_x_2864:
[----:B------:R-:W-:Y:S01]  /*15da0*/  IMAD R0, R220, 0x8, R23 ;  /* 0x00000008dc007824 */ /* 0x000fe200078e0217 */
[----:B------:R-:W-:-:S04]  /*15db0*/  SHF.L.U32 R3, R226, 0x1f, RZ ;  /* 0x0000001fe2037819 */ /* 0x000fc800000006ff */
[----:B------:R1:W2:Y:S01]  /*15dc0*/  SYNCS.PHASECHK.TRANS64.TRYWAIT P1, [R0+URZ+0x38830], R3 ;  /* 0x03883003000075a7 */ /* 0x0002a2000802017f */
[----:B------:R-:W-:Y:S05]  /*15dd0*/  @!P0 BRA `(.L_x_2865) ;  /* 0x0000000000048947 */ /* 0x000fea0003800000 */
[----:B------:R-:W-:Y:S01]  /*15de0*/  BPT.TRAP 0x1 ;  /* 0x000000040000795c */ /* 0x000fe20000300000 */
.L_x_2865:
[----:B--2---:R-:W-:Y:S05]  /*15df0*/  @P1 BRA `(.L_x_2866) ;  /* 0x0000000000081947 */ /* 0x004fea0003800000 */
[----:B------:R-:W2:Y:S02]  /*15e00*/  SYNCS.PHASECHK.TRANS64.TRYWAIT P1, [R0+URZ+0x38830], R3 ;  /* 0x03883003000075a7 */ /* 0x000ea4000802017f */
[----:B--2---:R-:W-:Y:S05]  /*15e10*/  @!P1 BRA `(.L_x_2867) ;  /* 0x000001e800889947 */ /* 0x004fea0003800000 */
.L_x_2866:
[----:B------:R-:W-:Y:S05]  /*15e20*/  WARPSYNC.ALL ;  /* 0x0000000000007948 */ /* 0x000fea0003800000 */
[----:B-12---:R-:W-:Y:S01]  /*15e30*/  VIADD R3, R23, 0x24400 ;  /* 0x0002440017037836 */ /* 0x006fe20000000000 */
[----:B------:R-:W-:Y:S01]  /*15e40*/  R2UR UR20, R84 ;  /* 0x00000000541472ca */ /* 0x000fe200000e0000 */
[----:B0-----:R-:W-:Y:S01]  /*15e50*/  IMAD.MOV.U32 R5, RZ, RZ, 0x40000040 ;  /* 0x40000040ff057424 */ /* 0x001fe200078e00ff */
[----:B-----5:R-:W-:Y:S01]  /*15e60*/  WARPGROUP.ARRIVE ;  /* 0x00000000000079c5 */ /* 0x020fe20000000000 */
[----:B------:R-:W-:Y:S01]  /*15e70*/  UMOV UR25, 0x40000040 ;  /* 0x4000004000197882 */ /* 0x000fe20000000000 */
[----:B------:R-:W-:Y:S01]  /*15e80*/  SHF.R.U32.HI R3, RZ, 0x4, R3 ;  /* 0x00000004ff037819 */ /* 0x000fe20000011603 */
[----:B------:R-:W-:Y:S01]  /*15e90*/  IMAD.MOV.U32 R9, RZ, RZ, 0x40000040 ;  /* 0x40000040ff097424 */ /* 0x000fe200078e00ff */
[----:B------:R-:W-:Y:S01]  /*15ea0*/  R2UR UR27, R5 ;  /* 0x00000000051b72ca */ /* 0x000fe200000e0000 */
[----:B------:R-:W-:Y:S01]  /*15eb0*/  UMOV UR17, UR25 ;  /* 0x0000001900117c82 */ /* 0x000fe20008000000 */
[----:B------:R-:W-:Y:S01]  /*15ec0*/  LOP3.LUT R3, R3, 0x3fff, RZ, 0xc0, !PT ;  /* 0x00003fff03037812 */ /* 0x000fe200078ec0ff */
[----:B------:R-:W-:Y:S01]  /*15ed0*/  UMOV UR5, UR17 ;  /* 0x0000001100057c82 */ /* 0x000fe20008000000 */
[----:B------:R-:W-:Y:S01]  /*15ee0*/  R2UR UR7, R9 ;  /* 0x00000000090772ca */ /* 0x000fe200000e0000 */
[----:B------:R-:W-:Y:S01]  /*15ef0*/  UMOV UR9, UR17 ;  /* 0x0000001100097c82 */ /* 0x000fe20008000000 */
[----:B------:R-:W-:Y:S01]  /*15f00*/  LOP3.LUT R4, R3, 0x10000, RZ, 0xfc, !PT ;  /* 0x0001000003047812 */ /* 0x000fe200078efcff */
[----:B------:R-:W-:Y:S01]  /*15f10*/  ULOP3.LUT UR20, UR20, 0x10000, URZ, 0xfc, !UPT ;  /* 0x0001000014147892 */ /* 0x000fe2000f8efc3f */
[----:B------:R-:W-:Y:S01]  /*15f20*/  MOV R7, 0x40000040 ;  /* 0x4000004000077802 */ /* 0x000fe20000000f00 */
[----:B------:R-:W-:Y:S01]  /*15f30*/  UMOV UR13, UR17 ;  /* 0x00000011000d7c82 */ /* 0x000fe20008000000 */
[----:B------:R-:W-:Y:S01]  /*15f40*/  R2UR UR15, R9 ;  /* 0x00000000090f72ca */ /* 0x000fe200000e0000 */
[----:B------:R0:W-:Y:S01]  /*15f50*/  STL [R1+0x54], R4 ;  /* 0x0000540401007387 */ /* 0x0001e20000100800 */
[C---:B------:R-:W-:Y:S01]  /*15f60*/  R2UR UR11, R7.reuse ;  /* 0x00000000070b72ca */ /* 0x040fe200000e0000 */
[----:B---3--:R-:W-:Y:S01]  /*15f70*/  IMAD.U32 R13, RZ, RZ, UR25 ;  /* 0x00000019ff0d7e24 */ /* 0x008fe2000f8e00ff */
[----:B------:R-:W-:Y:S01]  /*15f80*/  UMOV UR24, UR20 ;  /* 0x0000001400187c82 */ /* 0x000fe20008000000 */
[----:B------:R-:W-:Y:S01]  /*15f90*/  R2UR UR19, R7 ;  /* 0x00000000071372ca */ /* 0x000fe200000e0000 */
[----:B------:R-:W-:Y:S01]  /*15fa0*/  UMOV UR16, UR24 ;  /* 0x0000001800107c82 */ /* 0x000fe20008000000 */
[----:B------:R-:W-:Y:S01]  /*15fb0*/  IMAD.MOV.U32 R7, RZ, RZ, 0x40000040 ;  /* 0x40000040ff077424 */ /* 0x000fe200078e00ff */
        /* <DEDUP_REMOVED lines=9> */
[C---:B------:R-:W-:Y:S01]  /*16050*/  VIADD R10, R4.reuse, 0x102 ;  /* 0x00000102040a7836 */ /* 0x040fe20000000000 */
[----:B------:R-:W-:Y:S01]  /*16060*/  IADD3 R6, R4, 0x100, RZ ;  /* 0x0000010004067810 */ /* 0x000fe20007ffe0ff */
[----:B------:R-:W-:Y:S01]  /*16070*/  IMAD.MOV.U32 R11, RZ, RZ, 0x40000040 ;  /* 0x40000040ff0b7424 */ /* 0x000fe200078e00ff */
[----:B------:R-:W-:Y:S01]  /*16080*/  R2UR UR6, R8 ;  /* 0x00000000080672ca */ /* 0x000fe200000e0000 */
[----:B------:R-:W-:Y:S01]  /*16090*/  VIADD R8, R4, 0x180 ;  /* 0x0000018004087836 */ /* 0x000fe20000000000 */
[----:B------:R-:W-:Y:S01]  /*160a0*/  R2UR UR10, R6 ;  /* 0x00000000060a72ca */ /* 0x000fe200000e0000 */
[----:B------:R-:W-:Y:S01]  /*160b0*/  VIADD R6, R4, 0x200 ;  /* 0x0000020004067836 */ /* 0x000fe20000000000 */
[----:B------:R0:W-:Y:S01]  /*160c0*/  STL.64 [R1+0x48], R12 ;  /* 0x0000480c01007387 */ /* 0x0001e20000100a00 */
[----:B------:R-:W-:Y:S01]  /*160d0*/  UMOV UR57, 0x40000040 ;  /* 0x4000004000397882 */ /* 0x000fe20000000000 */
[----:B------:R-:W-:Y:S01]  /*160e0*/  R2UR UR14, R8 ;  /* 0x00000000080e72ca */ /* 0x000fe200000e0000 */
[----:B------:R-:W-:Y:S01]  /*160f0*/  VIADD R8, R4, 0x82 ;  /* 0x0000008204087836 */ /* 0x000fe20000000000 */
[----:B------:R-:W-:Y:S01]  /*16100*/  R2UR UR18, R6 ;  /* 0x00000000061272ca */ /* 0x000fe200000e0000 */
[----:B------:R-:W-:Y:S01]  /*16110*/  HGMMA.64x16x16.F32 R56, gdesc[UR24], RZ, !UPT, gsb0 ;  /* 0x00200000183879f0 */ /* 0x000fe2000c0008ff */
[----:B------:R-:W-:Y:S01]  /*16120*/  IADD3 R6, R4, 0x2, RZ ;  /* 0x0000000204067810 */ /* 0x000fe20007ffe0ff */
[----:B------:R-:W-:Y:S01]  /*16130*/  UMOV UR25, 0x40000040 ;  /* 0x4000004000197882 */ /* 0x000fe20000000000 */
[----:B------:R-:W-:Y:S01]  /*16140*/  R2UR UR27, R7 ;  /* 0x00000000071b72ca */ /* 0x000fe200000e0000 */
[----:B------:R-:W-:Y:S01]  /*16150*/  UIADD3 UR52, UR20, 0x806, URZ ;  /* 0x0000080614347890 */ /* 0x000fe2000fffe03f */
[----:B------:R-:W-:Y:S01]  /*16160*/  R2UR UR26, R6 ;  /* 0x00000000061a72ca */ /* 0x000fe200000e0000 */
[----:B------:R-:W-:Y:S01]  /*16170*/  VIADD R6, R4, 0x182 ;  /* 0x0000018204067836 */ /* 0x000fe20000000000 */
[----:B------:R-:W-:Y:S01]  /*16180*/  MOV R7, 0x40000040 ;  /* 0x4000004000077802 */ /* 0x000fe20000000f00 */
[----:B0-----:R-:W-:Y:S01]  /*16190*/  IMAD.U32 R13, RZ, RZ, UR25 ;  /* 0x00000019ff0d7e24 */ /* 0x001fe2000f8e00ff */
[----:B------:R-:W-:Y:S01]  /*161a0*/  UMOV UR53, 0x40000040 ;  /* 0x4000004000357882 */ /* 0x000fe20000000000 */
[----:B------:R-:W-:Y:S01]  /*161b0*/  UIADD3 UR48, UR20, 0xc00, URZ ;  /* 0x00000c0014307890 */ /* 0x000fe2000fffe03f */
[----:B------:R-:W-:Y:S01]  /*161c0*/  IMAD.MOV.U32 R5, RZ, RZ, 0x40000040 ;  /* 0x40000040ff057424 */ /* 0x000fe200078e00ff */
        /* <DEDUP_REMOVED lines=8> */
[----:B------:R-:W-:-:S06]  /*16250*/  WARPGROUP.ARRIVE ;  /* 0x00000000000079c5 */ /* 0x000fcc0000000000 */
[----:B------:R-:W-:Y:S01]  /*16260*/  HGMMA.64x16x16.F32 R48, gdesc[UR4], RZ, !UPT, gsb0 ;  /* 0x00200000043079f0 */ /* 0x000fe2000c0008ff */
[----:B------:R-:W-:Y:S01]  /*16270*/  UIADD3 UR4, UR20, 0x2, URZ ;  /* 0x0000000214047890 */ /* 0x000fe2000fffe03f */
[----:B------:R-:W-:Y:S01]  /*16280*/  R2UR UR6, R8 ;  /* 0x00000000080672ca */ /* 0x000fe200000e0000 */
[----:B------:R-:W-:Y:S01]  /*16290*/  VIADD R8, R4, 0x202 ;  /* 0x0000020204087836 */ /* 0x000fe20000000000 */
[----:B------:R-:W-:Y:S01]  /*162a0*/  R2UR UR7, R9 ;  /* 0x00000000090772ca */ /* 0x000fe200000e0000 */
[----:B------:R-:W-:-:S03]  /*162b0*/  IMAD.MOV.U32 R9, RZ, RZ, 0x40000040 ;  /* 0x40000040ff097424 */ /* 0x000fc600078e00ff */
[----:B------:R-:W-:Y:S02]  /*162c0*/  UMOV UR24, UR4 ;  /* 0x0000000400187c82 */ /* 0x000fe40008000000 */
[----:B------:R-:W-:-:S05]  /*162d0*/  IMAD.U32 R12, RZ, RZ, UR24 ;  /* 0x00000018ff0c7e24 */ /* 0x000fca000f8e00ff */
[----:B------:R0:W-:Y:S01]  /*162e0*/  STL.64 [R1+0x40], R12 ;  /* 0x0000400c01007387 */ /* 0x0001e20000100a00 */
[----:B------:R-:W-:Y:S02]  /*162f0*/  WARPGROUP.DEPBAR.LE gsb0, 0x0 ;  /* 0x00008000000079c5 */ /* 0x000fe40000010000 */
[----:B------:R-:W-:-:S06]  /*16300*/  WARPGROUP.ARRIVE ;  /* 0x00000000000079c5 */ /* 0x000fcc0000000000 */
[----:B------:R-:W-:Y:S01]  /*16310*/  HGMMA.64x16x16.F32 R40, gdesc[UR8], RZ, !UPT, gsb0 ;  /* 0x00200000082879f0 */ /* 0x000fe2000c0008ff */
[----:B------:R-:W-:Y:S01]  /*16320*/  R2UR UR10, R10 ;  /* 0x000000000a0a72ca */ /* 0x000fe200000e0000 */
[----:B------:R-:W-:Y:S01]  /*16330*/  VIADD R10, R4, 0x104 ;  /* 0x00000104040a7836 */ /* 0x000fe20000000000 */
[----:B------:R-:W-:Y:S01]  /*16340*/  R2UR UR11, R11 ;  /* 0x000000000b0b72ca */ /* 0x000fe200000e0000 */
[----:B------:R-:W-:Y:S01]  /*16350*/  IMAD.MOV.U32 R11, RZ, RZ, 0x40000040 ;  /* 0x40000040ff0b7424 */ /* 0x000fe200078e00ff */
[----:B------:R-:W-:Y:S02]  /*16360*/  WARPGROUP.DEPBAR.LE gsb0, 0x0 ;  /* 0x00008000000079c5 */ /* 0x000fe40000010000 */
[----:B------:R-:W-:-:S06]  /*16370*/  WARPGROUP.ARRIVE ;  /* 0x00000000000079c5 */ /* 0x000fcc0000000000 */
[----:B------:R-:W-:Y:S01]  /*16380*/  HGMMA.64x16x16.F32 R32, gdesc[UR12], RZ, !UPT, gsb0 ;  /* 0x002000000c2079f0 */ /* 0x000fe2000c0008ff */
[----:B------:R-:W-:Y:S02]  /*16390*/  R2UR UR14, R6 ;  /* 0x00000000060e72ca */ /* 0x000fe400000e0000 */
[----:B------:R-:W-:Y:S01]  /*163a0*/  R2UR UR15, R7 ;  /* 0x00000000070f72ca */ /* 0x000fe200000e0000 */
[----:B------:R-:W-:Y:S01]  /*163b0*/  IMAD.MOV.U32 R7, RZ, RZ, 0x40000040 ;  /* 0x40000040ff077424 */ /* 0x000fe200078e00ff */
[----:B------:R-:W-:Y:S01]  /*163c0*/  IADD3 R6, R4, 0x4, RZ ;  /* 0x0000000404067810 */ /* 0x000fe20007ffe0ff */
        /* <DEDUP_REMOVED lines=13> */
[----:B------:R-:W-:-:S02]  /*164a0*/  R2UR UR19, R9 ;  /* 0x00000000091372ca */ /* 0x000fc400000e0000 */
[----:B------:R-:W-:Y:S01]  /*164b0*/  MOV R9, 0x40000040 ;  /* 0x4000004000097802 */ /* 0x000fe20000000f00 */
[----:B------:R-:W-:Y:S02]  /*164c0*/  WARPGROUP.DEPBAR.LE gsb0, 0x0 ;  /* 0x00008000000079c5 */ /* 0x000fe40000010000 */
[----:B------:R-:W-:-:S06]  /*164d0*/  WARPGROUP.ARRIVE ;  /* 0x00000000000079c5 */ /* 0x000fcc0000000000 */
[----:B------:R-:W-:Y:S01]  /*164e0*/  HGMMA.64x16x16.F32 R56, gdesc[UR24], R56, gsb0 ;  /* 0x00200000183879f0 */ /* 0x000fe20008000838 */
[----:B------:R-:W-:Y:S01]  /*164f0*/  R2UR UR26, R6 ;  /* 0x00000000061a72ca */ /* 0x000fe200000e0000 */
[----:B------:R-:W-:Y:S01]  /*16500*/  UMOV UR25, 0x40000040 ;  /* 0x4000004000197882 */ /* 0x000fe20000000000 */
[----:B------:R-:W-:Y:S01]  /*16510*/  R2UR UR27, R7 ;  /* 0x00000000071b72ca */ /* 0x000fe200000e0000 */
[----:B------:R-:W-:Y:S01]  /*16520*/  VIADD R6, R4, 0x184 ;  /* 0x0000018404067836 */ /* 0x000fe20000000000 */
[----:B------:R-:W-:Y:S01]  /*16530*/  MOV R7, 0x40000040 ;  /* 0x4000004000077802 */ /* 0x000fe20000000f00 */
[----:B0-----:R-:W-:Y:S01]  /*16540*/  IMAD.U32 R13, RZ, RZ, UR25 ;  /* 0x00000019ff0d7e24 */ /* 0x001fe2000f8e00ff */
[----:B------:R-:W-:Y:S02]  /*16550*/  WARPGROUP.DEPBAR.LE gsb0, 0x0 ;  /* 0x00008000000079c5 */ /* 0x000fe40000010000 */
[----:B------:R-:W-:-:S06]  /*16560*/  WARPGROUP.ARRIVE ;  /* 0x00000000000079c5 */ /* 0x000fcc0000000000 */
[----:B------:R-:W-:Y:S01]  /*16570*/  HGMMA.64x16x16.F32 R48, gdesc[UR4], R48, gsb0 ;  /* 0x00200000043079f0 */ /* 0x000fe20008000830 */
        /* <DEDUP_REMOVED lines=13> */
[----:B------:R-:W-:Y:S01]  /*16650*/  R2UR UR11, R11 ;  /* 0x000000000b0b72ca */ /* 0x000fe200000e0000 */
[----:B------:R-:W-:Y:S01]  /*16660*/  IMAD.MOV.U32 R11, RZ, RZ, 0x40000040 ;  /* 0x40000040ff0b7424 */ /* 0x000fe200078e00ff */
[----:B------:R-:W-:Y:S02]  /*16670*/  WARPGROUP.DEPBAR.LE gsb0, 0x0 ;  /* 0x00008000000079c5 */ /* 0x000fe40000010000 */
[----:B------:R-:W-:-:S06]  /*16680*/  WARPGROUP.ARRIVE ;  /* 0x00000000000079c5 */ /* 0x000fcc0000000000 */
[----:B------:R-:W-:Y:S01]  /*16690*/  HGMMA.64x16x16.F32 R32, gdesc[UR12], R32, gsb0 ;  /* 0x002000000c2079f0 */ /* 0x000fe20008000820 */
[----:B------:R-:W-:Y:S02]  /*166a0*/  R2UR UR14, R6 ;  /* 0x00000000060e72ca */ /* 0x000fe400000e0000 */
[----:B------:R-:W-:Y:S01]  /*166b0*/  R2UR UR15, R7 ;  /* 0x00000000070f72ca */ /* 0x000fe200000e0000 */
[----:B------:R-:W-:Y:S01]  /*166c0*/  IMAD.MOV.U32 R7, RZ, RZ, 0x40000040 ;  /* 0x40000040ff077424 */ /* 0x000fe200078e00ff */
[----:B------:R-:W-:Y:S01]  /*166d0*/  IADD3 R6, R4, 0x6, RZ ;  /* 0x0000000604067810 */ /* 0x000fe20007ffe0ff */
        /* <DEDUP_REMOVED lines=328> */
[----:B------:R0:W-:Y:S01]  /*17b60*/  STL.64 [R1], R12 ;  /* 0x0000000c01007387 */ /* 0x0001e20000100a00 */
[----:B------:R-:W-:Y:S02]  /*17b70*/  WARPGROUP.DEPBAR.LE gsb0, 0x0 ;  /* 0x00008000000079c5 */ /* 0x000fe40000010000 */
[----:B------:R-:W-:-:S06]  /*17b80*/  WARPGROUP.ARRIVE ;  /* 0x00000000000079c5 */ /* 0x000fcc0000000000 */
[----:B------:R-:W-:Y:S01]  /*17b90*/  HGMMA.64x16x16.F32 R40, gdesc[UR8], R40, gsb0 ;  /* 0x00200000082879f0 */ /* 0x000fe20008000828 */
[----:B------:R-:W-:Y:S02]  /*17ba0*/  R2UR UR10, R6 ;  /* 0x00000000060a72ca */ /* 0x000fe400000e0000 */
[----:B------:R-:W-:Y:S01]  /*17bb0*/  R2UR UR11, R7 ;  /* 0x00000000070b72ca */ /* 0x000fe200000e0000 */
[----:B------:R-:W-:Y:S01]  /*17bc0*/  IMAD.MOV.U32 R7, RZ, RZ, 0x40000040 ;  /* 0x40000040ff077424 */ /* 0x000fe200078e00ff */
[----:B------:R-:W-:-:S04]  /*17bd0*/  IADD3 R6, R4, 0x504, RZ ;  /* 0x0000050404067810 */ /* 0x000fc80007ffe0ff */
[----:B------:R-:W-:Y:S01]  /*17be0*/  R2UR UR58, R6 ;  /* 0x00000000063a72ca */ /* 0x000fe200000e0000 */
[----:B------:R-:W-:Y:S01]  /*17bf0*/  VIADD R6, R4, 0x684 ;  /* 0x0000068404067836 */ /* 0x000fe20000000000 */
[----:B------:R-:W-:Y:S02]  /*17c00*/  R2UR UR59, R7 ;  /* 0x00000000073b72ca */ /* 0x000fe400000e0000 */
        /* <DEDUP_REMOVED lines=21> */
[----:B------:R-:W-:Y:S02]  /*17d60*/  R2UR UR15, R9 ;  /* 0x00000000090f72ca */ /* 0x000fe400000e0000 */
[----:B------:R-:W-:Y:S01]  /*17d70*/  MOV R9, 0x40000040 ;  /* 0x4000004000097802 */ /* 0x000fe20000000f00 */
        /* <DEDUP_REMOVED lines=213> */
[C---:B------:R-:W-:Y:S02]  /*18ad0*/  VIADD R8, R4.reuse, 0x806 ;  /* 0x0000080604087836 */ /* 0x040fe40000000000 */
[----:B------:R-:W-:Y:S02]  /*18ae0*/  IMAD.MOV.U32 R9, RZ, RZ, 0x40000040 ;  /* 0x40000040ff097424 */ /* 0x000fe400078e00ff */
[----:B------:R-:W-:Y:S01]  /*18af0*/  VIADD R4, R4, 0x986 ;  /* 0x0000098604047836 */ /* 0x000fe20000000000 */
        /* <DEDUP_REMOVED lines=49> */
.L_x_2868:
[----:B------:R-:W2:Y:S01]  /*18e10*/  LDL R9, [R1+0x84] ;  /* 0x0000840001097983 */ /* 0x000ea20000100800 */
[----:B------:R-:W-:Y:S01]  /*18e20*/  ULDC UR4, c[0x0][0x9d8] ;  /* 0x0002760000047ab9 */ /* 0x000fe20000000800 */
[----:B------:R-:W0:Y:S02]  /*18e30*/  LDC R6, c[0x0][0x448] ;  /* 0x00011200ff067b82 */ /* 0x000e240000000800 */
[----:B------:R-:W2:Y:S01]  /*18e40*/  LDL R65, [R1+0x74] ;  /* 0x0000740001417983 */ /* 0x000ea20000100800 */
[----:B------:R-:W-:Y:S01]  /*18e50*/  FMUL.FTZ R4, R57, UR4 ;  /* 0x0000000439047c20 */ /* 0x000fe20008410000 */
[----:B------:R-:W-:Y:S01]  /*18e60*/  FMUL.FTZ R8, R59, UR4 ;  /* 0x000000043b087c20 */ /* 0x000fe20008410000 */
[----:B------:R-:W-:Y:S01]  /*18e70*/  FMUL.FTZ R72, R58, UR4 ;  /* 0x000000043a487c20 */ /* 0x000fe20008410000 */
[----:B------:R-:W3:Y:S01]  /*18e80*/  LDL R57, [R1+0x78] ;  /* 0x0000780001397983 */ /* 0x000ee20000100800 */
[----:B------:R-:W-:Y:S01]  /*18e90*/  FMUL.FTZ R5, R60, UR4 ;  /* 0x000000043c057c20 */ /* 0x000fe20008410000 */
[----:B------:R-:W-:-:S02]  /*18ea0*/  FMUL.FTZ R60, R62, UR4 ;  /* 0x000000043e3c7c20 */ /* 0x000fc40008410000 */
[----:B------:R-:W4:Y:S01]  /*18eb0*/  LDL R14, [R1+0x80] ;  /* 0x00008000010e7983 */ /* 0x000f220000100800 */
[----:B------:R-:W1:Y:S01]  /*18ec0*/  MUFU.TANH R72, R72 ;  /* 0x0000004800487308 */ /* 0x000e620000002400 */
[----:B------:R-:W-:Y:S01]  /*18ed0*/  FMUL.FTZ R50, R50, UR4 ;  /* 0x0000000432327c20 */ /* 0x000fe20008410000 */
[----:B------:R-:W-:Y:S01]  /*18ee0*/  FMUL.FTZ R51, R51, UR4 ;  /* 0x0000000433337c20 */ /* 0x000fe20008410000 */
[----:B------:R-:W5:Y:S01]  /*18ef0*/  LDL R59, [R1+0x6c] ;  /* 0x00006c00013b7983 */ /* 0x000f620000100800 */
        /* <DEDUP_REMOVED lines=9> */
[----:B0-----:R-:W-:Y:S01]  /*18f90*/  ISETP.NE.AND P4, PT, R6, 0x1, PT ;  /* 0x000000010600780c */ /* 0x001fe20003f85270 */
        /* <DEDUP_REMOVED lines=11> */
[----:B------:R-:W-:Y:S01]  /*19050*/  VIADD R0, R0, 0x38840 ;  /* 0x0003884000007836 */ /* 0x000fe20000000000 */
[----:B------:R-:W1:Y:S01]  /*19060*/  @P4 LDC R6, c[0x0][0x44c] ;  /* 0x00011300ff064b82 */ /* 0x000e620000000800 */
[----:B------:R-:W-:Y:S01]  /*19070*/  LOP3.LUT R18, R18, 0xfffffffd, RZ, 0xc0, !PT ;  /* 0xfffffffd12127812 */ /* 0x000fe200078ec0ff */
[----:B------:R-:W-:Y:S01]  /*19080*/  ULDC UR38, c[0x0][0x9d8] ;  /* 0x0002760000267ab9 */ /* 0x000fe20000000800 */
[----:B------:R-:W-:Y:S01]  /*19090*/  ULDC UR39, c[0x0][0x9d8] ;  /* 0x0002760000277ab9 */ /* 0x000fe20000000800 */
[----:B------:R-:W-:Y:S01]  /*190a0*/  ULDC UR42, c[0x0][0x988] ;  /* 0x00026200002a7ab9 */ /* 0x000fe20000000800 */
[----:B------:R-:W-:Y:S01]  /*190b0*/  ULDC UR43, c[0x0][0x988] ;  /* 0x00026200002b7ab9 */ /* 0x000fe20000000800 */
[----:B------:R-:W-:Y:S02]  /*190c0*/  MUFU.TANH R51, R51 ;  /* 0x0000003300337308 */ /* 0x000fe40000002400 */
[----:B------:R-:W0:Y:S06]  /*190d0*/  @P4 LDC R15, c[0x0][0x450] ;  /* 0x00011400ff0f4b82 */ /* 0x000e2c0000000800 */
[----:B------:R-:W5:Y:S08]  /*190e0*/  MUFU.TANH R58, R58 ;  /* 0x0000003a003a7308 */ /* 0x000f700000002400 */
[----:B------:R-:W5:Y:S08]  /*190f0*/  MUFU.TANH R54, R54 ;  /* 0x0000003600367308 */ /* 0x000f700000002400 */
[----:B------:R-:W5:Y:S08]  /*19100*/  MUFU.TANH R48, R55 ;  /* 0x0000003700307308 */ /* 0x000f700000002400 */
[----:B------:R-:W5:Y:S08]  /*19110*/  MUFU.TANH R42, R42 ;  /* 0x0000002a002a7308 */ /* 0x000f700000002400 */
[----:B------:R-:W5:Y:S08]  /*19120*/  MUFU.TANH R43, R43 ;  /* 0x0000002b002b7308 */ /* 0x000f700000002400 */
[----:B------:R-:W-:Y:S08]  /*19130*/  MUFU.TANH R10, R10 ;  /* 0x0000000a000a7308 */ /* 0x000ff00000002400 */
[----:B------:R-:W-:Y:S08]  /*19140*/  MUFU.TANH R20, R34 ;  /* 0x0000002200147308 */ /* 0x000ff00000002400 */
[----:B------:R-:W-:Y:S08]  /*19150*/  MUFU.TANH R39, R39 ;  /* 0x0000002700277308 */ /* 0x000ff00000002400 */
[----:B------:R-:W-:Y:S08]  /*19160*/  MUFU.TANH R34, R26 ;  /* 0x0000001a00227308 */ /* 0x000ff00000002400 */
[----:B------:R-:W-:Y:S08]  /*19170*/  MUFU.TANH R31, R31 ;  /* 0x0000001f001f7308 */ /* 0x000ff00000002400 */
[----:B------:R-:W-:Y:S08]  /*19180*/  MUFU.TANH R3, R3 ;  /* 0x0000000300037308 */ /* 0x000ff00000002400 */
[----:B------:R-:W-:Y:S01]  /*19190*/  MUFU.TANH R4, R4 ;  /* 0x0000000400047308 */ /* 0x000fe20000002400 */
[----:B------:R-:W-:Y:S01]  /*191a0*/  FMUL.FTZ R13, R49, UR4 ;  /* 0x00000004310d7c20 */ /* 0x000fe20008410000 */
[----:B------:R-:W-:-:S06]  /*191b0*/  FMUL.FTZ R74, R33, UR4 ;  /* 0x00000004214a7c20 */ /* 0x000fcc0008410000 */
[----:B------:R-:W-:Y:S08]  /*191c0*/  MUFU.TANH R5, R5 ;  /* 0x0000000500057308 */ /* 0x000ff00000002400 */
[----:B------:R-:W-:Y:S01]  /*191d0*/  MUFU.TANH R7, R7 ;  /* 0x0000000700077308 */ /* 0x000fe20000002400 */
[----:B--2---:R-:W-:-:S07]  /*191e0*/  IADD3 R9, R9, R65, RZ ;  /* 0x0000004109097210 */ /* 0x004fce0007ffe0ff */
[----:B------:R-:W-:Y:S01]  /*191f0*/  MUFU.TANH R11, R11 ;  /* 0x0000000b000b7308 */ /* 0x000fe20000002400 */
[----:B------:R-:W-:Y:S01]  /*19200*/  FMUL.FTZ R84, R28, UR4 ;  /* 0x000000041c547c20 */ /* 0x000fe20008410000 */
[----:B------:R-:W-:Y:S01]  /*19210*/  FMUL.FTZ R66, R41, UR4 ;  /* 0x0000000429427c20 */ /* 0x000fe20008410000 */
[----:B------:R-:W-:Y:S01]  /*19220*/  FMUL.FTZ R76, R36, UR4 ;  /* 0x00000004244c7c20 */ /* 0x000fe20008410000 */
[----:B-1----:R-:W-:-:S04]  /*19230*/  @P4 IMAD.HI.U32 R6, R9, R6, RZ ;  /* 0x0000000609064227 */ /* 0x002fc800078e00ff */
[----:B------:R-:W-:Y:S01]  /*19240*/  FMUL.FTZ R68, R44, UR4 ;  /* 0x000000042c447c20 */ /* 0x000fe20008410000 */
[----:B------:R-:W-:Y:S01]  /*19250*/  FMUL.FTZ R70, R45, UR4 ;  /* 0x000000042d467c20 */ /* 0x000fe20008410000 */
[----:B------:R-:W-:Y:S01]  /*19260*/  FMUL.FTZ R78, R37, UR4 ;  /* 0x00000004254e7c20 */ /* 0x000fe20008410000 */
[----:B------:R-:W-:Y:S01]  /*19270*/  FMUL.FTZ R80, R25, UR4 ;  /* 0x0000000419507c20 */ /* 0x000fe20008410000 */
[----:B0-----:R-:W-:Y:S01]  /*19280*/  @P4 SHF.R.U32.HI R9, RZ, R15, R6 ;  /* 0x0000000fff094219 */ /* 0x001fe20000011606 */
[----:B------:R-:W-:Y:S01]  /*19290*/  FMUL.FTZ R29, R29, UR4 ;  /* 0x000000041d1d7c20 */ /* 0x000fe20008410000 */
[----:B------:R-:W2:Y:S04]  /*192a0*/  LDL R49, [R1+0x50] ;  /* 0x0000500001317983 */ /* 0x000ea80000100800 */
[----:B------:R-:W0:Y:S01]  /*192b0*/  SHFL.IDX PT, R12, R9, 0x1, 0x1c1f ;  /* 0x003c1f00090c7f89 */ /* 0x000e2200000e0000 */
[----:B------:R-:W-:-:S02]  /*192c0*/  IMAD R6, R2, -0x50, RZ ;  /* 0xffffffb002067824 */ /* 0x000fc400078e02ff */
[----:B---3--:R-:W-:-:S03]  /*192d0*/  IMAD R15, R2, -0x50, R57 ;  /* 0xffffffb0020f7824 */ /* 0x008fc600078e0239 */
[C---:B----4-:R-:W-:Y:S02]  /*192e0*/  IADD3 R6, -R14.reuse, 0x51, R6 ;  /* 0x000000510e067810 */ /* 0x050fe40007ffe106 */
[----:B------:R-:W-:Y:S02]  /*192f0*/  IADD3 R15, -R14, 0x50, R15 ;  /* 0x000000500e0f7810 */ /* 0x000fe40007ffe10f */
[----:B-----5:R-:W-:-:S04]  /*19300*/  IADD3 R64, -R59, R6, R57 ;  /* 0x000000063b407210 */ /* 0x020fc80007ffe139 */
[----:B0-----:R-:W-:-:S04]  /*19310*/  VIADDMNMX R6, R12, R64, R15, PT ;  /* 0x000000400c067246 */ /* 0x001fc8000380010f */
[C---:B------:R-:W-:Y:S02]  /*19320*/  ISETP.GT.AND P1, PT, R6.reuse, RZ, PT ;  /* 0x000000ff0600720c */ /* 0x040fe40003f24270 */
[C---:B------:R-:W-:Y:S02]  /*19330*/  ISETP.GT.AND P2, PT, R6.reuse, 0x1, PT ;  /* 0x000000010600780c */ /* 0x040fe40003f44270 */
[----:B------:R-:W-:Y:S02]  /*19340*/  ISETP.GT.AND P3, PT, R6, 0x8, PT ;  /* 0x000000080600780c */ /* 0x000fe40003f64270 */
[----:B------:R-:W-:Y:S02]  /*19350*/  FSEL R72, R72, -INF , P1 ;  /* 0xff80000048487808 */ /* 0x000fe40000800000 */
[----:B------:R-:W-:Y:S02]  /*19360*/  FSEL R62, R8, -INF , P2 ;  /* 0xff800000083e7808 */ /* 0x000fe40001000000 */
[----:B------:R-:W-:-:S02]  /*19370*/  ISETP.GT.AND P1, PT, R6, 0x9, PT ;  /* 0x000000090600780c */ /* 0x000fc40003f24270 */
[----:B------:R-:W-:Y:S02]  /*19380*/  FSEL R60, R60, -INF , P3 ;  /* 0xff8000003c3c7808 */ /* 0x000fe40001800000 */
[----:B------:R-:W-:Y:S02]  /*19390*/  FMNMX.FTZ R21, R72, R62, !PT ;  /* 0x0000003e48157209 */ /* 0x000fe40007810000 */
[----:B------:R-:W-:Y:S02]  /*193a0*/  ISETP.GT.AND P2, PT, R6, 0x10, PT ;  /* 0x000000100600780c */ /* 0x000fe40003f44270 */
[----:B------:R-:W-:Y:S02]  /*193b0*/  FSEL R58, R58, -INF , P1 ;  /* 0xff8000003a3a7808 */ /* 0x000fe40000800000 */
[----:B------:R-:W-:Y:S02]  /*193c0*/  FMNMX.FTZ R21, R60, R21, !PT ;  /* 0x000000153c157209 */ /* 0x000fe40007810000 */
        /* <DEDUP_REMOVED lines=8> */
[----:B------:R-:W-:Y:S01]  /*19450*/  FMNMX.FTZ R21, R50, R21, !PT ;  /* 0x0000001532157209 */ /* 0x000fe20007810000 */
[----:B------:R-:W0:Y:S01]  /*19460*/  MUFU.TANH R14, R47 ;  /* 0x0000002f000e7308 */ /* 0x000e220000002400 */
[----:B------:R-:W-:Y:S02]  /*19470*/  ISETP.GT.AND P2, PT, R6, 0x20, PT ;  /* 0x000000200600780c */ /* 0x000fe40003f44270 */
[----:B------:R-:W-:Y:S02]  /*19480*/  FSEL R48, R48, -INF , P1 ;  /* 0xff80000030307808 */ /* 0x000fe40000800000 */
[----:B------:R-:W-:Y:S02]  /*19490*/  FMNMX.FTZ R21, R54, R21, !PT ;  /* 0x0000001536157209 */ /* 0x000fe40007810000 */
[----:B------:R-:W-:-:S02]  /*194a0*/  ISETP.GT.AND P1, PT, R6, 0x21, PT ;  /* 0x000000210600780c */ /* 0x000fc40003f24270 */
[----:B------:R-:W-:Y:S02]  /*194b0*/  FSEL R46, R42, -INF , P2 ;  /* 0xff8000002a2e7808 */ /* 0x000fe40001000000 */
[----:B------:R-:W-:Y:S01]  /*194c0*/  FMNMX.FTZ R21, R48, R21, !PT ;  /* 0x0000001530157209 */ /* 0x000fe20007810000 */
[----:B------:R-:W1:Y:S01]  /*194d0*/  MUFU.TANH R8, R35 ;  /* 0x0000002300087308 */ /* 0x000e620000002400 */
[----:B------:R-:W-:Y:S02]  /*194e0*/  ISETP.GT.AND P2, PT, R6, 0x28, PT ;  /* 0x000000280600780c */ /* 0x000fe40003f44270 */
[----:B------:R-:W-:Y:S02]  /*194f0*/  FSEL R42, R43, -INF , P1 ;  /* 0xff8000002b2a7808 */ /* 0x000fe40000800000 */
[----:B------:R-:W-:Y:S02]  /*19500*/  FMNMX.FTZ R21, R46, R21, !PT ;  /* 0x000000152e157209 */ /* 0x000fe40007810000 */
[----:B------:R-:W-:Y:S01]  /*19510*/  ISETP.GT.AND P1, PT, R6, 0x29, PT ;  /* 0x000000290600780c */ /* 0x000fe20003f24270 */
[----:B------:R3:W4:Y:S01]  /*19520*/  MUFU.TANH R12, R38 ;  /* 0x00000026000c7308 */ /* 0x0007220000002400 */
[----:B------:R-:W-:-:S02]  /*19530*/  FMNMX.FTZ R21, R42, R21, !PT ;  /* 0x000000152a157209 */ /* 0x000fc40007810000 */
[----:B0-----:R-:W-:Y:S02]  /*19540*/  FSEL R14, R14, -INF , P1 ;  /* 0xff8000000e0e7808 */ /* 0x001fe40000800000 */
[----:B---3--:R-:W-:Y:S02]  /*19550*/  FSEL R38, R10, -INF , P2 ;  /* 0xff8000000a267808 */ /* 0x008fe40001000000 */
[----:B------:R-:W-:Y:S02]  /*19560*/  ISETP.GT.AND P2, PT, R6, 0x30, PT ;  /* 0x000000300600780c */ /* 0x000fe40003f44270 */
[----:B------:R-:W-:Y:S02]  /*19570*/  FMNMX.FTZ R21, R38, R21, !PT ;  /* 0x0000001526157209 */ /* 0x000fe40007810000 */
[----:B------:R-:W-:Y:S02]  /*19580*/  ISETP.GT.AND P1, PT, R6, 0x31, PT ;  /* 0x000000310600780c */ /* 0x000fe40003f24270 */
[----:B------:R-:W-:-:S02]  /*19590*/  FSEL R20, R20, -INF , P2 ;  /* 0xff80000014147808 */ /* 0x000fc40001000000 */
[----:B------:R-:W-:Y:S01]  /*195a0*/  FMNMX.FTZ R21, R14, R21, !PT ;  /* 0x000000150e157209 */ /* 0x000fe20007810000 */
[----:B------:R0:W3:Y:S01]  /*195b0*/  MUFU.TANH R35, R27 ;  /* 0x0000001b00237308 */ /* 0x0000e20000002400 */
[----:B------:R-:W-:Y:S01]  /*195c0*/  FMUL.FTZ R10, R30, UR4 ;  /* 0x000000041e0a7c20 */ /* 0x000fe20008410000 */
[----:B------:R-:W-:Y:S02]  /*195d0*/  ISETP.GT.AND P2, PT, R6, 0x38, PT ;  /* 0x000000380600780c */ /* 0x000fe40003f44270 */
[----:B-1----:R-:W-:Y:S02]  /*195e0*/  FSEL R8, R8, -INF , P1 ;  /* 0xff80000008087808 */ /* 0x002fe40000800000 */
[----:B------:R-:W-:Y:S02]  /*195f0*/  FMNMX.FTZ R21, R20, R21, !PT ;  /* 0x0000001514157209 */ /* 0x000fe40007810000 */
[----:B------:R3:W1:Y:S01]  /*19600*/  MUFU.TANH R43, R10 ;  /* 0x0000000a002b7308 */ /* 0x0006620000002400 */
[----:B------:R-:W-:-:S02]  /*19610*/  ISETP.GT.AND P1, PT, R6, 0x39, PT ;  /* 0x000000390600780c */ /* 0x000fc40003f24270 */
[----:B----4-:R-:W-:Y:S02]  /*19620*/  FSEL R26, R12, -INF , P2 ;  /* 0xff8000000c1a7808 */ /* 0x010fe40001000000 */
[----:B------:R-:W-:Y:S02]  /*19630*/  FMNMX.FTZ R21, R8, R21, !PT ;  /* 0x0000001508157209 */ /* 0x000fe40007810000 */
[----:B------:R-:W-:Y:S02]  /*19640*/  ISETP.GT.AND P2, PT, R6, 0x40, PT ;  /* 0x000000400600780c */ /* 0x000fe40003f44270 */
[----:B------:R-:W-:Y:S02]  /*19650*/  FSEL R30, R39, -INF , P1 ;  /* 0xff800000271e7808 */ /* 0x000fe40000800000 */
[----:B0-----:R-:W-:Y:S02]  /*19660*/  FMNMX.FTZ R27, R26, R21, !PT ;  /* 0x000000151a1b7209 */ /* 0x001fe40007810000 */
[----:B------:R-:W-:-:S02]  /*19670*/  ISETP.GT.AND P1, PT, R6, 0x41, PT ;  /* 0x000000410600780c */ /* 0x000fc40003f24270 */
[----:B------:R-:W-:Y:S02]  /*19680*/  FSEL R34, R34, -INF , P2 ;  /* 0xff80000022227808 */ /* 0x000fe40001000000 */
[----:B------:R-:W-:Y:S02]  /*19690*/  FMNMX.FTZ R27, R30, R27, !PT ;  /* 0x0000001b1e1b7209 */ /* 0x000fe40007810000 */
[----:B------:R-:W-:Y:S02]  /*196a0*/  ISETP.GT.AND P2, PT, R6, 0x48, PT ;  /* 0x000000480600780c */ /* 0x000fe40003f44270 */
[----:B---3--:R-:W-:Y:S02]  /*196b0*/  FSEL R10, R35, -INF , P1 ;  /* 0xff800000230a7808 */ /* 0x008fe40000800000 */
[----:B------:R-:W-:Y:S02]  /*196c0*/  FMNMX.FTZ R27, R34, R27, !PT ;  /* 0x0000001b221b7209 */ /* 0x000fe40007810000 */
[----:B------:R-:W-:-:S02]  /*196d0*/  ISETP.GT.AND P1, PT, R6, 0x49, PT ;  /* 0x000000490600780c */ /* 0x000fc40003f24270 */
[----:B-1----:R-:W-:Y:S02]  /*196e0*/  FSEL R12, R43, -INF , P2 ;  /* 0xff8000002b0c7808 */ /* 0x002fe40001000000 */
[----:B------:R-:W-:Y:S02]  /*196f0*/  FMNMX.FTZ R27, R10, R27, !PT ;  /* 0x0000001b0a1b7209 */ /* 0x000fe40007810000 */
[----:B------:R-:W-:Y:S02]  /*19700*/  FSEL R6, R31, -INF , P1 ;  /* 0xff8000001f067808 */ /* 0x000fe40000800000 */
[----:B------:R-:W-:-:S04]  /*19710*/  FMNMX.FTZ R31, R12, R27, !PT ;  /* 0x0000001b0c1f7209 */ /* 0x000fc80007810000 */
[----:B------:R-:W-:Y:S01]  /*19720*/  FMNMX.FTZ R35, R6, R31, !PT ;  /* 0x0000001f06237209 */ /* 0x000fe20007810000 */
[----:B------:R-:W-:-:S04]  /*19730*/  FMUL.FTZ R27, R40, UR4 ;  /* 0x00000004281b7c20 */ /* 0x000fc80008410000 */
[----:B------:R-:W0:Y:S04]  /*19740*/  SHFL.BFLY PT, R40, R35, 0x2, 0x1f ;  /* 0x0c401f0023287f89 */ /* 0x000e2800000e0000 */
[----:B------:R-:W1:Y:S01]  /*19750*/  SHFL.IDX PT, R9, R9, RZ, 0x1c1f ;  /* 0x001c1fff09097589 */ /* 0x000e6200000e0000 */
[----:B------:R-:W-:Y:S01]  /*19760*/  FMUL.FTZ R21, R52, UR4 ;  /* 0x0000000434157c20 */ /* 0x000fe20008410000 */
[----:B------:R-:W3:Y:S01]  /*19770*/  MUFU.TANH R13, R13 ;  /* 0x0000000d000d7308 */ /* 0x000ee20000002400 */
[----:B------:R-:W-:Y:S01]  /*19780*/  FMUL.FTZ R33, R24, UR4 ;  /* 0x0000000418217c20 */ /* 0x000fe20008410000 */
[----:B------:R-:W-:Y:S01]  /*19790*/  FMUL.FTZ R52, R53, UR4 ;  /* 0x0000000435347c20 */ /* 0x000fe20008410000 */
[----:B0-----:R-:W-:Y:S02]  /*197a0*/  FMNMX.FTZ R40, R35, R40, !PT ;  /* 0x0000002823287209 */ /* 0x001fe40007810000 */
[----:B-1----:R-:W-:-:S03]  /*197b0*/  VIADDMNMX R15, R9, R64, R15, PT ;  /* 0x00000040090f7246 */ /* 0x002fc6000380010f */
[----:B------:R-:W0:Y:S01]  /*197c0*/  SHFL.BFLY PT, R35, R40, 0x1, 0x1f ;  /* 0x0c201f0028237f89 */ /* 0x000e2200000e0000 */
[C---:B------:R-:W-:Y:S02]  /*197d0*/  ISETP.GT.AND P1, PT, R15.reuse, RZ, PT ;  /* 0x000000ff0f00720c */ /* 0x040fe40003f24270 */
[C---:B------:R-:W-:Y:S02]  /*197e0*/  ISETP.GT.AND P2, PT, R15.reuse, 0x1, PT ;  /* 0x000000010f00780c */ /* 0x040fe40003f44270 */
[----:B------:R-:W-:Y:S02]  /*197f0*/  ISETP.GT.AND P3, PT, R15, 0x8, PT ;  /* 0x000000080f00780c */ /* 0x000fe40003f64270 */
[----:B------:R-:W-:Y:S02]  /*19800*/  FSEL R24, R3, -INF , P1 ;  /* 0xff80000003187808 */ /* 0x000fe40000800000 */
[----:B------:R-:W-:Y:S01]  /*19810*/  FSEL R9, R4, -INF , P2 ;  /* 0xff80000004097808 */ /* 0x000fe20001000000 */
[----:B------:R-:W1:Y:S01]  /*19820*/  MUFU.TANH R21, R21 ;  /* 0x0000001500157308 */ /* 0x000e620000002400 */
[----:B------:R-:W-:-:S02]  /*19830*/  ISETP.GT.AND P1, PT, R15, 0x9, PT ;  /* 0x000000090f00780c */ /* 0x000fc40003f24270 */
[----:B------:R-:W-:Y:S02]  /*19840*/  FSEL R28, R5, -INF , P3 ;  /* 0xff800000051c7808 */ /* 0x000fe40001800000 */
[----:B------:R-:W-:Y:S01]  /*19850*/  FMNMX.FTZ R3, R24, R9, !PT ;  /* 0x0000000918037209 */ /* 0x000fe20007810000 */
[----:B------:R-:W-:Y:S01]  /*19860*/  FMUL.FTZ R31, R32, UR4 ;  /* 0x00000004201f7c20 */ /* 0x000fe20008410000 */
[----:B------:R-:W-:Y:S01]  /*19870*/  ISETP.GT.AND P2, PT, R15, 0x10, PT ;  /* 0x000000100f00780c */ /* 0x000fe20003f44270 */
[----:B------:R-:W4:Y:S01]  /*19880*/  MUFU.TANH R52, R52 ;  /* 0x0000003400347308 */ /* 0x000f220000002400 */
[----:B------:R-:W-:Y:S01]  /*19890*/  FSEL R32, R7, -INF , P1 ;  /* 0xff80000007207808 */ /* 0x000fe20000800000 */
[----:B------:R-:W-:Y:S01]  /*198a0*/  ULDC UR4, c[0x0][0x988] ;  /* 0x0002620000047ab9 */ /* 0x000fe20000000800 */
[----:B------:R-:W-:Y:S02]  /*198b0*/  FMNMX.FTZ R3, R28, R3, !PT ;  /* 0x000000031c037209 */ /* 0x000fe40007810000 */
[----:B------:R-:W-:-:S02]  /*198c0*/  ISETP.GT.AND P1, PT, R15, 0x11, PT ;  /* 0x000000110f00780c */ /* 0x000fc40003f24270 */
[----:B------:R-:W-:Y:S01]  /*198d0*/  FSEL R36, R11, -INF , P2 ;  /* 0xff8000000b247808 */ /* 0x000fe20001000000 */
[----:B------:R-:W5:Y:S01]  /*198e0*/  MUFU.TANH R27, R27 ;  /* 0x0000001b001b7308 */ /* 0x000f620000002400 */
[----:B------:R-:W-:Y:S02]  /*198f0*/  FMNMX.FTZ R3, R32, R3, !PT ;  /* 0x0000000320037209 */ /* 0x000fe40007810000 */
[----:B0-----:R-:W-:Y:S02]  /*19900*/  FMNMX.FTZ R4, R40, R35, !PT ;  /* 0x0000002328047209 */ /* 0x001fe40007810000 */
[----:B------:R-:W-:Y:S02]  /*19910*/  ISETP.GT.AND P2, PT, R15, 0x18, PT ;  /* 0x000000180f00780c */ /* 0x000fe40003f44270 */
[----:B---3--:R-:W-:Y:S01]  /*19920*/  FSEL R40, R13, -INF , P1 ;  /* 0xff8000000d287808 */ /* 0x008fe20000800000 */
[----:B------:R-:W0:Y:S01]  /*19930*/  MUFU.TANH R66, R66 ;  /* 0x0000004200427308 */ /* 0x000e220000002400 */
[----:B------:R-:W-:-:S02]  /*19940*/  FMNMX.FTZ R5, R36, R3, !PT ;  /* 0x0000000324057209 */ /* 0x000fc40007810000 */
[----:B------:R-:W-:Y:S02]  /*19950*/  ISETP.GT.AND P1, PT, R15, 0x19, PT ;  /* 0x000000190f00780c */ /* 0x000fe40003f24270 */
[----:B-1----:R-:W-:Y:S02]  /*19960*/  FSEL R44, R21, -INF , P2 ;  /* 0xff800000152c7808 */ /* 0x002fe40001000000 */
[----:B------:R-:W-:Y:S01]  /*19970*/  FMNMX.FTZ R5, R40, R5, !PT ;  /* 0x0000000528057209 */ /* 0x000fe20007810000 */
[----:B------:R-:W1:Y:S01]  /*19980*/  MUFU.TANH R68, R68 ;  /* 0x0000004400447308 */ /* 0x000e620000002400 */
[----:B------:R-:W-:Y:S02]  /*19990*/  ISETP.GT.AND P2, PT, R15, 0x20, PT ;  /* 0x000000200f00780c */ /* 0x000fe40003f44270 */
[----:B----4-:R-:W-:Y:S02]  /*199a0*/  FSEL R52, R52, -INF , P1 ;  /* 0xff80000034347808 */ /* 0x010fe40000800000 */
[----:B------:R-:W-:-:S03]  /*199b0*/  FMNMX.FTZ R5, R44, R5, !PT ;  /* 0x000000052c057209 */ /* 0x000fc60007810000 */
[----:B------:R-:W3:Y:S01]  /*199c0*/  MUFU.TANH R70, R70 ;  /* 0x0000004600467308 */ /* 0x000ee20000002400 */
[----:B------:R-:W-:Y:S01]  /*199d0*/  ISETP.GT.AND P1, PT, R15, 0x21, PT ;  /* 0x000000210f00780c */ /* 0x000fe20003f24270 */
[----:B------:R-:W-:Y:S01]  /*199e0*/  IMAD.U32 R3, RZ, RZ, UR4 ;  /* 0x00000004ff037e24 */ /* 0x000fe2000f8e00ff */
[----:B-----5:R-:W-:Y:S02]  /*199f0*/  FSEL R64, R27, -INF , P2 ;  /* 0xff8000001b407808 */ /* 0x020fe40001000000 */
[----:B------:R-:W-:-:S03]  /*19a00*/  FMNMX.FTZ R5, R52, R5, !PT ;  /* 0x0000000534057209 */ /* 0x000fc60007810000 */
[----:B------:R-:W4:Y:S01]  /*19a10*/  MUFU.TANH R31, R31 ;  /* 0x0000001f001f7308 */ /* 0x000f220000002400 */
[----:B------:R-:W-:Y:S01]  /*19a20*/  ISETP.GT.AND P3, PT, R15, 0x28, PT ;  /* 0x000000280f00780c */ /* 0x000fe20003f64270 */
[----:B------:R-:W-:Y:S01]  /*19a30*/  FMUL.FTZ R7, R4, R3 ;  /* 0x0000000304077220 */ /* 0x000fe20000410000 */
[----:B0-----:R-:W-:Y:S02]  /*19a40*/  FSEL R66, R66, -INF , P1 ;  /* 0xff80000042427808 */ /* 0x001fe40000800000 */
[----:B------:R-:W-:-:S03]  /*19a50*/  FMNMX.FTZ R5, R64, R5, !PT ;  /* 0x0000000540057209 */ /* 0x000fc60007810000 */
[----:B------:R-:W0:Y:S01]  /*19a60*/  MUFU.TANH R74, R74 ;  /* 0x0000004a004a7308 */ /* 0x000e220000002400 */
[----:B------:R-:W-:Y:S02]  /*19a70*/  FSETP.NEU.FTZ.AND P2, PT, R4, -INF , PT ;  /* 0xff8000000400780b */ /* 0x000fe40003f5d000 */
[----:B------:R-:W-:Y:S02]  /*19a80*/  ISETP.GT.AND P1, PT, R15, 0x29, PT ;  /* 0x000000290f00780c */ /* 0x000fe40003f24270 */
[----:B-1----:R-:W-:Y:S02]  /*19a90*/  FSEL R68, R68, -INF , P3 ;  /* 0xff80000044447808 */ /* 0x002fe40001800000 */
[----:B------:R-:W-:Y:S01]  /*19aa0*/  FMNMX.FTZ R5, R66, R5, !PT ;  /* 0x0000000542057209 */ /* 0x000fe20007810000 */
[----:B------:R-:W1:Y:S01]  /*19ab0*/  MUFU.TANH R76, R76 ;  /* 0x0000004c004c7308 */ /* 0x000e620000002400 */
[----:B------:R-:W-:Y:S02]  /*19ac0*/  FSEL R7, R7, RZ, P2 ;  /* 0x000000ff07077208 */ /* 0x000fe40001000000 */
[----:B------:R-:W-:-:S02]  /*19ad0*/  ISETP.GT.AND P2, PT, R15, 0x30, PT ;  /* 0x000000300f00780c */ /* 0x000fc40003f44270 */
[----:B---3--:R-:W-:Y:S02]  /*19ae0*/  FSEL R70, R70, -INF , P1 ;  /* 0xff80000046467808 */ /* 0x008fe40000800000 */
[----:B------:R-:W-:Y:S01]  /*19af0*/  FMNMX.FTZ R5, R68, R5, !PT ;  /* 0x0000000544057209 */ /* 0x000fe20007810000 */
[----:B------:R-:W3:Y:S01]  /*19b00*/  MUFU.TANH R78, R78 ;  /* 0x0000004e004e7308 */ /* 0x000ee20000002400 */
[----:B------:R-:W-:Y:S01]  /*19b10*/  FFMA.FTZ R209, R72, R3, -R7 ;  /* 0x0000000348d17223 */ /* 0x000fe20000010807 */
[----:B------:R-:W-:Y:S02]  /*19b20*/  ISETP.GT.AND P1, PT, R15, 0x31, PT ;  /* 0x000000310f00780c */ /* 0x000fe40003f24270 */
[----:B----4-:R-:W-:Y:S02]  /*19b30*/  FSEL R72, R31, -INF , P2 ;  /* 0xff8000001f487808 */ /* 0x010fe40001000000 */
[----:B------:R-:W-:Y:S02]  /*19b40*/  FMNMX.FTZ R5, R70, R5, !PT ;  /* 0x0000000546057209 */ /* 0x000fe40007810000 */
[----:B------:R-:W4:Y:S01]  /*19b50*/  MUFU.TANH R25, R33 ;  /* 0x0000002100197308 */ /* 0x000f220000002400 */
[----:B------:R-:W-:-:S02]  /*19b60*/  ISETP.GT.AND P2, PT, R15, 0x38, PT ;  /* 0x000000380f00780c */ /* 0x000fc40003f44270 */
[----:B0-----:R-:W-:Y:S02]  /*19b70*/  FSEL R74, R74, -INF , P1 ;  /* 0xff8000004a4a7808 */ /* 0x001fe40000800000 */
[----:B------:R-:W-:-:S03]  /*19b80*/  FMNMX.FTZ R5, R72, R5, !PT ;  /* 0x0000000548057209 */ /* 0x000fc60007810000 */
[----:B------:R-:W0:Y:S01]  /*19b90*/  MUFU.TANH R80, R80 ;  /* 0x0000005000507308 */ /* 0x000e220000002400 */
[----:B------:R-:W-:Y:S02]  /*19ba0*/  ISETP.GT.AND P1, PT, R15, 0x39, PT ;  /* 0x000000390f00780c */ /* 0x000fe40003f24270 */
[----:B-1----:R-:W-:Y:S02]  /*19bb0*/  FSEL R76, R76, -INF , P2 ;  /* 0xff8000004c4c7808 */ /* 0x002fe40001000000 */
[----:B------:R-:W-:-:S03]  /*19bc0*/  FMNMX.FTZ R5, R74, R5, !PT ;  /* 0x000000054a057209 */ /* 0x000fc60007810000 */
[----:B------:R-:W1:Y:S01]  /*19bd0*/  MUFU.TANH R84, R84 ;  /* 0x0000005400547308 */ /* 0x000e620000002400 */
[----:B------:R-:W-:Y:S02]  /*19be0*/  ISETP.GT.AND P2, PT, R15, 0x40, PT ;  /* 0x000000400f00780c */ /* 0x000fe40003f44270 */
[----:B---3--:R-:W-:Y:S02]  /*19bf0*/  FSEL R78, R78, -INF , P1 ;  /* 0xff8000004e4e7808 */ /* 0x008fe40000800000 */
[----:B------:R-:W-:-:S03]  /*19c00*/  FMNMX.FTZ R5, R76, R5, !PT ;  /* 0x000000054c057209 */ /* 0x000fc60007810000 */
[----:B------:R-:W3:Y:S01]  /*19c10*/  MUFU.TANH R29, R29 ;  /* 0x0000001d001d7308 */ /* 0x000ee20000002400 */
[----:B------:R-:W-:Y:S01]  /*19c20*/  FFMA.FTZ R211, R60, R3, -R7 ;  /* 0x000000033cd37223 */ /* 0x000fe20000010807 */
[----:B------:R-:W-:Y:S02]  /*19c30*/  ISETP.GT.AND P1, PT, R15, 0x41, PT ;  /* 0x000000410f00780c */ /* 0x000fe40003f24270 */
[----:B----4-:R-:W-:Y:S02]  /*19c40*/  FSEL R60, R25, -INF , P2 ;  /* 0xff800000193c7808 */ /* 0x010fe40001000000 */
[----:B------:R-:W-:Y:S02]  /*19c50*/  FMNMX.FTZ R5, R78, R5, !PT ;  /* 0x000000054e057209 */ /* 0x000fe40007810000 */
[----:B------:R-:W-:Y:S02]  /*19c60*/  ISETP.GT.AND P2, PT, R15, 0x48, PT ;  /* 0x000000480f00780c */ /* 0x000fe40003f44270 */
[----:B0-----:R-:W-:-:S02]  /*19c70*/  FSEL R80, R80, -INF , P1 ;  /* 0xff80000050507808 */ /* 0x001fc40000800000 */
[----:B------:R-:W-:Y:S02]  /*19c80*/  FMNMX.FTZ R5, R60, R5, !PT ;  /* 0x000000053c057209 */ /* 0x000fe40007810000 */
[----:B------:R-:W-:Y:S02]  /*19c90*/  ISETP.GT.AND P1, PT, R15, 0x49, PT ;  /* 0x000000490f00780c */ /* 0x000fe40003f24270 */
[----:B-1----:R-:W-:Y:S02]  /*19ca0*/  FSEL R84, R84, -INF , P2 ;  /* 0xff80000054547808 */ /* 0x002fe40001000000 */
[----:B------:R-:W-:Y:S02]  /*19cb0*/  FMNMX.FTZ R5, R80, R5, !PT ;  /* 0x0000000550057209 */ /* 0x000fe40007810000 */
[----:B---3--:R-:W-:Y:S02]  /*19cc0*/  FSEL R82, R29, -INF , P1 ;  /* 0xff8000001d527808 */ /* 0x008fe40000800000 */
[----:B------:R-:W-:Y:S01]  /*19cd0*/  FMNMX.FTZ R5, R84, R5, !PT ;  /* 0x0000000554057209 */ /* 0x000fe20007810000 */
[-CC-:B------:R-:W-:Y:S01]  /*19ce0*/  FFMA.FTZ R205, R56, R3.reuse, -R7.reuse ;  /* 0x0000000338cd7223 */ /* 0x180fe20000010807 */
[----:B------:R-:W-:Y:S01]  /*19cf0*/  FFMA.FTZ R197, R20, R3, -R7 ;  /* 0x0000000314c57223 */ /* 0x000fe20000010807 */
[----:B------:R-:W0:Y:S01]  /*19d00*/  @P4 LDC R29, c[0x0][0x450] ;  /* 0x00011400ff1d4b82 */ /* 0x000e220000000800 */
[----:B------:R-:W-:-:S05]  /*19d10*/  FMNMX.FTZ R5, R82, R5, !PT ;  /* 0x0000000552057209 */ /* 0x000fca0007810000 */
[----:B------:R-:W1:Y:S02]  /*19d20*/  SHFL.BFLY PT, R56, R5, 0x2, 0x1f ;  /* 0x0c401f0005387f89 */ /* 0x000e6400000e0000 */
[----:B-1----:R-:W-:-:S05]  /*19d30*/  FMNMX.FTZ R56, R5, R56, !PT ;  /* 0x0000003805387209 */ /* 0x002fca0007810000 */
[----:B------:R-:W1:Y:S02]  /*19d40*/  SHFL.BFLY PT, R5, R56, 0x1, 0x1f ;  /* 0x0c201f0038057f89 */ /* 0x000e6400000e0000 */
[----:B-1----:R-:W-:-:S04]  /*19d50*/  FMNMX.FTZ R5, R56, R5, !PT ;  /* 0x0000000538057209 */ /* 0x002fc80007810000 */
[C---:B------:R-:W-:Y:S01]  /*19d60*/  FSETP.NEU.FTZ.AND P1, PT, R5.reuse, -INF , PT ;  /* 0xff8000000500780b */ /* 0x040fe20003f3d000 */
[----:B------:R-:W-:-:S05]  /*19d70*/  FMUL.FTZ R13, R5, R3 ;  /* 0x00000003050d7220 */ /* 0x000fca0000410000 */
[----:B------:R-:W-:-:S05]  /*19d80*/  FSEL R13, R13, RZ, P1 ;  /* 0x000000ff0d0d7208 */ /* 0x000fca0000800000 */
[-C--:B------:R-:W-:Y:S02]  /*19d90*/  FFMA.FTZ R210, R28, R3.reuse, -R13 ;  /* 0x000000031cd27223 */ /* 0x080fe4000001080d */
[----:B------:R-:W3:Y:S01]  /*19da0*/  LDL R28, [R1+0x7c] ;  /* 0x00007c00011c7983 */ /* 0x000ee20000100800 */
[-CC-:B------:R-:W-:Y:S01]  /*19db0*/  FFMA.FTZ R20, R8, R3.reuse, -R7.reuse ;  /* 0x0000000308147223 */ /* 0x180fe20000010807 */
[-CC-:B------:R-:W-:Y:S02]  /*19dc0*/  FFMA.FTZ R8, R10, R3.reuse, -R7.reuse ;  /* 0x000000030a087223 */ /* 0x180fe40000010807 */
[----:B------:R-:W1:Y:S01]  /*19dd0*/  @P4 LDC R10, c[0x0][0x44c] ;  /* 0x00011300ff0a4b82 */ /* 0x000e620000000800 */
[-C--:B------:R-:W-:Y:S01]  /*19de0*/  FFMA.FTZ R62, R62, R3.reuse, -R7 ;  /* 0x000000033e3e7223 */ /* 0x080fe20000010807 */
[-CC-:B------:R-:W-:Y:S01]  /*19df0*/  FFMA.FTZ R208, R24, R3.reuse, -R13.reuse ;  /* 0x0000000318d07223 */ /* 0x180fe2000001080d */
[-C--:B------:R-:W-:Y:S01]  /*19e00*/  FFMA.FTZ R9, R9, R3.reuse, -R13 ;  /* 0x0000000309097223 */ /* 0x080fe2000001080d */
[----:B------:R-:W-:Y:S01]  /*19e10*/  MUFU.EX2 R209, R209 ;  /* 0x000000d100d17308 */ /* 0x000fe20000000800 */
[-C--:B------:R-:W-:Y:S01]  /*19e20*/  FFMA.FTZ R58, R58, R3.reuse, -R7 ;  /* 0x000000033a3a7223 */ /* 0x080fe20000010807 */
[----:B------:R-:W-:-:S06]  /*19e30*/  FFMA.FTZ R11, R32, R3, -R13 ;  /* 0x00000003200b7223 */ /* 0x000fcc000001080d */
[----:B------:R-:W4:Y:S01]  /*19e40*/  MUFU.EX2 R62, R62 ;  /* 0x0000003e003e7308 */ /* 0x000f220000000800 */
[----:B------:R-:W-:-:S07]  /*19e50*/  FFMA.FTZ R204, R36, R3, -R13 ;  /* 0x0000000324cc7223 */ /* 0x000fce000001080d */
[----:B------:R-:W-:Y:S08]  /*19e60*/  MUFU.EX2 R208, R208 ;  /* 0x000000d000d07308 */ /* 0x000ff00000000800 */
[----:B------:R-:W5:Y:S01]  /*19e70*/  MUFU.EX2 R9, R9 ;  /* 0x0000000900097308 */ /* 0x000f620000000800 */
[----:B------:R-:W-:-:S07]  /*19e80*/  FFMA.FTZ R50, R50, R3, -R7 ;  /* 0x0000000332327223 */ /* 0x000fce0000010807 */
[----:B------:R-:W2:Y:S01]  /*19e90*/  MUFU.EX2 R211, R211 ;  /* 0x000000d300d37308 */ /* 0x000ea20000000800 */
[----:B------:R-:W-:Y:S01]  /*19ea0*/  FFMA.FTZ R15, R40, R3, -R13 ;  /* 0x00000003280f7223 */ /* 0x000fe2000001080d */
[----:B-1----:R-:W-:-:S06]  /*19eb0*/  @P4 IMAD.HI.U32 R10, R65, R10, RZ ;  /* 0x0000000a410a4227 */ /* 0x002fcc00078e00ff */
[----:B------:R-:W1:Y:S01]  /*19ec0*/  MUFU.EX2 R210, R210 ;  /* 0x000000d200d27308 */ /* 0x000e620000000800 */
[-CC-:B------:R-:W-:Y:S01]  /*19ed0*/  FFMA.FTZ R207, R54, R3.reuse, -R7.reuse ;  /* 0x0000000336cf7223 */ /* 0x180fe20000010807 */
[----:B------:R-:W-:-:S06]  /*19ee0*/  FFMA.FTZ R195, R12, R3, -R7 ;  /* 0x000000030cc37223 */ /* 0x000fcc0000010807 */
[----:B------:R-:W1:Y:S01]  /*19ef0*/  MUFU.EX2 R58, R58 ;  /* 0x0000003a003a7308 */ /* 0x000e620000000800 */
[----:B------:R-:W-:Y:S01]  /*19f00*/  FFMA.FTZ R206, R44, R3, -R13 ;  /* 0x000000032cce7223 */ /* 0x000fe2000001080d */
[----:B------:R-:W-:-:S06]  /*19f10*/  IMAD.MOV.U32 R12, RZ, RZ, R65 ;  /* 0x000000ffff0c7224 */ /* 0x000fcc00078e0041 */
[----:B------:R-:W1:Y:S01]  /*19f20*/  MUFU.EX2 R11, R11 ;  /* 0x0000000b000b7308 */ /* 0x000e620000000800 */
[----:B0-----:R-:W-:Y:S01]  /*19f30*/  @P4 SHF.R.U32.HI R12, RZ, R29, R10 ;  /* 0x0000001dff0c4219 */ /* 0x001fe2000001160a */
[----:B----4-:R-:W-:-:S06]  /*19f40*/  FADD.FTZ R10, R209, R62 ;  /* 0x0000003ed10a7221 */ /* 0x010fcc0000010000 */
[----:B------:R-:W0:Y:S01]  /*19f50*/  MUFU.EX2 R205, R205 ;  /* 0x000000cd00cd7308 */ /* 0x000e220000000800 */
[----:B------:R-:W-:Y:S01]  /*19f60*/  FFMA.FTZ R48, R48, R3, -R7 ;  /* 0x0000000330307223 */ /* 0x000fe20000010807 */
[----:B-----5:R-:W-:-:S06]  /*19f70*/  FADD.FTZ R31, R208, R9 ;  /* 0x00000009d01f7221 */ /* 0x020fcc0000010000 */
[----:B------:R-:W4:Y:S01]  /*19f80*/  MUFU.EX2 R204, R204 ;  /* 0x000000cc00cc7308 */ /* 0x000f220000000800 */
[----:B------:R-:W-:Y:S01]  /*19f90*/  FFMA.FTZ R21, R52, R3, -R13 ;  /* 0x0000000334157223 */ /* 0x000fe2000001080d */
[----:B--2---:R-:W-:-:S06]  /*19fa0*/  FADD.FTZ R33, R211, R10 ;  /* 0x0000000ad3217221 */ /* 0x004fcc0000010000 */
[----:B------:R-:W2:Y:S01]  /*19fb0*/  MUFU.EX2 R50, R50 ;  /* 0x0000003200327308 */ /* 0x000ea20000000800 */
[----:B------:R-:W-:Y:S01]  /*19fc0*/  FFMA.FTZ R201, R46, R3, -R7 ;  /* 0x000000032ec97223 */ /* 0x000fe20000010807 */
[----:B-1----:R-:W-:-:S06]  /*19fd0*/  FADD.FTZ R10, R210, R31 ;  /* 0x0000001fd20a7221 */ /* 0x002fcc0000010000 */
[----:B------:R-:W1:Y:S01]  /*19fe0*/  MUFU.EX2 R15, R15 ;  /* 0x0000000f000f7308 */ /* 0x000e620000000800 */
[----:B------:R-:W-:Y:S01]  /*19ff0*/  FFMA.FTZ R200, R64, R3, -R13 ;  /* 0x0000000340c87223 */ /* 0x000fe2000001080d */
[----:B------:R-:W-:Y:S01]  /*1a000*/  IADD3 R24, R12, R57, -R59 ;  /* 0x000000390c187210 */ /* 0x000fe20007ffe83b */
[----:B------:R-:W-:-:S05]  /*1a010*/  FADD.FTZ R12, R58, R33 ;  /* 0x000000213a0c7221 */ /* 0x000fca0000010000 */
[----:B------:R-:W5:Y:S01]  /*1a020*/  MUFU.EX2 R207, R207 ;  /* 0x000000cf00cf7308 */ /* 0x000f620000000800 */
[----:B------:R-:W-:Y:S01]  /*1a030*/  FFMA.FTZ R42, R42, R3, -R7 ;  /* 0x000000032a2a7223 */ /* 0x000fe20000010807 */
[----:B------:R-:W-:-:S06]  /*1a040*/  FADD.FTZ R31, R11, R10 ;  /* 0x0000000a0b1f7221 */ /* 0x000fcc0000010000 */
[----:B------:R-:W5:Y:S01]  /*1a050*/  MUFU.EX2 R206, R206 ;  /* 0x000000ce00ce7308 */ /* 0x000f620000000800 */
[----:B------:R-:W-:Y:S01]  /*1a060*/  FFMA.FTZ R25, R66, R3, -R13 ;  /* 0x0000000342197223 */ /* 0x000fe2000001080d */
[----:B0-----:R-:W-:-:S06]  /*1a070*/  FADD.FTZ R33, R205, R12 ;  /* 0x0000000ccd217221 */ /* 0x001fcc0000010000 */
[----:B------:R-:W0:Y:S01]  /*1a080*/  MUFU.EX2 R48, R48 ;  /* 0x0000003000307308 */ /* 0x000e220000000800 */
[----:B------:R-:W-:Y:S01]  /*1a090*/  FFMA.FTZ R203, R38, R3, -R7 ;  /* 0x0000000326cb7223 */ /* 0x000fe20000010807 */
[----:B----4-:R-:W-:-:S06]  /*1a0a0*/  FADD.FTZ R10, R204, R31 ;  /* 0x0000001fcc0a7221 */ /* 0x010fcc0000010000 */
[----:B------:R-:W4:Y:S01]  /*1a0b0*/  MUFU.EX2 R21, R21 ;  /* 0x0000001500157308 */ /* 0x000f220000000800 */
[----:B------:R-:W-:Y:S01]  /*1a0c0*/  FFMA.FTZ R202, R68, R3, -R13 ;  /* 0x0000000344ca7223 */ /* 0x000fe2000001080d */
[----:B------:R-:W-:Y:S01]  /*1a0d0*/  PRMT R0, R49, 0x654, R0 ;  /* 0x0000065431007816 */ /* 0x000fe20000000000 */
[----:B--2---:R-:W-:-:S05]  /*1a0e0*/  FADD.FTZ R12, R50, R33 ;  /* 0x00000021320c7221 */ /* 0x004fca0000010000 */
[----:B------:R-:W2:Y:S01]  /*1a0f0*/  MUFU.EX2 R201, R201 ;  /* 0x000000c900c97308 */ /* 0x000ea20000000800 */
[-C--:B------:R-:W-:Y:S01]  /*1a100*/  FFMA.FTZ R14, R14, R3.reuse, -R7 ;  /* 0x000000030e0e7223 */ /* 0x080fe20000010807 */
[----:B-1----:R-:W-:Y:S01]  /*1a110*/  FADD.FTZ R31, R15, R10 ;  /* 0x0000000a0f1f7221 */ /* 0x002fe20000010000 */
[----:B------:R-:W-:Y:S01]  /*1a120*/  FFMA.FTZ R27, R70, R3, -R13 ;  /* 0x00000003461b7223 */ /* 0x000fe2000001080d */
[----:B------:R1:W-:Y:S04]  /*1a130*/  SYNCS.ARRIVE.TRANS64.RED.A1T0 RZ, [R0+URZ], RZ ;  /* 0x000000ff00ff79a7 */ /* 0x0003e8000810043f */
[----:B------:R-:W2:Y:S01]  /*1a140*/  MUFU.EX2 R200, R200 ;  /* 0x000000c800c87308 */ /* 0x000ea20000000800 */
[----:B-----5:R-:W-:-:S07]  /*1a150*/  FADD.FTZ R33, R207, R12 ;  /* 0x0000000ccf217221 */ /* 0x020fce0000010000 */
[----:B------:R-:W5:Y:S01]  /*1a160*/  MUFU.EX2 R42, R42 ;  /* 0x0000002a002a7308 */ /* 0x000f620000000800 */
[----:B-1----:R-:W-:Y:S01]  /*1a170*/  FFMA.FTZ R0, R6, R3, -R7 ;  /* 0x0000000306007223 */ /* 0x002fe20000010807 */
[----:B------:R-:W-:-:S06]  /*1a180*/  FADD.FTZ R6, R206, R31 ;  /* 0x0000001fce067221 */ /* 0x000fcc0000010000 */
[----:B------:R-:W1:Y:S01]  /*1a190*/  MUFU.EX2 R25, R25 ;  /* 0x0000001900197308 */ /* 0x000e620000000800 */
[----:B------:R-:W-:Y:S01]  /*1a1a0*/  FFMA.FTZ R196, R72, R3, -R13 ;  /* 0x0000000348c47223 */ /* 0x000fe2000001080d */
[----:B0-----:R-:W-:-:S06]  /*1a1b0*/  FADD.FTZ R10, R48, R33 ;  /* 0x00000021300a7221 */ /* 0x001fcc0000010000 */
[----:B------:R-:W0:Y:S01]  /*1a1c0*/  MUFU.EX2 R203, R203 ;  /* 0x000000cb00cb7308 */ /* 0x000e220000000800 */
[----:B----4-:R-:W-:Y:S01]  /*1a1d0*/  FADD.FTZ R31, R21, R6 ;  /* 0x00000006151f7221 */ /* 0x010fe20000010000 */
[----:B------:R-:W-:-:S06]  /*1a1e0*/  FFMA.FTZ R29, R74, R3, -R13 ;  /* 0x000000034a1d7223 */ /* 0x000fcc000001080d */
[----:B------:R-:W4:Y:S01]  /*1a1f0*/  MUFU.EX2 R202, R202 ;  /* 0x000000ca00ca7308 */ /* 0x000f220000000800 */
[----:B--2---:R-:W-:Y:S01]  /*1a200*/  FADD.FTZ R33, R201, R10 ;  /* 0x0000000ac9217221 */ /* 0x004fe20000010000 */
[----:B------:R-:W-:-:S06]  /*1a210*/  FADD.FTZ R10, R200, R31 ;  /* 0x0000001fc80a7221 */ /* 0x000fcc0000010000 */
[----:B------:R-:W2:Y:S01]  /*1a220*/  MUFU.EX2 R14, R14 ;  /* 0x0000000e000e7308 */ /* 0x000ea20000000800 */
[----:B------:R-:W-:-:S07]  /*1a230*/  FFMA.FTZ R198, R76, R3, -R13 ;  /* 0x000000034cc67223 */ /* 0x000fce000001080d */
[----:B------:R-:W2:Y:S01]  /*1a240*/  MUFU.EX2 R27, R27 ;  /* 0x0000001b001b7308 */ /* 0x000ea20000000800 */
[----:B------:R-:W-:Y:S01]  /*1a250*/  FFMA.FTZ R199, R26, R3, -R7 ;  /* 0x000000031ac77223 */ /* 0x000fe20000010807 */
[----:B-----5:R-:W-:-:S06]  /*1a260*/  FADD.FTZ R12, R42, R33 ;  /* 0x000000212a0c7221 */ /* 0x020fcc0000010000 */
[----:B------:R-:W5:Y:S01]  /*1a270*/  MUFU.EX2 R197, R197 ;  /* 0x000000c500c57308 */ /* 0x000f620000000800 */
[----:B-1----:R-:W-:-:S07]  /*1a280*/  FADD.FTZ R31, R25, R10 ;  /* 0x0000000a191f7221 */ /* 0x002fce0000010000 */
[----:B------:R-:W1:Y:S01]  /*1a290*/  MUFU.EX2 R196, R196 ;  /* 0x000000c400c47308 */ /* 0x000e620000000800 */
[-C--:B------:R-:W-:Y:S01]  /*1a2a0*/  FFMA.FTZ R26, R30, R3.reuse, -R7 ;  /* 0x000000031e1a7223 */ /* 0x080fe20000010807 */
[----:B------:R-:W-:Y:S01]  /*1a2b0*/  FFMA.FTZ R78, R78, R3, -R13 ;  /* 0x000000034e4e7223 */ /* 0x000fe2000001080d */
[----:B0-----:R-:W-:-:S05]  /*1a2c0*/  FADD.FTZ R33, R203, R12 ;  /* 0x0000000ccb217221 */ /* 0x001fca0000010000 */
[----:B------:R-:W0:Y:S01]  /*1a2d0*/  MUFU.EX2 R20, R20 ;  /* 0x0000001400147308 */ /* 0x000e220000000800 */
[----:B----4-:R-:W-:Y:S01]  /*1a2e0*/  FADD.FTZ R10, R202, R31 ;  /* 0x0000001fca0a7221 */ /* 0x010fe20000010000 */
[----:B------:R-:W-:-:S06]  /*1a2f0*/  FFMA.FTZ R192, R60, R3, -R13 ;  /* 0x000000033cc07223 */ /* 0x000fcc000001080d */
[----:B------:R-:W4:Y:S01]  /*1a300*/  MUFU.EX2 R29, R29 ;  /* 0x0000001d001d7308 */ /* 0x000f220000000800 */
[----:B------:R-:W-:Y:S01]  /*1a310*/  FFMA.FTZ R193, R34, R3, -R7 ;  /* 0x0000000322c17223 */ /* 0x000fe20000010807 */
[----:B--2---:R-:W-:Y:S01]  /*1a320*/  FADD.FTZ R12, R14, R33 ;  /* 0x000000210e0c7221 */ /* 0x004fe20000010000 */
[----:B------:R-:W-:-:S05]  /*1a330*/  FADD.FTZ R31, R27, R10 ;  /* 0x0000000a1b1f7221 */ /* 0x000fca0000010000 */
[----:B------:R-:W2:Y:S01]  /*1a340*/  MUFU.EX2 R198, R198 ;  /* 0x000000c600c67308 */ /* 0x000ea20000000800 */
[----:B------:R-:W-:-:S07]  /*1a350*/  IMAD.HI R24, R24, 0x66666667, RZ ;  /* 0x6666666718187827 */ /* 0x000fce00078e02ff */
[----:B------:R-:W2:Y:S01]  /*1a360*/  MUFU.EX2 R199, R199 ;  /* 0x000000c700c77308 */ /* 0x000ea20000000800 */
[----:B------:R-:W-:Y:S01]  /*1a370*/  FFMA.FTZ R80, R80, R3, -R13 ;  /* 0x0000000350507223 */ /* 0x000fe2000001080d */
[----:B-----5:R-:W-:Y:S01]  /*1a380*/  FADD.FTZ R33, R197, R12 ;  /* 0x0000000cc5217221 */ /* 0x020fe20000010000 */
[----:B-1----:R-:W-:-:S05]  /*1a390*/  FADD.FTZ R10, R196, R31 ;  /* 0x0000001fc40a7221 */ /* 0x002fca0000010000 */
[----:B------:R-:W1:Y:S01]  /*1a3a0*/  MUFU.EX2 R7, R78 ;  /* 0x0000004e00077308 */ /* 0x000e620000000800 */
[-CC-:B------:R-:W-:Y:S01]  /*1a3b0*/  FFMA.FTZ R84, R84, R3.reuse, -R13.reuse ;  /* 0x0000000354547223 */ /* 0x180fe2000001080d */
[----:B------:R-:W-:-:S06]  /*1a3c0*/  FFMA.FTZ R82, R82, R3, -R13 ;  /* 0x0000000352527223 */ /* 0x000fcc000001080d */
[----:B------:R-:W5:Y:S01]  /*1a3d0*/  MUFU.EX2 R26, R26 ;  /* 0x0000001a001a7308 */ /* 0x000f620000000800 */
[----:B0-----:R-:W-:Y:S01]  /*1a3e0*/  FADD.FTZ R12, R20, R33 ;  /* 0x00000021140c7221 */ /* 0x001fe20000010000 */
[----:B------:R-:W-:Y:S01]  /*1a3f0*/  SHF.R.U32.HI R35, RZ, 0x1f, R24 ;  /* 0x0000001fff237819 */ /* 0x000fe20000011618 */
[----:B----4-:R-:W-:-:S05]  /*1a400*/  FADD.FTZ R33, R29, R10 ;  /* 0x0000000a1d217221 */ /* 0x010fca0000010000 */
[----:B------:R-:W0:Y:S08]  /*1a410*/  MUFU.EX2 R192, R192 ;  /* 0x000000c000c07308 */ /* 0x000e300000000800 */
[----:B------:R-:W4:Y:S01]  /*1a420*/  MUFU.EX2 R193, R193 ;  /* 0x000000c100c17308 */ /* 0x000f220000000800 */
[----:B------:R-:W-:Y:S01]  /*1a430*/  LEA.HI.SX32 R6, R24, R35, 0x1b ;  /* 0x0000002318067211 */ /* 0x000fe200078fdaff */
[----:B--2---:R-:W-:-:S06]  /*1a440*/  FADD.FTZ R10, R198, R33 ;  /* 0x00000021c60a7221 */ /* 0x004fcc0000010000 */
[----:B------:R-:W2:Y:S01]  /*1a450*/  MUFU.EX2 R13, R80 ;  /* 0x00000050000d7308 */ /* 0x000ea20000000800 */
[----:B------:R-:W-:-:S07]  /*1a460*/  FADD.FTZ R35, R199, R12 ;  /* 0x0000000cc7237221 */ /* 0x000fce0000010000 */
[----:B------:R-:W3:Y:S01]  /*1a470*/  MUFU.EX2 R8, R8 ;  /* 0x0000000800087308 */ /* 0x000ee20000000800 */
[----:B------:R-:W-:Y:S01]  /*1a480*/  F2FP.F16.F32.PACK_AB R208, R9, R208 ;  /* 0x000000d009d0723e */ /* 0x000fe200000000ff */
[----:B-1----:R-:W-:Y:S01]  /*1a490*/  FADD.FTZ R9, R7, R10 ;  /* 0x0000000a07097221 */ /* 0x002fe20000010000 */
[----:B-----5:R-:W-:-:S03]  /*1a4a0*/  FADD.FTZ R12, R26, R35 ;  /* 0x000000231a0c7221 */ /* 0x020fc60000010000 */
[----:B0-----:R-:W-:Y:S01]  /*1a4b0*/  FADD.FTZ R10, R192, R9 ;  /* 0x00000009c00a7221 */ /* 0x001fe20000010000 */
[----:B----4-:R-:W-:Y:S01]  /*1a4c0*/  FADD.FTZ R9, R193, R12 ;  /* 0x0000000cc1097221 */ /* 0x010fe20000010000 */
[----:B------:R-:W-:Y:S01]  /*1a4d0*/  MUFU.EX2 R195, R195 ;  /* 0x000000c300c37308 */ /* 0x000fe20000000800 */
[----:B------:R-:W-:Y:S01]  /*1a4e0*/  F2FP.F16.F32.PACK_AB R210, R11, R210 ;  /* 0x000000d20bd2723e */ /* 0x000fe200000000ff */
[----:B--2---:R-:W-:Y:S01]  /*1a4f0*/  FADD.FTZ R11, R13, R10 ;  /* 0x0000000a0d0b7221 */ /* 0x004fe20000010000 */
[----:B---3--:R-:W-:-:S05]  /*1a500*/  VIMNMX R28, R28, R6, !PT ;  /* 0x000000061c1c7248 */ /* 0x008fca0007fe0100 */
[----:B------:R-:W0:Y:S01]  /*1a510*/  MUFU.EX2 R84, R84 ;  /* 0x0000005400547308 */ /* 0x000e220000000800 */
[C---:B------:R-:W-:Y:S01]  /*1a520*/  FADD.FTZ R10, R8.reuse, R9 ;  /* 0x00000009080a7221 */ /* 0x040fe20000010000 */
[----:B------:R-:W-:Y:S02]  /*1a530*/  F2FP.F16.F32.PACK_AB R193, R8, R193 ;  /* 0x000000c108c1723e */ /* 0x000fe400000000ff */
[----:B------:R-:W-:-:S04]  /*1a540*/  IADD3 R8, R2, -0x2, RZ ;  /* 0xfffffffe02087810 */ /* 0x000fc80007ffe0ff */
[----:B------:R-:W1:Y:S01]  /*1a550*/  MUFU.EX2 R31, R82 ;  /* 0x00000052001f7308 */ /* 0x000e620000000800 */
[----:B------:R-:W-:-:S07]  /*1a560*/  ISETP.GE.AND P1, PT, R8, R28, PT ;  /* 0x0000001c0800720c */ /* 0x000fce0003f26270 */
[----:B------:R-:W2:Y:S01]  /*1a570*/  MUFU.EX2 R0, R0 ;  /* 0x0000000000007308 */ /* 0x000ea20000000800 */
[----:B0-----:R-:W-:Y:S01]  /*1a580*/  FADD.FTZ R228, R84, R11 ;  /* 0x0000000b54e47221 */ /* 0x001fe20000010000 */
[----:B------:R-:W-:Y:S01]  /*1a590*/  FADD.FTZ R227, R195, R10 ;  /* 0x0000000ac3e37221 */ /* 0x000fe20000010000 */
[----:B------:R-:W-:Y:S01]  /*1a5a0*/  BSSY B0, `(.L_x_2869) ;  /* 0x00005a7000007945 */ /* 0x000fe20003800000 */
[----:B------:R-:W-:Y:S01]  /*1a5b0*/  F2FP.F16.F32.PACK_AB R209, R62, R209 ;  /* 0x000000d13ed1723e */ /* 0x000fe200000000ff */
[----:B------:R0:W-:Y:S01]  /*1a5c0*/  STL [R1+0x58], R28 ;  /* 0x0000581c01007387 */ /* 0x0001e20000100800 */
[----:B------:R-:W-:Y:S01]  /*1a5d0*/  F2FP.F16.F32.PACK_AB R211, R58, R211 ;  /* 0x000000d33ad3723e */ /* 0x000fe200000000ff */
[----:B------:R-:W-:Y:S01]  /*1a5e0*/  IMAD.MOV.U32 R2, RZ, RZ, 0x3f800000 ;  /* 0x3f800000ff027424 */ /* 0x000fe200078e00ff */
[----:B------:R-:W-:Y:S01]  /*1a5f0*/  F2FP.F16.F32.PACK_AB R205, R50, R205 ;  /* 0x000000cd32cd723e */ /* 0x000fe200000000ff */
[----:B-1----:R-:W-:Y:S01]  /*1a600*/  FADD.FTZ R228, R31, R228 ;  /* 0x000000e41fe47221 */ /* 0x002fe20000010000 */
[----:B------:R-:W-:-:S02]  /*1a610*/  F2FP.F16.F32.PACK_AB R207, R48, R207 ;  /* 0x000000cf30cf723e */ /* 0x000fc400000000ff */
[----:B------:R-:W-:Y:S02]  /*1a620*/  CS2R R150, SRZ ;  /* 0x0000000000967805 */ /* 0x000fe4000001ff00 */
[----:B------:R-:W-:Y:S02]  /*1a630*/  F2FP.F16.F32.PACK_AB R201, R42, R201 ;  /* 0x000000c92ac9723e */ /* 0x000fe400000000ff */
[----:B------:R-:W-:Y:S02]  /*1a640*/  CS2R R148, SRZ ;  /* 0x0000000000947805 */ /* 0x000fe4000001ff00 */
[----:B------:R-:W-:Y:S02]  /*1a650*/  F2FP.F16.F32.PACK_AB R199, R26, R199 ;  /* 0x000000c71ac7723e */ /* 0x000fe400000000ff */
[----:B------:R-:W-:Y:S02]  /*1a660*/  CS2R R146, SRZ ;  /* 0x0000000000927805 */ /* 0x000fe4000001ff00 */
[----:B------:R-:W-:Y:S01]  /*1a670*/  F2FP.F16.F32.PACK_AB R200, R25, R200 ;  /* 0x000000c819c8723e */ /* 0x000fe200000000ff */
[----:B--2---:R-:W-:Y:S01]  /*1a680*/  FADD.FTZ R227, R0, R227 ;  /* 0x000000e300e37221 */ /* 0x004fe20000010000 */
[----:B------:R-:W-:-:S02]  /*1a690*/  F2FP.F16.F32.PACK_AB R202, R27, R202 ;  /* 0x000000ca1bca723e */ /* 0x000fc400000000ff */
[----:B------:R-:W-:Y:S02]  /*1a6a0*/  CS2R R144, SRZ ;  /* 0x0000000000907805 */ /* 0x000fe4000001ff00 */
[----:B------:R-:W-:Y:S02]  /*1a6b0*/  F2FP.F16.F32.PACK_AB R196, R29, R196 ;  /* 0x000000c41dc4723e */ /* 0x000fe400000000ff */
[----:B------:R-:W-:Y:S02]  /*1a6c0*/  CS2R R142, SRZ ;  /* 0x00000000008e7805 */ /* 0x000fe4000001ff00 */
[----:B------:R-:W-:Y:S02]  /*1a6d0*/  F2FP.F16.F32.PACK_AB R194, R31, R84 ;  /* 0x000000541fc2723e */ /* 0x000fe400000000ff */
[----:B------:R-:W-:Y:S02]  /*1a6e0*/  CS2R R140, SRZ ;  /* 0x00000000008c7805 */ /* 0x000fe4000001ff00 */
[----:B------:R-:W-:Y:S01]  /*1a6f0*/  F2FP.F16.F32.PACK_AB R195, R0, R195 ;  /* 0x000000c300c3723e */ /* 0x000fe200000000ff */
[----:B------:R-:W-:Y:S01]  /*1a700*/  IMAD.MOV.U32 R0, RZ, RZ, 0x3f800000 ;  /* 0x3f800000ff007424 */ /* 0x000fe200078e00ff */
[----:B------:R-:W-:-:S02]  /*1a710*/  @P4 LOP3.LUT R18, R18, 0x2, RZ, 0xfc, !PT ;  /* 0x0000000212124812 */ /* 0x000fc400078efcff */
[----:B------:R-:W-:Y:S02]  /*1a720*/  CS2R R138, SRZ ;  /* 0x00000000008a7805 */ /* 0x000fe4000001ff00 */
[----:B------:R-:W-:Y:S02]  /*1a730*/  F2FP.F16.F32.PACK_AB R203, R14, R203 ;  /* 0x000000cb0ecb723e */ /* 0x000fe400000000ff */
[----:B------:R-:W-:Y:S02]  /*1a740*/  CS2R R136, SRZ ;  /* 0x0000000000887805 */ /* 0x000fe4000001ff00 */
[----:B------:R-:W-:Y:S02]  /*1a750*/  F2FP.F16.F32.PACK_AB R197, R20, R197 ;  /* 0x000000c514c5723e */ /* 0x000fe400000000ff */
[----:B------:R-:W-:Y:S02]  /*1a760*/  CS2R R134, SRZ ;  /* 0x0000000000867805 */ /* 0x000fe4000001ff00 */
[----:B------:R-:W-:-:S02]  /*1a770*/  F2FP.F16.F32.PACK_AB R204, R15, R204 ;  /* 0x000000cc0fcc723e */ /* 0x000fc400000000ff */
[----:B------:R-:W-:Y:S02]  /*1a780*/  CS2R R132, SRZ ;  /* 0x0000000000847805 */ /* 0x000fe4000001ff00 */
[----:B------:R-:W-:Y:S02]  /*1a790*/  F2FP.F16.F32.PACK_AB R206, R21, R206 ;  /* 0x000000ce15ce723e */ /* 0x000fe400000000ff */
[----:B------:R-:W-:Y:S02]  /*1a7a0*/  CS2R R130, SRZ ;  /* 0x0000000000827805 */ /* 0x000fe4000001ff00 */
[----:B------:R-:W-:Y:S02]  /*1a7b0*/  F2FP.F16.F32.PACK_AB R198, R7, R198 ;  /* 0x000000c607c6723e */ /* 0x000fe400000000ff */
[----:B------:R-:W-:Y:S02]  /*1a7c0*/  CS2R R128, SRZ ;  /* 0x0000000000807805 */ /* 0x000fe4000001ff00 */
[----:B------:R-:W-:-:S02]  /*1a7d0*/  F2FP.F16.F32.PACK_AB R192, R13, R192 ;  /* 0x000000c00dc0723e */ /* 0x000fc400000000ff */
        /* <DEDUP_REMOVED lines=49> */
[----:B0-----:R-:W-:Y:S02]  /*1aaf0*/  CS2R R28, SRZ ;  /* 0x00000000001c7805 */ /* 0x001fe4000001ff00 */
[----:B------:R-:W-:Y:S02]  /*1ab00*/  CS2R R26, SRZ ;  /* 0x00000000001a7805 */ /* 0x000fe4000001ff00 */
[----:B------:R-:W-:Y:S01]  /*1ab10*/  CS2R R24, SRZ ;  /* 0x0000000000187805 */ /* 0x000fe2000001ff00 */
[----:B------:R-:W-:Y:S06]  /*1ab20*/  @!P1 BRA `(.L_x_2870) ;  /* 0x0000005400389947 */ /* 0x000fec0003800000 */
[----:B------:R-:W-:Y:S01]  /*1ab30*/  BSSY B1, `(.L_x_2870) ;  /* 0x000054d000017945 */ /* 0x000fe20003800000 */
[----:B------:R-:W-:Y:S01]  /*1ab40*/  IMAD.MOV.U32 R13, RZ, RZ, R4 ;  /* 0x000000ffff0d7224 */ /* 0x000fe200078e0004 */
[----:B------:R-:W-:Y:S01]  /*1ab50*/  MOV R12, R5 ;  /* 0x00000005000c7202 */ /* 0x000fe20000000f00 */
[----:B------:R-:W-:Y:S01]  /*1ab60*/  IMAD.MOV.U32 R7, RZ, RZ, R226 ;  /* 0x000000ffff077224 */ /* 0x000fe200078e00e2 */
[----:B------:R-:W-:Y:S01]  /*1ab70*/  MOV R151, RZ ;  /* 0x000000ff00977202 */ /* 0x000fe20000000f00 */
[----:B------:R-:W-:Y:S02]  /*1ab80*/  IMAD.MOV.U32 R6, RZ, RZ, R220 ;  /* 0x000000ffff067224 */ /* 0x000fe400078e00dc */
[----:B------:R-:W-:-:S07]  /*1ab90*/  IMAD.MOV.U32 R2, RZ, RZ, 0x3f800000 ;  /* 0x3f800000ff027424 */ /* 0x000fce00078e00ff */
.L_x_2883:
[----:B------:R-:W-:-:S04]  /*1aba0*/  ISETP.NE.AND P1, PT, R6, 0x1, PT ;  /* 0x000000010600780c */ /* 0x000fc80003f25270 */
[----:B------:R-:W-:-:S04]  /*1abb0*/  SEL R226, RZ, 0x1, P1 ;  /* 0x00000001ffe27807 */ /* 0x000fc80000800000 */
[----:B------:R-:W-:Y:S01]  /*1abc0*/  LOP3.LUT R226, R7, R226, RZ, 0x3c, !PT ;  /* 0x000000e207e27212 */ /* 0x000fe200078e3cff */
[----:B------:R-:W-:Y:S06]  /*1abd0*/  @!P0 BRA `(.L_x_2871) ;  /* 0x0000000000048947 */ /* 0x000fec0003800000 */
[----:B------:R-:W-:Y:S01]  /*1abe0*/  BPT.TRAP 0x1 ;  /* 0x000000040000795c */ /* 0x000fe20000300000 */
.L_x_2871:
        /* <DEDUP_REMOVED lines=8> */
.L_x_2872:
        /* <DEDUP_REMOVED lines=8> */
.L_x_2874:
[----:B------:R-:W-:Y:S05]  /*1acf0*/  BSYNC B2 ;  /* 0x0000000000027941 */ /* 0x000fea0003800000 */
.L_x_2873:
[----:B------:R-:W2:Y:S01]  /*1ad00*/  LDL.64 R152, [R1+0x48] ;  /* 0x0000480001987983 */ /* 0x000ea20000100a00 */
[----:B01----:R-:W-:-:S03]  /*1ad10*/  IMAD.MOV.U32 R4, RZ, RZ, R3 ;  /* 0x000000ffff047224 */ /* 0x003fc600078e0003 */
[----:B------:R-:W3:Y:S01]  /*1ad20*/  LDL.64 R20, [R1+0x40] ;  /* 0x0000400001147983 */ /* 0x000ee20000100a00 */
[----:B------:R-:W-:Y:S01]  /*1ad30*/  IMAD.MOV.U32 R5, RZ, RZ, 0x40000040 ;  /* 0x40000040ff057424 */ /* 0x000fe200078e00ff */
[----:B------:R-:W-:-:S04]  /*1ad40*/  R2UR UR14, R4 ;  /* 0x00000000040e72ca */ /* 0x000fc800000e0000 */
[----:B------:R-:W-:Y:S01]  /*1ad50*/  R2UR UR15, R5 ;  /* 0x00000000050f72ca */ /* 0x000fe200000e0000 */
[----:B------:R-:W-:Y:S01]  /*1ad60*/  WARPGROUP.ARRIVE ;  /* 0x00000000000079c5 */ /* 0x000fe20000000000 */
[----:B------:R-:W-:Y:S01]  /*1ad70*/  IMAD.MOV.U32 R11, RZ, RZ, 0x40000040 ;  /* 0x40000040ff0b7424 */ /* 0x000fe200078e00ff */
[----:B------:R-:W-:-:S04]  /*1ad80*/  R2UR UR26, R10 ;  /* 0x000000000a1a72ca */ /* 0x000fc800000e0000 */
[----:B------:R-:W-:Y:S01]  /*1ad90*/  R2UR UR27, R11 ;  /* 0x000000000b1b72ca */ /* 0x000fe200000e0000 */
[----:B------:R-:W-:Y:S01]  /*1ada0*/  IMAD.MOV.U32 R4, RZ, RZ, R15 ;  /* 0x000000ffff047224 */ /* 0x000fe200078e000f */
[----:B------:R-:W-:-:S04]  /*1adb0*/  R2UR UR19, R5 ;  /* 0x00000000051372ca */ /* 0x000fc800000e0000 */
[----:B------:R-:W-:Y:S02]  /*1adc0*/  R2UR UR18, R4 ;  /* 0x00000000041272ca */ /* 0x000fe400000e0000 */
[----:B------:R-:W-:Y:S02]  /*1add0*/  IADD3 R10, R3, 0x180, RZ ;  /* 0x00000180030a7810 */ /* 0x000fe40007ffe0ff */
[----:B------:R-:W-:Y:S02]  /*1ade0*/  R2UR UR7, R11 ;  /* 0x000000000b0772ca */ /* 0x000fe400000e0000 */
[----:B------:R-:W-:Y:S02]  /*1adf0*/  R2UR UR6, R10 ;  /* 0x000000000a0672ca */ /* 0x000fe400000e0000 */
[----:B--2---:R-:W-:Y:S02]  /*1ae00*/  R2UR UR8, R152 ;  /* 0x00000000980872ca */ /* 0x004fe400000e0000 */
[----:B------:R-:W-:-:S02]  /*1ae10*/  R2UR UR9, R153 ;  /* 0x00000000990972ca */ /* 0x000fc400000e0000 */
[----:B------:R-:W2:Y:S01]  /*1ae20*/  LDL.64 R152, [R1+0x38] ;  /* 0x0000380001987983 */ /* 0x000ea20000100a00 */
[----:B------:R-:W-:Y:S01]  /*1ae30*/  VIADD R14, R3, 0x200 ;  /* 0x00000200030e7836 */ /* 0x000fe20000000000 */
[----:B---3--:R-:W-:Y:S02]  /*1ae40*/  R2UR UR32, R20 ;  /* 0x00000000142072ca */ /* 0x008fe400000e0000 */
[----:B------:R-:W-:-:S05]  /*1ae50*/  R2UR UR33, R21 ;  /* 0x00000000152172ca */ /* 0x000fca00000e0000 */
[----:B------:R-:W-:Y:S02]  /*1ae60*/  UMOV UR12, UR8 ;  /* 0x00000008000c7c82 */ /* 0x000fe40008000000 */
        /* <DEDUP_REMOVED lines=8> */
[----:B------:R-:W-:-:S02]  /*1aef0*/  MOV R15, 0x40000040 ;  /* 0x40000040000f7802 */ /* 0x000fc40000000f00 */
[----:B------:R-:W-:Y:S01]  /*1af00*/  R2UR UR22, R14 ;  /* 0x000000000e1672ca */ /* 0x000fe200000e0000 */
[----:B------:R-:W-:Y:S01]  /*1af10*/  UMOV UR20, UR8 ;  /* 0x0000000800147c82 */ /* 0x000fe20008000000 */
[----:B------:R-:W-:Y:S01]  /*1af20*/  UMOV UR21, UR9 ;  /* 0x0000000900157c82 */ /* 0x000fe20008000000 */
[----:B------:R-:W-:Y:S01]  /*1af30*/  VIADD R4, R3, 0x2 ;  /* 0x0000000203047836 */ /* 0x000fe20000000000 */
[----:B------:R-:W-:Y:S01]  /*1af40*/  R2UR UR11, R5 ;  /* 0x00000000050b72ca */ /* 0x000fe200000e0000 */
[----:B------:R-:W-:Y:S02]  /*1af50*/  VIADD R10, R3, 0x82 ;  /* 0x00000082030a7836 */ /* 0x000fe40000000000 */
[----:B------:R-:W-:Y:S01]  /*1af60*/  IMAD.MOV.U32 R11, RZ, RZ, 0x40000040 ;  /* 0x40000040ff0b7424 */ /* 0x000fe200078e00ff */
[----:B------:R-:W-:Y:S01]  /*1af70*/  UMOV UR28, UR32 ;  /* 0x00000020001c7c82 */ /* 0x000fe20008000000 */
[----:B------:R-:W3:Y:S01]  /*1af80*/  LDL.64 R20, [R1+0x30] ;  /* 0x0000300001147983 */ /* 0x000ee20000100a00 */
[----:B------:R-:W-:-:S02]  /*1af90*/  WARPGROUP.DEPBAR.LE gsb0, 0x0 ;  /* 0x00008000000079c5 */ /* 0x000fc40000010000 */
[----:B------:R-:W-:-:S06]  /*1afa0*/  WARPGROUP.ARRIVE ;  /* 0x00000000000079c5 */ /* 0x000fcc0000000000 */
[----:B------:R-:W-:Y:S03]  /*1afb0*/  HGMMA.64x16x16.F32 R176, gdesc[UR24], RZ, !UPT, gsb0 ;  /* 0x0020000018b079f0 */ /* 0x000fe6000c0008ff */
[----:B------:R-:W-:Y:S02]  /*1afc0*/  WARPGROUP.DEPBAR.LE gsb0, 0x0 ;  /* 0x00008000000079c5 */ /* 0x000fe40000010000 */
[----:B------:R-:W-:-:S06]  /*1afd0*/  WARPGROUP.ARRIVE ;  /* 0x00000000000079c5 */ /* 0x000fcc0000000000 */
[----:B------:R-:W-:Y:S03]  /*1afe0*/  HGMMA.64x16x16.F32 R168, gdesc[UR16], RZ, !UPT, gsb0 ;  /* 0x0020000010a879f0 */ /* 0x000fe6000c0008ff */
[----:B------:R-:W-:Y:S02]  /*1aff0*/  WARPGROUP.DEPBAR.LE gsb0, 0x0 ;  /* 0x00008000000079c5 */ /* 0x000fe40000010000 */
[----:B------:R-:W-:-:S06]  /*1b000*/  WARPGROUP.ARRIVE ;  /* 0x00000000000079c5 */ /* 0x000fcc0000000000 */
[----:B------:R-:W-:Y:S01]  /*1b010*/  HGMMA.64x16x16.F32 R160, gdesc[UR4], RZ, !UPT, gsb0 ;  /* 0x0020000004a079f0 */ /* 0x000fe2000c0008ff */
[----:B------:R-:W-:Y:S02]  /*1b020*/  R2UR UR23, R15 ;  /* 0x000000000f1772ca */ /* 0x000fe400000e0000 */
[----:B------:R-:W-:Y:S01]  /*1b030*/  R2UR UR10, R4 ;  /* 0x00000000040a72ca */ /* 0x000fe200000e0000 */
[----:B------:R-:W-:Y:S02]  /*1b040*/  WARPGROUP.DEPBAR.LE gsb0, 0x0 ;  /* 0x00008000000079c5 */ /* 0x000fe40000010000 */
[----:B--2---:R-:W-:Y:S02]  /*1b050*/  R2UR UR34, R152 ;  /* 0x00000000982272ca */ /* 0x004fe400000e0000 */
[----:B------:R-:W-:Y:S01]  /*1b060*/  R2UR UR35, R153 ;  /* 0x00000000992372ca */ /* 0x000fe200000e0000 */
[----:B------:R-:W-:Y:S01]  /*1b070*/  UMOV UR8, UR32 ;  /* 0x0000002000087c82 */ /* 0x000fe20008000000 */
[----:B------:R-:W-:Y:S01]  /*1b080*/  WARPGROUP.ARRIVE ;  /* 0x00000000000079c5 */ /* 0x000fe20000000000 */
[----:B------:R-:W-:Y:S01]  /*1b090*/  UMOV UR9, UR33 ;  /* 0x0000002100097c82 */ /* 0x000fe20008000000 */
[----:B------:R-:W-:-:S02]  /*1b0a0*/  R2UR UR14, R10 ;  /* 0x000000000a0e72ca */ /* 0x000fc400000e0000 */
[----:B------:R-:W-:Y:S01]  /*1b0b0*/  R2UR UR15, R11 ;  /* 0x000000000b0f72ca */ /* 0x000fe200000e0000 */
[----:B------:R-:W-:Y:S01]  /*1b0c0*/  UMOV UR12, UR32 ;  /* 0x00000020000c7c82 */ /* 0x000fe20008000000 */
[----:B------:R-:W-:Y:S01]  /*1b0d0*/  HGMMA.64x16x16.F32 R152, gdesc[UR20], RZ, !UPT, gsb0 ;  /* 0x00200000149879f0 */ /* 0x000fe2000c0008ff */
[----:B------:R-:W-:Y:S01]  /*1b0e0*/  UMOV UR13, UR33 ;  /* 0x00000021000d7c82 */ /* 0x000fe20008000000 */
[----:B------:R-:W-:Y:S01]  /*1b0f0*/  IMAD.MOV.U32 R5, RZ, RZ, 0x40000040 ;  /* 0x40000040ff057424 */ /* 0x000fe200078e00ff */
[----:B------:R-:W-:Y:S01]  /*1b100*/  UMOV UR24, UR32 ;  /* 0x0000002000187c82 */ /* 0x000fe20008000000 */
[----:B------:R-:W-:Y:S01]  /*1b110*/  UMOV UR25, UR33 ;  /* 0x0000002100197c82 */ /* 0x000fe20008000000 */
[----:B------:R-:W-:Y:S01]  /*1b120*/  UMOV UR29, UR33 ;  /* 0x00000021001d7c82 */ /* 0x000fe20008000000 */
[----:B------:R-:W-:Y:S01]  /*1b130*/  UMOV UR16, UR32 ;  /* 0x0000002000107c82 */ /* 0x000fe20008000000 */
[----:B------:R-:W-:Y:S01]  /*1b140*/  UMOV UR17, UR33 ;  /* 0x0000002100117c82 */ /* 0x000fe20008000000 */
[----:B------:R-:W2:Y:S01]  /*1b150*/  LDL.64 R14, [R1+0x28] ;  /* 0x00002800010e7983 */ /* 0x000ea20000100a00 */
[----:B------:R-:W-:-:S02]  /*1b160*/  WARPGROUP.DEPBAR.LE gsb0, 0x0 ;  /* 0x00008000000079c5 */ /* 0x000fc40000010000 */
[----:B------:R-:W-:-:S06]  /*1b170*/  WARPGROUP.ARRIVE ;  /* 0x00000000000079c5 */ /* 0x000fcc0000000000 */
[----:B------:R-:W-:Y:S01]  /*1b180*/  HGMMA.64x16x16.F32 R184, gdesc[UR8], R184, gsb0 ;  /* 0x0020000008b879f0 */ /* 0x000fe200080008b8 */
[----:B------:R-:W-:Y:S02]  /*1b190*/  VIADD R4, R3, 0x102 ;  /* 0x0000010203047836 */ /* 0x000fe40000000000 */
[----:B------:R-:W-:Y:S02]  /*1b1a0*/  WARPGROUP.DEPBAR.LE gsb0, 0x0 ;  /* 0x00008000000079c5 */ /* 0x000fe40000010000 */
[----:B------:R-:W-:-:S06]  /*1b1b0*/  WARPGROUP.ARRIVE ;  /* 0x00000000000079c5 */ /* 0x000fcc0000000000 */
[----:B------:R-:W-:Y:S01]  /*1b1c0*/  HGMMA.64x16x16.F32 R176, gdesc[UR12], R176, gsb0 ;  /* 0x002000000cb079f0 */ /* 0x000fe200080008b0 */
[----:B------:R-:W-:Y:S02]  /*1b1d0*/  R2UR UR26, R4 ;  /* 0x00000000041a72ca */ /* 0x000fe400000e0000 */
[----:B------:R-:W-:Y:S01]  /*1b1e0*/  R2UR UR27, R5 ;  /* 0x00000000051b72ca */ /* 0x000fe200000e0000 */
[----:B------:R-:W-:Y:S01]  /*1b1f0*/  IMAD.MOV.U32 R11, RZ, RZ, 0x40000040 ;  /* 0x40000040ff0b7424 */ /* 0x000fe200078e00ff */
[----:B------:R-:W-:Y:S02]  /*1b200*/  WARPGROUP.DEPBAR.LE gsb0, 0x0 ;  /* 0x00008000000079c5 */ /* 0x000fe40000010000 */
[----:B------:R-:W-:-:S09]  /*1b210*/  WARPGROUP.ARRIVE ;  /* 0x00000000000079c5 */ /* 0x000fd20000000000 */
[----:B------:R-:W-:Y:S01]  /*1b220*/  HGMMA.64x16x16.F32 R168, gdesc[UR24], R168, gsb0 ;  /* 0x0020000018a879f0 */ /* 0x000fe200080008a8 */
[----:B------:R-:W-:Y:S02]  /*1b230*/  IADD3 R10, R3, 0x182, RZ ;  /* 0x00000182030a7810 */ /* 0x000fe40007ffe0ff */
[----:B------:R-:W-:Y:S02]  /*1b240*/  R2UR UR31, R11 ;  /* 0x000000000b1f72ca */ /* 0x000fe400000e0000 */
[----:B------:R-:W-:Y:S01]  /*1b250*/  R2UR UR30, R10 ;  /* 0x000000000a1e72ca */ /* 0x000fe200000e0000 */
        /* <DEDUP_REMOVED lines=8> */
[----:B------:R-:W-:Y:S01]  /*1b2e0*/  UMOV UR24, UR34 ;  /* 0x0000002200187c82 */ /* 0x000fe20008000000 */
[----:B------:R-:W-:Y:S01]  /*1b2f0*/  UMOV UR25, UR35 ;  /* 0x0000002300197c82 */ /* 0x000fe20008000000 */
[----:B------:R-:W-:Y:S01]  /*1b300*/  UMOV UR8, UR34 ;  /* 0x0000002200087c82 */ /* 0x000fe20008000000 */
[----:B------:R-:W-:Y:S01]  /*1b310*/  UMOV UR9, UR35 ;  /* 0x0000002300097c82 */ /* 0x000fe20008000000 */
[----:B------:R-:W-:Y:S01]  /*1b320*/  HGMMA.64x16x16.F32 R160, gdesc[UR28], R160, gsb0 ;  /* 0x002000001ca079f0 */ /* 0x000fe200080008a0 */
[----:B------:R-:W-:Y:S01]  /*1b330*/  R2UR UR18, R4 ;  /* 0x00000000041272ca */ /* 0x000fe200000e0000 */
[----:B------:R-:W-:Y:S01]  /*1b340*/  UMOV UR12, UR34 ;  /* 0x00000022000c7c82 */ /* 0x000fe20008000000 */
[----:B------:R-:W-:Y:S01]  /*1b350*/  R2UR UR19, R5 ;  /* 0x00000000051372ca */ /* 0x000fe200000e0000 */
[----:B------:R-:W-:Y:S01]  /*1b360*/  VIADD R4, R3, 0x4 ;  /* 0x0000000403047836 */ /* 0x000fe20000000000 */
[----:B------:R-:W-:Y:S01]  /*1b370*/  UMOV UR13, UR35 ;  /* 0x00000023000d7c82 */ /* 0x000fe20008000000 */
[----:B---3--:R-:W-:Y:S01]  /*1b380*/  R2UR UR32, R20 ;  /* 0x00000000142072ca */ /* 0x008fe200000e0000 */
[----:B------:R-:W3:Y:S01]  /*1b390*/  LDL.64 R10, [R1+0x20] ;  /* 0x00002000010a7983 */ /* 0x000ee20000100a00 */
[----:B------:R-:W-:-:S02]  /*1b3a0*/  WARPGROUP.DEPBAR.LE gsb0, 0x0 ;  /* 0x00008000000079c5 */ /* 0x000fc40000010000 */
[----:B------:R-:W-:-:S06]  /*1b3b0*/  WARPGROUP.ARRIVE ;  /* 0x00000000000079c5 */ /* 0x000fcc0000000000 */
[----:B------:R-:W-:Y:S01]  /*1b3c0*/  HGMMA.64x16x16.F32 R152, gdesc[UR16], R152, gsb0 ;  /* 0x00200000109879f0 */ /* 0x000fe20008000898 */
[----:B------:R-:W-:Y:S01]  /*1b3d0*/  IMAD.MOV.U32 R5, RZ, RZ, 0x40000040 ;  /* 0x40000040ff057424 */ /* 0x000fe200078e00ff */
[----:B------:R-:W-:-:S04]  /*1b3e0*/  R2UR UR6, R4 ;  /* 0x00000000040672ca */ /* 0x000fc800000e0000 */
        /* <DEDUP_REMOVED lines=8> */
[----:B------:R-:W-:Y:S02]  /*1b470*/  WARPGROUP.DEPBAR.LE gsb0, 0x0 ;  /* 0x00008000000079c5 */ /* 0x000fe40000010000 */
[----:B------:R-:W-:-:S10]  /*1b480*/  WARPGROUP.ARRIVE ;  /* 0x00000000000079c5 */ /* 0x000fd40000000000 */
[----:B------:R-:W-:Y:S01]  /*1b490*/  HGMMA.64x16x16.F32 R176, gdesc[UR20], R176, gsb0 ;  /* 0x0020000014b079f0 */ /* 0x000fe200080008b0 */
[----:B------:R-:W-:Y:S02]  /*1b4a0*/  VIADD R4, R3, 0x104 ;  /* 0x0000010403047836 */ /* 0x000fe40000000000 */
[----:B------:R-:W-:-:S03]  /*1b4b0*/  IMAD.MOV.U32 R5, RZ, RZ, 0x40000040 ;  /* 0x40000040ff057424 */ /* 0x000fc600078e00ff */
        /* <DEDUP_REMOVED lines=20> */
[----:B------:R-:W-:Y:S02]  /*1b600*/  MOV R5, 0x40000040 ;  /* 0x4000004000057802 */ /* 0x000fe40000000f00 */
[----:B------:R-:W-:Y:S02]  /*1b610*/  R2UR UR33, R21 ;  /* 0x00000000152172ca */ /* 0x000fe400000e0000 */
[----:B------:R-:W-:Y:S02]  /*1b620*/  R2UR UR30, R4 ;  /* 0x00000000041e72ca */ /* 0x000fe400000e0000 */
[----:B------:R-:W-:Y:S01]  /*1b630*/  R2UR UR31, R5 ;  /* 0x00000000051f72ca */ /* 0x000fe200000e0000 */
[----:B------:R-:W-:-:S08]  /*1b640*/  UMOV UR28, UR32 ;  /* 0x00000020001c7c82 */ /* 0x000fd00008000000 */
        /* <DEDUP_REMOVED lines=189> */
[----:B------:R-:W3:Y:S01]  /*1c220*/  LDL.64 R10, [R1] ;  /* 0x00000000010a7983 */ /* 0x000ee20000100a00 */
        /* <DEDUP_REMOVED lines=535> */
.L_x_2876:
[----:B------:R-:W-:Y:S01]  /*1e3a0*/  SHF.L.U32 R0, R7, 0x1f, RZ ;  /* 0x0000001f07007819 */ /* 0x000fe200000006ff */
[----:B------:R-:W-:-:S04]  /*1e3b0*/  IMAD R7, R6, 0x8, R23 ;  /* 0x0000000806077824 */ /* 0x000fc800078e0217 */
[----:B------:R0:W1:Y:S01]  /*1e3c0*/  SYNCS.PHASECHK.TRANS64.TRYWAIT P1, [R7+URZ+0x38850], R0 ;  /* 0x03885000070075a7 */ /* 0x000062000802017f */
[----:B------:R-:W-:Y:S05]  /*1e3d0*/  @!P0 BRA `(.L_x_2877) ;  /* 0x0000000000048947 */ /* 0x000fea0003800000 */
[----:B------:R-:W-:Y:S01]  /*1e3e0*/  BPT.TRAP 0x1 ;  /* 0x000000040000795c */ /* 0x000fe20000300000 */
.L_x_2877:
[----:B------:R-:W-:Y:S04]  /*1e3f0*/  BSSY B2, `(.L_x_2878) ;  /* 0x0000004000027945 */ /* 0x000fe80003800000 */
[----:B-1----:R-:W-:Y:S05]  /*1e400*/  @P1 BRA `(.L_x_2879) ;  /* 0x0000000000081947 */ /* 0x002fea0003800000 */
[----:B------:R-:W1:Y:S02]  /*1e410*/  SYNCS.PHASECHK.TRANS64.TRYWAIT P1, [R7+URZ+0x38850], R0 ;  /* 0x03885000070075a7 */ /* 0x000e64000802017f */
[----:B-1----:R-:W-:Y:S05]  /*1e420*/  @!P1 BRA `(.L_x_2880) ;  /* 0x00000164002c9947 */ /* 0x002fea0003800000 */
.L_x_2879:
[----:B------:R-:W-:Y:S05]  /*1e430*/  BSYNC B2 ;  /* 0x0000000000027941 */ /* 0x000fea0003800000 */
.L_x_2878:
[----:B01----:R-:W-:Y:S01]  /*1e440*/  VIADD R0, R23, 0x400 ;  /* 0x0000040017007836 */ /* 0x003fe20000000000 */
[----:B------:R-:W-:Y:S01]  /*1e450*/  WARPGROUP.ARRIVE ;  /* 0x00000000000079c5 */ /* 0x000fe20000000000 */
[----:B------:R-:W-:Y:S02]  /*1e460*/  IMAD.MOV.U32 R3, RZ, RZ, 0x40000040 ;  /* 0x40000040ff037424 */ /* 0x000fe400078e00ff */
        /* <DEDUP_REMOVED lines=12> */
[----:B------:R-:W-:Y:S01]  /*1e530*/  R2UR UR7, R5 ;  /* 0x00000000050772ca */ /* 0x000fe200000e0000 */
[----:B------:R-:W-:Y:S01]  /*1e540*/  IMAD.MOV.U32 R5, RZ, RZ, 0x40000040 ;  /* 0x40000040ff057424 */ /* 0x000fe200078e00ff */
[----:B------:R-:W-:Y:S02]  /*1e550*/  WARPGROUP.DEPBAR.LE gsb0, 0x0 ;  /* 0x00008000000079c5 */ /* 0x000fe40000010000 */
[----:B------:R-:W-:-:S15]  /*1e560*/  WARPGROUP.ARRIVE ;  /* 0x00000000000079c5 */ /* 0x000fde0000000000 */
[----:B------:R-:W-:-:S06]  /*1e570*/  NOP ;  /* 0x0000000000007918 */ /* 0x000fcc0000000000 */
        /* <DEDUP_REMOVED lines=25> */
.L_x_2881:
[----:B------:R-:W2:Y:S01]  /*1e710*/  LDL R4, [R1+0x74] ;  /* 0x0000740001047983 */ /* 0x000ea20000100800 */
[----:B------:R-:W0:Y:S03]  /*1e720*/  LDC R0, c[0x0][0x448] ;  /* 0x00011200ff007b82 */ /* 0x000e260000000800 */
[----:B------:R-:W2:Y:S04]  /*1e730*/  LDL R3, [R1+0x84] ;  /* 0x0000840001037983 */ /* 0x000ea80000100800 */
[----:B------:R-:W3:Y:S04]  /*1e740*/  LDL R192, [R1+0x50] ;  /* 0x0000500001c07983 */ /* 0x000ee80000100800 */
[----:B------:R-:W4:Y:S04]  /*1e750*/  LDL R195, [R1+0x80] ;  /* 0x0000800001c37983 */ /* 0x000f280000100800 */
[----:B------:R-:W5:Y:S04]  /*1e760*/  LDL R194, [R1+0x78] ;  /* 0x0000780001c27983 */ /* 0x000f680000100800 */
[----:B------:R-:W5:Y:S01]  /*1e770*/  LDL R193, [R1+0x6c] ;  /* 0x00006c0001c17983 */ /* 0x000f620000100800 */
[----:B0-----:R-:W-:-:S13]  /*1e780*/  ISETP.NE.AND P1, PT, R0, 0x1, PT ;  /* 0x000000010000780c */ /* 0x001fda0003f25270 */
[----:B------:R-:W0:Y:S08]  /*1e790*/  @P1 LDC R2, c[0x0][0x44c] ;  /* 0x00011300ff021b82 */ /* 0x000e300000000800 */
[----:B------:R-:W1:Y:S01]  /*1e7a0*/  @P1 LDC R0, c[0x0][0x450] ;  /* 0x00011400ff001b82 */ /* 0x000e620000000800 */
[----:B------:R-:W-:Y:S01]  /*1e7b0*/  FMUL.FTZ R15, R169, UR39 ;  /* 0x00000027a90f7c20 */ /* 0x000fe20008410000 */
[----:B------:R-:W-:Y:S01]  /*1e7c0*/  FMUL.FTZ R14, R168, UR39 ;  /* 0x00000027a80e7c20 */ /* 0x000fe20008410000 */
[----:B------:R-:W-:Y:S01]  /*1e7d0*/  IADD3 R9, R9, 0x38840, RZ ;  /* 0x0003884009097810 */ /* 0x000fe20007ffe0ff */
[----:B------:R-:W-:Y:S01]  /*1e7e0*/  FMUL.FTZ R5, R189, UR39 ;  /* 0x00000027bd057c20 */ /* 0x000fe20008410000 */
[----:B------:R-:W-:Y:S01]  /*1e7f0*/  FMUL.FTZ R6, R176, UR39 ;  /* 0x00000027b0067c20 */ /* 0x000fe20008410000 */
[----:B------:R-:W-:Y:S01]  /*1e800*/  FMUL.FTZ R10, R180, UR39 ;  /* 0x00000027b40a7c20 */ /* 0x000fe20008410000 */
[----:B------:R-:W-:Y:S01]  /*1e810*/  FMUL.FTZ R11, R181, UR39 ;  /* 0x00000027b50b7c20 */ /* 0x000fe20008410000 */
[----:B------:R-:W-:-:S02]  /*1e820*/  FMUL.FTZ R20, R172, UR39 ;  /* 0x00000027ac147c20 */ /* 0x000fc40008410000 */
[----:B------:R-:W-:Y:S01]  /*1e830*/  MUFU.TANH R5, R5 ;  /* 0x0000000500057308 */ /* 0x000fe20000002400 */
[----:B------:R-:W-:Y:S01]  /*1e840*/  FMUL.FTZ R21, R173, UR39 ;  /* 0x00000027ad157c20 */ /* 0x000fe20008410000 */
[----:B------:R-:W-:Y:S01]  /*1e850*/  FMUL.FTZ R160, R160, UR39 ;  /* 0x00000027a0a07c20 */ /* 0x000fe20008410000 */
[----:B------:R-:W-:-:S05]  /*1e860*/  FMUL.FTZ R161, R161, UR39 ;  /* 0x00000027a1a17c20 */ /* 0x000fca0008410000 */
[----:B------:R-:W-:Y:S01]  /*1e870*/  MUFU.TANH R6, R6 ;  /* 0x0000000600067308 */ /* 0x000fe20000002400 */
[----:B------:R-:W-:-:S07]  /*1e880*/  FMUL.FTZ R164, R164, UR39 ;  /* 0x00000027a4a47c20 */ /* 0x000fce0008410000 */
[----:B------:R-:W-:Y:S08]  /*1e890*/  MUFU.TANH R10, R10 ;  /* 0x0000000a000a7308 */ /* 0x000ff00000002400 */
        /* <DEDUP_REMOVED lines=8> */
[----:B------:R-:W-:Y:S01]  /*1e920*/  FMUL.FTZ R152, R152, UR39 ;  /* 0x0000002798987c20 */ /* 0x000fe20008410000 */
[----:B------:R-:W-:-:S06]  /*1e930*/  FMUL.FTZ R153, R153, UR39 ;  /* 0x0000002799997c20 */ /* 0x000fcc0008410000 */
[----:B------:R-:W-:Y:S01]  /*1e940*/  MUFU.TANH R153, R153 ;  /* 0x0000009900997308 */ /* 0x000fe20000002400 */
[----:B--2---:R-:W-:-:S04]  /*1e950*/  IMAD.IADD R3, R3, 0x1, R4 ;  /* 0x0000000103037824 */ /* 0x004fc800078e0204 */
[----:B0-----:R-:W-:-:S05]  /*1e960*/  @P1 IMAD.HI.U32 R2, R3, R2, RZ ;  /* 0x0000000203021227 */ /* 0x001fca00078e00ff */
[----:B-1----:R-:W-:-:S05]  /*1e970*/  @P1 SHF.R.U32.HI R3, RZ, R0, R2 ;  /* 0x00000000ff031219 */ /* 0x002fca0000011602 */
[----:B------:R-:W0:Y:S04]  /*1e980*/  SHFL.IDX PT, R169, R3, RZ, 0x1c1f ;  /* 0x001c1fff03a97589 */ /* 0x000e2800000e0000 */
[----:B------:R1:W2:Y:S01]  /*1e990*/  SHFL.IDX PT, R168, R3, 0x1, 0x1c1f ;  /* 0x003c1f0003a87f89 */ /* 0x0002a200000e0000 */
[----:B---3--:R-:W-:Y:S01]  /*1e9a0*/  PRMT R9, R192, 0x654, R9 ;  /* 0x00000654c0097816 */ /* 0x008fe20000000009 */
[----:B------:R-:W-:Y:S01]  /*1e9b0*/  FMUL.FTZ R0, R184, UR39 ;  /* 0x00000027b8007c20 */ /* 0x000fe20008410000 */
[----:B------:R-:W-:Y:S01]  /*1e9c0*/  FMUL.FTZ R2, R185, UR39 ;  /* 0x00000027b9027c20 */ /* 0x000fe20008410000 */
[----:B------:R-:W-:Y:S01]  /*1e9d0*/  FMUL.FTZ R4, R188, UR39 ;  /* 0x00000027bc047c20 */ /* 0x000fe20008410000 */
[----:B------:R3:W-:Y:S01]  /*1e9e0*/  SYNCS.ARRIVE.TRANS64.RED.A1T0 RZ, [R9+URZ], RZ ;  /* 0x000000ff09ff79a7 */ /* 0x0007e2000810043f */
[----:B-1----:R-:W-:-:S02]  /*1e9f0*/  IMAD R3, R8, -0x50, RZ ;  /* 0xffffffb008037824 */ /* 0x002fc400078e02ff */
[----:B------:R-:W1:Y:S01]  /*1ea00*/  MUFU.TANH R0, R0 ;  /* 0x0000000000007308 */ /* 0x000e620000002400 */
[----:B---3--:R-:W-:Y:S02]  /*1ea10*/  FMUL.FTZ R9, R177, UR39 ;  /* 0x00000027b1097c20 */ /* 0x008fe40008410000 */
[----:B----4-:R-:W-:-:S05]  /*1ea20*/  IADD3 R3, -R195, 0x1, R3 ;  /* 0x00000001c3037810 */ /* 0x010fca0007ffe103 */
[----:B------:R-:W3:Y:S01]  /*1ea30*/  MUFU.TANH R2, R2 ;  /* 0x0000000200027308 */ /* 0x000ee20000002400 */
[----:B-----5:R-:W-:-:S07]  /*1ea40*/  IADD3 R172, -R193, R3, R194 ;  /* 0x00000003c1ac7210 */ /* 0x020fce0007ffe1c2 */
[----:B------:R-:W4:Y:S01]  /*1ea50*/  MUFU.TANH R4, R4 ;  /* 0x0000000400047308 */ /* 0x000f220000002400 */
[----:B0-----:R-:W-:-:S07]  /*1ea60*/  IMAD.IADD R3, R172, 0x1, R169 ;  /* 0x00000001ac037824 */ /* 0x001fce00078e02a9 */
[----:B------:R-:W0:Y:S01]  /*1ea70*/  MUFU.TANH R9, R9 ;  /* 0x0000000900097308 */ /* 0x000e220000002400 */
[----:B--2---:R-:W-:Y:S01]  /*1ea80*/  IMAD.IADD R168, R172, 0x1, R168 ;  /* 0x00000001aca87824 */ /* 0x004fe200078e02a8 */
[C---:B------:R-:W-:Y:S02]  /*1ea90*/  ISETP.GT.AND P2, PT, R3.reuse, RZ, PT ;  /* 0x000000ff0300720c */ /* 0x040fe40003f44270 */
[C---:B------:R-:W-:Y:S02]  /*1eaa0*/  ISETP.GT.AND P1, PT, R3.reuse, 0x1, PT ;  /* 0x000000010300780c */ /* 0x040fe40003f24270 */
[C---:B------:R-:W-:Y:S02]  /*1eab0*/  ISETP.GT.AND P5, PT, R3.reuse, 0x8, PT ;  /* 0x000000080300780c */ /* 0x040fe40003fa4270 */
[----:B------:R3:W2:Y:S01]  /*1eac0*/  MUFU.TANH R172, R164 ;  /* 0x000000a400ac7308 */ /* 0x0006a20000002400 */
[C---:B------:R-:W-:Y:S02]  /*1ead0*/  ISETP.GT.AND P4, PT, R3.reuse, 0x9, PT ;  /* 0x000000090300780c */ /* 0x040fe40003f84270 */
[----:B------:R-:W-:-:S02]  /*1eae0*/  ISETP.GT.AND P3, PT, R3, 0x10, PT ;  /* 0x000000100300780c */ /* 0x000fc40003f64270 */
[----:B-1----:R-:W-:Y:S02]  /*1eaf0*/  FSEL R169, R0, -INF , P2 ;  /* 0xff80000000a97808 */ /* 0x002fe40001000000 */
[C---:B------:R-:W-:Y:S02]  /*1eb00*/  ISETP.GT.AND P2, PT, R3.reuse, 0x11, PT ;  /* 0x000000110300780c */ /* 0x040fe40003f44270 */
[----:B---3--:R-:W-:Y:S02]  /*1eb10*/  FSEL R164, R2, -INF , P1 ;  /* 0xff80000002a47808 */ /* 0x008fe40000800000 */
[C---:B------:R-:W-:Y:S02]  /*1eb20*/  ISETP.GT.AND P1, PT, R3.reuse, 0x18, PT ;  /* 0x000000180300780c */ /* 0x040fe40003f24270 */
[----:B----4-:R-:W-:Y:S02]  /*1eb30*/  FSEL R0, R4, -INF , P5 ;  /* 0xff80000004007808 */ /* 0x010fe40002800000 */
[----:B------:R-:W-:-:S02]  /*1eb40*/  ISETP.GT.AND P5, PT, R3, 0x19, PT ;  /* 0x000000190300780c */ /* 0x000fc40003fa4270 */
[----:B------:R-:W-:Y:S02]  /*1eb50*/  FSEL R2, R5, -INF , P4 ;  /* 0xff80000005027808 */ /* 0x000fe40002000000 */
[C---:B------:R-:W-:Y:S02]  /*1eb60*/  ISETP.GT.AND P4, PT, R3.reuse, 0x20, PT ;  /* 0x000000200300780c */ /* 0x040fe40003f84270 */
[----:B------:R-:W-:Y:S02]  /*1eb70*/  FSEL R4, R6, -INF , P3 ;  /* 0xff80000006047808 */ /* 0x000fe40001800000 */
[----:B------:R-:W-:Y:S02]  /*1eb80*/  ISETP.GT.AND P3, PT, R3, 0x21, PT ;  /* 0x000000210300780c */ /* 0x000fe40003f64270 */
[----:B0-----:R-:W-:Y:S02]  /*1eb90*/  FSEL R6, R9, -INF , P2 ;  /* 0xff80000009067808 */ /* 0x001fe40001000000 */
[----:B------:R-:W-:-:S02]  /*1eba0*/  ISETP.GT.AND P2, PT, R3, 0x28, PT ;  /* 0x000000280300780c */ /* 0x000fc40003f44270 */
[----:B------:R-:W-:Y:S02]  /*1ebb0*/  FSEL R9, R10, -INF , P1 ;  /* 0xff8000000a097808 */ /* 0x000fe40000800000 */
[----:B------:R-:W-:Y:S02]  /*1ebc0*/  ISETP.GT.AND P1, PT, R3, 0x29, PT ;  /* 0x000000290300780c */ /* 0x000fe40003f24270 */
[----:B------:R-:W-:Y:S02]  /*1ebd0*/  FSEL R10, R11, -INF , P5 ;  /* 0xff8000000b0a7808 */ /* 0x000fe40002800000 */
[C---:B------:R-:W-:Y:S02]  /*1ebe0*/  ISETP.GT.AND P5, PT, R3.reuse, 0x30, PT ;  /* 0x000000300300780c */ /* 0x040fe40003fa4270 */
[----:B------:R-:W-:Y:S02]  /*1ebf0*/  FSEL R11, R14, -INF , P4 ;  /* 0xff8000000e0b7808 */ /* 0x000fe40002000000 */
[----:B------:R-:W-:-:S02]  /*1ec00*/  ISETP.GT.AND P4, PT, R3, 0x31, PT ;  /* 0x000000310300780c */ /* 0x000fc40003f84270 */
[----:B------:R-:W-:Y:S02]  /*1ec10*/  FSEL R14, R15, -INF , P3 ;  /* 0xff8000000f0e7808 */ /* 0x000fe40001800000 */
[----:B------:R-:W-:Y:S02]  /*1ec20*/  ISETP.GT.AND P3, PT, R3, 0x38, PT ;  /* 0x000000380300780c */ /* 0x000fe40003f64270 */
[----:B------:R-:W-:Y:S02]  /*1ec30*/  FSEL R15, R20, -INF , P2 ;  /* 0xff800000140f7808 */ /* 0x000fe40001000000 */
[----:B------:R-:W-:Y:S02]  /*1ec40*/  FSEL R20, R21, -INF , P1 ;  /* 0xff80000015147808 */ /* 0x000fe40000800000 */
[----:B------:R-:W-:Y:S02]  /*1ec50*/  FSEL R21, R160, -INF , P5 ;  /* 0xff800000a0157808 */ /* 0x000fe40002800000 */
[----:B------:R-:W-:-:S02]  /*1ec60*/  FSEL R160, R161, -INF , P4 ;  /* 0xff800000a1a07808 */ /* 0x000fc40002000000 */
[----:B--2---:R-:W-:Y:S02]  /*1ec70*/  FSEL R161, R172, -INF , P3 ;  /* 0xff800000aca17808 */ /* 0x004fe40001800000 */
[C---:B------:R-:W-:Y:S02]  /*1ec80*/  ISETP.GT.AND P2, PT, R3.reuse, 0x39, PT ;  /* 0x000000390300780c */ /* 0x040fe40003f44270 */
[C---:B------:R-:W-:Y:S02]  /*1ec90*/  ISETP.GT.AND P1, PT, R3.reuse, 0x40, PT ;  /* 0x000000400300780c */ /* 0x040fe40003f24270 */
[C---:B------:R-:W-:Y:S02]  /*1eca0*/  ISETP.GT.AND P5, PT, R3.reuse, 0x41, PT ;  /* 0x000000410300780c */ /* 0x040fe40003fa4270 */
[C---:B------:R-:W-:Y:S02]  /*1ecb0*/  ISETP.GT.AND P4, PT, R3.reuse, 0x48, PT ;  /* 0x000000480300780c */ /* 0x040fe40003f84270 */
[----:B------:R-:W-:-:S02]  /*1ecc0*/  ISETP.GT.AND P3, PT, R3, 0x49, PT ;  /* 0x000000490300780c */ /* 0x000fc40003f64270 */
[----:B------:R-:W-:-:S04]  /*1ecd0*/  FMNMX.FTZ R3, R169, R12, !PT ;  /* 0x0000000ca9037209 */ /* 0x000fc80007810000 */
[----:B------:R-:W-:-:S04]  /*1ece0*/  FMNMX.FTZ R3, R164, R3, !PT ;  /* 0x00000003a4037209 */ /* 0x000fc80007810000 */
[----:B------:R-:W-:-:S04]  /*1ecf0*/  FMNMX.FTZ R3, R0, R3, !PT ;  /* 0x0000000300037209 */ /* 0x000fc80007810000 */
[----:B------:R-:W-:-:S04]  /*1ed00*/  FMNMX.FTZ R3, R2, R3, !PT ;  /* 0x0000000302037209 */ /* 0x000fc80007810000 */
[----:B------:R-:W-:-:S04]  /*1ed10*/  FMNMX.FTZ R3, R4, R3, !PT ;  /* 0x0000000304037209 */ /* 0x000fc80007810000 */
[----:B------:R-:W-:-:S04]  /*1ed20*/  FMNMX.FTZ R5, R6, R3, !PT ;  /* 0x0000000306057209 */ /* 0x000fc80007810000 */
[----:B------:R-:W-:Y:S01]  /*1ed30*/  FMNMX.FTZ R5, R9, R5, !PT ;  /* 0x0000000509057209 */ /* 0x000fe20007810000 */
[----:B------:R0:W1:Y:S03]  /*1ed40*/  MUFU.TANH R3, R165 ;  /* 0x000000a500037308 */ /* 0x0000660000002400 */
[----:B0-----:R-:W-:-:S04]  /*1ed50*/  FMNMX.FTZ R165, R10, R5, !PT ;  /* 0x000000050aa57209 */ /* 0x001fc80007810000 */
[----:B------:R-:W-:-:S04]  /*1ed60*/  FMNMX.FTZ R165, R11, R165, !PT ;  /* 0x000000a50ba57209 */ /* 0x000fc80007810000 */
[----:B------:R-:W-:Y:S01]  /*1ed70*/  FMNMX.FTZ R165, R14, R165, !PT ;  /* 0x000000a50ea57209 */ /* 0x000fe20007810000 */
[----:B------:R1:W0:Y:S03]  /*1ed80*/  MUFU.TANH R5, R152 ;  /* 0x0000009800057308 */ /* 0x0002260000002400 */
[----:B------:R-:W-:Y:S01]  /*1ed90*/  FMNMX.FTZ R165, R15, R165, !PT ;  /* 0x000000a50fa57209 */ /* 0x000fe20007810000 */
[----:B------:R-:W-:-:S03]  /*1eda0*/  FMUL.FTZ R172, R156, UR39 ;  /* 0x000000279cac7c20 */ /* 0x000fc60008410000 */
[----:B------:R-:W-:-:S04]  /*1edb0*/  FMNMX.FTZ R165, R20, R165, !PT ;  /* 0x000000a514a57209 */ /* 0x000fc80007810000 */
[----:B------:R-:W-:Y:S01]  /*1edc0*/  FMNMX.FTZ R156, R21, R165, !PT ;  /* 0x000000a5159c7209 */ /* 0x000fe20007810000 */
[----:B------:R-:W-:Y:S01]  /*1edd0*/  FMUL.FTZ R165, R157, UR39 ;  /* 0x000000279da57c20 */ /* 0x000fe20008410000 */
[----:B------:R-:W2:Y:S02]  /*1ede0*/  MUFU.TANH R172, R172 ;  /* 0x000000ac00ac7308 */ /* 0x000ea40000002400 */
[----:B------:R-:W-:Y:S02]  /*1edf0*/  FMNMX.FTZ R156, R160, R156, !PT ;  /* 0x0000009ca09c7209 */ /* 0x000fe40007810000 */
[----:B-1----:R-:W-:Y:S02]  /*1ee00*/  FSEL R152, R3, -INF , P2 ;  /* 0xff80000003987808 */ /* 0x002fe40001000000 */
[----:B------:R-:W-:Y:S02]  /*1ee10*/  FMNMX.FTZ R3, R161, R156, !PT ;  /* 0x0000009ca1037209 */ /* 0x000fe40007810000 */
[----:B------:R-:W1:Y:S01]  /*1ee20*/  MUFU.TANH R165, R165 ;  /* 0x000000a500a57308 */ /* 0x000e620000002400 */
[----:B0-----:R-:W-:-:S02]  /*1ee30*/  FSEL R156, R5, -INF , P1 ;  /* 0xff800000059c7808 */ /* 0x001fc40000800000 */
[----:B------:R-:W-:Y:S02]  /*1ee40*/  FMNMX.FTZ R3, R152, R3, !PT ;  /* 0x0000000398037209 */ /* 0x000fe40007810000 */
[----:B------:R-:W-:Y:S02]  /*1ee50*/  FSEL R153, R153, -INF , P5 ;  /* 0xff80000099997808 */ /* 0x000fe40002800000 */
[----:B------:R-:W-:Y:S02]  /*1ee60*/  FMNMX.FTZ R3, R156, R3, !PT ;  /* 0x000000039c037209 */ /* 0x000fe40007810000 */
[----:B--2---:R-:W-:Y:S02]  /*1ee70*/  FSEL R157, R172, -INF , P4 ;  /* 0xff800000ac9d7808 */ /* 0x004fe40002000000 */
[----:B------:R-:W-:-:S04]  /*1ee80*/  FMNMX.FTZ R3, R153, R3, !PT ;  /* 0x0000000399037209 */ /* 0x000fc80007810000 */
[----:B------:R-:W-:Y:S02]  /*1ee90*/  FMNMX.FTZ R3, R157, R3, !PT ;  /* 0x000000039d037209 */ /* 0x000fe40007810000 */
[----:B-1----:R-:W-:-:S04]  /*1eea0*/  FSEL R165, R165, -INF , P3 ;  /* 0xff800000a5a57808 */ /* 0x002fc80001800000 */
[----:B------:R-:W-:-:S05]  /*1eeb0*/  FMNMX.FTZ R5, R165, R3, !PT ;  /* 0x00000003a5057209 */ /* 0x000fca0007810000 */
[----:B------:R-:W0:Y:S01]  /*1eec0*/  SHFL.BFLY PT, R3, R5, 0x2, 0x1f ;  /* 0x0c401f0005037f89 */ /* 0x000e2200000e0000 */
[----:B------:R-:W-:Y:S01]  /*1eed0*/  FMUL.FTZ R184, R186, UR39 ;  /* 0x00000027bab87c20 */ /* 0x000fe20008410000 */
[----:B------:R-:W-:Y:S01]  /*1eee0*/  FMUL.FTZ R173, R187, UR39 ;  /* 0x00000027bbad7c20 */ /* 0x000fe20008410000 */
[----:B------:R-:W-:Y:S01]  /*1eef0*/  FMUL.FTZ R172, R190, UR39 ;  /* 0x00000027beac7c20 */ /* 0x000fe20008410000 */
[----:B0-----:R-:W-:Y:S01]  /*1ef00*/  FMNMX.FTZ R5, R5, R3, !PT ;  /* 0x0000000305057209 */ /* 0x001fe20007810000 */
[----:B------:R-:W-:-:S04]  /*1ef10*/  FMUL.FTZ R3, R182, UR39 ;  /* 0x00000027b6037c20 */ /* 0x000fc80008410000 */
[----:B------:R-:W0:Y:S01]  /*1ef20*/  SHFL.BFLY PT, R182, R5, 0x1, 0x1f ;  /* 0x0c201f0005b67f89 */ /* 0x000e2200000e0000 */
[----:B------:R-:W-:Y:S01]  /*1ef30*/  FMUL.FTZ R177, R191, UR39 ;  /* 0x00000027bfb17c20 */ /* 0x000fe20008410000 */
[----:B------:R-:W-:Y:S01]  /*1ef40*/  FMUL.FTZ R178, R178, UR39 ;  /* 0x00000027b2b27c20 */ /* 0x000fe20008410000 */
[----:B------:R-:W1:Y:S01]  /*1ef50*/  MUFU.TANH R184, R184 ;  /* 0x000000b800b87308 */ /* 0x000e620000002400 */
[----:B------:R-:W-:Y:S01]  /*1ef60*/  FMUL.FTZ R176, R183, UR39 ;  /* 0x00000027b7b07c20 */ /* 0x000fe20008410000 */
[----:B------:R-:W-:Y:S01]  /*1ef70*/  FMUL.FTZ R179, R179, UR39 ;  /* 0x00000027b3b37c20 */ /* 0x000fe20008410000 */
[----:B------:R-:W-:-:S05]  /*1ef80*/  FMUL.FTZ R180, R170, UR39 ;  /* 0x00000027aab47c20 */ /* 0x000fca0008410000 */
[----:B------:R-:W-:Y:S01]  /*1ef90*/  MUFU.TANH R173, R173 ;  /* 0x000000ad00ad7308 */ /* 0x000fe20000002400 */
[----:B------:R-:W-:Y:S01]  /*1efa0*/  FMUL.FTZ R171, R171, UR39 ;  /* 0x00000027abab7c20 */ /* 0x000fe20008410000 */
[----:B------:R-:W-:-:S06]  /*1efb0*/  FMUL.FTZ R175, R175, UR39 ;  /* 0x00000027afaf7c20 */ /* 0x000fcc0008410000 */
[----:B------:R-:W2:Y:S01]  /*1efc0*/  MUFU.TANH R172, R172 ;  /* 0x000000ac00ac7308 */ /* 0x000ea20000002400 */
[----:B0-----:R-:W-:-:S07]  /*1efd0*/  FMNMX.FTZ R5, R5, R182, !PT ;  /* 0x000000b605057209 */ /* 0x001fce0007810000 */
[----:B------:R-:W0:Y:S01]  /*1efe0*/  MUFU.TANH R177, R177 ;  /* 0x000000b100b17308 */ /* 0x000e220000002400 */
[----:B------:R-:W-:Y:S01]  /*1eff0*/  FSETP.NEU.FTZ.AND P1, PT, R5, -INF , PT ;  /* 0xff8000000500780b */ /* 0x000fe20003f3d000 */
[----:B------:R-:W-:-:S06]  /*1f000*/  FMUL.FTZ R181, R174, UR39 ;  /* 0x00000027aeb57c20 */ /* 0x000fcc0008410000 */
[----:B------:R-:W3:Y:S01]  /*1f010*/  MUFU.TANH R178, R178 ;  /* 0x000000b200b27308 */ /* 0x000ee20000002400 */
[----:B------:R-:W-:Y:S01]  /*1f020*/  FMUL.FTZ R183, R162, UR39 ;  /* 0x00000027a2b77c20 */ /* 0x000fe20008410000 */
[----:B------:R-:W-:-:S06]  /*1f030*/  FMUL.FTZ R185, R163, UR39 ;  /* 0x00000027a3b97c20 */ /* 0x000fcc0008410000 */
[----:B------:R-:W4:Y:S01]  /*1f040*/  MUFU.TANH R3, R3 ;  /* 0x0000000300037308 */ /* 0x000f220000002400 */
[----:B------:R-:W-:-:S07]  /*1f050*/  ISETP.GT.AND P3, PT, R168, RZ, PT ;  /* 0x000000ffa800720c */ /* 0x000fce0003f64270 */
[----:B------:R-:W5:Y:S01]  /*1f060*/  MUFU.TANH R176, R176 ;  /* 0x000000b000b07308 */ /* 0x000f620000002400 */
[----:B------:R-:W-:-:S07]  /*1f070*/  ISETP.GT.AND P4, PT, R168, 0x1, PT ;  /* 0x00000001a800780c */ /* 0x000fce0003f84270 */
[----:B------:R-:W5:Y:S01]  /*1f080*/  MUFU.TANH R179, R179 ;  /* 0x000000b300b37308 */ /* 0x000f620000002400 */
[C---:B------:R-:W-:Y:S02]  /*1f090*/  ISETP.GT.AND P5, PT, R168.reuse, 0x8, PT ;  /* 0x00000008a800780c */ /* 0x040fe40003fa4270 */
[----:B------:R-:W-:-:S05]  /*1f0a0*/  ISETP.GT.AND P2, PT, R168, 0x9, PT ;  /* 0x00000009a800780c */ /* 0x000fca0003f44270 */
[----:B------:R-:W5:Y:S01]  /*1f0b0*/  MUFU.TANH R180, R180 ;  /* 0x000000b400b47308 */ /* 0x000f620000002400 */
[----:B-1----:R-:W-:-:S07]  /*1f0c0*/  FSEL R163, R184, -INF , P3 ;  /* 0xff800000b8a37808 */ /* 0x002fce0001800000 */
[----:B------:R1:W5:Y:S01]  /*1f0d0*/  MUFU.TANH R182, R175 ;  /* 0x000000af00b67308 */ /* 0x0003620000002400 */
[----:B------:R-:W-:-:S07]  /*1f0e0*/  ISETP.GT.AND P3, PT, R168, 0x10, PT ;  /* 0x00000010a800780c */ /* 0x000fce0003f64270 */
[----:B------:R-:W5:Y:S01]  /*1f0f0*/  MUFU.TANH R171, R171 ;  /* 0x000000ab00ab7308 */ /* 0x000f620000002400 */
[----:B-1----:R-:W-:Y:S02]  /*1f100*/  FSEL R175, R5, RZ, P1 ;  /* 0x000000ff05af7208 */ /* 0x002fe40000800000 */
[----:B--2---:R-:W-:-:S03]  /*1f110*/  FSEL R172, R172, -INF , P5 ;  /* 0xff800000acac7808 */ /* 0x004fc60002800000 */
[----:B------:R-:W-:Y:S01]  /*1f120*/  FADD.FTZ R175, -R175, R12 ;  /* 0x0000000cafaf7221 */ /* 0x000fe20000010100 */
[----:B------:R-:W-:Y:S01]  /*1f130*/  FSEL R12, R173, -INF , P4 ;  /* 0xff800000ad0c7808 */ /* 0x000fe20002000000 */
[----:B------:R-:W1:Y:S01]  /*1f140*/  MUFU.TANH R181, R181 ;  /* 0x000000b500b57308 */ /* 0x000e620000002400 */
[----:B0-----:R-:W-:Y:S02]  /*1f150*/  FSEL R173, R177, -INF , P2 ;  /* 0xff800000b1ad7808 */ /* 0x001fe40001000000 */
[C---:B------:R-:W-:Y:S02]  /*1f160*/  ISETP.GT.AND P5, PT, R168.reuse, 0x18, PT ;  /* 0x00000018a800780c */ /* 0x040fe40003fa4270 */
[----:B------:R-:W-:-:S03]  /*1f170*/  ISETP.GT.AND P2, PT, R168, 0x19, PT ;  /* 0x00000019a800780c */ /* 0x000fc60003f44270 */
[----:B------:R-:W0:Y:S01]  /*1f180*/  MUFU.TANH R183, R183 ;  /* 0x000000b700b77308 */ /* 0x000e220000002400 */
[----:B------:R-:W-:Y:S02]  /*1f190*/  ISETP.GT.AND P4, PT, R168, 0x11, PT ;  /* 0x00000011a800780c */ /* 0x000fe40003f84270 */
[----:B---3--:R-:W-:-:S05]  /*1f1a0*/  FSEL R174, R178, -INF , P3 ;  /* 0xff800000b2ae7808 */ /* 0x008fca0001800000 */
[----:B------:R-:W2:Y:S01]  /*1f1b0*/  MUFU.TANH R185, R185 ;  /* 0x000000b900b97308 */ /* 0x000ea20000002400 */
[----:B------:R-:W-:Y:S02]  /*1f1c0*/  ISETP.GT.AND P3, PT, R168, 0x20, PT ;  /* 0x00000020a800780c */ /* 0x000fe40003f64270 */
[----:B----4-:R-:W-:Y:S02]  /*1f1d0*/  FSEL R170, R3, -INF , P5 ;  /* 0xff80000003aa7808 */ /* 0x010fe40002800000 */
[----:B-----5:R-:W-:Y:S02]  /*1f1e0*/  FSEL R176, R176, -INF , P2 ;  /* 0xff800000b0b07808 */ /* 0x020fe40001000000 */
[----:B------:R-:W-:Y:S02]  /*1f1f0*/  FSEL R162, R179, -INF , P4 ;  /* 0xff800000b3a27808 */ /* 0x000fe40002000000 */
[----:B------:R-:W-:Y:S02]  /*1f200*/  ISETP.GT.AND P2, PT, R168, 0x29, PT ;  /* 0x00000029a800780c */ /* 0x000fe40003f44270 */
[----:B------:R-:W-:-:S02]  /*1f210*/  MOV R3, UR43 ;  /* 0x0000002b00037c02 */ /* 0x000fc40008000f00 */
[----:B------:R-:W-:Y:S02]  /*1f220*/  ISETP.GT.AND P4, PT, R168, 0x21, PT ;  /* 0x00000021a800780c */ /* 0x000fe40003f84270 */
[----:B------:R-:W-:Y:S02]  /*1f230*/  FSEL R177, R180, -INF , P3 ;  /* 0xff800000b4b17808 */ /* 0x000fe40001800000 */
[----:B------:R-:W-:Y:S01]  /*1f240*/  FSEL R180, R182, -INF , P2 ;  /* 0xff800000b6b47808 */ /* 0x000fe20001000000 */
[----:B------:R-:W-:Y:S01]  /*1f250*/  FMUL.FTZ R182, R5, R3 ;  /* 0x0000000305b67220 */ /* 0x000fe20000410000 */
[C---:B------:R-:W-:Y:S02]  /*1f260*/  ISETP.GT.AND P5, PT, R168.reuse, 0x28, PT ;  /* 0x00000028a800780c */ /* 0x040fe40003fa4270 */
[----:B------:R-:W-:Y:S02]  /*1f270*/  FSEL R178, R171, -INF , P4 ;  /* 0xff800000abb27808 */ /* 0x000fe40002000000 */
[----:B------:R-:W-:-:S02]  /*1f280*/  ISETP.GT.AND P3, PT, R168, 0x30, PT ;  /* 0x00000030a800780c */ /* 0x000fc40003f64270 */
[----:B------:R-:W-:Y:S02]  /*1f290*/  ISETP.GT.AND P4, PT, R168, 0x31, PT ;  /* 0x00000031a800780c */ /* 0x000fe40003f84270 */
[----:B-1----:R-:W-:Y:S02]  /*1f2a0*/  FSEL R179, R181, -INF , P5 ;  /* 0xff800000b5b37808 */ /* 0x002fe40002800000 */
[----:B0-----:R-:W-:Y:S02]  /*1f2b0*/  FSEL R181, R183, -INF , P3 ;  /* 0xff800000b7b57808 */ /* 0x001fe40001800000 */
[----:B--2---:R-:W-:Y:S02]  /*1f2c0*/  FSEL R171, R185, -INF , P4 ;  /* 0xff800000b9ab7808 */ /* 0x004fe40002000000 */
[----:B------:R-:W-:Y:S02]  /*1f2d0*/  FSEL R182, R182, RZ, P1 ;  /* 0x000000ffb6b67208 */ /* 0x000fe40000800000 */
[----:B------:R-:W-:-:S02]  /*1f2e0*/  ISETP.GT.AND P2, PT, R168, 0x39, PT ;  /* 0x00000039a800780c */ /* 0x000fc40003f44270 */
[C---:B------:R-:W-:Y:S02]  /*1f2f0*/  ISETP.GT.AND P3, PT, R168.reuse, 0x40, PT ;  /* 0x00000040a800780c */ /* 0x040fe40003f64270 */
[C---:B------:R-:W-:Y:S02]  /*1f300*/  ISETP.GT.AND P4, PT, R168.reuse, 0x41, PT ;  /* 0x00000041a800780c */ /* 0x040fe40003f84270 */
[C---:B------:R-:W-:Y:S02]  /*1f310*/  ISETP.GT.AND P5, PT, R168.reuse, 0x48, PT ;  /* 0x00000048a800780c */ /* 0x040fe40003fa4270 */
[C---:B------:R-:W-:Y:S02]  /*1f320*/  ISETP.GT.AND P6, PT, R168.reuse, 0x49, PT ;  /* 0x00000049a800780c */ /* 0x040fe40003fc4270 */
[----:B------:R-:W-:Y:S02]  /*1f330*/  ISETP.GT.AND P1, PT, R168, 0x38, PT ;  /* 0x00000038a800780c */ /* 0x000fe40003f24270 */
[----:B------:R-:W-:-:S04]  /*1f340*/  FMNMX.FTZ R168, R163, R13, !PT ;  /* 0x0000000da3a87209 */ /* 0x000fc80007810000 */
[----:B------:R-:W-:-:S04]  /*1f350*/  FMNMX.FTZ R168, R12, R168, !PT ;  /* 0x000000a80ca87209 */ /* 0x000fc80007810000 */
[----:B------:R-:W-:-:S04]  /*1f360*/  FMNMX.FTZ R168, R172, R168, !PT ;  /* 0x000000a8aca87209 */ /* 0x000fc80007810000 */
[----:B------:R-:W-:-:S04]  /*1f370*/  FMNMX.FTZ R168, R173, R168, !PT ;  /* 0x000000a8ada87209 */ /* 0x000fc80007810000 */
[----:B------:R-:W-:-:S04]  /*1f380*/  FMNMX.FTZ R168, R174, R168, !PT ;  /* 0x000000a8aea87209 */ /* 0x000fc80007810000 */
[----:B------:R-:W-:-:S04]  /*1f390*/  FMNMX.FTZ R168, R162, R168, !PT ;  /* 0x000000a8a2a87209 */ /* 0x000fc80007810000 */
[----:B------:R-:W-:Y:S01]  /*1f3a0*/  FMNMX.FTZ R168, R170, R168, !PT ;  /* 0x000000a8aaa87209 */ /* 0x000fe20007810000 */
[----:B------:R-:W-:-:S03]  /*1f3b0*/  FMUL.FTZ R166, R166, UR39 ;  /* 0x00000027a6a67c20 */ /* 0x000fc60008410000 */
[----:B------:R-:W-:Y:S01]  /*1f3c0*/  FMNMX.FTZ R168, R176, R168, !PT ;  /* 0x000000a8b0a87209 */ /* 0x000fe20007810000 */
[----:B------:R-:W-:-:S03]  /*1f3d0*/  FMUL.FTZ R167, R167, UR39 ;  /* 0x00000027a7a77c20 */ /* 0x000fc60008410000 */
[----:B------:R-:W-:Y:S01]  /*1f3e0*/  FMNMX.FTZ R168, R177, R168, !PT ;  /* 0x000000a8b1a87209 */ /* 0x000fe20007810000 */
[----:B------:R-:W0:Y:S01]  /*1f3f0*/  MUFU.TANH R166, R166 ;  /* 0x000000a600a67308 */ /* 0x000e220000002400 */
        /* <DEDUP_REMOVED lines=20> */
[----:B------:R-:W-:Y:S01]  /*1f540*/  FMUL.FTZ R154, R154, UR39 ;  /* 0x000000279a9a7c20 */ /* 0x000fe20008410000 */
[----:B------:R-:W-:Y:S01]  /*1f550*/  FMNMX.FTZ R182, R178, R168, !PT ;  /* 0x000000a8b2b67209 */ /* 0x000fe20007810000 */
[----:B------:R-:W1:Y:S01]  /*1f560*/  MUFU.TANH R167, R167 ;  /* 0x000000a700a77308 */ /* 0x000e620000002400 */
[----:B------:R-:W-:-:S02]  /*1f570*/  FMUL.FTZ R155, R155, UR39 ;  /* 0x000000279b9b7c20 */ /* 0x000fc40008410000 */
[----:B------:R-:W-:-:S05]  /*1f580*/  FMNMX.FTZ R182, R179, R182, !PT ;  /* 0x000000b6b3b67209 */ /* 0x000fca0007810000 */
[----:B------:R-:W2:Y:S01]  /*1f590*/  MUFU.TANH R154, R154 ;  /* 0x0000009a009a7308 */ /* 0x000ea20000002400 */
[----:B------:R-:W-:Y:S01]  /*1f5a0*/  FMUL.FTZ R158, R158, UR39 ;  /* 0x000000279e9e7c20 */ /* 0x000fe20008410000 */
[----:B------:R-:W-:-:S06]  /*1f5b0*/  FMUL.FTZ R183, R159, UR39 ;  /* 0x000000279fb77c20 */ /* 0x000fcc0008410000 */
[----:B------:R3:W4:Y:S01]  /*1f5c0*/  MUFU.TANH R168, R155 ;  /* 0x0000009b00a87308 */ /* 0x0007220000002400 */
[----:B0-----:R-:W-:Y:S02]  /*1f5d0*/  FSEL R166, R166, -INF , P1 ;  /* 0xff800000a6a67808 */ /* 0x001fe40000800000 */
[----:B---3--:R-:W-:-:S04]  /*1f5e0*/  FMNMX.FTZ R155, R180, R182, !PT ;  /* 0x000000b6b49b7209 */ /* 0x008fc80007810000 */
[----:B------:R-:W-:Y:S01]  /*1f5f0*/  FMNMX.FTZ R155, R181, R155, !PT ;  /* 0x0000009bb59b7209 */ /* 0x000fe20007810000 */
[----:B------:R0:W3:Y:S03]  /*1f600*/  MUFU.TANH R182, R158 ;  /* 0x0000009e00b67308 */ /* 0x0000e60000002400 */
[----:B0-----:R-:W-:-:S05]  /*1f610*/  FMNMX.FTZ R158, R171, R155, !PT ;  /* 0x0000009bab9e7209 */ /* 0x001fca0007810000 */
[----:B------:R-:W0:Y:S01]  /*1f620*/  MUFU.TANH R183, R183 ;  /* 0x000000b700b77308 */ /* 0x000e220000002400 */
[----:B-1----:R-:W-:Y:S02]  /*1f630*/  FSEL R155, R167, -INF , P2 ;  /* 0xff800000a79b7808 */ /* 0x002fe40001000000 */
[----:B------:R-:W-:Y:S02]  /*1f640*/  FMNMX.FTZ R159, R166, R158, !PT ;  /* 0x0000009ea69f7209 */ /* 0x000fe40007810000 */
[----:B--2---:R-:W-:Y:S02]  /*1f650*/  FSEL R158, R154, -INF , P3 ;  /* 0xff8000009a9e7808 */ /* 0x004fe40001800000 */
[----:B------:R-:W-:Y:S02]  /*1f660*/  FMNMX.FTZ R154, R155, R159, !PT ;  /* 0x0000009f9b9a7209 */ /* 0x000fe40007810000 */
[----:B----4-:R-:W-:Y:S02]  /*1f670*/  FSEL R159, R168, -INF , P4 ;  /* 0xff800000a89f7808 */ /* 0x010fe40002000000 */
[----:B------:R-:W-:-:S02]  /*1f680*/  FMNMX.FTZ R154, R158, R154, !PT ;  /* 0x0000009a9e9a7209 */ /* 0x000fc40007810000 */
[----:B---3--:R-:W-:Y:S02]  /*1f690*/  FSEL R167, R182, -INF , P5 ;  /* 0xff800000b6a77808 */ /* 0x008fe40002800000 */
[----:B------:R-:W-:Y:S02]  /*1f6a0*/  FMNMX.FTZ R154, R159, R154, !PT ;  /* 0x0000009a9f9a7209 */ /* 0x000fe40007810000 */
[----:B0-----:R-:W-:Y:S02]  /*1f6b0*/  FSEL R168, R183, -INF , P6 ;  /* 0xff800000b7a87808 */ /* 0x001fe40003000000 */
[----:B------:R-:W-:-:S04]  /*1f6c0*/  FMNMX.FTZ R154, R167, R154, !PT ;  /* 0x0000009aa79a7209 */ /* 0x000fc80007810000 */
[----:B------:R-:W-:-:S05]  /*1f6d0*/  FMNMX.FTZ R182, R168, R154, !PT ;  /* 0x0000009aa8b67209 */ /* 0x000fca0007810000 */
[----:B------:R-:W0:Y:S02]  /*1f6e0*/  SHFL.BFLY PT, R154, R182, 0x2, 0x1f ;  /* 0x0c401f00b69a7f89 */ /* 0x000e2400000e0000 */
[----:B0-----:R-:W-:-:S05]  /*1f6f0*/  FMNMX.FTZ R182, R182, R154, !PT ;  /* 0x0000009ab6b67209 */ /* 0x001fca0007810000 */
[----:B------:R-:W0:Y:S01]  /*1f700*/  SHFL.BFLY PT, R183, R182, 0x1, 0x1f ;  /* 0x0c201f00b6b77f89 */ /* 0x000e2200000e0000 */
[----:B------:R0:W-:Y:S08]  /*1f710*/  MUFU.EX2 R204, R4 ;  /* 0x0000000400cc7308 */ /* 0x0001f00000000800 */
[----:B------:R1:W-:Y:S08]  /*1f720*/  MUFU.EX2 R210, R0 ;  /* 0x0000000000d27308 */ /* 0x0003f00000000800 */
[----:B------:R2:W-:Y:S01]  /*1f730*/  MUFU.EX2 R154, R2 ;  /* 0x00000002009a7308 */ /* 0x0005e20000000800 */
[----:B0-----:R-:W-:-:S04]  /*1f740*/  FMNMX.FTZ R4, R182, R183, !PT ;  /* 0x000000b7b6047209 */ /* 0x001fc80007810000 */
[C---:B------:R-:W-:Y:S01]  /*1f750*/  FSETP.NEU.FTZ.AND P1, PT, R4.reuse, -INF , PT ;  /* 0xff8000000400780b */ /* 0x040fe20003f3d000 */
[----:B-1----:R-:W-:-:S03]  /*1f760*/  FMUL.FTZ R0, R4, R3 ;  /* 0x0000000304007220 */ /* 0x002fc60000410000 */
[----:B--2---:R-:W-:Y:S02]  /*1f770*/  FSEL R2, R4, RZ, P1 ;  /* 0x000000ff04027208 */ /* 0x004fe40000800000 */
[----:B------:R-:W-:-:S03]  /*1f780*/  FSEL R0, R0, RZ, P1 ;  /* 0x000000ff00007208 */ /* 0x000fc60000800000 */
[----:B------:R-:W-:Y:S02]  /*1f790*/  FADD.FTZ R2, -R2, R13 ;  /* 0x0000000d02027221 */ /* 0x000fe40000010100 */
[-CC-:B------:R-:W-:Y:S02]  /*1f7a0*/  FFMA.FTZ R163, R163, R3.reuse, -R0.reuse ;  /* 0x00000003a3a37223 */ /* 0x180fe40000010800 */
[-C--:B------:R-:W-:Y:S01]  /*1f7b0*/  FMUL.FTZ R2, R2, R3.reuse ;  /* 0x0000000302027220 */ /* 0x080fe20000410000 */
        /* <DEDUP_REMOVED lines=20> */
[----:B------:R-:W-:Y:S08]  /*1f900*/  MUFU.EX2 R169, R169 ;  /* 0x000000a900a97308 */ /* 0x000ff00000000800 */
[----:B------:R-:W-:Y:S08]  /*1f910*/  MUFU.EX2 R163, R163 ;  /* 0x000000a300a37308 */ /* 0x000ff00000000800 */
[----:B------:R-:W0:Y:S08]  /*1f920*/  MUFU.EX2 R0, R175 ;  /* 0x000000af00007308 */ /* 0x000e300000000800 */
[----:B------:R-:W1:Y:S08]  /*1f930*/  MUFU.EX2 R2, R2 ;  /* 0x0000000200027308 */ /* 0x000e700000000800 */
[----:B------:R-:W2:Y:S08]  /*1f940*/  MUFU.EX2 R164, R164 ;  /* 0x000000a400a47308 */ /* 0x000eb00000000800 */
[----:B------:R-:W3:Y:S08]  /*1f950*/  MUFU.EX2 R12, R12 ;  /* 0x0000000c000c7308 */ /* 0x000ef00000000800 */
[----:B------:R-:W4:Y:S01]  /*1f960*/  MUFU.EX2 R172, R172 ;  /* 0x000000ac00ac7308 */ /* 0x000f220000000800 */
[----:B0-----:R-:W-:Y:S01]  /*1f970*/  FFMA.FTZ R228, R0, R228, R169 ;  /* 0x000000e400e47223 */ /* 0x001fe200000100a9 */
[----:B-1----:R-:W-:-:S06]  /*1f980*/  FFMA.FTZ R227, R2, R227, R163 ;  /* 0x000000e302e37223 */ /* 0x002fcc00000100a3 */
[----:B------:R-:W0:Y:S01]  /*1f990*/  MUFU.EX2 R173, R173 ;  /* 0x000000ad00ad7308 */ /* 0x000e220000000800 */
[----:B--2---:R-:W-:Y:S01]  /*1f9a0*/  FADD.FTZ R13, R164, R228 ;  /* 0x000000e4a40d7221 */ /* 0x004fe20000010000 */
[----:B---3--:R-:W-:-:S06]  /*1f9b0*/  FADD.FTZ R175, R12, R227 ;  /* 0x000000e30caf7221 */ /* 0x008fcc0000010000 */
[----:B------:R-:W1:Y:S01]  /*1f9c0*/  MUFU.EX2 R174, R174 ;  /* 0x000000ae00ae7308 */ /* 0x000e620000000800 */
[----:B------:R-:W-:Y:S01]  /*1f9d0*/  FADD.FTZ R13, R210, R13 ;  /* 0x0000000dd20d7221 */ /* 0x000fe20000010000 */
[----:B----4-:R-:W-:-:S06]  /*1f9e0*/  FADD.FTZ R175, R172, R175 ;  /* 0x000000afacaf7221 */ /* 0x010fcc0000010000 */
[----:B------:R-:W2:Y:S08]  /*1f9f0*/  MUFU.EX2 R6, R6 ;  /* 0x0000000600067308 */ /* 0x000eb00000000800 */
[----:B------:R-:W3:Y:S01]  /*1fa00*/  MUFU.EX2 R162, R162 ;  /* 0x000000a200a27308 */ /* 0x000ee20000000800 */
[----:B------:R-:W-:Y:S01]  /*1fa10*/  FADD.FTZ R13, R154, R13 ;  /* 0x0000000d9a0d7221 */ /* 0x000fe20000010000 */
[----:B0-----:R-:W-:-:S06]  /*1fa20*/  FADD.FTZ R175, R173, R175 ;  /* 0x000000afadaf7221 */ /* 0x001fcc0000010000 */
[----:B------:R-:W0:Y:S08]  /*1fa30*/  MUFU.EX2 R9, R9 ;  /* 0x0000000900097308 */ /* 0x000e300000000800 */
[----:B------:R-:W4:Y:S01]  /*1fa40*/  MUFU.EX2 R170, R170 ;  /* 0x000000aa00aa7308 */ /* 0x000f220000000800 */
[----:B------:R-:W-:Y:S01]  /*1fa50*/  FADD.FTZ R13, R204, R13 ;  /* 0x0000000dcc0d7221 */ /* 0x000fe20000010000 */
[----:B-1----:R-:W-:-:S06]  /*1fa60*/  FADD.FTZ R175, R174, R175 ;  /* 0x000000afaeaf7221 */ /* 0x002fcc0000010000 */
[----:B------:R-:W1:Y:S08]  /*1fa70*/  MUFU.EX2 R10, R10 ;  /* 0x0000000a000a7308 */ /* 0x000e700000000800 */
[----:B------:R-:W5:Y:S01]  /*1fa80*/  MUFU.EX2 R176, R176 ;  /* 0x000000b000b07308 */ /* 0x000f620000000800 */
[----:B--2---:R-:W-:Y:S01]  /*1fa90*/  FADD.FTZ R13, R6, R13 ;  /* 0x0000000d060d7221 */ /* 0x004fe20000010000 */
[----:B---3--:R-:W-:-:S06]  /*1faa0*/  FADD.FTZ R175, R162, R175 ;  /* 0x000000afa2af7221 */ /* 0x008fcc0000010000 */
[----:B------:R-:W2:Y:S08]  /*1fab0*/  MUFU.EX2 R11, R11 ;  /* 0x0000000b000b7308 */ /* 0x000eb00000000800 */
[----:B------:R-:W3:Y:S01]  /*1fac0*/  MUFU.EX2 R177, R177 ;  /* 0x000000b100b17308 */ /* 0x000ee20000000800 */
[----:B0-----:R-:W-:Y:S01]  /*1fad0*/  FADD.FTZ R13, R9, R13 ;  /* 0x0000000d090d7221 */ /* 0x001fe20000010000 */
[----:B----4-:R-:W-:-:S06]  /*1fae0*/  FADD.FTZ R175, R170, R175 ;  /* 0x000000afaaaf7221 */ /* 0x010fcc0000010000 */
[----:B------:R-:W0:Y:S08]  /*1faf0*/  MUFU.EX2 R14, R14 ;  /* 0x0000000e000e7308 */ /* 0x000e300000000800 */
[----:B------:R-:W4:Y:S01]  /*1fb00*/  MUFU.EX2 R178, R178 ;  /* 0x000000b200b27308 */ /* 0x000f220000000800 */
[----:B-1----:R-:W-:Y:S01]  /*1fb10*/  FADD.FTZ R13, R10, R13 ;  /* 0x0000000d0a0d7221 */ /* 0x002fe20000010000 */
[----:B-----5:R-:W-:-:S06]  /*1fb20*/  FADD.FTZ R175, R176, R175 ;  /* 0x000000afb0af7221 */ /* 0x020fcc0000010000 */
        /* <DEDUP_REMOVED lines=39> */
[----:B---3--:R-:W-:-:S03]  /*1fda0*/  FADD.FTZ R175, R159, R175 ;  /* 0x000000af9faf7221 */ /* 0x008fc60000010000 */
[----:B0-----:R-:W-:Y:S01]  /*1fdb0*/  FADD.FTZ R13, R157, R13 ;  /* 0x0000000d9d0d7221 */ /* 0x001fe20000010000 */
[----:B----4-:R-:W-:-:S03]  /*1fdc0*/  FADD.FTZ R175, R167, R175 ;  /* 0x000000afa7af7221 */ /* 0x010fc60000010000 */
[----:B-1----:R-:W-:Y:S01]  /*1fdd0*/  FADD.FTZ R228, R165, R13 ;  /* 0x0000000da5e47221 */ /* 0x002fe20000010000 */
[----:B-----5:R-:W-:Y:S01]  /*1fde0*/  FADD.FTZ R227, R168, R175 ;  /* 0x000000afa8e37221 */ /* 0x020fe20000010000 */
[----:B------:R-:W-:Y:S06]  /*1fdf0*/  @!P0 BRA `(.L_x_2882) ;  /* 0x0000000000048947 */ /* 0x000fec0003800000 */
[----:B------:R-:W-:Y:S01]  /*1fe00*/  BPT.TRAP 0x1 ;  /* 0x000000040000795c */ /* 0x000fe20000300000 */
.L_x_2882:
[----:B------:R-:W2:Y:S01]  /*1fe10*/  LDL R13, [R1+0x58] ;  /* 0x00005800010d7983 */ /* 0x000ea20000100800 */
[----:B------:R-:W-:Y:S01]  /*1fe20*/  VIADD R7, R7, 0x38860 ;  /* 0x0003886007077836 */ /* 0x000fe20000000000 */
[----:B------:R-:W-:Y:S02]  /*1fe30*/  F2FP.F16.F32.PACK_AB R209, R12, R163 ;  /* 0x000000a30cd1723e */ /* 0x000fe400000000ff */
        /* <DEDUP_REMOVED lines=24> */
[C---:B--2---:R-:W-:Y:S01]  /*1ffc0*/  ISETP.GT.AND P1, PT, R8.reuse, R13, PT ;  /* 0x0000000d0800720c */ /* 0x044fe20003f24270 */
[----:B------:R-:W-:-:S02]  /*1ffd0*/  VIADD R8, R8, 0xffffffff ;  /* 0xffffffff08087836 */ /* 0x000fc40000000000 */
[----:B------:R-:W-:-:S10]  /*1ffe0*/  IMAD.MOV.U32 R13, RZ, RZ, R4 ;  /* 0x000000ffff0d7224 */ /* 0x000fd400078e0004 */
[----:B------:R-:W-:Y:S05]  /*1fff0*/  @P1 BRA `(.L_x_2883) ;  /* 0xffffffa800e81947 */ /* 0x000fea000383ffff */
[----:B------:R-:W-:Y:S05]  /*20000*/  BSYNC B1 ;  /* 0x0000000000017941 */ /* 0x000fea0003800000 */
.L_x_2870:
[----:B------:R-:W-:Y:S05]  /*20010*/  BSYNC B0 ;  /* 0x0000000000007941 */ /* 0x000fea0003800000 */
.L_x_2869:
[----:B------:R-:W2:Y:S01]  /*20020*/  LDL R6, [R1+0x7c] ;  /* 0x00007c0001067983 */ /* 0x000ea20000100800 */
[----:B------:R-:W-:Y:S01]  /*20030*/  BSSY B0, `(.L_x_2884) ;  /* 0x00004e5000007945 */ /* 0x000fe20003800000 */
[----:B--2---:R-:W-:-:S13]  /*20040*/  ISETP.GE.AND P1, PT, R8, R6, PT ;  /* 0x000000060800720c */ /* 0x004fda0003f26270 */
[----:B------:R-:W-:Y:S05]  /*20050*/  @!P1 BRA `(.L_x_2885) ;  /* 0x0000004c00889947 */ /* 0x000fea0003800000 */
[----:B------:R-:W-:Y:S01]  /*20060*/  IMAD.MOV.U32 R12, RZ, RZ, R4 ;  /* 0x000000ffff0c7224 */ /* 0x000fe200078e0004 */
[----:B------:R-:W-:Y:S01]  /*20070*/  MOV R9, R5 ;  /* 0x0000000500097202 */ /* 0x000fe20000000f00 */
[----:B------:R-:W-:Y:S02]  /*20080*/  IMAD.MOV.U32 R6, RZ, RZ, R226 ;  /* 0x000000ffff067224 */ /* 0x000fe400078e00e2 */
[----:B------:R-:W-:-:S07]  /*20090*/  IMAD.MOV.U32 R7, RZ, RZ, R220 ;  /* 0x000000ffff077224 */ /* 0x000fce00078e00dc */
.L_x_2898:
[----:B------:R-:W-:-:S05]  /*200a0*/  VIADD R13, R7, 0x1 ;  /* 0x00000001070d7836 */ /* 0x000fca0000000000 */
[----:B------:R-:W-:-:S04]  /*200b0*/  ISETP.NE.AND P1, PT, R13, 0x2, PT ;  /* 0x000000020d00780c */ /* 0x000fc80003f25270 */
[----:B------:R-:W-:Y:S02]  /*200c0*/  SEL R13, R13, RZ, P1 ;  /* 0x000000ff0d0d7207 */ /* 0x000fe40000800000 */
[----:B------:R-:W-:Y:S02]  /*200d0*/  SEL R226, RZ, 0x1, P1 ;  /* 0x00000001ffe27807 */ /* 0x000fe40000800000 */
[----:B------:R-:W-:Y:S02]  /*200e0*/  MOV R220, R13 ;  /* 0x0000000d00dc7202 */ /* 0x000fe40000000f00 */
[----:B------:R-:W-:Y:S01]  /*200f0*/  LOP3.LUT R226, R6, R226, RZ, 0x3c, !PT ;  /* 0x000000e206e27212 */ /* 0x000fe200078e3cff */
[----:B------:R-:W-:Y:S06]  /*20100*/  @!P0 BRA `(.L_x_2886) ;  /* 0x0000000000048947 */ /* 0x000fec0003800000 */
[----:B------:R-:W-:Y:S01]  /*20110*/  BPT.TRAP 0x1 ;  /* 0x000000040000795c */ /* 0x000fe20000300000 */
.L_x_2886:
[----:B------:R-:W-:Y:S01]  /*20120*/  IMAD R4, R220, 0x8, R23 ;  /* 0x00000008dc047824 */ /* 0x000fe200078e0217 */
[----:B------:R-:W-:-:S04]  /*20130*/  SHF.L.U32 R5, R226, 0x1f, RZ ;  /* 0x0000001fe2057819 */ /* 0x000fc800000006ff */
[----:B------:R0:W1:Y:S01]  /*20140*/  SYNCS.PHASECHK.TRANS64.TRYWAIT P1, [R4+URZ+0x38830], R5 ;  /* 0x03883005040075a7 */ /* 0x000062000802017f */
[----:B------:R-:W-:Y:S05]  /*20150*/  @!P0 BRA `(.L_x_2887) ;  /* 0x0000000000048947 */ /* 0x000fea0003800000 */
[----:B------:R-:W-:Y:S01]  /*20160*/  BPT.TRAP 0x1 ;  /* 0x000000040000795c */ /* 0x000fe20000300000 */
.L_x_2887:
        /* <DEDUP_REMOVED lines=8> */
.L_x_2889:
[----:B------:R-:W-:Y:S05]  /*201f0*/  BSYNC B1 ;  /* 0x0000000000017941 */ /* 0x000fea0003800000 */
.L_x_2888:
[----:B------:R-:W2:Y:S01]  /*20200*/  LDL.64 R152, [R1+0x48] ;  /* 0x0000480001987983 */ /* 0x000ea20000100a00 */
[----:B01----:R-:W-:-:S03]  /*20210*/  IMAD.MOV.U32 R5, RZ, RZ, 0x40000040 ;  /* 0x40000040ff057424 */ /* 0x003fc600078e00ff */
[----:B------:R-:W3:Y:S01]  /*20220*/  LDL.64 R20, [R1+0x40] ;  /* 0x0000400001147983 */ /* 0x000ee20000100a00 */
[----:B------:R-:W-:Y:S02]  /*20230*/  MOV R4, R3 ;  /* 0x0000000300047202 */ /* 0x000fe40000000f00 */
[----:B------:R-:W-:Y:S02]  /*20240*/  R2UR UR15, R5 ;  /* 0x00000000050f72ca */ /* 0x000fe400000e0000 */
[----:B------:R-:W-:Y:S01]  /*20250*/  R2UR UR14, R4 ;  /* 0x00000000040e72ca */ /* 0x000fe200000e0000 */
[----:B------:R-:W-:Y:S01]  /*20260*/  WARPGROUP.ARRIVE ;  /* 0x00000000000079c5 */ /* 0x000fe20000000000 */
[----:B------:R-:W-:Y:S01]  /*20270*/  IMAD.MOV.U32 R11, RZ, RZ, 0x40000040 ;  /* 0x40000040ff0b7424 */ /* 0x000fe200078e00ff */
[----:B------:R-:W-:-:S04]  /*20280*/  R2UR UR26, R10 ;  /* 0x000000000a1a72ca */ /* 0x000fc800000e0000 */
[----:B------:R-:W-:Y:S01]  /*20290*/  R2UR UR27, R11 ;  /* 0x000000000b1b72ca */ /* 0x000fe200000e0000 */
[----:B------:R-:W-:Y:S01]  /*202a0*/  IMAD.MOV.U32 R4, RZ, RZ, R15 ;  /* 0x000000ffff047224 */ /* 0x000fe200078e000f */
[----:B------:R-:W-:-:S04]  /*202b0*/  R2UR UR19, R5 ;  /* 0x00000000051372ca */ /* 0x000fc800000e0000 */
[----:B------:R-:W-:Y:S01]  /*202c0*/  R2UR UR18, R4 ;  /* 0x00000000041272ca */ /* 0x000fe200000e0000 */
[----:B------:R-:W-:Y:S01]  /*202d0*/  VIADD R10, R3, 0x180 ;  /* 0x00000180030a7836 */ /* 0x000fe20000000000 */
[----:B------:R-:W-:-:S04]  /*202e0*/  R2UR UR7, R11 ;  /* 0x000000000b0772ca */ /* 0x000fc800000e0000 */
[----:B------:R-:W-:Y:S02]  /*202f0*/  R2UR UR6, R10 ;  /* 0x000000000a0672ca */ /* 0x000fe400000e0000 */
[----:B--2---:R-:W-:Y:S02]  /*20300*/  R2UR UR8, R152 ;  /* 0x00000000980872ca */ /* 0x004fe400000e0000 */
[----:B------:R-:W-:Y:S02]  /*20310*/  R2UR UR9, R153 ;  /* 0x00000000990972ca */ /* 0x000fe400000e0000 */
[----:B------:R-:W2:Y:S01]  /*20320*/  LDL.64 R152, [R1+0x38] ;  /* 0x0000380001987983 */ /* 0x000ea20000100a00 */
[----:B------:R-:W-:Y:S02]  /*20330*/  IADD3 R14, R3, 0x200, RZ ;  /* 0x00000200030e7810 */ /* 0x000fe40007ffe0ff */
[----:B---3--:R-:W-:Y:S02]  /*20340*/  R2UR UR32, R20 ;  /* 0x00000000142072ca */ /* 0x008fe400000e0000 */
[----:B------:R-:W-:-:S04]  /*20350*/  R2UR UR33, R21 ;  /* 0x00000000152172ca */ /* 0x000fc800000e0000 */
        /* <DEDUP_REMOVED lines=9> */
[----:B------:R-:W-:Y:S01]  /*203f0*/  IMAD.MOV.U32 R15, RZ, RZ, 0x40000040 ;  /* 0x40000040ff0f7424 */ /* 0x000fe200078e00ff */
[----:B------:R-:W-:Y:S01]  /*20400*/  R2UR UR22, R14 ;  /* 0x000000000e1672ca */ /* 0x000fe200000e0000 */
[----:B------:R-:W-:Y:S01]  /*20410*/  UMOV UR20, UR8 ;  /* 0x0000000800147c82 */ /* 0x000fe20008000000 */
[----:B------:R-:W-:Y:S01]  /*20420*/  UMOV UR21, UR9 ;  /* 0x0000000900157c82 */ /* 0x000fe20008000000 */
[----:B------:R-:W-:Y:S01]  /*20430*/  VIADD R4, R3, 0x2 ;  /* 0x0000000203047836 */ /* 0x000fe20000000000 */
[----:B------:R-:W-:Y:S01]  /*20440*/  R2UR UR11, R5 ;  /* 0x00000000050b72ca */ /* 0x000fe200000e0000 */
[----:B------:R-:W-:Y:S01]  /*20450*/  IMAD.MOV.U32 R11, RZ, RZ, 0x40000040 ;  /* 0x40000040ff0b7424 */ /* 0x000fe200078e00ff */
[----:B------:R-:W-:Y:S01]  /*20460*/  IADD3 R10, R3, 0x82, RZ ;  /* 0x00000082030a7810 */ /* 0x000fe20007ffe0ff */
        /* <DEDUP_REMOVED lines=24> */
[----:B------:R-:W-:Y:S01]  /*205f0*/  MOV R5, 0x40000040 ;  /* 0x4000004000057802 */ /* 0x000fe20000000f00 */
        /* <DEDUP_REMOVED lines=22> */
[----:B------:R-:W-:Y:S02]  /*20760*/  VIADD R4, R3, 0x202 ;  /* 0x0000020203047836 */ /* 0x000fe40000000000 */
[----:B------:R-:W-:Y:S01]  /*20770*/  IMAD.MOV.U32 R5, RZ, RZ, 0x40000040 ;  /* 0x40000040ff057424 */ /* 0x000fe200078e00ff */
[----:B------:R-:W-:Y:S01]  /*20780*/  UMOV UR4, UR34 ;  /* 0x0000002200047c82 */ /* 0x000fe20008000000 */
[----:B------:R-:W-:Y:S01]  /*20790*/  UMOV UR5, UR35 ;  /* 0x0000002300057c82 */ /* 0x000fe20008000000 */
[----:B------:R-:W-:Y:S02]  /*207a0*/  WARPGROUP.DEPBAR.LE gsb0, 0x0 ;  /* 0x00008000000079c5 */ /* 0x000fe40000010000 */
        /* <DEDUP_REMOVED lines=10> */
[----:B------:R-:W-:Y:S01]  /*20850*/  IMAD.MOV.U32 R5, RZ, RZ, 0x40000040 ;  /* 0x40000040ff057424 */ /* 0x000fe200078e00ff */
[----:B------:R-:W-:Y:S01]  /*20860*/  UMOV UR12, UR34 ;  /* 0x00000022000c7c82 */ /* 0x000fe20008000000 */
[----:B------:R-:W-:Y:S01]  /*20870*/  UMOV UR13, UR35 ;  /* 0x00000023000d7c82 */ /* 0x000fe20008000000 */
[----:B---3--:R-:W-:Y:S01]  /*20880*/  R2UR UR32, R20 ;  /* 0x00000000142072ca */ /* 0x008fe200000e0000 */
[----:B------:R-:W3:Y:S01]  /*20890*/  LDL.64 R10, [R1+0x20] ;  /* 0x00002000010a7983 */ /* 0x000ee20000100a00 */
[----:B------:R-:W-:-:S02]  /*208a0*/  WARPGROUP.DEPBAR.LE gsb0, 0x0 ;  /* 0x00008000000079c5 */ /* 0x000fc40000010000 */
[----:B------:R-:W-:-:S06]  /*208b0*/  WARPGROUP.ARRIVE ;  /* 0x00000000000079c5 */ /* 0x000fcc0000000000 */
[----:B------:R-:W-:Y:S01]  /*208c0*/  HGMMA.64x16x16.F32 R152, gdesc[UR16], R152, gsb0 ;  /* 0x00200000109879f0 */ /* 0x000fe20008000898 */
[----:B------:R-:W-:Y:S02]  /*208d0*/  IADD3 R4, R3, 0x4, RZ ;  /* 0x0000000403047810 */ /* 0x000fe40007ffe0ff */
        /* <DEDUP_REMOVED lines=34> */
[----:B------:R-:W-:Y:S01]  /*20b00*/  IMAD.MOV.U32 R5, RZ, RZ, 0x40000040 ;  /* 0x40000040ff057424 */ /* 0x000fe200078e00ff */
        /* <DEDUP_REMOVED lines=235> */
[----:B------:R-:W-:Y:S02]  /*219c0*/  IADD3 R4, R3, 0x500, RZ ;  /* 0x0000050003047810 */ /* 0x000fe40007ffe0ff */
        /* <DEDUP_REMOVED lines=493> */
.L_x_2891:
[----:B------:R-:W-:Y:S02]  /*238a0*/  SHF.L.U32 R0, R6, 0x1f, RZ ;  /* 0x0000001f06007819 */ /* 0x000fe400000006ff */
[----:B------:R-:W-:-:S04]  /*238b0*/  LEA R6, R7, R23, 0x3 ;  /* 0x0000001707067211 */ /* 0x000fc800078e18ff */
[----:B------:R0:W1:Y:S01]  /*238c0*/  SYNCS.PHASECHK.TRANS64.TRYWAIT P1, [R6+URZ+0x38850], R0 ;  /* 0x03885000060075a7 */ /* 0x000062000802017f */
[----:B------:R-:W-:Y:S05]  /*238d0*/  @!P0 BRA `(.L_x_2892) ;  /* 0x0000000000048947 */ /* 0x000fea0003800000 */
[----:B------:R-:W-:Y:S01]  /*238e0*/  BPT.TRAP 0x1 ;  /* 0x000000040000795c */ /* 0x000fe20000300000 */
.L_x_2892:
[----:B------:R-:W-:Y:S04]  /*238f0*/  BSSY B1, `(.L_x_2893) ;  /* 0x0000004000017945 */ /* 0x000fe80003800000 */
[----:B-1----:R-:W-:Y:S05]  /*23900*/  @P1 BRA `(.L_x_2894) ;  /* 0x0000000000081947 */ /* 0x002fea0003800000 */
[----:B------:R-:W1:Y:S02]  /*23910*/  SYNCS.PHASECHK.TRANS64.TRYWAIT P1, [R6+URZ+0x38850], R0 ;  /* 0x03885000060075a7 */ /* 0x000e64000802017f */
[----:B-1----:R-:W-:Y:S05]  /*23920*/  @!P1 BRA `(.L_x_2895) ;  /* 0x0000011000149947 */ /* 0x002fea0003800000 */
.L_x_2894:
[----:B------:R-:W-:Y:S05]  /*23930*/  BSYNC B1 ;  /* 0x0000000000017941 */ /* 0x000fea0003800000 */
.L_x_2893:
[----:B01----:R-:W-:Y:S01]  /*23940*/  VIADD R0, R23, 0x400 ;  /* 0x0000040017007836 */ /* 0x003fe20000000000 */
[----:B------:R-:W-:Y:S01]  /*23950*/  WARPGROUP.ARRIVE ;  /* 0x00000000000079c5 */ /* 0x000fe20000000000 */
[----:B------:R-:W-:Y:S01]  /*23960*/  IMAD.MOV.U32 R3, RZ, RZ, 0x40000040 ;  /* 0x40000040ff037424 */ /* 0x000fe200078e00ff */
[----:B------:R-:W-:Y:S02]  /*23970*/  MOV R5, 0x40000040 ;  /* 0x4000004000057802 */ /* 0x000fe40000000f00 */
[----:B------:R-:W-:Y:S02]  /*23980*/  SHF.R.U32.HI R0, RZ, 0x4, R0 ;  /* 0x00000004ff007819 */ /* 0x000fe40000011600 */
[----:B------:R-:W-:Y:S01]  /*23990*/  R2UR UR7, R3 ;  /* 0x00000000030772ca */ /* 0x000fe200000e0000 */
[----:B------:R-:W-:Y:S01]  /*239a0*/  IMAD.MOV.U32 R3, RZ, RZ, 0x40000040 ;  /* 0x40000040ff037424 */ /* 0x000fe200078e00ff */
[----:B------:R-:W-:-:S04]  /*239b0*/  LOP3.LUT R0, R0, 0x3fff, RZ, 0xc0, !PT ;  /* 0x00003fff00007812 */ /* 0x000fc800078ec0ff */
[----:B------:R-:W-:-:S05]  /*239c0*/  LOP3.LUT R0, R0, 0x2800000, RZ, 0xfc, !PT ;  /* 0x0280000000007812 */ /* 0x000fca00078efcff */
[----:B------:R-:W-:-:S04]  /*239d0*/  IMAD R2, R7, 0xa00, R0 ;  /* 0x00000a0007027824 */ /* 0x000fc800078e0200 */
[C---:B------:R-:W-:Y:S01]  /*239e0*/  VIADD R4, R2.reuse, 0x80 ;  /* 0x0000008002047836 */ /* 0x040fe20000000000 */
[----:B------:R-:W-:-:S13]  /*239f0*/  R2UR UR6, R2 ;  /* 0x00000000020672ca */ /* 0x000fda00000e0000 */
        /* <DEDUP_REMOVED lines=33> */
.L_x_2896:
        /* <DEDUP_REMOVED lines=26> */
[----:B------:R-:W-:-:S02]  /*23db0*/  IMAD R4, R13, 0x8, R23 ;  /* 0x000000080d047824 */ /* 0x000fc400078e0217 */
        /* <DEDUP_REMOVED lines=25> */
[----:B------:R-:W-:Y:S01]  /*23f50*/  IADD3 R4, R4, 0x38840, RZ ;  /* 0x0003884004047810 */ /* 0x000fe20007ffe0ff */
        /* <DEDUP_REMOVED lines=80> */
[----:B0-----:R-:W-:Y:S01]  /*24460*/  FMNMX.FTZ R4, R4, R3, !PT ;  /* 0x0000000304047209 */ /* 0x001fe20007810000 */
[----:B------:R-:W-:-:S04]  /*24470*/  IMAD.U32 R3, RZ, RZ, UR42 ;  /* 0x0000002aff037e24 */ /* 0x000fc8000f8e00ff */
[----:B------:R-:W-:Y:S01]  /*24480*/  FADD.FTZ R155, -R4, R12 ;  /* 0x0000000c049b7221 */ /* 0x000fe20000010100 */
[-C--:B------:R-:W-:Y:S01]  /*24490*/  FMUL.FTZ R9, R5, R3.reuse ;  /* 0x0000000305097220 */ /* 0x080fe20000410000 */
[-C--:B------:R-:W-:Y:S02]  /*244a0*/  FMUL.FTZ R12, R154, R3.reuse ;  /* 0x000000039a0c7220 */ /* 0x080fe40000410000 */
[-C--:B------:R-:W-:Y:S01]  /*244b0*/  FMUL.FTZ R154, R155, R3.reuse ;  /* 0x000000039b9a7220 */ /* 0x080fe20000410000 */
        /* <DEDUP_REMOVED lines=19> */
[----:B------:R-:W0:Y:S01]  /*245f0*/  MUFU.EX2 R208, R208 ;  /* 0x000000d000d07308 */ /* 0x000e220000000800 */
[-CC-:B-1----:R-:W-:Y:S01]  /*24600*/  FFMA.FTZ R12, R21, R3.reuse, -R9.reuse ;  /* 0x00000003150c7223 */ /* 0x182fe20000010809 */
        /* <DEDUP_REMOVED lines=17> */
[-CC-:B------:R-:W-:Y:S01]  /*24720*/  FFMA.FTZ R193, R193, R3.reuse, -R154.reuse ;  /* 0x00000003c1c17223 */ /* 0x180fe2000001089a */
[-CC-:B------:R-:W-:Y:S01]  /*24730*/  FFMA.FTZ R195, R195, R3.reuse, -R154.reuse ;  /* 0x00000003c3c37223 */ /* 0x180fe2000001089a */
[-C--:B------:R-:W-:Y:S01]  /*24740*/  FFMA.FTZ R13, R163, R3.reuse, -R154 ;  /* 0x00000003a30d7223 */ /* 0x080fe2000001089a */
[-CC-:B------:R-:W-:Y:S01]  /*24750*/  FFMA.FTZ R200, R168, R3.reuse, -R9.reuse ;  /* 0x00000003a8c87223 */ /* 0x180fe20000010809 */
[----:B------:R-:W-:Y:S01]  /*24760*/  FFMA.FTZ R169, R169, R3, -R9 ;  /* 0x00000003a9a97223 */ /* 0x000fe20000010809 */
[----:B------:R-:W0:Y:S01]  /*24770*/  MUFU.EX2 R161, R161 ;  /* 0x000000a100a17308 */ /* 0x000e220000000800 */
[----:B-1----:R-:W-:Y:S01]  /*24780*/  FFMA.FTZ R227, R2, R227, R209 ;  /* 0x000000e302e37223 */ /* 0x002fe200000100d1 */
[-CC-:B------:R-:W-:Y:S01]  /*24790*/  FFMA.FTZ R202, R172, R3.reuse, -R9.reuse ;  /* 0x00000003acca7223 */ /* 0x180fe20000010809 */
[-CC-:B------:R-:W-:Y:S01]  /*247a0*/  FFMA.FTZ R10, R173, R3.reuse, -R9.reuse ;  /* 0x00000003ad0a7223 */ /* 0x180fe20000010809 */
[----:B------:R-:W-:-:S04]  /*247b0*/  FFMA.FTZ R164, R164, R3, -R9 ;  /* 0x00000003a4a47223 */ /* 0x000fc80000010809 */
[----:B------:R-:W-:Y:S08]  /*247c0*/  MUFU.EX2 R152, R7 ;  /* 0x0000000700987308 */ /* 0x000ff00000000800 */
[----:B------:R-:W1:Y:S01]  /*247d0*/  MUFU.EX2 R211, R211 ;  /* 0x000000d300d37308 */ /* 0x000e620000000800 */
[----:B0-----:R-:W-:-:S07]  /*247e0*/  FADD.FTZ R163, R161, R227 ;  /* 0x000000e3a1a37221 */ /* 0x001fce0000010000 */
[----:B------:R-:W-:Y:S08]  /*247f0*/  MUFU.EX2 R210, R210 ;  /* 0x000000d200d27308 */ /* 0x000ff00000000800 */
[----:B------:R-:W0:Y:S01]  /*24800*/  MUFU.EX2 R160, R160 ;  /* 0x000000a000a07308 */ /* 0x000e220000000800 */
[----:B-1----:R-:W-:-:S07]  /*24810*/  FADD.FTZ R163, R211, R163 ;  /* 0x000000a3d3a37221 */ /* 0x002fce0000010000 */
[----:B------:R-:W-:Y:S08]  /*24820*/  MUFU.EX2 R20, R11 ;  /* 0x0000000b00147308 */ /* 0x000ff00000000800 */
[----:B------:R-:W1:Y:S01]  /*24830*/  MUFU.EX2 R205, R205 ;  /* 0x000000cd00cd7308 */ /* 0x000e620000000800 */
[----:B0-----:R-:W-:-:S07]  /*24840*/  FADD.FTZ R163, R160, R163 ;  /* 0x000000a3a0a37221 */ /* 0x001fce0000010000 */
[----:B------:R0:W-:Y:S08]  /*24850*/  MUFU.EX2 R7, R21 ;  /* 0x0000001500077308 */ /* 0x0001f00000000800 */
[----:B------:R-:W-:Y:S01]  /*24860*/  MUFU.EX2 R204, R204 ;  /* 0x000000cc00cc7308 */ /* 0x000fe20000000800 */
[----:B0-----:R-:W-:Y:S01]  /*24870*/  FFMA.FTZ R21, R166, R3, -R154 ;  /* 0x00000003a6157223 */ /* 0x001fe2000001089a */
[----:B-1----:R-:W-:-:S06]  /*24880*/  FADD.FTZ R163, R205, R163 ;  /* 0x000000a3cda37221 */ /* 0x002fcc0000010000 */
[----:B------:R-:W0:Y:S08]  /*24890*/  MUFU.EX2 R159, R159 ;  /* 0x0000009f009f7308 */ /* 0x000e300000000800 */
        /* <DEDUP_REMOVED lines=63> */
.L_x_2897:
[----:B------:R-:W2:Y:S01]  /*24c90*/  LDL R162, [R1+0x7c] ;  /* 0x00007c0001a27983 */ /* 0x000ea20000100800 */
[----:B------:R-:W-:Y:S01]  /*24ca0*/  VIADD R6, R6, 0x38860 ;  /* 0x0003886006067836 */ /* 0x000fe20000000000 */
[----:B------:R-:W-:Y:S02]  /*24cb0*/  F2FP.F16.F32.PACK_AB R200, R200, R12 ;  /* 0x0000000cc8c8723e */ /* 0x000fe400000000ff */
[----:B------:R-:W-:Y:S01]  /*24cc0*/  F2FP.F16.F32.PACK_AB R198, R9, R198 ;  /* 0x000000c609c6723e */ /* 0x000fe200000000ff */
[----:B------:R-:W-:Y:S01]  /*24cd0*/  IMAD.MOV.U32 R9, RZ, RZ, R5 ;  /* 0x000000ffff097224 */ /* 0x000fe200078e0005 */
[----:B------:R-:W-:Y:S02]  /*24ce0*/  PRMT R6, R184, 0x654, R6 ;  /* 0x00000654b8067816 */ /* 0x000fe40000000006 */
[----:B------:R-:W-:Y:S01]  /*24cf0*/  F2FP.F16.F32.PACK_AB R192, R192, R7 ;  /* 0x00000007c0c0723e */ /* 0x000fe200000000ff */
[----:B------:R-:W-:Y:S01]  /*24d00*/  IMAD.MOV.U32 R7, RZ, RZ, R220 ;  /* 0x000000ffff077224 */ /* 0x000fe200078e00dc */
        /* <DEDUP_REMOVED lines=21> */
[----:B------:R-:W-:-:S12]  /*24e60*/  VIADD R8, R8, 0xffffffff ;  /* 0xffffffff08087836 */ /* 0x000fd80000000000 */
[----:B------:R-:W-:Y:S05]  /*24e70*/  @P1 BRA `(.L_x_2898) ;  /* 0xffffffb000881947 */ /* 0x000fea000383ffff */
.L_x_2885:
[----:B------:R-:W-:Y:S05]  /*24e80*/  BSYNC B0 ;  /* 0x0000000000007941 */ /* 0x000fea0003800000 */
.L_x_2884:
        /* <DEDUP_REMOVED lines=131> */
.L_x_2899:
[----:B------:R-:W-:Y:S02]  /*256c0*/  LEA R10, R220, R23, 0x3 ;  /* 0x00000017dc0a7211 */ /* 0x000fe400078e18ff */
[----:B------:R-:W-:-:S04]  /*256d0*/  SHF.L.U32 R0, R226, 0x1f, RZ ;  /* 0x0000001fe2007819 */ /* 0x000fc800000006ff */
[----:B------:R0:W1:Y:S01]  /*256e0*/  SYNCS.PHASECHK.TRANS64.TRYWAIT P1, [R10+URZ+0x38850], R0 ;  /* 0x038850000a0075a7 */ /* 0x000062000802017f */
[----:B------:R-:W-:Y:S05]  /*256f0*/  @!P0 BRA `(.L_x_2900) ;  /* 0x0000000000048947 */ /* 0x000fea0003800000 */
[----:B------:R-:W-:Y:S01]  /*25700*/  BPT.TRAP 0x1 ;  /* 0x000000040000795c */ /* 0x000fe20000300000 */
.L_x_2900:
[----:B------:R-:W-:Y:S04]  /*25710*/  BSSY B0, `(.L_x_2901) ;  /* 0x0000004000007945 */ /* 0x000fe80003800000 */
[----:B-1----:R-:W-:Y:S05]  /*25720*/  @P1 BRA `(.L_x_2902) ;  /* 0x0000000000081947 */ /* 0x002fea0003800000 */
[----:B------:R-:W1:Y:S02]  /*25730*/  SYNCS.PHASECHK.TRANS64.TRYWAIT P1, [R10+URZ+0x38850], R0 ;  /* 0x038850000a0075a7 */ /* 0x000e64000802017f */
[----:B-1----:R-:W-:Y:S05]  /*25740*/  @!P1 BRA `(.L_x_2903) ;  /* 0x000000f000a09947 */ /* 0x002fea0003800000 */
.L_x_2902:
[----:B------:R-:W-:Y:S05]  /*25750*/  BSYNC B0 ;  /* 0x0000000000007941 */ /* 0x000fea0003800000 */
.L_x_2901:
[----:B------:R-:W-:Y:S01]  /*25760*/  VIADD R23, R23, 0x400 ;  /* 0x0000040017177836 */ /* 0x000fe20000000000 */
[----:B------:R-:W-:Y:S01]  /*25770*/  WARPGROUP.ARRIVE ;  /* 0x00000000000079c5 */ /* 0x000fe20000000000 */
[----:B------:R-:W-:Y:S01]  /*25780*/  IMAD.MOV.U32 R7, RZ, RZ, 0x40000040 ;  /* 0x40000040ff077424 */ /* 0x000fe200078e00ff */
[----:B------:R-:W-:Y:S01]  /*25790*/  MOV R9, 0x40000040 ;  /* 0x4000004000097802 */ /* 0x000fe20000000f00 */
[----:B01----:R-:W0:Y:S01]  /*257a0*/  SHFL.BFLY PT, R0, R228, 0x2, 0x1f ;  /* 0x0c401f00e4007f89 */ /* 0x003e2200000e0000 */
[----:B------:R-:W-:Y:S01]  /*257b0*/  SHF.R.U32.HI R23, RZ, 0x4, R23 ;  /* 0x00000004ff177819 */ /* 0x000fe20000011617 */
[----:B------:R-:W-:Y:S01]  /*257c0*/  IMAD.MOV.U32 R154, RZ, RZ, -0x800000 ;  /* 0xff800000ff9a7424 */ /* 0x000fe200078e00ff */
[----:B------:R-:W-:Y:S01]  /*257d0*/  R2UR UR7, R7 ;  /* 0x00000000070772ca */ /* 0x000fe200000e0000 */
[----:B------:R-:W-:Y:S01]  /*257e0*/  IMAD.MOV.U32 R7, RZ, RZ, 0x40000040 ;  /* 0x40000040ff077424 */ /* 0x000fe200078e00ff */
[----:B------:R-:W-:Y:S01]  /*257f0*/  LOP3.LUT R23, R23, 0x3fff, RZ, 0xc0, !PT ;  /* 0x00003fff17177812 */ /* 0x000fe200078ec0ff */
[----:B------:R-:W-:-:S03]  /*25800*/  IMAD.MOV.U32 R153, RZ, RZ, -0x800000 ;  /* 0xff800000ff997424 */ /* 0x000fc600078e00ff */
[----:B------:R-:W-:-:S05]  /*25810*/  LOP3.LUT R23, R23, 0x2800000, RZ, 0xfc, !PT ;  /* 0x0280000017177812 */ /* 0x000fca00078efcff */
[----:B------:R-:W-:-:S04]  /*25820*/  IMAD R6, R220, 0xa00, R23 ;  /* 0x00000a00dc067824 */ /* 0x000fc800078e0217 */
[C---:B------:R-:W-:Y:S01]  /*25830*/  VIADD R8, R6.reuse, 0x80 ;  /* 0x0000008006087836 */ /* 0x040fe20000000000 */
[----:B------:R-:W-:Y:S01]  /*25840*/  R2UR UR6, R6 ;  /* 0x00000000060672ca */ /* 0x000fe200000e0000 */
[----:B0-----:R-:W-:-:S05]  /*25850*/  FADD.FTZ R0, R0, R228 ;  /* 0x000000e400007221 */ /* 0x001fca0000010000 */
[----:B------:R-:W0:Y:S07]  /*25860*/  SHFL.BFLY PT, R2, R0, 0x1, 0x1f ;  /* 0x0c201f0000027f89 */ /* 0x000e2e00000e0000 */
[----:B------:R-:W-:Y:S01]  /*25870*/  HGMMA.64x256x16.F32 R24, R208, gdesc[UR4].tnspB, R24, gsb0 ;  /* 0x43e00004d0187df0 */ /* 0x000fe20008000818 */
[----:B------:R-:W-:Y:S01]  /*25880*/  R2UR UR6, R8 ;  /* 0x00000000080672ca */ /* 0x000fe200000e0000 */
[----:B------:R-:W-:Y:S01]  /*25890*/  VIADD R8, R6, 0x100 ;  /* 0x0000010006087836 */ /* 0x000fe20000000000 */
[----:B------:R-:W-:Y:S01]  /*258a0*/  R2UR UR7, R9 ;  /* 0x00000000090772ca */ /* 0x000fe200000e0000 */
[----:B------:R-:W-:-:S02]  /*258b0*/  IMAD.MOV.U32 R9, RZ, RZ, 0x40000040 ;  /* 0x40000040ff097424 */ /* 0x000fc400078e00ff */
[----:B0-----:R-:W-:-:S05]  /*258c0*/  FADD.FTZ R0, R0, R2 ;  /* 0x0000000200007221 */ /* 0x001fca0000010000 */
[----:B------:R-:W-:-:S13]  /*258d0*/  FSETP.NE.FTZ.AND P1, PT, R0, RZ, PT ;  /* 0x000000ff0000720b */ /* 0x000fda0003f35000 */
[----:B------:R-:W0:Y:S02]  /*258e0*/  @P1 MUFU.LG2 R2, R0 ;  /* 0x0000000000021308 */ /* 0x000e240000000c00 */
[----:B0-----:R-:W-:Y:S01]  /*258f0*/  @P1 FMUL.FTZ R2, R2, 0.69314718246459960938 ;  /* 0x3f31721802021820 */ /* 0x001fe20000410000 */
[----:B------:R-:W-:Y:S02]  /*25900*/  WARPGROUP.DEPBAR.LE gsb0, 0x0 ;  /* 0x00008000000079c5 */ /* 0x000fe40000010000 */
[----:B------:R-:W-:-:S06]  /*25910*/  WARPGROUP.ARRIVE ;  /* 0x00000000000079c5 */ /* 0x000fcc0000000000 */
        /* <DEDUP_REMOVED lines=18> */
[----:B------:R-:W0:Y:S02]  /*25a40*/  SHFL.BFLY PT, R6, R227, 0x2, 0x1f ;  /* 0x0c401f00e3067f89 */ /* 0x000e2400000e0000 */
[----:B0-----:R-:W-:-:S05]  /*25a50*/  FADD.FTZ R6, R6, R227 ;  /* 0x000000e306067221 */ /* 0x001fca0000010000 */
[----:B------:R-:W0:Y:S02]  /*25a60*/  SHFL.BFLY PT, R7, R6, 0x1, 0x1f ;  /* 0x0c201f0006077f89 */ /* 0x000e2400000e0000 */
[----:B0-----:R-:W-:Y:S01]  /*25a70*/  FADD.FTZ R6, R6, R7 ;  /* 0x0000000706067221 */ /* 0x001fe20000010000 */
[----:B------:R-:W-:-:S04]  /*25a80*/  @P1 FMUL.FTZ R7, R3, 0.69314718246459960938 ;  /* 0x3f31721803071820 */ /* 0x000fc80000410000 */
[----:B------:R-:W-:Y:S01]  /*25a90*/  FSETP.NE.FTZ.AND P2, PT, R6, RZ, PT ;  /* 0x000000ff0600720b */ /* 0x000fe20003f55000 */
[----:B------:R-:W-:Y:S01]  /*25aa0*/  @P1 FFMA.FTZ R154, R7, R5, R2 ;  /* 0x00000005079a1223 */ /* 0x000fe20000010002 */
[----:B------:R-:W-:-:S06]  /*25ab0*/  MOV R2, RZ ;  /* 0x000000ff00027202 */ /* 0x000fcc0000000f00 */
[----:B------:R0:W-:Y:S05]  /*25ac0*/  @P1 MUFU.RCP R2, R0 ;  /* 0x0000000000021308 */ /* 0x0001ea0000001000 */
[----:B------:R-:W-:-:S03]  /*25ad0*/  @P2 FMUL.FTZ R3, R3, 0.69314718246459960938 ;  /* 0x3f31721803032820 */ /* 0x000fc60000410000 */
[----:B------:R-:W1:Y:S01]  /*25ae0*/  @P2 MUFU.LG2 R5, R6 ;  /* 0x0000000600052308 */ /* 0x000e620000000c00 */
[----:B0-----:R-:W-:-:S07]  /*25af0*/  IMAD.MOV.U32 R0, RZ, RZ, RZ ;  /* 0x000000ffff007224 */ /* 0x001fce00078e00ff */
[----:B------:R0:W2:Y:S01]  /*25b00*/  @P2 MUFU.RCP R0, R6 ;  /* 0x0000000600002308 */ /* 0x0000a20000001000 */
[----:B-1----:R-:W-:-:S04]  /*25b10*/  @P2 FMUL.FTZ R5, R5, 0.69314718246459960938 ;  /* 0x3f31721805052820 */ /* 0x002fc80000410000 */
[----:B------:R-:W-:Y:S01]  /*25b20*/  @P2 FFMA.FTZ R153, R3, R4, R5 ;  /* 0x0000000403992223 */ /* 0x000fe20000010005 */
[----:B------:R-:W-:Y:S02]  /*25b30*/  WARPGROUP.DEPBAR.LE gsb0, 0x0 ;  /* 0x00008000000079c5 */ /* 0x000fe40000010000 */
[----:B------:R-:W-:-:S06]  /*25b40*/  WARPGROUP.ARRIVE ;  /* 0x00000000000079c5 */ /* 0x000fcc0000000000 */
[----:B------:R-:W-:Y:S03]  /*25b50*/  HGMMA.64x256x16.F32 R24, R192, gdesc[UR4].tnspB, R24, gsb0 ;  /* 0x43e00004c0187df0 */ /* 0x000fe60008000818 */
[----:B------:R-:W-:Y:S02]  /*25b60*/  WARPGROUP.DEPBAR.LE gsb0, 0x0 ;  /* 0x00008000000079c5 */ /* 0x000fe40000010000 */
[----:B0-2---:R-:W-:Y:S05]  /*25b70*/  @!P0 BRA `(.L_x_2904) ;  /* 0x0000000000048947 */ /* 0x005fea0003800000 */
[----:B------:R-:W-:Y:S01]  /*25b80*/  BPT.TRAP 0x1 ;  /* 0x000000040000795c */ /* 0x000fe20000300000 */
.L_x_2904:
[----:B------:R-:W2:Y:S01]  /*25b90*/  LDL.LU R3, [R1+0x50] ;  /* 0x0000500001037983 */ /* 0x000ea20000300800 */
[----:B------:R-:W-:-:S05]  /*25ba0*/  VIADD R10, R10, 0x38860 ;  /* 0x000388600a0a7836 */ /* 0x000fca0000000000 */
[----:B--2---:R-:W-:Y:S02]  /*25bb0*/  PRMT R10, R3, 0x654, R10 ;  /* 0x00000654030a7816 */ /* 0x004fe4000000000a */
[----:B------:R-:W2:Y:S01]  /*25bc0*/  LDL.LU R3, [R1+0xa0] ;  /* 0x0000a00001037983 */ /* 0x000ea20000300800 */
[----:B------:R-:W-:Y:S01]  /*25bd0*/  IADD3 R220, R220, 0x1, RZ ;  /* 0x00000001dcdc7810 */ /* 0x000fe20007ffe0ff */
[----:B------:R1:W-:Y:S01]  /*25be0*/  SYNCS.ARRIVE.TRANS64.RED.A1T0 RZ, [R10+URZ], RZ ;  /* 0x000000ff0aff79a7 */ /* 0x0003e2000810043f */
        /* <DEDUP_REMOVED lines=65> */
[----:B------:R-:W-:Y:S01]  /*26000*/  SEL R0, RZ, 0x1, P1 ;  /* 0x00000001ff007807 */ /* 0x000fe20000800000 */
        /* <DEDUP_REMOVED lines=65> */
[----:B------:R-:W-:Y:S02]  /*26420*/  LOP3.LUT R226, R226, R0, RZ, 0x3c, !PT ;  /* 0x00000000e2e27212 */ /* 0x000fe400078e3cff */
[----:B------:R-:W-:Y:S01]  /*26430*/  SEL R220, R220, RZ, P1 ;  /* 0x000000ffdcdc7207 */ /* 0x000fe20000800000 */
[----:B--2---:R-:W-:-:S05]  /*26440*/  VIADD R3, R3, 0x1 ;  /* 0x0000000103037836 */ /* 0x004fca0000000000 */
[----:B------:R1:W-:Y:S03]  /*26450*/  STL [R1+0xa0], R3 ;  /* 0x0000a00301007387 */ /* 0x0003e60000100800 */
.L_x_2781:
[----:B------:R-:W2:Y:S08]  /*26460*/  S2UR UR4, SR_CgaCtaId ;  /* 0x00000000000479c3 */ /* 0x000eb00000008800 */
[----:B------:R-:W-:Y:S01]  /*26470*/  BAR.SYNC.DEFER_BLOCKING 0x5, 0x180 ;  /* 0x0146000000007b1d */ /* 0x000fe20000010000 */
[----:B------:R-:W-:-:S05]  /*26480*/  MOV R23, 0x400 ;  /* 0x0000040000177802 */ /* 0x000fca0000000f00 */
[----:B------:R-:W-:Y:S01]  /*26490*/  BSSY B0, `(.L_x_2905) ;  /* 0x0000464000007945 */ /* 0x000fe20003800000 */
[----:B--2---:R-:W-:-:S05]  /*264a0*/  IMAD.U32 R0, RZ, RZ, UR4 ;  /* 0x00000004ff007e24 */ /* 0x004fca000f8e00ff */
[----:B------:R2:W-:Y:S01]  /*264b0*/  STL [R1+0x50], R0 ;  /* 0x0000500001007387 */ /* 0x0005e20000100800 */
[----:B------:R-:W-:-:S05]  /*264c0*/  LEA R23, R0, R23, 0x18 ;  /* 0x0000001700177211 */ /* 0x000fca00078ec0ff */
[----:B------:R2:W3:Y:S01]  /*264d0*/  LDS.128 R4, [R23+0x388d0] ;  /* 0x0388d00017047984 */ /* 0x0004e20000000c00 */
[----:B------:R-:W-:Y:S06]  /*264e0*/  BAR.ARV 0x4, 0x180 ;  /* 0x0106000000007b1d */ /* 0x000fec0000002000 */
[----:B------:R-:W-:Y:S05]  /*264f0*/  @P0 BRA `(.L_x_2906) ;  /* 0x0000003400ec0947 */ /* 0x000fea0003800000 */
[----:B------:R-:W4:Y:S01]  /*26500*/  LDL R2, [R1+0x1d0] ;  /* 0x0001d00001027983 */ /* 0x000f220000100800 */
[----:B--2---:R-:W2:Y:S01]  /*26510*/  S2R R0, SR_SWINHI ;  /* 0x0000000000007919 */ /* 0x004ea20000002f00 */
[----:B01----:R-:W-:Y:S01]  /*26520*/  F2FP.F16.F32.PACK_AB R10, R29, R28 ;  /* 0x0000001c1d0a723e */ /* 0x003fe200000000ff */
[----:B------:R-:W-:Y:S01]  /*26530*/  ULDC.64 UR6, c[0x0][0xc00] ;  /* 0x0003000000067ab9 */ /* 0x000fe20000000a00 */
[----:B------:R-:W-:Y:S01]  /*26540*/  F2FP.F16.F32.PACK_AB R11, R31, R30 ;  /* 0x0000001e1f0b723e */ /* 0x000fe200000000ff */
[----:B------:R-:W4:Y:S01]  /*26550*/  LDL.LU R155, [R1+0x98] ;  /* 0x00009800019b7983 */ /* 0x000f220000300800 */
[----:B------:R-:W-:Y:S01]  /*26560*/  F2FP.F16.F32.PACK_AB R12, R33, R32 ;  /* 0x00000020210c723e */ /* 0x000fe200000000ff */
[----:B------:R-:W-:Y:S01]  /*26570*/  ULDC.64 UR4, c[0x0][0xc08] ;  /* 0x0003020000047ab9 */ /* 0x000fe20000000a00 */
[----:B------:R-:W-:Y:S01]  /*26580*/  F2FP.F16.F32.PACK_AB R13, R35, R34 ;  /* 0x00000022230d723e */ /* 0x000fe200000000ff */
[----:B-----5:R-:W4:Y:S01]  /*26590*/  LDL.LU R152, [R1+0x9c] ;  /* 0x00009c0001987983 */ /* 0x020f220000300800 */
[----:B------:R-:W-:-:S02]  /*265a0*/  F2FP.F16.F32.PACK_AB R14, R37, R36 ;  /* 0x00000024250e723e */ /* 0x000fc400000000ff */
[----:B------:R-:W-:Y:S01]  /*265b0*/  F2FP.F16.F32.PACK_AB R15, R39, R38 ;  /* 0x00000026270f723e */ /* 0x000fe200000000ff */
[----:B---3--:R-:W3:Y:S01]  /*265c0*/  LDL.LU R4, [R1+0x90] ;  /* 0x0000900001047983 */ /* 0x008ee20000300800 */
[----:B------:R-:W-:Y:S02]  /*265d0*/  MOV R20, R23 ;  /* 0x0000001700147202 */ /* 0x000fe40000000f00 */
[----:B--2---:R-:W-:Y:S01]  /*265e0*/  MOV R21, R0 ;  /* 0x0000000000157202 */ /* 0x004fe20000000f00 */
[----:B------:R-:W-:Y:S02]  /*265f0*/  BAR.SYNC.DEFER_BLOCKING 0x1, 0x100 ;  /* 0x0044000000007b1d */ /* 0x000fe40000010000 */
[----:B----4-:R-:W-:-:S03]  /*26600*/  IMAD.WIDE R2, R2, 0x2, R20 ;  /* 0x0000000202027825 */ /* 0x010fc600078e0214 */
        /* <DEDUP_REMOVED lines=171> */
[----:B------:R-:W-:Y:S02]  /*270c0*/  ISETP.NE.AND.EX P1, PT, RZ, UR7, PT, P1 ;  /* 0x00000007ff007c0c */ /* 0x000fe4000bf25310 */
[----:B------:R-:W-:Y:S01]  /*270d0*/  IADD3 R10, P0, R155, UR6, RZ ;  /* 0x000000069b0a7c10 */ /* 0x000fe2000ff1e0ff */
[----:B------:R-:W-:-:S03]  /*270e0*/  IMAD.MOV.U32 R3, RZ, RZ, RZ ;  /* 0x000000ffff037224 */ /* 0x000fc600078e00ff */
[----:B------:R-:W-:-:S07]  /*270f0*/  IADD3.X R11, R152, UR7, RZ, P0, !PT ;  /* 0x00000007980b7c10 */ /* 0x000fce00087fe4ff */
[----:B------:R-:W5:Y:S01]  /*27100*/  @P1 LDG.E R3, desc[UR60][R10.64] ;  /* 0x0000003c0a031981 */ /* 0x000f62000c1e1900 */
[----:B------:R-:W-:-:S04]  /*27110*/  ISETP.NE.U32.AND P0, PT, RZ, UR4, PT ;  /* 0x00000004ff007c0c */ /* 0x000fc8000bf05070 */
[----:B------:R-:W-:Y:S01]  /*27120*/  ISETP.NE.AND.EX P0, PT, RZ, UR5, PT, P0 ;  /* 0x00000005ff007c0c */ /* 0x000fe2000bf05300 */
[----:B0-----:R-:W-:-:S12]  /*27130*/  IMAD.MOV.U32 R15, RZ, RZ, 0x9b8 ;  /* 0x000009b8ff0f7424 */ /* 0x001fd800078e00ff */
[----:B------:R-:W-:Y:S01]  /*27140*/  @P0 IADD3 R8, P2, R155, UR4, RZ ;  /* 0x000000049b080c10 */ /* 0x000fe2000ff5e0ff */
[----:B------:R-:W-:-:S03]  /*27150*/  ULDC UR4, c[0x0][0xa88] ;  /* 0x0002a20000047ab9 */ /* 0x000fc60000000800 */
[----:B------:R-:W-:Y:S02]  /*27160*/  @P0 IADD3.X R9, R152, UR5, RZ, P2, !PT ;  /* 0x0000000598090c10 */ /* 0x000fe400097fe4ff */
[C---:B---3--:R-:W-:Y:S02]  /*27170*/  ISETP.NE.AND P2, PT, R4.reuse, RZ, PT ;  /* 0x000000ff0400720c */ /* 0x048fe40003f45270 */
[----:B------:R-:W-:Y:S01]  /*27180*/  MOV R0, UR4 ;  /* 0x0000000400007c02 */ /* 0x000fe20008000f00 */
[----:B------:R-:W-:Y:S02]  /*27190*/  ULDC UR4, c[0x0][0xad4] ;  /* 0x0002b50000047ab9 */ /* 0x000fe40000000800 */
[----:B------:R-:W-:-:S03]  /*271a0*/  SEL R2, R4, UR4, P2 ;  /* 0x0000000404027c07 */ /* 0x000fc60009000000 */
[----:B------:R0:W5:Y:S01]  /*271b0*/  @P0 LDG.E R0, desc[UR60][R8.64] ;  /* 0x0000003c08000981 */ /* 0x000162000c1e1900 */
[----:B------:R-:W-:-:S04]  /*271c0*/  ISETP.GT.AND P2, PT, R2, 0x1, PT ;  /* 0x000000010200780c */ /* 0x000fc80003f44270 */
[----:B------:R-:W-:-:S04]  /*271d0*/  SEL R15, R15, 0x978, P2 ;  /* 0x000009780f0f7807 */ /* 0x000fc80001000000 */
[----:B------:R1:W2:Y:S08]  /*271e0*/  LDC.64 R12, c[0x0][R15+0x220] ;  /* 0x000088000f0c7b82 */ /* 0x0002b00000000a00 */
[----:B0-----:R1:W0:Y:S01]  /*271f0*/  LDC.64 R8, c[0x0][R15+0x218] ;  /* 0x000086000f087b82 */ /* 0x0012220000000a00 */
[----:B------:R-:W-:Y:S05]  /*27200*/  @P0 BRA `(.L_x_2907) ;  /* 0x0000000000100947 */ /* 0x000fea0003800000 */
[----:B------:R-:W-:Y:S05]  /*27210*/  @!P1 BRA `(.L_x_2907) ;  /* 0x00000000000c9947 */ /* 0x000fea0003800000 */
[----:B-----5:R-:W3:Y:S04]  /*27220*/  LDG.E R0, desc[UR60][R10.64] ;  /* 0x0000003c0a007981 */ /* 0x020ee8000c1e1900 */
[----:B------:R-:W3:Y:S02]  /*27230*/  LDG.E R10, desc[UR60][R10.64+0x4] ;  /* 0x0000043c0a0a7981 */ /* 0x000ee4000c1e1900 */
[----:B---3--:R-:W-:-:S07]  /*27240*/  IMAD.IADD R0, R10, 0x1, -R0 ;  /* 0x000000010a007824 */ /* 0x008fce00078e0a00 */
.L_x_2907:
[----:B------:R-:W3:Y:S01]  /*27250*/  LDL.LU R2, [R1+0x94] ;  /* 0x0000940001027983 */ /* 0x000ee20000300800 */
[----:B------:R-:W4:Y:S03]  /*27260*/  LDC R156, c[0x0][0xbe8] ;  /* 0x0002fa00ff9c7b82 */ /* 0x000f260000000800 */
[----:B------:R-:W2:Y:S04]  /*27270*/  LDL.LU R4, [R1+0x124] ;  /* 0x0001240001047983 */ /* 0x000ea80000300800 */
[----:B------:R-:W2:Y:S04]  /*27280*/  LDL R157, [R1+0xa4] ;  /* 0x0000a400019d7983 */ /* 0x000ea80000100800 */
[----:B------:R-:W2:Y:S04]  /*27290*/  LDL R155, [R1+0x84] ;  /* 0x00008400019b7983 */ /* 0x000ea80000100800 */
[----:B------:R-:W2:Y:S04]  /*272a0*/  LDL R158, [R1+0x74] ;  /* 0x00007400019e7983 */ /* 0x000ea80000100800 */
[----:B------:R-:W2:Y:S04]  /*272b0*/  LDL R160, [R1+0x1cc] ;  /* 0x0001cc0001a07983 */ /* 0x000ea80000100800 */
[----:B------:R-:W2:Y:S01]  /*272c0*/  LDL R159, [R1+0x13c] ;  /* 0x00013c00019f7983 */ /* 0x000ea20000100800 */
[----:B------:R-:W1:Y:S01]  /*272d0*/  LDC.64 R10, c[0x0][R15+0x228] ;  /* 0x00008a000f0a7b82 */ /* 0x000e620000000a00 */
[----:B------:R-:W-:-:S02]  /*272e0*/  ISETP.NE.U32.AND P0, PT, RZ, UR6, PT ;  /* 0x00000006ff007c0c */ /* 0x000fc4000bf05070 */
[----:B----4-:R-:W-:Y:S02]  /*272f0*/  ISETP.NE.AND P1, PT, R156, 0x1, PT ;  /* 0x000000019c00780c */ /* 0x010fe40003f25270 */
[----:B------:R-:W-:Y:S01]  /*27300*/  ISETP.NE.AND.EX P0, PT, RZ, UR7, PT, P0 ;  /* 0x00000007ff007c0c */ /* 0x000fe2000bf05300 */
[-C--:B0-----:R-:W-:Y:S02]  /*27310*/  IMAD R14, R9, R224.reuse, RZ ;  /* 0x000000e0090e7224 */ /* 0x081fe400078e02ff */
[----:B------:R-:W-:-:S05]  /*27320*/  IMAD.WIDE.U32 R8, R8, R224, RZ ;  /* 0x000000e008087225 */ /* 0x000fca00078e00ff */
[----:B------:R-:W-:-:S03]  /*27330*/  IADD3 R14, R9, R14, RZ ;  /* 0x0000000e090e7210 */ /* 0x000fc60007ffe0ff */
[----:B------:R-:W0:Y:S01]  /*27340*/  @P1 LDC R9, c[0x0][0xbec] ;  /* 0x0002fb00ff091b82 */ /* 0x000e220000000800 */
[----:B-----5:R-:W-:Y:S01]  /*27350*/  IMAD R0, R0, R156, RZ ;  /* 0x0000009c00007224 */ /* 0x020fe200078e02ff */
[----:B---3--:R-:W-:Y:S02]  /*27360*/  SEL R2, R2, RZ, !P0 ;  /* 0x000000ff02027207 */ /* 0x008fe40004000000 */
[----:B--2---:R-:W-:-:S03]  /*27370*/  SEL R4, R4, RZ, !P0 ;  /* 0x000000ff04047207 */ /* 0x004fc60004000000 */
[----:B------:R-:W-:-:S04]  /*27380*/  IMAD R13, R13, R2, RZ ;  /* 0x000000020d0d7224 */ /* 0x000fc800078e02ff */
[C---:B------:R-:W-:Y:S02]  /*27390*/  IMAD R4, R12.reuse, R4, R13 ;  /* 0x000000040c047224 */ /* 0x040fe400078e020d */
[----:B------:R-:W-:-:S03]  /*273a0*/  IMAD.WIDE.U32 R12, R12, R2, RZ ;  /* 0x000000020c0c7225 */ /* 0x000fc600078e00ff */
[----:B------:R-:W-:Y:S02]  /*273b0*/  IADD3 R12, P0, P3, R12, R8, R3 ;  /* 0x000000080c0c7210 */ /* 0x000fe40007b1e003 */
[----:B------:R-:W2:Y:S01]  /*273c0*/  @P1 LDC R8, c[0x0][0xbf0] ;  /* 0x0002fc00ff081b82 */ /* 0x000ea20000000800 */
[----:B------:R-:W-:Y:S01]  /*273d0*/  IMAD.IADD R13, R13, 0x1, R4 ;  /* 0x000000010d0d7824 */ /* 0x000fe200078e0204 */
[----:B------:R-:W-:-:S05]  /*273e0*/  SEL R4, R157, RZ, P2 ;  /* 0x000000ff9d047207 */ /* 0x000fca0001000000 */
[-C--:B-1----:R-:W-:Y:S02]  /*273f0*/  IMAD R152, R11, R4.reuse, RZ ;  /* 0x000000040b987224 */ /* 0x082fe400078e02ff */
[----:B------:R-:W-:Y:S01]  /*27400*/  IMAD.WIDE.U32 R10, R10, R4, RZ ;  /* 0x000000040a0a7225 */ /* 0x000fe200078e00ff */
[----:B------:R-:W-:-:S04]  /*27410*/  SHF.R.S32.HI R4, RZ, 0x1f, R3 ;  /* 0x0000001fff047819 */ /* 0x000fc80000011403 */
[----:B------:R-:W-:Y:S01]  /*27420*/  IADD3.X R13, R13, R14, R4, P0, P3 ;  /* 0x0000000e0d0d7210 */ /* 0x000fe200007e6404 */
[----:B------:R-:W-:-:S04]  /*27430*/  IMAD.IADD R14, R155, 0x1, R158 ;  /* 0x000000019b0e7824 */ /* 0x000fc800078e029e */
[----:B0-----:R-:W-:-:S04]  /*27440*/  @P1 IMAD.HI.U32 R9, R14, R9, RZ ;  /* 0x000000090e091227 */ /* 0x001fc800078e00ff */
[----:B------:R-:W-:Y:S01]  /*27450*/  IMAD.MOV.U32 R155, RZ, RZ, R14 ;  /* 0x000000ffff9b7224 */ /* 0x000fe200078e000e */
[----:B--2---:R-:W-:Y:S02]  /*27460*/  @P1 SHF.R.U32.HI R155, RZ, R8, R9 ;  /* 0x00000008ff9b1219 */ /* 0x004fe40000011609 */
[----:B------:R0:W1:Y:S02]  /*27470*/  LDC.64 R8, c[0x0][R15+0x210] ;  /* 0x000084000f087b82 */ /* 0x0000640000000a00 */
[----:B0-----:R-:W-:-:S05]  /*27480*/  IADD3 R15, -R155, RZ, RZ ;  /* 0x000000ff9b0f7210 */ /* 0x001fca0007ffe1ff */
[----:B------:R-:W-:Y:S01]  /*27490*/  IMAD R15, R156, R15, R14 ;  /* 0x0000000f9c0f7224 */ /* 0x000fe200078e020e */
[----:B------:R-:W-:Y:S01]  /*274a0*/  IADD3 R10, P0, P3, R155, R12, R10 ;  /* 0x0000000c9b0a7210 */ /* 0x000fe20007b1e00a */
[----:B------:R-:W-:Y:S01]  /*274b0*/  IMAD.IADD R152, R11, 0x1, R152 ;  /* 0x000000010b987824 */ /* 0x000fe200078e0298 */
[----:B------:R-:W-:Y:S02]  /*274c0*/  SHF.R.S32.HI R11, RZ, 0x1f, R155 ;  /* 0x0000001fff0b7819 */ /* 0x000fe4000001149b */
[----:B------:R-:W-:Y:S02]  /*274d0*/  SHF.R.S32.HI R12, RZ, 0x1f, R15 ;  /* 0x0000001fff0c7819 */ /* 0x000fe4000001140f */
[----:B------:R-:W-:Y:S01]  /*274e0*/  IADD3.X R11, R11, R13, R152, P0, P3 ;  /* 0x0000000d0b0b7210 */ /* 0x000fe200007e6498 */
[----:B-1----:R-:W-:-:S04]  /*274f0*/  IMAD R9, R9, R15, RZ ;  /* 0x0000000f09097224 */ /* 0x002fc800078e02ff */
[C---:B------:R-:W-:Y:S02]  /*27500*/  IMAD R9, R8.reuse, R12, R9 ;  /* 0x0000000c08097224 */ /* 0x040fe400078e0209 */
[----:B------:R-:W0:Y:S01]  /*27510*/  LDC.64 R12, c[0x0][0xba8] ;  /* 0x0002ea00ff0c7b82 */ /* 0x000e220000000a00 */
[----:B------:R-:W-:-:S07]  /*27520*/  IMAD.WIDE.U32 R10, R8, R15, R10 ;  /* 0x0000000f080a7225 */ /* 0x000fce00078e000a */
[----:B0-----:R-:W0:Y:S08]  /*27530*/  @!P2 LDC R12, c[0x0][0xb50] ;  /* 0x0002d400ff0cab82 */ /* 0x001e300000000800 */
[----:B------:R-:W1:Y:S01]  /*27540*/  @!P2 LDC R13, c[0x0][0xb54] ;  /* 0x0002d500ff0dab82 */ /* 0x000e620000000800 */
[----:B------:R-:W-:Y:S01]  /*27550*/  IMAD.IADD R9, R11, 0x1, R9 ;  /* 0x000000010b097824 */ /* 0x000fe200078e0209 */
[----:B0-----:R-:W-:-:S04]  /*27560*/  LEA R12, P0, R10, R12, 0x2 ;  /* 0x0000000c0a0c7211 */ /* 0x001fc800078010ff */
[----:B-1----:R-:W-:Y:S01]  /*27570*/  LEA.HI.X R13, R10, R13, R9, 0x2, P0 ;  /* 0x0000000d0a0d7211 */ /* 0x002fe200000f1409 */
[----:B------:R-:W-:Y:S04]  /*27580*/  SHFL.IDX PT, R8, R12, RZ, 0x1c1f ;  /* 0x001c1fff0c087589 */ /* 0x000fe800000e0000 */
[----:B------:R-:W0:Y:S04]  /*27590*/  SHFL.IDX PT, R9, R13, RZ, 0x1c1f ;  /* 0x001c1fff0d097589 */ /* 0x000e2800000e0000 */
[----:B------:R-:W-:Y:S04]  /*275a0*/  SHFL.IDX PT, R10, R12, 0x1, 0x1c1f ;  /* 0x003c1f000c0a7f89 */ /* 0x000fe800000e0000 */
[----:B------:R1:W2:Y:S01]  /*275b0*/  SHFL.IDX PT, R11, R13, 0x1, 0x1c1f ;  /* 0x003c1f000d0b7f89 */ /* 0x0002a200000e0000 */
[----:B------:R-:W-:Y:S01]  /*275c0*/  LOP3.LUT P0, RZ, R159, 0x3, RZ, 0xc0, !PT ;  /* 0x000000039fff7812 */ /* 0x000fe2000780c0ff */
[----:B-1----:R-:W-:-:S04]  /*275d0*/  IMAD.IADD R13, R160, 0x1, R158 ;  /* 0x00000001a00d7824 */ /* 0x002fc800078e029e */
[C---:B------:R-:W-:Y:S01]  /*275e0*/  VIADD R12, R13.reuse, 0x8 ;  /* 0x000000080d0c7836 */ /* 0x040fe20000000000 */
[----:B------:R-:W-:-:S04]  /*275f0*/  ISETP.GE.OR P3, PT, R13, R0, P0 ;  /* 0x000000000d00720c */ /* 0x000fc80000766670 */
[----:B------:R-:W-:-:S09]  /*27600*/  ISETP.GE.OR P0, PT, R12, R0, P0 ;  /* 0x000000000c00720c */ /* 0x000fd20000706670 */
[----:B0-----:R0:W-:Y:S04]  /*27610*/  @!P3 ST.E desc[UR60][R8.64], R154 ;  /* 0x0000009a0800b985 */ /* 0x0011e8000c10193c */
[----:B--2---:R0:W-:Y:S01]  /*27620*/  @!P0 ST.E desc[UR60][R10.64], R153 ;  /* 0x000000990a008985 */ /* 0x0041e2000c10193c */
[----:B------:R-:W-:Y:S05]  /*27630*/  @P2 BRA `(.L_x_2908) ;  /* 0x0000000c00c82947 */ /* 0x000fea0003800000 */
[----:B------:R-:W0:Y:S01]  /*27640*/  LDL R159, [R1+0x8c] ;  /* 0x00008c00019f7983 */ /* 0x000e220000100800 */
[----:B------:R-:W1:Y:S01]  /*27650*/  @P1 LDC R85, c[0x0][0xbec] ;  /* 0x0002fb00ff551b82 */ /* 0x000e620000000800 */
[----:B------:R-:W-:Y:S02]  /*27660*/  ULDC.64 UR4, c[0x0][0xaa0] ;  /* 0x0002a80000047ab9 */ /* 0x000fe40000000a00 */
[----:B------:R-:W-:-:S05]  /*27670*/  IMAD R4, R4, UR4, RZ ;  /* 0x0000000404047c24 */ /* 0x000fca000f8e02ff */
[----:B------:R-:W2:Y:S01]  /*27680*/  @P1 LDC R82, c[0x0][0xbf0] ;  /* 0x0002fc00ff521b82 */ /* 0x000ea20000000800 */
[----:B------:R-:W-:Y:S01]  /*27690*/  IMAD R81, R3, UR5, R4 ;  /* 0x0000000503517c24 */ /* 0x000fe2000f8e0204 */
[----:B------:R-:W-:Y:S01]  /*276a0*/  SHF.R.S32.HI R83, RZ, 0x1f, R2 ;  /* 0x0000001fff537819 */ /* 0x000fe20000011402 */
[----:B------:R-:W-:Y:S01]  /*276b0*/  BSSY B1, `(.L_x_2909) ;  /* 0x00000a6000017945 */ /* 0x000fe20003800000 */
[----:B0-----:R-:W-:-:S05]  /*276c0*/  LEA R9, R225, R159, 0x3 ;  /* 0x0000009fe1097211 */ /* 0x001fca00078e18ff */
[----:B------:R-:W-:-:S04]  /*276d0*/  IMAD.SHL.U32 R9, R9, 0x8, RZ ;  /* 0x0000000809097824 */ /* 0x000fc800078e00ff */
[----:B------:R-:W-:-:S03]  /*276e0*/  IMAD.WIDE R20, R9, 0x2, R20 ;  /* 0x0000000209147825 */ /* 0x000fc600078e0214 */
[C---:B------:R-:W-:Y:S02]  /*276f0*/  IADD3 R13, P4, R20.reuse, 0x1000, RZ ;  /* 0x00001000140d7810 */ /* 0x040fe40007f9e0ff */
[----:B------:R-:W-:Y:S02]  /*27700*/  IADD3 R25, P3, R20, 0x2000, RZ ;  /* 0x0000200014197810 */ /* 0x000fe40007f7e0ff */
[----:B------:R-:W-:Y:S02]  /*27710*/  LOP3.LUT R12, R13, 0x380, RZ, 0xc0, !PT ;  /* 0x000003800d0c7812 */ /* 0x000fe400078ec0ff */
[----:B------:R-:W-:Y:S02]  /*27720*/  LOP3.LUT R24, R25, 0x380, RZ, 0xc0, !PT ;  /* 0x0000038019187812 */ /* 0x000fe400078ec0ff */
[----:B------:R-:W-:Y:S02]  /*27730*/  SHF.R.U64 R12, R12, 0x3, RZ ;  /* 0x000000030c0c7819 */ /* 0x000fe400000012ff */
[----:B------:R-:W-:-:S02]  /*27740*/  SHF.R.U64 R24, R24, 0x3, RZ ;  /* 0x0000000318187819 */ /* 0x000fc400000012ff */
[----:B------:R-:W-:Y:S02]  /*27750*/  IADD3 R29, P2, R20, 0x3000, RZ ;  /* 0x00003000141d7810 */ /* 0x000fe40007f5e0ff */
[----:B------:R-:W-:Y:S01]  /*27760*/  LOP3.LUT R12, R12, R13, RZ, 0x3c, !PT ;  /* 0x0000000d0c0c7212 */ /* 0x000fe200078e3cff */
[--C-:B------:R-:W-:Y:S01]  /*27770*/  IMAD.X R13, RZ, RZ, R21.reuse, P4 ;  /* 0x000000ffff0d7224 */ /* 0x100fe200020e0615 */
[----:B------:R-:W-:Y:S01]  /*27780*/  LOP3.LUT R24, R24, R25, RZ, 0x3c, !PT ;  /* 0x0000001918187212 */ /* 0x000fe200078e3cff */
[----:B------:R-:W-:Y:S01]  /*27790*/  IMAD.X R25, RZ, RZ, R21, P3 ;  /* 0x000000ffff197224 */ /* 0x000fe200018e0615 */
[----:B------:R-:W-:Y:S02]  /*277a0*/  LOP3.LUT R28, R29, 0x380, RZ, 0xc0, !PT ;  /* 0x000003801d1c7812 */ /* 0x000fe400078ec0ff */
[C---:B------:R-:W-:Y:S01]  /*277b0*/  IADD3 R33, P0, R20.reuse, 0x4000, RZ ;  /* 0x0000400014217810 */ /* 0x040fe20007f1e0ff */
[----:B------:R-:W-:Y:S01]  /*277c0*/  IMAD R80, R159, 0x20, R225 ;  /* 0x000000209f507824 */ /* 0x000fe200078e02e1 */
[C---:B------:R-:W-:Y:S01]  /*277d0*/  IADD3 R37, P6, R20.reuse, 0x5000, RZ ;  /* 0x0000500014257810 */ /* 0x040fe20007fde0ff */
[----:B------:R-:W5:Y:S01]  /*277e0*/  LD.E.128 R12, desc[UR60][R12.64] ;  /* 0x0000003c0c0c7980 */ /* 0x000f62000c101d00 */
[----:B------:R-:W-:-:S02]  /*277f0*/  IADD3 R41, P5, R20, 0x6000, RZ ;  /* 0x0000600014297810 */ /* 0x000fc40007fbe0ff */
[C---:B------:R-:W-:Y:S01]  /*27800*/  IADD3 R45, P4, R20.reuse, 0x7000, RZ ;  /* 0x00007000142d7810 */ /* 0x040fe20007f9e0ff */
[----:B------:R-:W5:Y:S01]  /*27810*/  LD.E.128 R24, desc[UR60][R24.64] ;  /* 0x0000003c18187980 */ /* 0x000f62000c101d00 */
[----:B------:R-:W-:Y:S02]  /*27820*/  IADD3 R49, P3, R20, 0x8000, RZ ;  /* 0x0000800014317810 */ /* 0x000fe40007f7e0ff */
[----:B------:R-:W-:Y:S02]  /*27830*/  SHF.R.U64 R28, R28, 0x3, RZ ;  /* 0x000000031c1c7819 */ /* 0x000fe400000012ff */
[----:B------:R-:W-:Y:S02]  /*27840*/  LOP3.LUT R32, R33, 0x380, RZ, 0xc0, !PT ;  /* 0x0000038021207812 */ /* 0x000fe400078ec0ff */
[----:B------:R-:W-:Y:S02]  /*27850*/  LOP3.LUT R36, R37, 0x380, RZ, 0xc0, !PT ;  /* 0x0000038025247812 */ /* 0x000fe400078ec0ff */
[----:B------:R-:W-:-:S02]  /*27860*/  LOP3.LUT R40, R41, 0x380, RZ, 0xc0, !PT ;  /* 0x0000038029287812 */ /* 0x000fc400078ec0ff */
[----:B------:R-:W-:Y:S02]  /*27870*/  LOP3.LUT R44, R45, 0x380, RZ, 0xc0, !PT ;  /* 0x000003802d2c7812 */ /* 0x000fe400078ec0ff */
[----:B------:R-:W-:Y:S02]  /*27880*/  LOP3.LUT R48, R49, 0x380, RZ, 0xc0, !PT ;  /* 0x0000038031307812 */ /* 0x000fe400078ec0ff */
[----:B------:R-:W-:Y:S02]  /*27890*/  LOP3.LUT R28, R28, R29, RZ, 0x3c, !PT ;  /* 0x0000001d1c1c7212 */ /* 0x000fe400078e3cff */
[----:B------:R-:W-:Y:S02]  /*278a0*/  SHF.R.U64 R32, R32, 0x3, RZ ;  /* 0x0000000320207819 */ /* 0x000fe400000012ff */
[----:B------:R-:W-:Y:S02]  /*278b0*/  SHF.R.U64 R36, R36, 0x3, RZ ;  /* 0x0000000324247819 */ /* 0x000fe400000012ff */
[----:B------:R-:W-:-:S02]  /*278c0*/  SHF.R.U64 R40, R40, 0x3, RZ ;  /* 0x0000000328287819 */ /* 0x000fc400000012ff */
[----:B------:R-:W-:Y:S02]  /*278d0*/  IADD3.X R29, RZ, R21, RZ, P2, !PT ;  /* 0x00000015ff1d7210 */ /* 0x000fe400017fe4ff */
[----:B------:R-:W-:Y:S02]  /*278e0*/  SHF.R.U64 R44, R44, 0x3, RZ ;  /* 0x000000032c2c7819 */ /* 0x000fe400000012ff */
[----:B------:R-:W-:Y:S02]  /*278f0*/  SHF.R.U64 R48, R48, 0x3, RZ ;  /* 0x0000000330307819 */ /* 0x000fe400000012ff */
[----:B------:R-:W-:Y:S01]  /*27900*/  IADD3 R53, P2, R20, 0x9000, RZ ;  /* 0x0000900014357810 */ /* 0x000fe20007f5e0ff */
        /* <DEDUP_REMOVED lines=8> */
[----:B------:R-:W5:Y:S01]  /*27990*/  LD.E.128 R32, desc[UR60][R32.64] ;  /* 0x0000003c20207980 */ /* 0x000f62000c101d00 */
[----:B------:R-:W-:Y:S01]  /*279a0*/  LOP3.LUT R48, R48, R49, RZ, 0x3c, !PT ;  /* 0x0000003130307212 */ /* 0x000fe200078e3cff */
[----:B------:R-:W-:Y:S01]  /*279b0*/  IMAD.X R49, RZ, RZ, R21, P3 ;  /* 0x000000ffff317224 */ /* 0x000fe200018e0615 */
[----:B------:R-:W-:Y:S01]  /*279c0*/  LOP3.LUT R52, R53, 0x380, RZ, 0xc0, !PT ;  /* 0x0000038035347812 */ /* 0x000fe200078ec0ff */
[----:B------:R-:W5:Y:S01]  /*279d0*/  LD.E.128 R36, desc[UR60][R36.64] ;  /* 0x0000003c24247980 */ /* 0x000f62000c101d00 */
[----:B------:R-:W-:-:S02]  /*279e0*/  IADD3.X R45, RZ, R21, RZ, P4, !PT ;  /* 0x00000015ff2d7210 */ /* 0x000fc400027fe4ff */
[C---:B------:R-:W-:Y:S01]  /*279f0*/  IADD3 R57, P0, R20.reuse, 0xa000, RZ ;  /* 0x0000a00014397810 */ /* 0x040fe20007f1e0ff */
[----:B------:R-:W5:Y:S01]  /*27a00*/  LD.E.128 R40, desc[UR60][R40.64] ;  /* 0x0000003c28287980 */ /* 0x000f62000c101d00 */
[C---:B------:R-:W-:Y:S02]  /*27a10*/  IADD3 R61, P6, R20.reuse, 0xb000, RZ ;  /* 0x0000b000143d7810 */ /* 0x040fe40007fde0ff */
[C---:B------:R-:W-:Y:S01]  /*27a20*/  IADD3 R65, P5, R20.reuse, 0xc000, RZ ;  /* 0x0000c00014417810 */ /* 0x040fe20007fbe0ff */
[----:B------:R-:W5:Y:S01]  /*27a30*/  LD.E.128 R44, desc[UR60][R44.64] ;  /* 0x0000003c2c2c7980 */ /* 0x000f62000c101d00 */
[C---:B------:R-:W-:Y:S02]  /*27a40*/  IADD3 R69, P4, R20.reuse, 0xd000, RZ ;  /* 0x0000d00014457810 */ /* 0x040fe40007f9e0ff */
[----:B------:R-:W-:Y:S01]  /*27a50*/  IADD3 R73, P3, R20, 0xe000, RZ ;  /* 0x0000e00014497810 */ /* 0x000fe20007f7e0ff */
[----:B------:R-:W5:Y:S01]  /*27a60*/  LD.E.128 R48, desc[UR60][R48.64] ;  /* 0x0000003c30307980 */ /* 0x000f62000c101d00 */
[----:B------:R-:W-:-:S02]  /*27a70*/  SHF.R.U64 R52, R52, 0x3, RZ ;  /* 0x0000000334347819 */ /* 0x000fc400000012ff */
[----:B------:R-:W-:Y:S02]  /*27a80*/  LOP3.LUT R56, R57, 0x380, RZ, 0xc0, !PT ;  /* 0x0000038039387812 */ /* 0x000fe400078ec0ff */
[----:B------:R-:W-:Y:S02]  /*27a90*/  LOP3.LUT R60, R61, 0x380, RZ, 0xc0, !PT ;  /* 0x000003803d3c7812 */ /* 0x000fe400078ec0ff */
[----:B------:R-:W-:Y:S02]  /*27aa0*/  LOP3.LUT R64, R65, 0x380, RZ, 0xc0, !PT ;  /* 0x0000038041407812 */ /* 0x000fe400078ec0ff */
[----:B------:R-:W-:Y:S02]  /*27ab0*/  LOP3.LUT R68, R69, 0x380, RZ, 0xc0, !PT ;  /* 0x0000038045447812 */ /* 0x000fe400078ec0ff */
[----:B------:R-:W-:Y:S02]  /*27ac0*/  LOP3.LUT R72, R73, 0x380, RZ, 0xc0, !PT ;  /* 0x0000038049487812 */ /* 0x000fe400078ec0ff */
[----:B------:R-:W-:-:S02]  /*27ad0*/  LOP3.LUT R9, R20, 0x380, RZ, 0xc0, !PT ;  /* 0x0000038014097812 */ /* 0x000fc400078ec0ff */
[----:B------:R-:W-:Y:S01]  /*27ae0*/  LOP3.LUT R52, R52, R53, RZ, 0x3c, !PT ;  /* 0x0000003534347212 */ /* 0x000fe200078e3cff */
[----:B------:R-:W-:Y:S01]  /*27af0*/  IMAD.X R53, RZ, RZ, R21, P2 ;  /* 0x000000ffff357224 */ /* 0x000fe200010e0615 */
[----:B------:R-:W-:Y:S02]  /*27b00*/  SHF.R.U64 R56, R56, 0x3, RZ ;  /* 0x0000000338387819 */ /* 0x000fe400000012ff */
[----:B------:R-:W-:Y:S02]  /*27b10*/  SHF.R.U64 R60, R60, 0x3, RZ ;  /* 0x000000033c3c7819 */ /* 0x000fe400000012ff */
[----:B------:R-:W-:Y:S01]  /*27b20*/  SHF.R.U64 R64, R64, 0x3, RZ ;  /* 0x0000000340407819 */ /* 0x000fe200000012ff */
[----:B------:R-:W5:Y:S01]  /*27b30*/  LD.E.128 R52, desc[UR60][R52.64] ;  /* 0x0000003c34347980 */ /* 0x000f62000c101d00 */
[----:B------:R-:W-:Y:S02]  /*27b40*/  SHF.R.U64 R68, R68, 0x3, RZ ;  /* 0x0000000344447819 */ /* 0x000fe400000012ff */
[----:B------:R-:W-:-:S02]  /*27b50*/  SHF.R.U64 R72, R72, 0x3, RZ ;  /* 0x0000000348487819 */ /* 0x000fc400000012ff */
[----:B------:R-:W-:Y:S02]  /*27b60*/  SHF.R.U64 R9, R9, 0x3, RZ ;  /* 0x0000000309097819 */ /* 0x000fe400000012ff */
[----:B------:R-:W-:Y:S02]  /*27b70*/  IADD3 R11, P2, R20, 0xf000, RZ ;  /* 0x0000f000140b7810 */ /* 0x000fe40007f5e0ff */
        /* <DEDUP_REMOVED lines=8> */
[--C-:B------:R-:W-:Y:S01]  /*27c00*/  IMAD.X R73, RZ, RZ, R21.reuse, P3 ;  /* 0x000000ffff497224 */ /* 0x100fe200018e0615 */
[----:B------:R-:W-:Y:S01]  /*27c10*/  LOP3.LUT R8, R9, R20, RZ, 0x3c, !PT ;  /* 0x0000001409087212 */ /* 0x000fe200078e3cff */
[----:B------:R-:W-:Y:S01]  /*27c20*/  IMAD.MOV.U32 R9, RZ, RZ, R21 ;  /* 0x000000ffff097224 */ /* 0x000fe200078e0015 */
[-C--:B------:R-:W-:Y:S01]  /*27c30*/  IADD3.X R61, RZ, R21.reuse, RZ, P6, !PT ;  /* 0x00000015ff3d7210 */ /* 0x080fe200037fe4ff */
[----:B------:R-:W5:Y:S01]  /*27c40*/  LD.E.128 R56, desc[UR60][R56.64] ;  /* 0x0000003c38387980 */ /* 0x000f62000c101d00 */
[----:B------:R-:W-:Y:S01]  /*27c50*/  IADD3.X R77, RZ, R21, RZ, P2, !PT ;  /* 0x00000015ff4d7210 */ /* 0x000fe200017fe4ff */
[----:B------:R-:W-:Y:S01]  /*27c60*/  IMAD.WIDE.U32 R20, R3, UR4, RZ ;  /* 0x0000000403147c25 */ /* 0x000fe2000f8e00ff */
[----:B------:R-:W-:Y:S01]  /*27c70*/  ULDC.64 UR4, c[0x0][0xae8] ;  /* 0x0002ba0000047ab9 */ /* 0x000fe20000000a00 */
[----:B------:R-:W-:Y:S01]  /*27c80*/  IADD3 R80, R158, R80, RZ ;  /* 0x000000509e507210 */ /* 0x000fe20007ffe0ff */
[----:B------:R-:W5:Y:S01]  /*27c90*/  LD.E.128 R60, desc[UR60][R60.64] ;  /* 0x0000003c3c3c7980 */ /* 0x000f62000c101d00 */
[----:B------:R-:W-:Y:S01]  /*27ca0*/  IMAD.IADD R21, R21, 0x1, R81 ;  /* 0x0000000115157824 */ /* 0x000fe200078e0251 */
[----:B------:R-:W-:-:S02]  /*27cb0*/  LOP3.LUT R10, R11, 0x380, RZ, 0xc0, !PT ;  /* 0x000003800b0a7812 */ /* 0x000fc400078ec0ff */
[----:B------:R-:W5:Y:S01]  /*27cc0*/  LD.E.128 R64, desc[UR60][R64.64] ;  /* 0x0000003c40407980 */ /* 0x000f62000c101d00 */
[----:B------:R-:W-:Y:S01]  /*27cd0*/  IMAD.WIDE.U32 R20, R224, UR4, R20 ;  /* 0x00000004e0147c25 */ /* 0x000fe2000f8e0014 */
[----:B------:R-:W-:Y:S02]  /*27ce0*/  SHF.R.U64 R10, R10, 0x3, RZ ;  /* 0x000000030a0a7819 */ /* 0x000fe400000012ff */
[----:B------:R-:W5:Y:S01]  /*27cf0*/  LD.E.128 R68, desc[UR60][R68.64] ;  /* 0x0000003c44447980 */ /* 0x000f62000c101d00 */
[----:B-1----:R-:W-:Y:S01]  /*27d00*/  @P1 IMAD.HI.U32 R3, R80, R85, RZ ;  /* 0x0000005550031227 */ /* 0x002fe200078e00ff */
[----:B------:R-:W-:Y:S02]  /*27d10*/  LOP3.LUT R76, R10, R11, RZ, 0x3c, !PT ;  /* 0x0000000b0a4c7212 */ /* 0x000fe400078e3cff */
[----:B------:R-:W5:Y:S01]  /*27d20*/  LD.E.128 R8, desc[UR60][R8.64] ;  /* 0x0000003c08087980 */ /* 0x000f62000c101d00 */
[----:B------:R-:W-:Y:S01]  /*27d30*/  IMAD R21, R224, UR5, R21 ;  /* 0x00000005e0157c24 */ /* 0x000fe2000f8e0215 */
[----:B------:R-:W-:Y:S01]  /*27d40*/  ULDC.64 UR4, c[0x0][0xaf0] ;  /* 0x0002bc0000047ab9 */ /* 0x000fe20000000a00 */
[----:B------:R-:W-:Y:S01]  /*27d50*/  IMAD.MOV.U32 R81, RZ, RZ, R80 ;  /* 0x000000ffff517224 */ /* 0x000fe200078e0050 */
[----:B--2---:R-:W-:Y:S01]  /*27d60*/  @P1 SHF.R.U32.HI R81, RZ, R82, R3 ;  /* 0x00000052ff511219 */ /* 0x004fe20000011603 */
[----:B------:R-:W-:Y:S01]  /*27d70*/  IMAD R83, R83, UR4, RZ ;  /* 0x0000000453537c24 */ /* 0x000fe2000f8e02ff */
[----:B------:R-:W5:Y:S03]  /*27d80*/  LD.E.128 R72, desc[UR60][R72.64] ;  /* 0x0000003c48487980 */ /* 0x000f66000c101d00 */
[C---:B------:R-:W-:Y:S01]  /*27d90*/  IMAD R83, R2.reuse, UR5, R83 ;  /* 0x0000000502537c24 */ /* 0x040fe2000f8e0253 */
[----:B------:R-:W5:Y:S01]  /*27da0*/  LD.E.128 R76, desc[UR60][R76.64] ;  /* 0x0000003c4c4c7980 */ /* 0x000f62000c101d00 */
[----:B------:R-:W-:Y:S01]  /*27db0*/  IMAD.WIDE.U32 R2, R2, UR4, R20 ;  /* 0x0000000402027c25 */ /* 0x000fe2000f8e0014 */
[--C-:B------:R-:W-:Y:S01]  /*27dc0*/  SHF.R.S32.HI R4, RZ, 0x1f, R81.reuse ;  /* 0x0000001fff047819 */ /* 0x100fe20000011451 */
[----:B------:R-:W-:Y:S01]  /*27dd0*/  ULDC.64 UR4, c[0x0][0xae0] ;  /* 0x0002b80000047ab9 */ /* 0x000fe20000000a00 */
[----:B------:R-:W-:Y:S01]  /*27de0*/  @!PT LDS RZ, [RZ] ;  /* 0x00000000fffff984 */ /* 0x000fe20000000800 */
[----:B------:R-:W-:Y:S01]  /*27df0*/  @!PT LDS RZ, [RZ] ;  /* 0x00000000fffff984 */ /* 0x000fe20000000800 */
[----:B------:R-:W-:Y:S01]  /*27e00*/  @!PT LDS RZ, [RZ] ;  /* 0x00000000fffff984 */ /* 0x000fe20000000800 */
[----:B------:R-:W-:Y:S01]  /*27e10*/  @!PT LDS RZ, [RZ] ;  /* 0x00000000fffff984 */ /* 0x000fe20000000800 */
[----:B------:R0:W-:Y:S06]  /*27e20*/  MEMBAR.ALL.CTA ;  /* 0x0000000000007992 */ /* 0x0001ec0000008000 */
[----:B0-----:R-:W0:Y:S01]  /*27e30*/  FENCE.VIEW.ASYNC.S ;  /* 0x00000000000073c6 */ /* 0x001e220000000000 */
[----:B------:R-:W-:-:S02]  /*27e40*/  IMAD.MOV R21, RZ, RZ, -R81 ;  /* 0x000000ffff157224 */ /* 0x000fc400078e0a51 */
[----:B------:R-:W-:Y:S02]  /*27e50*/  IMAD.IADD R3, R3, 0x1, R83 ;  /* 0x0000000103037824 */ /* 0x000fe400078e0253 */
[----:B------:R-:W-:Y:S02]  /*27e60*/  IMAD R21, R156, R21, R80 ;  /* 0x000000159c157224 */ /* 0x000fe400078e0250 */
[----:B------:R-:W-:Y:S02]  /*27e70*/  IMAD R4, R4, UR4, RZ ;  /* 0x0000000404047c24 */ /* 0x000fe4000f8e02ff */
[----:B------:R-:W-:Y:S01]  /*27e80*/  IMAD.WIDE.U32 R2, R81, UR4, R2 ;  /* 0x0000000451027c25 */ /* 0x000fe2000f8e0002 */
[----:B------:R-:W-:-:S03]  /*27e90*/  SHF.R.S32.HI R20, RZ, 0x1f, R21 ;  /* 0x0000001fff147819 */ /* 0x000fc60000011415 */
[----:B------:R-:W-:Y:S01]  /*27ea0*/  IMAD R83, R81, UR5, R4 ;  /* 0x0000000551537c24 */ /* 0x000fe2000f8e0204 */
[----:B------:R-:W-:Y:S02]  /*27eb0*/  ULDC.64 UR4, c[0x0][0xad8] ;  /* 0x0002b60000047ab9 */ /* 0x000fe40000000a00 */
[----:B------:R-:W-:Y:S02]  /*27ec0*/  IMAD R20, R20, UR4, RZ ;  /* 0x0000000414147c24 */ /* 0x000fe4000f8e02ff */
[----:B------:R-:W-:Y:S01]  /*27ed0*/  IMAD.IADD R3, R3, 0x1, R83 ;  /* 0x0000000103037824 */ /* 0x000fe200078e0253 */
[----:B------:R-:W-:Y:S01]  /*27ee0*/  IADD3 R4, R225, R158, RZ ;  /* 0x0000009ee1047210 */ /* 0x000fe20007ffe0ff */
[C---:B------:R-:W-:Y:S02]  /*27ef0*/  IMAD R85, R21.reuse, UR5, R20 ;  /* 0x0000000515557c24 */ /* 0x040fe4000f8e0214 */
[----:B------:R-:W-:Y:S01]  /*27f00*/  IMAD.WIDE.U32 R2, R21, UR4, R2 ;  /* 0x0000000415027c25 */ /* 0x000fe2000f8e0002 */
[----:B------:R-:W-:Y:S01]  /*27f10*/  ISETP.GE.AND P2, PT, R4, R0, PT ;  /* 0x000000000400720c */ /* 0x000fe20003f46270 */
[----:B------:R-:W-:-:S02]  /*27f20*/  ULDC.64 UR4, c[0x0][0xa80] ;  /* 0x0002a00000047ab9 */ /* 0x000fc40000000a00 */
[----:B------:R-:W-:Y:S01]  /*27f30*/  IMAD.IADD R85, R3, 0x1, R85 ;  /* 0x0000000103557824 */ /* 0x000fe200078e0255 */
[----:B------:R-:W-:Y:S01]  /*27f40*/  LEA R84, P3, R2, UR4, 0x1 ;  /* 0x0000000402547c11 */ /* 0x000fe2000f8608ff */
[----:B------:R-:W-:-:S03]  /*27f50*/  VIADD R20, R23, 0x38820 ;  /* 0x0003882017147836 */ /* 0x000fc60000000000 */
[----:B------:R-:W-:Y:S02]  /*27f60*/  LEA.HI.X R85, R2, UR5, R85, 0x1, P3 ;  /* 0x0000000502557c11 */ /* 0x000fe400098f0c55 */
[----:B------:R-:W-:Y:S01]  /*27f70*/  PRMT R20, RZ, 0x654, R20 ;  /* 0x00000654ff147816 */ /* 0x000fe20000000014 */
[C---:B------:R-:W-:Y:S01]  /*27f80*/  VIADD R81, R4.reuse, 0x20 ;  /* 0x0000002004517836 */ /* 0x040fe20000000000 */
[----:B------:R-:W-:Y:S01]  /*27f90*/  IADD3 R21, R4, 0x40, RZ ;  /* 0x0000004004157810 */ /* 0x000fe20007ffe0ff */
[----:B0-----:R0:W1:Y:S01]  /*27fa0*/  SHFL.IDX PT, R87, R84, RZ, 0x181f ;  /* 0x00181fff54577589 */ /* 0x00106200000e0000 */
[----:B------:R0:W-:Y:S03]  /*27fb0*/  SYNCS.ARRIVE.TRANS64.RED.A1T0 RZ, [R20+URZ], RZ ;  /* 0x000000ff14ff79a7 */ /* 0x0001e6000810043f */
[----:B------:R0:W2:Y:S01]  /*27fc0*/  SHFL.IDX PT, R83, R85, RZ, 0x181f ;  /* 0x00181fff55537589 */ /* 0x0000a200000e0000 */
[----:B------:R-:W-:-:S02]  /*27fd0*/  ISETP.GE.AND P1, PT, R81, R0, PT ;  /* 0x000000005100720c */ /* 0x000fc40003f26270 */
[----:B------:R-:W-:Y:S01]  /*27fe0*/  ISETP.GE.AND P0, PT, R21, R0, PT ;  /* 0x000000001500720c */ /* 0x000fe20003f06270 */
        /* <DEDUP_REMOVED lines=18> */
.L_x_2910:
[----:B------:R-:W-:Y:S05]  /*28110*/  BSYNC B1 ;  /* 0x0000000000017941 */ /* 0x000fea0003800000 */
.L_x_2909:
        /* <DEDUP_REMOVED lines=21> */
.L_x_2912:
[----:B------:R-:W-:Y:S05]  /*28270*/  BSYNC B1 ;  /* 0x0000000000017941 */ /* 0x000fea0003800000 */
.L_x_2911:
        /* <DEDUP_REMOVED lines=21> */
.L_x_2914:
[----:B------:R-:W-:Y:S05]  /*283d0*/  BSYNC B1 ;  /* 0x0000000000017941 */ /* 0x000fea0003800000 */
.L_x_2913:
[----:B0-----:R-:W-:Y:S01]  /*283e0*/  VIADD R3, R4, 0x60 ;  /* 0x0000006004037836 */ /* 0x001fe20000000000 */
[----:B---3--:R-:W0:Y:S04]  /*283f0*/  SHFL.IDX PT, R85, R85, 0x3, 0x181f ;  /* 0x00781f0055557f89 */ /* 0x008e2800000e0000 */
[----:B------:R-:W-:Y:S01]  /*28400*/  ISETP.GE.AND P0, PT, R3, R0, PT ;  /* 0x000000000300720c */ /* 0x000fe20003f06270 */
[----:B------:R3:W0:-:S12]  /*28410*/  SHFL.IDX PT, R13, R84, 0x3, 0x181f ;  /* 0x00781f00540d7f89 */ /* 0x00061800000e0000 */
[----:B---3--:R-:W-:Y:S05]  /*28420*/  @P0 BRA `(.L_x_2915) ;  /* 0x0000002400a80947 */ /* 0x008fea0003800000 */
[----:B------:R-:W-:Y:S02]  /*28430*/  ULDC UR4, c[0x0][0xac8] ;  /* 0x0002b20000047ab9 */ /* 0x000fe40000000800 */
[----:B------:R-:W-:Y:S02]  /*28440*/  ISETP.GE.AND P3, PT, R16, UR4, PT ;  /* 0x0000000410007c0c */ /* 0x000fe4000bf66270 */
[----:B------:R-:W-:Y:S02]  /*28450*/  ISETP.GE.AND P4, PT, R214, UR4, PT ;  /* 0x00000004d6007c0c */ /* 0x000fe4000bf86270 */
[----:B------:R-:W-:-:S09]  /*28460*/  ISETP.GE.AND P5, PT, R19, UR4, PT ;  /* 0x0000000413007c0c */ /* 0x000fd2000bfa6270 */
[-C--:B0-----:R-:W-:Y:S02]  /*28470*/  @!P3 LEA R2, P0, R16, R13.reuse, 0x1 ;  /* 0x0000000d1002b211 */ /* 0x081fe400078008ff */
[-C--:B------:R-:W-:Y:S02]  /*28480*/  @!P4 LEA R8, P1, R212, R13.reuse, 0x1 ;  /* 0x0000000dd408c211 */ /* 0x080fe400078208ff */
[C---:B------:R-:W-:Y:S02]  /*28490*/  @!P5 LEA R10, P2, R19.reuse, R13, 0x1 ;  /* 0x0000000d130ad211 */ /* 0x040fe400078408ff */
        /* <DEDUP_REMOVED lines=8> */
[----:B---3--:R-:W-:-:S04]  /*28520*/  LEA R2, P0, R22, R13, 0x1 ;  /* 0x0000000d16027211 */ /* 0x008fc800078008ff */
[----:B------:R-:W-:-:S05]  /*28530*/  LEA.HI.X R3, R22, R85, R218, 0x1, P0 ;  /* 0x0000005516037211 */ /* 0x000fca00000f0cda */
[----:B------:R0:W-:Y:S01]  /*28540*/  ST.E.128 desc[UR60][R2.64], R76 ;  /* 0x0000004c02007985 */ /* 0x0001e2000c101d3c */
[----:B------:R-:W-:Y:S05]  /*28550*/  BRA `(.L_x_2915) ;  /* 0x00000024005c7947 */ /* 0x000fea0003800000 */
.L_x_2908:
[----:B0-----:R-:W0:Y:S01]  /*28560*/  @P1 LDC R9, c[0x0][0xbec] ;  /* 0x0002fb00ff091b82 */ /* 0x001e220000000800 */
[----:B------:R-:W-:Y:S01]  /*28570*/  ULDC.64 UR4, c[0x0][0xb08] ;  /* 0x0002c20000047ab9 */ /* 0x000fe20000000a00 */
[----:B------:R-:W-:Y:S01]  /*28580*/  IMAD.MOV.U32 R10, RZ, RZ, R14 ;  /* 0x000000ffff0a7224 */ /* 0x000fe200078e000e */
[----:B------:R1:W5:Y:S01]  /*28590*/  LDL R227, [R1+0x1b8] ;  /* 0x0001b80001e37983 */ /* 0x0003620000100800 */
[----:B------:R-:W-:-:S03]  /*285a0*/  IMAD R4, R4, UR4, RZ ;  /* 0x0000000404047c24 */ /* 0x000fc6000f8e02ff */
[----:B------:R1:W5:Y:S01]  /*285b0*/  LDL R211, [R1+0x1b4] ;  /* 0x0001b40001d37983 */ /* 0x0003620000100800 */
[----:B------:R-:W2:Y:S01]  /*285c0*/  @P1 LDC R8, c[0x0][0xbf0] ;  /* 0x0002fc00ff081b82 */ /* 0x000ea20000000800 */
[----:B------:R-:W-:Y:S02]  /*285d0*/  IMAD R4, R3, UR5, R4 ;  /* 0x0000000503047c24 */ /* 0x000fe4000f8e0204 */
        /* <DEDUP_REMOVED lines=8> */
[----:B------:R-:W-:Y:S01]  /*28660*/  IMAD.WIDE.U32 R8, R3, UR4, RZ ;  /* 0x0000000403087c25 */ /* 0x000fe2000f8e00ff */
        /* <DEDUP_REMOVED lines=25> */
[----:B------:R-:W-:Y:S01]  /*28800*/  IMAD R3, R3, UR4, RZ ;  /* 0x0000000403037c24 */ /* 0x000fe2000f8e02ff */
[----:B------:R-:W-:Y:S01]  /*28810*/  SHF.R.S32.HI R4, RZ, 0x1f, R2 ;  /* 0x0000001fff047819 */ /* 0x000fe20000011402 */
[C---:B------:R-:W-:Y:S01]  /*28820*/  IMAD.WIDE.U32 R8, R10.reuse, UR4, R8 ;  /* 0x000000040a087c25 */ /* 0x040fe2000f8e0008 */
[----:B------:R1:W5:Y:S03]  /*28830*/  LDL R197, [R1+0x198] ;  /* 0x0001980001c57983 */ /* 0x0003660000100800 */
[----:B------:R-:W-:Y:S01]  /*28840*/  IMAD R3, R10, UR5, R3 ;  /* 0x000000050a037c24 */ /* 0x000fe2000f8e0203 */
[----:B------:R-:W-:Y:S01]  /*28850*/  ULDC.64 UR4, c[0x0][0xb28] ;  /* 0x0002ca0000047ab9 */ /* 0x000fe20000000a00 */
[----:B------:R1:W5:Y:S01]  /*28860*/  LDL R196, [R1+0x100] ;  /* 0x0001000001c47983 */ /* 0x0003620000100800 */
[----:B------:R-:W-:-:S02]  /*28870*/  IMAD R4, R4, UR4, RZ ;  /* 0x0000000404047c24 */ /* 0x000fc4000f8e02ff */
[----:B------:R-:W-:Y:S01]  /*28880*/  IMAD.IADD R9, R9, 0x1, R3 ;  /* 0x0000000109097824 */ /* 0x000fe200078e0203 */
[----:B------:R1:W5:Y:S01]  /*28890*/  LDL R195, [R1+0x194] ;  /* 0x0001940001c37983 */ /* 0x0003620000100800 */
[C---:B------:R-:W-:Y:S02]  /*288a0*/  IMAD R4, R2.reuse, UR5, R4 ;  /* 0x0000000502047c24 */ /* 0x040fe4000f8e0204 */
[----:B------:R-:W-:Y:S01]  /*288b0*/  IMAD.WIDE.U32 R8, R2, UR4, R8 ;  /* 0x0000000402087c25 */ /* 0x000fe2000f8e0008 */
[----:B------:R-:W-:Y:S01]  /*288c0*/  ULDC.64 UR4, c[0x0][0xb00] ;  /* 0x0002c00000047ab9 */ /* 0x000fe20000000a00 */
[----:B------:R1:W5:Y:S03]  /*288d0*/  LDL R194, [R1+0xfc] ;  /* 0x0000fc0001c27983 */ /* 0x0003660000100800 */
[----:B------:R-:W-:Y:S01]  /*288e0*/  IADD3 R20, R9, R4, RZ ;  /* 0x0000000409147210 */ /* 0x000fe20007ffe0ff */
[----:B------:R1:W5:Y:S01]  /*288f0*/  LDL R193, [R1+0x190] ;  /* 0x0001900001c17983 */ /* 0x0003620000100800 */
[----:B------:R-:W-:-:S03]  /*28900*/  LEA R4, P0, R8, UR4, 0x2 ;  /* 0x0000000408047c11 */ /* 0x000fc6000f8010ff */
[----:B------:R1:W5:Y:S01]  /*28910*/  LDL R192, [R1+0xf8] ;  /* 0x0000f80001c07983 */ /* 0x0003620000100800 */
[----:B------:R-:W-:Y:S02]  /*28920*/  LEA.HI.X R20, R8, UR5, R20, 0x2, P0 ;  /* 0x0000000508147c11 */ /* 0x000fe400080f1414 */
[----:B------:R-:W-:Y:S01]  /*28930*/  ISETP.GE.AND P0, PT, R13, R0, PT ;  /* 0x000000000d00720c */ /* 0x000fe20003f06270 */
        /* <DEDUP_REMOVED lines=41> */
[----:B------:R-:W-:-:S05]  /*28bd0*/  VIADD R2, R23, 0x38820 ;  /* 0x0003882017027836 */ /* 0x000fca0000000000 */
[----:B------:R-:W-:Y:S01]  /*28be0*/  PRMT R2, RZ, 0x654, R2 ;  /* 0x00000654ff027816 */ /* 0x000fe20000000002 */
[----:B------:R1:W0:Y:S01]  /*28bf0*/  SHFL.IDX PT, R3, R20, RZ, 0x1c1f ;  /* 0x001c1fff14037589 */ /* 0x00022200000e0000 */
[----:B------:R-:W-:Y:S02]  /*28c00*/  BSSY B1, `(.L_x_2916) ;  /* 0x0000084000017945 */ /* 0x000fe40003800000 */
[----:B------:R2:W-:Y:S02]  /*28c10*/  SYNCS.ARRIVE.TRANS64.RED.A1T0 RZ, [R2+URZ], RZ ;  /* 0x000000ff02ff79a7 */ /* 0x0005e4000810043f */
[----:B--2---:R1:W2:Y:S01]  /*28c20*/  SHFL.IDX PT, R2, R4, RZ, 0x1c1f ;  /* 0x001c1fff04027589 */ /* 0x0042a200000e0000 */
[----:B------:R-:W-:Y:S05]  /*28c30*/  @P0 BRA `(.L_x_2917) ;  /* 0x0000000800000947 */ /* 0x000fea0003800000 */
[----:B------:R-:W-:Y:S02]  /*28c40*/  ULDC UR4, c[0x0][0xac8] ;  /* 0x0002b20000047ab9 */ /* 0x000fe40000000800 */
        /* <DEDUP_REMOVED lines=74> */
[----:B--2---:R-:W-:-:S03]  /*290f0*/  @!P4 LEA R10, P0, R178, R2, 0x2 ;  /* 0x00000002b20ac211 */ /* 0x004fc600078010ff */
[----:B------:R0:W-:Y:S01]  /*29100*/  @!P3 ST.E.64 desc[UR60][R8.64], R92 ;  /* 0x0000005c0800b985 */ /* 0x0001e2000c101b3c */
[-C--:B------:R-:W-:Y:S02]  /*29110*/  @!P4 LEA.HI.X R11, R178, R3.reuse, R179, 0x2, P0 ;  /* 0x00000003b20bc211 */ /* 0x080fe400000f14b3 */
[----:B------:R-:W-:Y:S02]  /*29120*/  ISETP.GE.AND P0, PT, R170, UR4, PT ;  /* 0x00000004aa007c0c */ /* 0x000fe4000bf06270 */
[-C--:B---3--:R-:W-:Y:S01]  /*29130*/  @!P5 LEA R14, P6, R176, R2.reuse, 0x2 ;  /* 0x00000002b00ed211 */ /* 0x088fe200078c10ff */
[----:B------:R2:W-:Y:S01]  /*29140*/  @!P4 ST.E.64 desc[UR60][R10.64], R96 ;  /* 0x000000600a00c985 */ /* 0x0005e2000c101b3c */
[----:B------:R-:W-:Y:S02]  /*29150*/  ISETP.GE.AND P4, PT, R166, UR4, PT ;  /* 0x00000004a6007c0c */ /* 0x000fe4000bf86270 */
[----:B------:R-:W-:Y:S02]  /*29160*/  @!P5 LEA.HI.X R15, R176, R3, R177, 0x2, P6 ;  /* 0x00000003b00fd211 */ /* 0x000fe400030f14b1 */
[----:B0-----:R-:W-:-:S03]  /*29170*/  @!P2 LEA R8, P6, R174, R2, 0x2 ;  /* 0x00000002ae08a211 */ /* 0x001fc600078c10ff */
[----:B------:R0:W-:Y:S01]  /*29180*/  @!P5 ST.E.64 desc[UR60][R14.64], R100 ;  /* 0x000000640e00d985 */ /* 0x0001e2000c101b3c */
[----:B------:R-:W-:Y:S02]  /*29190*/  ISETP.GE.AND P5, PT, R168, UR4, PT ;  /* 0x00000004a8007c0c */ /* 0x000fe4000bfa6270 */
[----:B------:R-:W-:Y:S02]  /*291a0*/  @!P2 LEA.HI.X R9, R174, R3, R175, 0x2, P6 ;  /* 0x00000003ae09a211 */ /* 0x000fe400030f14af */
[----:B--2---:R-:W-:-:S03]  /*291b0*/  @!P1 LEA R10, P3, R172, R2, 0x2 ;  /* 0x00000002ac0a9211 */ /* 0x004fc600078610ff */
[----:B------:R2:W-:Y:S01]  /*291c0*/  @!P2 ST.E.64 desc[UR60][R8.64], R104 ;  /* 0x000000680800a985 */ /* 0x0005e2000c101b3c */
[-C--:B------:R-:W-:Y:S02]  /*291d0*/  @!P1 LEA.HI.X R11, R172, R3.reuse, R173, 0x2, P3 ;  /* 0x00000003ac0b9211 */ /* 0x080fe400018f14ad */
[----:B------:R-:W-:Y:S02]  /*291e0*/  ISETP.GE.AND P3, PT, R164, UR4, PT ;  /* 0x00000004a4007c0c */ /* 0x000fe4000bf66270 */
[CC--:B0-----:R-:W-:Y:S01]  /*291f0*/  @!P0 LEA R14, P6, R170.reuse, R2.reuse, 0x2 ;  /* 0x00000002aa0e8211 */ /* 0x0c1fe200078c10ff */
[----:B------:R0:W-:Y:S03]  /*29200*/  @!P1 ST.E.64 desc[UR60][R10.64], R108 ;  /* 0x0000006c0a009985 */ /* 0x0001e6000c101b3c */
[----:B------:R-:W-:Y:S02]  /*29210*/  @!P0 LEA.HI.X R15, R170, R3, R171, 0x2, P6 ;  /* 0x00000003aa0f8211 */ /* 0x000fe400030f14ab */
[----:B--2---:R-:W-:-:S03]  /*29220*/  @!P5 LEA R8, P1, R168, R2, 0x2 ;  /* 0x00000002a808d211 */ /* 0x004fc600078210ff */
        /* <DEDUP_REMOVED lines=8> */
[-C--:B--2---:R-:W-:Y:S01]  /*292b0*/  @!P3 LEA R14, P6, R164, R2.reuse, 0x2 ;  /* 0x00000002a40eb211 */ /* 0x084fe200078c10ff */
[----:B------:R2:W-:Y:S01]  /*292c0*/  @!P4 ST.E.64 desc[UR60][R10.64], R120 ;  /* 0x000000780a00c985 */ /* 0x0005e2000c101b3c */
[----:B------:R-:W-:Y:S02]  /*292d0*/  ISETP.GE.AND P4, PT, R158, UR4, PT ;  /* 0x000000049e007c0c */ /* 0x000fe4000bf86270 */
[----:B------:R-:W-:Y:S02]  /*292e0*/  @!P3 LEA.HI.X R15, R164, R3, R165, 0x2, P6 ;  /* 0x00000003a40fb211 */ /* 0x000fe400030f14a5 */
[----:B0-----:R-:W-:-:S03]  /*292f0*/  @!P0 LEA R8, P5, R162, R2, 0x2 ;  /* 0x00000002a2088211 */ /* 0x001fc600078a10ff */
[----:B------:R0:W-:Y:S01]  /*29300*/  @!P3 ST.E.64 desc[UR60][R14.64], R124 ;  /* 0x0000007c0e00b985 */ /* 0x0001e2000c101b3c */
[----:B------:R-:W-:Y:S02]  /*29310*/  ISETP.GE.AND P3, PT, R156, UR4, PT ;  /* 0x000000049c007c0c */ /* 0x000fe4000bf66270 */
[-C--:B------:R-:W-:Y:S02]  /*29320*/  @!P0 LEA.HI.X R9, R162, R3.reuse, R163, 0x2, P5 ;  /* 0x00000003a2098211 */ /* 0x080fe400028f14a3 */
[----:B------:R-:W-:Y:S02]  /*29330*/  ISETP.GE.AND P5, PT, R152, UR4, PT ;  /* 0x0000000498007c0c */ /* 0x000fe4000bfa6270 */
[C---:B--2---:R-:W-:Y:S01]  /*29340*/  @!P1 LEA R10, P6, R160.reuse, R2, 0x2 ;  /* 0x00000002a00a9211 */ /* 0x044fe200078c10ff */
[----:B------:R2:W-:Y:S03]  /*29350*/  @!P0 ST.E.64 desc[UR60][R8.64], R128 ;  /* 0x0000008008008985 */ /* 0x0005e6000c101b3c */
[----:B------:R-:W-:-:S03]  /*29360*/  @!P1 LEA.HI.X R11, R160, R3, R161, 0x2, P6 ;  /* 0x00000003a00b9211 */ /* 0x000fc600030f14a1 */
[CC--:B0-----:R-:W-:Y:S02]  /*29370*/  @!P3 LEA R14, P6, R156.reuse, R2.reuse, 0x2 ;  /* 0x000000029c0eb211 */ /* 0x0c1fe400078c10ff */
[----:B------:R0:W-:Y:S02]  /*29380*/  @!P1 ST.E.64 desc[UR60][R10.64], R132 ;  /* 0x000000840a009985 */ /* 0x0001e4000c101b3c */
[----:B------:R-:W-:Y:S02]  /*29390*/  @!P3 LEA.HI.X R15, R156, R3, R157, 0x2, P6 ;  /* 0x000000039c0fb211 */ /* 0x000fe400030f149d */
[----:B--2---:R-:W-:-:S04]  /*293a0*/  @!P4 LEA R8, P0, R158, R2, 0x2 ;  /* 0x000000029e08c211 */ /* 0x004fc800078010ff */
[----:B------:R-:W-:Y:S02]  /*293b0*/  @!P4 LEA.HI.X R9, R158, R3, R159, 0x2, P0 ;  /* 0x000000039e09c211 */ /* 0x000fe400000f149f */
[----:B0-----:R-:W-:-:S03]  /*293c0*/  @!P2 LEA R10, P1, R154, R2, 0x2 ;  /* 0x000000029a0aa211 */ /* 0x001fc600078210ff */
[----:B------:R3:W-:Y:S01]  /*293d0*/  @!P4 ST.E.64 desc[UR60][R8.64], R136 ;  /* 0x000000880800c985 */ /* 0x0007e2000c101b3c */
[----:B------:R-:W-:Y:S02]  /*293e0*/  @!P5 LEA R2, P0, R152, R2, 0x2 ;  /* 0x000000029802d211 */ /* 0x000fe400078010ff */
[-C--:B------:R-:W-:Y:S01]  /*293f0*/  @!P2 LEA.HI.X R11, R154, R3.reuse, R155, 0x2, P1 ;  /* 0x000000039a0ba211 */ /* 0x080fe200008f149b */
[----:B------:R3:W-:Y:S01]  /*29400*/  @!P3 ST.E.64 desc[UR60][R14.64], R140 ;  /* 0x0000008c0e00b985 */ /* 0x0007e2000c101b3c */
[----:B------:R-:W-:-:S03]  /*29410*/  @!P5 LEA.HI.X R3, R152, R3, R153, 0x2, P0 ;  /* 0x000000039803d211 */ /* 0x000fc600000f1499 */
[----:B------:R3:W-:Y:S04]  /*29420*/  @!P2 ST.E.64 desc[UR60][R10.64], R144 ;  /* 0x000000900a00a985 */ /* 0x0007e8000c101b3c */
[----:B------:R3:W-:Y:S02]  /*29430*/  @!P5 ST.E.64 desc[UR60][R2.64], R148 ;  /* 0x000000940200d985 */ /* 0x0007e4000c101b3c */
.L_x_2917:
[----:B------:R-:W-:Y:S05]  /*29440*/  BSYNC B1 ;  /* 0x0000000000017941 */ /* 0x000fea0003800000 */
.L_x_2916:
[----:B------:R-:W-:Y:S01]  /*29450*/  ISETP.GE.AND P0, PT, R12, R0, PT ;  /* 0x000000000c00720c */ /* 0x000fe20003f06270 */
[----:B------:R4:W0:Y:S04]  /*29460*/  SHFL.IDX PT, R21, R20, 0x1, 0x1c1f ;  /* 0x003c1f0014157f89 */ /* 0x00082800000e0000 */
[----:B-1----:R4:W1:Y:S08]  /*29470*/  SHFL.IDX PT, R20, R4, 0x1, 0x1c1f ;  /* 0x003c1f0004147f89 */ /* 0x00287000000e0000 */
[----:B----4-:R-:W-:Y:S05]  /*29480*/  @P0 BRA `(.L_x_2915) ;  /* 0x0000001400900947 */ /* 0x010fea0003800000 */
[----:B------:R-:W-:Y:S02]  /*29490*/  ULDC UR4, c[0x0][0xac8] ;  /* 0x0002b20000047ab9 */ /* 0x000fe40000000800 */
[----:B-----5:R-:W-:Y:S02]  /*294a0*/  ISETP.GE.AND P3, PT, R13, UR4, PT ;  /* 0x000000040d007c0c */ /* 0x020fe4000bf66270 */
[----:B------:R-:W-:Y:S02]  /*294b0*/  ISETP.GE.AND P2, PT, R224, UR4, PT ;  /* 0x00000004e0007c0c */ /* 0x000fe4000bf46270 */
[----:B------:R-:W-:Y:S02]  /*294c0*/  ISETP.GE.AND P1, PT, R210, UR4, PT ;  /* 0x00000004d2007c0c */ /* 0x000fe4000bf26270 */
[----:B------:R-:W-:Y:S02]  /*294d0*/  ISETP.GE.AND P0, PT, R208, UR4, PT ;  /* 0x00000004d0007c0c */ /* 0x000fe4000bf06270 */
[----:B------:R-:W-:-:S05]  /*294e0*/  ISETP.GE.AND P4, PT, R204, UR4, PT ;  /* 0x00000004cc007c0c */ /* 0x000fca000bf86270 */
[----:B0123--:R-:W-:-:S04]  /*294f0*/  @!P3 IMAD.WIDE R2, R13, 0x4, R20 ;  /* 0x000000040d02b825 */ /* 0x00ffc800078e0214 */
        /* <DEDUP_REMOVED lines=14> */
[----:B-1----:R-:W-:Y:S02]  /*295e0*/  @!P4 LEA R8, P2, R204, R20, 0x2 ;  /* 0x00000014cc08c211 */ /* 0x002fe400078410ff */
[----:B------:R-:W-:-:S02]  /*295f0*/  @!P3 LEA.HI.X R3, R206, R21, R207, 0x2, P1 ;  /* 0x00000015ce03b211 */ /* 0x000fc400008f14cf */
[----:B------:R-:W-:Y:S02]  /*29600*/  ISETP.GE.AND P1, PT, R198, UR4, PT ;  /* 0x00000004c6007c0c */ /* 0x000fe4000bf26270 */
[-C--:B------:R-:W-:Y:S01]  /*29610*/  @!P4 LEA.HI.X R9, R204, R21.reuse, R205, 0x2, P2 ;  /* 0x00000015cc09c211 */ /* 0x080fe200010f14cd */
[----:B------:R0:W-:Y:S01]  /*29620*/  @!P3 ST.E.64 desc[UR60][R2.64], R42 ;  /* 0x0000002a0200b985 */ /* 0x0001e2000c101b3c */
[----:B------:R-:W-:Y:S02]  /*29630*/  ISETP.GE.AND P2, PT, R196, UR4, PT ;  /* 0x00000004c4007c0c */ /* 0x000fe4000bf46270 */
[----:B--2---:R-:W-:Y:S01]  /*29640*/  @!P5 LEA R10, P6, R202, R20, 0x2 ;  /* 0x00000014ca0ad211 */ /* 0x004fe200078c10ff */
[----:B------:R1:W-:Y:S01]  /*29650*/  @!P4 ST.E.64 desc[UR60][R8.64], R46 ;  /* 0x0000002e0800c985 */ /* 0x0003e2000c101b3c */
[----:B------:R-:W-:Y:S02]  /*29660*/  ISETP.GE.AND P3, PT, R194, UR4, PT ;  /* 0x00000004c2007c0c */ /* 0x000fe4000bf66270 */
[----:B------:R-:W-:-:S02]  /*29670*/  @!P5 LEA.HI.X R11, R202, R21, R203, 0x2, P6 ;  /* 0x00000015ca0bd211 */ /* 0x000fc400030f14cb */
        /* <DEDUP_REMOVED lines=99> */
.L_x_2906:
[----:B---3--:R-:W3:Y:S01]  /*29cb0*/  LDL.LU R4, [R1+0x98] ;  /* 0x0000980001047983 */ /* 0x008ee20000300800 */
[----:B------:R-:W-:Y:S01]  /*29cc0*/  ULDC.64 UR6, c[0x0][0xc08] ;  /* 0x0003020000067ab9 */ /* 0x000fe20000000a00 */
[----:B------:R-:W-:Y:S02]  /*29cd0*/  ULDC.64 UR4, c[0x0][0xc00] ;  /* 0x0003000000047ab9 */ /* 0x000fe40000000a00 */
[----:B--2---:R-:W2:Y:S04]  /*29ce0*/  LDL.LU R0, [R1+0x9c] ;  /* 0x00009c0001007983 */ /* 0x004ea80000300800 */
[----:B01----:R-:W4:Y:S01]  /*29cf0*/  LDL R10, [R1+0x90] ;  /* 0x00009000010a7983 */ /* 0x003f220000100800 */
[----:B------:R-:W-:Y:S01]  /*29d00*/  ISETP.NE.U32.AND P1, PT, RZ, UR6, PT ;  /* 0x00000006ff007c0c */ /* 0x000fe2000bf25070 */
[----:B------:R-:W-:Y:S01]  /*29d10*/  IMAD.MOV.U32 R25, RZ, RZ, RZ ;  /* 0x000000ffff197224 */ /* 0x000fe200078e00ff */
[----:B------:R-:W-:-:S02]  /*29d20*/  ISETP.NE.U32.AND P0, PT, RZ, UR4, PT ;  /* 0x00000004ff007c0c */ /* 0x000fc4000bf05070 */
[----:B------:R-:W-:Y:S02]  /*29d30*/  ISETP.NE.AND.EX P1, PT, RZ, UR7, PT, P1 ;  /* 0x00000007ff007c0c */ /* 0x000fe4000bf25310 */
[----:B------:R-:W-:Y:S01]  /*29d40*/  ISETP.NE.AND.EX P0, PT, RZ, UR5, PT, P0 ;  /* 0x00000005ff007c0c */ /* 0x000fe2000bf05300 */
[----:B------:R-:W0:Y:S01]  /*29d50*/  S2R R35, SR_TID.X ;  /* 0x0000000000237919 */ /* 0x000e220000002100 */
[----:B---3--:R-:W-:-:S04]  /*29d60*/  IADD3 R2, P2, R4, UR4, RZ ;  /* 0x0000000404027c10 */ /* 0x008fc8000ff5e0ff */
[----:B--2---:R-:W-:-:S05]  /*29d70*/  IADD3.X R3, R0, UR5, RZ, P2, !PT ;  /* 0x0000000500037c10 */ /* 0x004fca00097fe4ff */
[----:B------:R-:W-:Y:S01]  /*29d80*/  @P1 IADD3 R8, P2, R4, UR6, RZ ;  /* 0x0000000604081c10 */ /* 0x000fe2000ff5e0ff */
[----:B------:R-:W-:Y:S01]  /*29d90*/  ULDC UR4, c[0x0][0xa88] ;  /* 0x0002a20000047ab9 */ /* 0x000fe20000000800 */
[----:B------:R1:W5:Y:S02]  /*29da0*/  @P0 LDG.E R25, desc[UR60][R2.64] ;  /* 0x0000003c02190981 */ /* 0x000364000c1e1900 */
[----:B------:R-:W-:Y:S01]  /*29db0*/  @P1 IADD3.X R9, R0, UR7, RZ, P2, !PT ;  /* 0x0000000700091c10 */ /* 0x000fe200097fe4ff */
[----:B------:R-:W-:-:S06]  /*29dc0*/  IMAD.U32 R0, RZ, RZ, UR4 ;  /* 0x00000004ff007e24 */ /* 0x000fcc000f8e00ff */
[----:B------:R1:W5:Y:S01]  /*29dd0*/  @P1 LDG.E R0, desc[UR60][R8.64] ;  /* 0x0000003c08001981 */ /* 0x000362000c1e1900 */
[----:B----4-:R-:W-:Y:S02]  /*29de0*/  ISETP.NE.AND P2, PT, R10, RZ, PT ;  /* 0x000000ff0a00720c */ /* 0x010fe40003f45270 */
[----:B0-----:R-:W-:-:S04]  /*29df0*/  IADD3 R4, R35, -0x80, RZ ;  /* 0xffffff8023047810 */ /* 0x001fc80007ffe0ff */
[----:B------:R-:W-:-:S07]  /*29e00*/  ISETP.GT.AND P3, PT, R4, 0x7f, PT ;  /* 0x0000007f0400780c */ /* 0x000fce0003f64270 */
[----:B------:R-:W0:Y:S02]  /*29e10*/  @!P2 LDC R10, c[0x0][0xad4] ;  /* 0x0002b500ff0aab82 */ /* 0x000e240000000800 */
[----:B0-----:R1:W-:Y:S01]  /*29e20*/  @!P2 STL [R1+0x90], R10 ;  /* 0x0000900a0100a387 */ /* 0x0013e20000100800 */
[----:B------:R-:W-:Y:S01]  /*29e30*/  ISETP.GT.AND P2, PT, R10, 0x1, PT ;  /* 0x000000010a00780c */ /* 0x000fe20003f44270 */
[----:B------:R-:W-:-:S12]  /*29e40*/  @P1 BRA `(.L_x_2918) ;  /* 0x0000000000101947 */ /* 0x000fd80003800000 */
[----:B------:R-:W-:Y:S05]  /*29e50*/  @!P0 BRA `(.L_x_2918) ;  /* 0x00000000000c8947 */ /* 0x000fea0003800000 */
[----:B-1----:R-:W2:Y:S04]  /*29e60*/  LDG.E R9, desc[UR60][R2.64] ;  /* 0x0000003c02097981 */ /* 0x002ea8000c1e1900 */
[----:B-----5:R-:W2:Y:S02]  /*29e70*/  LDG.E R0, desc[UR60][R2.64+0x4] ;  /* 0x0000043c02007981 */ /* 0x020ea4000c1e1900 */
[----:B--2---:R-:W-:-:S07]  /*29e80*/  IMAD.IADD R0, R0, 0x1, -R9 ;  /* 0x0000000100007824 */ /* 0x004fce00078e0a09 */
.L_x_2918:
[----:B-1----:R-:W2:Y:S04]  /*29e90*/  LDL.LU R3, [R1+0x94] ;  /* 0x0000940001037983 */ /* 0x002ea80000300800 */
        /* <DEDUP_REMOVED lines=34> */
[----:B------:R-:W-:Y:S02]  /*2a0c0*/  IADD3 R29, R15, R29, RZ ;  /* 0x0000001d0f1d7210 */ /* 0x000fe40007ffe0ff */
[----:B------:R-:W-:Y:S01]  /*2a0d0*/  IADD3 R14, P1, P3, R20, R14, R25 ;  /* 0x0000000e140e7210 */ /* 0x000fe20007b3e019 */
[----:B------:R-:W-:Y:S02]  /*2a0e0*/  IMAD.MOV R2, RZ, RZ, -R27 ;  /* 0x000000ffff027224 */ /* 0x000fe400078e0a1b */
        /* <DEDUP_REMOVED lines=19> */
.L_x_2920:
[----:B------:R-:W-:Y:S05]  /*2a220*/  BSYNC B1 ;  /* 0x0000000000017941 */ /* 0x000fea0003800000 */
.L_x_2919:
[----:B------:R-:W-:Y:S05]  /*2a230*/  @P2 BRA `(.L_x_2915) ;  /* 0x0000000800242947 */ /* 0x000fea0003800000 */
[----:B------:R-:W2:Y:S01]  /*2a240*/  LDL.LU R2, [R1+0x74] ;  /* 0x0000740001027983 */ /* 0x000ea20000300800 */
[----:B------:R-:W1:Y:S01]  /*2a250*/  LDC R15, c[0x0][0xbe8] ;  /* 0x0002fa00ff0f7b82 */ /* 0x000e620000000800 */
[----:B------:R-:W-:Y:S01]  /*2a260*/  ULDC.64 UR4, c[0x0][0xaa0] ;  /* 0x0002a80000047ab9 */ /* 0x000fe20000000a00 */
[----:B------:R-:W-:Y:S01]  /*2a270*/  ULDC.64 UR6, c[0x0][0xaf0] ;  /* 0x0002bc0000067ab9 */ /* 0x000fe20000000a00 */
[----:B------:R-:W3:Y:S01]  /*2a280*/  LDL R4, [R1+0x8c] ;  /* 0x00008c0001047983 */ /* 0x000ee20000100800 */
[----:B------:R-:W-:Y:S01]  /*2a290*/  BSSY B1, `(.L_x_2921) ;  /* 0x0000041000017945 */ /* 0x000fe20003800000 */
[----:B-1----:R-:W-:Y:S01]  /*2a2a0*/  ISETP.NE.AND P0, PT, R15, 0x1, PT ;  /* 0x000000010f00780c */ /* 0x002fe20003f05270 */
[----:B------:R-:W-:-:S12]  /*2a2b0*/  IMAD R21, R0, R15, RZ ;  /* 0x0000000f00157224 */ /* 0x000fd800078e02ff */
[----:B------:R-:W1:Y:S08]  /*2a2c0*/  @P0 LDC R8, c[0x0][0xbec] ;  /* 0x0002fb00ff080b82 */ /* 0x000e700000000800 */
[----:B------:R-:W4:Y:S01]  /*2a2d0*/  @P0 LDC R11, c[0x0][0xbf0] ;  /* 0x0002fc00ff0b0b82 */ /* 0x000f220000000800 */
[----:B--2---:R-:W-:Y:S02]  /*2a2e0*/  IMAD.MOV.U32 R10, RZ, RZ, R2 ;  /* 0x000000ffff0a7224 */ /* 0x004fe400078e0002 */
[----:B------:R-:W-:-:S02]  /*2a2f0*/  IMAD R2, R26, UR4, RZ ;  /* 0x000000041a027c24 */ /* 0x000fc4000f8e02ff */
[----:B---3--:R-:W-:Y:S02]  /*2a300*/  IMAD R4, R4, 0x20, R225 ;  /* 0x0000002004047824 */ /* 0x008fe400078e02e1 */
[C---:B------:R-:W-:Y:S02]  /*2a310*/  IMAD R9, R25.reuse, UR5, R2 ;  /* 0x0000000519097c24 */ /* 0x040fe4000f8e0202 */
[----:B0-----:R-:W-:Y:S01]  /*2a320*/  IMAD.WIDE.U32 R2, R25, UR4, RZ ;  /* 0x0000000419027c25 */ /* 0x001fe2000f8e00ff */
[----:B------:R-:W-:-:S03]  /*2a330*/  ULDC.64 UR4, c[0x0][0xae8] ;  /* 0x0002ba0000047ab9 */ /* 0x000fc60000000a00 */
[----:B------:R-:W-:Y:S01]  /*2a340*/  IMAD.IADD R13, R10, 0x1, R4 ;  /* 0x000000010a0d7824 */ /* 0x000fe200078e0204 */
[----:B------:R-:W-:Y:S01]  /*2a350*/  IADD3 R3, R3, R9, RZ ;  /* 0x0000000903037210 */ /* 0x000fe20007ffe0ff */
[----:B------:R-:W-:Y:S02]  /*2a360*/  IMAD.IADD R20, R225, 0x1, R10 ;  /* 0x00000001e1147824 */ /* 0x000fe400078e020a */
[----:B-1----:R-:W-:-:S03]  /*2a370*/  @P0 IMAD.HI.U32 R4, R13, R8, RZ ;  /* 0x000000080d040227 */ /* 0x002fc600078e00ff */
[----:B------:R-:W-:Y:S01]  /*2a380*/  ISETP.GE.AND P2, PT, R20, R21, PT ;  /* 0x000000151400720c */ /* 0x000fe20003f46270 */
[----:B------:R-:W-:-:S04]  /*2a390*/  IMAD.WIDE.U32 R2, R224, UR4, R2 ;  /* 0x00000004e0027c25 */ /* 0x000fc8000f8e0002 */
[----:B------:R-:W-:Y:S01]  /*2a3a0*/  IMAD.MOV.U32 R9, RZ, RZ, R13 ;  /* 0x000000ffff097224 */ /* 0x000fe200078e000d */
[----:B----4-:R-:W-:Y:S01]  /*2a3b0*/  @P0 SHF.R.U32.HI R9, RZ, R11, R4 ;  /* 0x0000000bff090219 */ /* 0x010fe20000011604 */
[----:B------:R-:W-:Y:S02]  /*2a3c0*/  IMAD R8, R28, UR6, RZ ;  /* 0x000000061c087c24 */ /* 0x000fe4000f8e02ff */
[----:B------:R-:W-:Y:S01]  /*2a3d0*/  IMAD R3, R224, UR5, R3 ;  /* 0x00000005e0037c24 */ /* 0x000fe2000f8e0203 */
[----:B------:R-:W-:Y:S01]  /*2a3e0*/  SHF.R.S32.HI R4, RZ, 0x1f, R9 ;  /* 0x0000001fff047819 */ /* 0x000fe20000011409 */
[C---:B------:R-:W-:Y:S01]  /*2a3f0*/  IMAD R11, R33.reuse, UR7, R8 ;  /* 0x00000007210b7c24 */ /* 0x040fe2000f8e0208 */
[----:B------:R-:W-:Y:S01]  /*2a400*/  ULDC.64 UR4, c[0x0][0xae0] ;  /* 0x0002b80000047ab9 */ /* 0x000fe20000000a00 */
[----:B------:R-:W-:-:S04]  /*2a410*/  IMAD.WIDE.U32 R2, R33, UR6, R2 ;  /* 0x0000000621027c25 */ /* 0x000fc8000f8e0002 */
[----:B------:R-:W-:Y:S01]  /*2a420*/  IMAD.MOV R8, RZ, RZ, -R9 ;  /* 0x000000ffff087224 */ /* 0x000fe200078e0a09 */
[----:B------:R-:W-:Y:S01]  /*2a430*/  IADD3 R3, R3, R11, RZ ;  /* 0x0000000b03037210 */ /* 0x000fe20007ffe0ff */
[----:B------:R-:W-:Y:S02]  /*2a440*/  IMAD R4, R4, UR4, RZ ;  /* 0x0000000404047c24 */ /* 0x000fe4000f8e02ff */
[----:B------:R-:W-:Y:S02]  /*2a450*/  IMAD R11, R15, R8, R13 ;  /* 0x000000080f0b7224 */ /* 0x000fe400078e020d */
[C---:B------:R-:W-:Y:S02]  /*2a460*/  IMAD R13, R9.reuse, UR5, R4 ;  /* 0x00000005090d7c24 */ /* 0x040fe4000f8e0204 */
[----:B------:R-:W-:Y:S01]  /*2a470*/  IMAD.WIDE.U32 R2, R9, UR4, R2 ;  /* 0x0000000409027c25 */ /* 0x000fe2000f8e0002 */
[----:B------:R-:W-:Y:S01]  /*2a480*/  SHF.R.S32.HI R4, RZ, 0x1f, R11 ;  /* 0x0000001fff047819 */ /* 0x000fe2000001140b */
[----:B------:R-:W-:-:S02]  /*2a490*/  ULDC.64 UR4, c[0x0][0xad8] ;  /* 0x0002b60000047ab9 */ /* 0x000fc40000000a00 */
[----:B------:R-:W-:Y:S02]  /*2a4a0*/  IMAD.IADD R3, R3, 0x1, R13 ;  /* 0x0000000103037824 */ /* 0x000fe400078e020d */
[----:B------:R-:W-:Y:S02]  /*2a4b0*/  IMAD R4, R4, UR4, RZ ;  /* 0x0000000404047c24 */ /* 0x000fe4000f8e02ff */
[----:B------:R-:W-:-:S04]  /*2a4c0*/  IMAD.WIDE.U32 R2, R11, UR4, R2 ;  /* 0x000000040b027c25 */ /* 0x000fc8000f8e0002 */
[----:B------:R-:W-:Y:S01]  /*2a4d0*/  IMAD R9, R11, UR5, R4 ;  /* 0x000000050b097c24 */ /* 0x000fe2000f8e0204 */
[----:B------:R-:W-:Y:S01]  /*2a4e0*/  ULDC.64 UR4, c[0x0][0xa80] ;  /* 0x0002a00000047ab9 */ /* 0x000fe20000000a00 */
[----:B------:R-:W-:Y:S01]  /*2a4f0*/  VIADD R0, R20, 0x20 ;  /* 0x0000002014007836 */ /* 0x000fe20000000000 */
[----:B------:R-:W-:Y:S01]  /*2a500*/  LEA R4, P3, R2, UR4, 0x1 ;  /* 0x0000000402047c11 */ /* 0x000fe2000f8608ff */
[----:B------:R-:W-:-:S03]  /*2a510*/  IMAD.IADD R3, R3, 0x1, R9 ;  /* 0x0000000103037824 */ /* 0x000fc600078e0209 */
[----:B------:R-:W-:Y:S01]  /*2a520*/  ISETP.GE.AND P1, PT, R0, R21, PT ;  /* 0x000000150000720c */ /* 0x000fe20003f26270 */
[----:B------:R0:W1:Y:S01]  /*2a530*/  SHFL.IDX PT, R15, R4, RZ, 0x181f ;  /* 0x00181fff040f7589 */ /* 0x00006200000e0000 */
[----:B------:R-:W-:Y:S02]  /*2a540*/  LEA.HI.X R14, R2, UR5, R3, 0x1, P3 ;  /* 0x00000005020e7c11 */ /* 0x000fe400098f0c03 */
[----:B------:R-:W-:-:S03]  /*2a550*/  IADD3 R0, R20, 0x40, RZ ;  /* 0x0000004014007810 */ /* 0x000fc60007ffe0ff */
[----:B------:R0:W2:Y:S01]  /*2a560*/  SHFL.IDX PT, R13, R14, RZ, 0x181f ;  /* 0x00181fff0e0d7589 */ /* 0x0000a200000e0000 */
        /* <DEDUP_REMOVED lines=19> */
.L_x_2922:
[----:B------:R-:W-:Y:S05]  /*2a6a0*/  BSYNC B1 ;  /* 0x0000000000017941 */ /* 0x000fea0003800000 */
.L_x_2921:
[----:B--23--:R2:W3:Y:S01]  /*2a6b0*/  SHFL.IDX PT, R13, R14, 0x1, 0x181f ;  /* 0x00381f000e0d7f89 */ /* 0x00c4e200000e0000 */
[----:B------:R-:W-:Y:S03]  /*2a6c0*/  BSSY B1, `(.L_x_2923) ;  /* 0x0000014000017945 */ /* 0x000fe60003800000 */
[----:B------:R2:W4:Y:S01]  /*2a6d0*/  SHFL.IDX PT, R11, R4, 0x1, 0x181f ;  /* 0x00381f00040b7f89 */ /* 0x00052200000e0000 */
        /* <DEDUP_REMOVED lines=18> */
.L_x_2924:
[----:B------:R-:W-:Y:S05]  /*2a800*/  BSYNC B1 ;  /* 0x0000000000017941 */ /* 0x000fea0003800000 */
.L_x_2923:
        /* <DEDUP_REMOVED lines=15> */
[----:B------:R0:W-:Y:S01]  /*2a900*/  @!P3 ST.E.128 desc[UR60][R2.64], RZ ;  /* 0x000000ff0200b985 */ /* 0x0001e2000c101d3c */
[----:B----4-:R-:W-:-:S02]  /*2a910*/  @!P1 LEA.HI.X R11, R19, R13, R219, 0x1, P4 ;  /* 0x0000000d130b9211 */ /* 0x010fc400020f0cdb */
[----:B------:R-:W-:Y:S01]  /*2a920*/  @!P0 LEA.HI.X R13, R22, R13, R218, 0x1, P6 ;  /* 0x0000000d160d8211 */ /* 0x000fe200030f0cda */
[----:B------:R0:W-:Y:S04]  /*2a930*/  @!P2 ST.E.128 desc[UR60][R8.64], RZ ;  /* 0x000000ff0800a985 */ /* 0x0001e8000c101d3c */
[----:B------:R0:W-:Y:S04]  /*2a940*/  @!P1 ST.E.128 desc[UR60][R10.64], RZ ;  /* 0x000000ff0a009985 */ /* 0x0001e8000c101d3c */
[----:B------:R0:W-:Y:S02]  /*2a950*/  @!P0 ST.E.128 desc[UR60][R12.64], RZ ;  /* 0x000000ff0c008985 */ /* 0x0001e4000c101d3c */
.L_x_2926:
[----:B------:R-:W-:Y:S05]  /*2a960*/  BSYNC B1 ;  /* 0x0000000000017941 */ /* 0x000fea0003800000 */
.L_x_2925:
[----:B------:R-:W-:Y:S01]  /*2a970*/  VIADD R0, R20, 0x60 ;  /* 0x0000006014007836 */ /* 0x000fe20000000000 */
[----:B0-----:R0:W0:Y:S04]  /*2a980*/  SHFL.IDX PT, R13, R14, 0x3, 0x181f ;  /* 0x00781f000e0d7f89 */ /* 0x00102800000e0000 */
[----:B------:R-:W-:Y:S01]  /*2a990*/  ISETP.GE.AND P0, PT, R0, R21, PT ;  /* 0x000000150000720c */ /* 0x000fe20003f06270 */
[----:B------:R0:W0:-:S12]  /*2a9a0*/  SHFL.IDX PT, R9, R4, 0x3, 0x181f ;  /* 0x00781f0004097f89 */ /* 0x00001800000e0000 */
        /* <DEDUP_REMOVED lines=18> */
.L_x_2915:
[----:B------:R-:W-:Y:S05]  /*2aad0*/  BSYNC B0 ;  /* 0x0000000000007941 */ /* 0x000fea0003800000 */
.L_x_2905:
[----:B------:R-:W-:Y:S02]  /*2aae0*/  ULDC UR4, c[0x0][0xc3c] ;  /* 0x00030f0000047ab9 */ /* 0x000fe40000000800 */
[----:B------:R-:W-:-:S13]  /*2aaf0*/  ISETP.GE.AND P0, PT, R7, UR4, PT ;  /* 0x0000000407007c0c */ /* 0x000fda000bf06270 */
[----:B------:R-:W-:Y:S05]  /*2ab00*/  @!P0 BRA `(.L_x_2927) ;  /* 0xfffffd7000148947 */ /* 0x000fea000383ffff */
[----:B------:R-:W-:Y:S05]  /*2ab10*/  BRA `(.L_x_2649) ;  /* 0x0000008000847947 */ /* 0x000fea0003800000 */
.L_x_2647:
        /* <DEDUP_REMOVED lines=16> */
.L_x_2928:
[----:B------:R-:W-:Y:S01]  /*2ac20*/  LOP3.LUT R6, R0, 0x1f, RZ, 0xc0, !PT ;  /* 0x0000001f00067812 */ /* 0x000fe200078ec0ff */
[----:B------:R-:W-:Y:S01]  /*2ac30*/  ULDC UR4, c[0x0][0xc3c] ;  /* 0x00030f0000047ab9 */ /* 0x000fe20000000800 */
[----:B------:R-:W-:Y:S01]  /*2ac40*/  MOV R8, RZ ;  /* 0x000000ff00087202 */ /* 0x000fe20000000f00 */
        /* <DEDUP_REMOVED lines=40> */
.L_x_2932:
[----:B------:R-:W0:Y:S01]  /*2aed0*/  LDC R2, c[0x0][0xc3c] ;  /* 0x00030f00ff027b82 */ /* 0x000e220000000800 */
[----:B------:R-:W-:Y:S01]  /*2aee0*/  UIADD3 UR4, UR4, 0x1f, URZ ;  /* 0x0000001f04047890 */ /* 0x000fe2000fffe03f */
[----:B------:R-:W-:Y:S02]  /*2aef0*/  ULDC UR7, c[0x0][0xc3c] ;  /* 0x00030f0000077ab9 */ /* 0x000fe40000000800 */
[----:B------:R-:W-:-:S03]  /*2af00*/  MOV R27, UR7 ;  /* 0x00000007001b7c02 */ /* 0x000fc60008000f00 */
        /* <DEDUP_REMOVED lines=28> */
[----:B------:R-:W0:Y:S02]  /*2b0d0*/  SHFL.IDX PT, R4, R2, 0x1f, 0x1f ;  /* 0x03e01f0002047f89 */ /* 0x000e2400000e0000 */
[----:B0-----:R-:W-:-:S04]  /*2b0e0*/  IMAD R4, R4, UR5, RZ ;  /* 0x0000000504047c24 */ /* 0x001fc8000f8e02ff */
[----:B------:R-:W-:-:S05]  /*2b0f0*/  IMAD.IADD R9, R4, 0x1, R9 ;  /* 0x0000000104097824 */ /* 0x000fca00078e0209 */
[----:B------:R-:W-:-:S13]  /*2b100*/  ISETP.GT.AND P6, PT, R9, UR6, PT ;  /* 0x0000000609007c0c */ /* 0x000fda000bfc4270 */
[----:B------:R-:W-:Y:S05]  /*2b110*/  @!P6 BRA `(.L_x_2932) ;  /* 0xfffffffc006ce947 */ /* 0x000fea000383ffff */
.L_x_2930:
        /* <DEDUP_REMOVED lines=11> */
[----:B------:R-:W-:-:S05]  /*2b1d0*/  IADD3 R3, R27, -0x1, RZ ;  /* 0xffffffff1b037810 */ /* 0x000fca0007ffe0ff */
[----:B------:R0:W1:Y:S02]  /*2b1e0*/  SHFL.IDX PT, R24, R2, R3, 0x1f ;  /* 0x00001f0302187589 */ /* 0x00006400000e0000 */
.L_x_2933:
        /* <DEDUP_REMOVED lines=11> */
[----:B0-----:R-:W-:Y:S01]  /*2b2a0*/  VIADD R2, R9, 0xffffffe ;  /* 0x0ffffffe09027836 */ /* 0x001fe20000000000 */
[----:B------:R-:W-:-:S06]  /*2b2b0*/  IABS R9, R4 ;  /* 0x0000000400097213 */ /* 0x000fcc0000000000 */
[----:B------:R0:W1:Y:S02]  /*2b2c0*/  F2I.FTZ.U32.TRUNC.NTZ R3, R2 ;  /* 0x0000000200037305 */ /* 0x000064000021f000 */
[----:B0-----:R-:W-:Y:S01]  /*2b2d0*/  MOV R2, RZ ;  /* 0x000000ff00027202 */ /* 0x001fe20000000f00 */
        /* <DEDUP_REMOVED lines=10> */
[----:B------:R-:W-:Y:S01]  /*2b380*/  @!P1 IMAD.IADD R3, R3, 0x1, -R12 ;  /* 0x0000000103039824 */ /* 0x000fe200078e0a0c */
[----:B------:R-:W-:Y:S02]  /*2b390*/  @!P1 IADD3 R2, R2, 0x1, RZ ;  /* 0x0000000102029810 */ /* 0x000fe40007ffe0ff */
        /* <DEDUP_REMOVED lines=14> */
[----:B------:R-:W-:Y:S01]  /*2b480*/  IMAD.MOV.U32 R3, RZ, RZ, R10 ;  /* 0x000000ffff037224 */ /* 0x000fe200078e000a */
[----:B------:R-:W-:-:S03]  /*2b490*/  MOV R10, R12 ;  /* 0x0000000c000a7202 */ /* 0x000fc60000000f00 */
        /* <DEDUP_REMOVED lines=8> */
[----:B------:R-:W-:Y:S01]  /*2b520*/  ISETP.GE.U32.AND P0, PT, R10, R5, PT ;  /* 0x000000050a00720c */ /* 0x000fe20003f06070 */
[----:B------:R-:W-:-:S12]  /*2b530*/  IMAD.MOV R5, RZ, RZ, -R13 ;  /* 0x000000ffff057224 */ /* 0x000fd800078e0a0d */
[----:B------:R-:W-:-:S05]  /*2b540*/  @P0 VIADD R2, R2, 0x1 ;  /* 0x0000000102020836 */ /* 0x000fca0000000000 */
[----:B------:R-:W-:Y:S02]  /*2b550*/  @!P2 IADD3 R2, -R2, RZ, RZ ;  /* 0x000000ff0202a210 */ /* 0x000fe40007ffe1ff */
[----:B------:R-:W-:-:S05]  /*2b560*/  @!P1 LOP3.LUT R2, RZ, R8, RZ, 0x33, !PT ;  /* 0x00000008ff029212 */ /* 0x000fca00078e33ff */
[----:B------:R-:W-:-:S04]  /*2b570*/  IMAD.MOV R3, RZ, RZ, -R2 ;  /* 0x000000ffff037224 */ /* 0x000fc800078e0a02 */
[C---:B------:R-:W-:Y:S02]  /*2b580*/  IMAD R26, R8.reuse, R3, R13 ;  /* 0x00000003081a7224 */ /* 0x040fe400078e020d */
[----:B------:R-:W-:Y:S02]  /*2b590*/  IMAD R3, R8, 0x1000000, R2 ;  /* 0x0100000008037824 */ /* 0x000fe400078e0202 */
[----:B------:R-:W-:-:S03]  /*2b5a0*/  IMAD R2, R7, R5, R4 ;  /* 0x0000000507027224 */ /* 0x000fc600078e0204 */
[----:B------:R-:W-:Y:S01]  /*2b5b0*/  LEA R26, R26, R3, 0x10 ;  /* 0x000000031a1a7211 */ /* 0x000fe200078e80ff */
[----:B------:R-:W-:Y:S06]  /*2b5c0*/  BRA `(.L_x_2935) ;  /* 0x0000000000f47947 */ /* 0x000fec0003800000 */
.L_x_2934:
[----:B0-----:R-:W0:Y:S02]  /*2b5d0*/  LDC.64 R2, c[0x0][0xc90] ;  /* 0x00032400ff027b82 */ /* 0x001e240000000a00 */
        /* <DEDUP_REMOVED lines=13> */
[----:B------:R-:W-:Y:S01]  /*2b6b0*/  IMAD.HI.U32 R2, R3, R11, R2 ;  /* 0x0000000b03027227 */ /* 0x000fe200078e0002 */
[----:B------:R-:W-:-:S05]  /*2b6c0*/  IADD3 R3, RZ, -R12, RZ ;  /* 0x8000000cff037210 */ /* 0x000fca0007ffe0ff */
        /* <DEDUP_REMOVED lines=19> */
[-C--:B------:R-:W-:Y:S02]  /*2b800*/  IABS R12, R8.reuse ;  /* 0x00000008000c7213 */ /* 0x080fe40000000000 */
[----:B------:R-:W-:Y:S02]  /*2b810*/  IABS R13, R8 ;  /* 0x00000008000d7213 */ /* 0x000fe40000000000 */
[----:B------:R-:W0:Y:S01]  /*2b820*/  I2F.RP R10, R12 ;  /* 0x0000000c000a7306 */ /* 0x000e220000209400 */
[----:B------:R-:W-:-:S07]  /*2b830*/  IADD3 R26, -R8, RZ, RZ ;  /* 0x000000ff081a7210 */ /* 0x000fce0007ffe1ff */
[----:B0-----:R-:W0:Y:S02]  /*2b840*/  MUFU.RCP R10, R10 ;  /* 0x0000000a000a7308 */ /* 0x001e240000001000 */
[----:B0-----:R-:W-:-:S06]  /*2b850*/  VIADD R3, R10, 0xffffffe ;  /* 0x0ffffffe0a037836 */ /* 0x001fcc0000000000 */
[----:B------:R-:W0:Y:S02]  /*2b860*/  F2I.FTZ.U32.TRUNC.NTZ R3, R3 ;  /* 0x0000000300037305 */ /* 0x000e24000021f000 */
[----:B0-----:R-:W-:-:S05]  /*2b870*/  IADD3 R11, RZ, -R3, RZ ;  /* 0x80000003ff0b7210 */ /* 0x001fca0007ffe0ff */
        /* <DEDUP_REMOVED lines=17> */
[----:B------:R-:W-:-:S07]  /*2b990*/  IMAD R26, R2, R26, R9 ;  /* 0x0000001a021a7224 */ /* 0x000fce00078e0209 */
.L_x_2935:
[----:B------:R-:W-:-:S05]  /*2b9a0*/  LOP3.LUT R2, RZ, R2, RZ, 0x33, !PT ;  /* 0x00000002ff027212 */ /* 0x000fca00078e33ff */
[----:B------:R-:W-:Y:S01]  /*2b9b0*/  IMAD.IADD R25, R7, 0x1, R2 ;  /* 0x0000000107197824 */ /* 0x000fe200078e0202 */
[----:B------:R-:W-:Y:S06]  /*2b9c0*/  BRA `(.L_x_2936) ;  /* 0x00000000000c7947 */ /* 0x000fec0003800000 */
.L_x_2931:
[----:B------:R-:W-:Y:S01]  /*2b9d0*/  IMAD.MOV.U32 R25, RZ, RZ, RZ ;  /* 0x000000ffff197224 */ /* 0x000fe200078e00ff */
[----:B------:R-:W-:Y:S01]  /*2b9e0*/  MOV R26, RZ ;  /* 0x000000ff001a7202 */ /* 0x000fe20000000f00 */
[----:B------:R-:W-:-:S07]  /*2b9f0*/  IMAD.U32 R24, RZ, RZ, UR6 ;  /* 0x00000006ff187e24 */ /* 0x000fce000f8e00ff */
.L_x_2936:
[----:B------:R-:W-:-:S13]  /*2ba00*/  ISETP.NE.AND P0, PT, R6, RZ, PT ;  /* 0x000000ff0600720c */ /* 0x000fda0003f05270 */
[----:B------:R-:W0:Y:S01]  /*2ba10*/  @!P0 S2R R3, SR_CgaCtaId ;  /* 0x0000000000038919 */ /* 0x000e220000008800 */
[----:B------:R-:W-:-:S04]  /*2ba20*/  @!P0 MOV R2, 0x400 ;  /* 0x0000040000028802 */ /* 0x000fc80000000f00 */
[----:B0-----:R-:W-:-:S05]  /*2ba30*/  @!P0 LEA R2, R3, R2, 0x18 ;  /* 0x0000000203028211 */ /* 0x001fca00078ec0ff */
[----:B------:R1:W-:Y:S01]  /*2ba40*/  @!P0 STS.128 [R2+0x388d0], R24 ;  /* 0x0388d01802008388 */ /* 0x0003e20000000c00 */
[----:B------:R-:W-:Y:S06]  /*2ba50*/  BAR.ARV 0x5, 0x180 ;  /* 0x0146000000007b1d */ /* 0x000fec0000002000 */
.L_x_2929:
        /* <DEDUP_REMOVED lines=16> */
[----:B------:R-:W-:Y:S01]  /*2bb60*/  IMAD.MOV.U32 R29, RZ, RZ, 0x1 ;  /* 0x00000001ff1d7424 */ /* 0x000fe200078e00ff */
[----:B------:R-:W-:Y:S01]  /*2bb70*/  LOP3.LUT R34, R34, 0x38, RZ, 0xc0, !PT ;  /* 0x0000003822227812 */ /* 0x000fe200078ec0ff */
[----:B------:R-:W-:Y:S01]  /*2bb80*/  ULDC.64 UR36, c[0x0][0x198] ;  /* 0x0000660000247ab9 */ /* 0x000fe20000000a00 */
[----:B------:R-:W-:Y:S01]  /*2bb90*/  MOV R23, RZ ;  /* 0x000000ff00177202 */ /* 0x000fe20000000f00 */
        /* <DEDUP_REMOVED lines=15> */
.L_x_3050:
[----:B0-----:R-:W0:Y:S02]  /*2bc90*/  LDC.64 R2, c[0x0][0xc88] ;  /* 0x00032200ff027b82 */ /* 0x001e240000000a00 */
[----:B0-----:R-:W-:-:S05]  /*2bca0*/  IMAD.WIDE R2, R27, 0x4, R2 ;  /* 0x000000041b027825 */ /* 0x001fca00078e0202 */
[----:B------:R-:W2:Y:S01]  /*2bcb0*/  LDG.E R31, desc[UR60][R2.64] ;  /* 0x0000003c021f7981 */ /* 0x000ea2000c1e1900 */
[----:B------:R-:W-:Y:S05]  /*2bcc0*/  YIELD ;  /* 0x0000000000007946 */ /* 0x000fea0003800000 */
[----:B------:R-:W-:Y:S01]  /*2bcd0*/  ULDC.64 UR4, c[0x0][0xa28] ;  /* 0x00028a0000047ab9 */ /* 0x000fe20000000a00 */
[----:B------:R-:W-:Y:S01]  /*2bce0*/  ULDC.64 UR8, c[0x0][0xa18] ;  /* 0x0002860000087ab9 */ /* 0x000fe20000000a00 */
[----:B------:R-:W-:Y:S01]  /*2bcf0*/  ISETP.NE.U32.AND P0, PT, RZ, UR4, PT ;  /* 0x00000004ff007c0c */ /* 0x000fe2000bf05070 */
[----:B------:R-:W-:Y:S01]  /*2bd00*/  ULDC.64 UR6, c[0x0][0xa10] ;  /* 0x0002840000067ab9 */ /* 0x000fe20000000a00 */
[----:B-1----:R-:W-:-:S02]  /*2bd10*/  MOV R11, RZ ;  /* 0x000000ff000b7202 */ /* 0x002fc40000000f00 */
[----:B------:R-:W-:Y:S02]  /*2bd20*/  ISETP.NE.AND.EX P0, PT, RZ, UR5, PT, P0 ;  /* 0x00000005ff007c0c */ /* 0x000fe4000bf05300 */
[----:B------:R-:W-:-:S04]  /*2bd30*/  ISETP.NE.U32.AND P2, PT, RZ, UR8, PT ;  /* 0x00000008ff007c0c */ /* 0x000fc8000bf45070 */
[----:B------:R-:W-:Y:S01]  /*2bd40*/  ISETP.NE.AND.EX P2, PT, RZ, UR9, PT, P2 ;  /* 0x00000009ff007c0c */ /* 0x000fe2000bf45320 */
[----:B------:R-:W-:Y:S01]  /*2bd50*/  IMAD.MOV.U32 R35, RZ, RZ, RZ ;  /* 0x000000ffff237224 */ /* 0x000fe200078e00ff */
[----:B--2---:R-:W-:-:S05]  /*2bd60*/  SHF.R.S32.HI R0, RZ, 0x1f, R31 ;  /* 0x0000001fff007819 */ /* 0x004fca000001141f */
        /* <DEDUP_REMOVED lines=8> */
[----:B------:R-:W-:Y:S01]  /*2bdf0*/  ISETP.NE.U32.AND P1, PT, RZ, UR6, PT ;  /* 0x00000006ff007c0c */ /* 0x000fe2000bf25070 */
[----:B0-----:R-:W-:Y:S01]  /*2be00*/  IMAD.MOV.U32 R0, RZ, RZ, RZ ;  /* 0x000000ffff007224 */ /* 0x001fe200078e00ff */
[----:B------:R-:W-:Y:S02]  /*2be10*/  ISETP.NE.AND.EX P0, PT, RZ, UR5, PT, P0 ;  /* 0x00000005ff007c0c */ /* 0x000fe4000bf05300 */
[----:B------:R-:W-:Y:S02]  /*2be20*/  ISETP.NE.AND.EX P1, PT, RZ, UR7, PT, P1 ;  /* 0x00000007ff007c0c */ /* 0x000fe4000bf25310 */
[C---:B------:R-:W-:Y:S02]  /*2be30*/  IADD3 R4, P4, R17.reuse, UR6, RZ ;  /* 0x0000000611047c10 */ /* 0x040fe4000ff9e0ff */
[----:B-1----:R-:W-:Y:S01]  /*2be40*/  IADD3 R2, P3, R17, UR4, RZ ;  /* 0x0000000411027c10 */ /* 0x002fe2000ff7e0ff */
[----:B------:R-:W-:Y:S01]  /*2be50*/  ULDC UR4, c[0x0][0x288] ;  /* 0x0000a20000047ab9 */ /* 0x000fe20000000800 */
[----:B------:R-:W-:-:S02]  /*2be60*/  IADD3.X R5, R19, UR7, RZ, P4, !PT ;  /* 0x0000000713057c10 */ /* 0x000fc4000a7fe4ff */
[----:B------:R-:W-:Y:S02]  /*2be70*/  IADD3.X R3, R19, UR5, RZ, P3, !PT ;  /* 0x0000000513037c10 */ /* 0x000fe40009ffe4ff */
[----:B------:R-:W-:Y:S02]  /*2be80*/  @P2 IADD3 R6, P3, R17, UR8, RZ ;  /* 0x0000000811062c10 */ /* 0x000fe4000ff7e0ff */
[----:B------:R-:W-:Y:S01]  /*2be90*/  MOV R8, UR4 ;  /* 0x0000000400087c02 */ /* 0x000fe20008000f00 */
[----:B------:R-:W5:Y:S01]  /*2bea0*/  @P0 LDG.E R35, desc[UR60][R2.64] ;  /* 0x0000003c02230981 */ /* 0x000f62000c1e1900 */
[----:B------:R-:W-:Y:S01]  /*2beb0*/  @P2 IADD3.X R7, R19, UR9, RZ, P3, !PT ;  /* 0x0000000913072c10 */ /* 0x000fe20009ffe4ff */
[----:B------:R-:W-:Y:S02]  /*2bec0*/  ULDC.64 UR4, c[0x0][0x418] ;  /* 0x0001060000047ab9 */ /* 0x000fe40000000a00 */
[----:B------:R-:W5:Y:S04]  /*2bed0*/  @P1 LDG.E R0, desc[UR60][R4.64] ;  /* 0x0000003c04001981 */ /* 0x000f68000c1e1900 */
[----:B---3--:R0:W3:Y:S01]  /*2bee0*/  @P2 LDG.E R8, desc[UR60][R6.64] ;  /* 0x0000003c06082981 */ /* 0x0080e2000c1e1900 */
[----:B------:R-:W-:-:S03]  /*2bef0*/  UISETP.NE.U32.AND UP0, UPT, UR4, URZ, UPT ;  /* 0x0000003f0400728c */ /* 0x000fc6000bf05070 */
[----:B------:R-:W-:Y:S01]  /*2bf00*/  ULDC UR4, c[0x0][0x424] ;  /* 0x0001090000047ab9 */ /* 0x000fe20000000800 */
[----:B------:R-:W-:-:S03]  /*2bf10*/  UISETP.NE.AND.EX UP0, UPT, UR5, URZ, UPT, UP0 ;  /* 0x0000003f0500728c */ /* 0x000fc6000bf05300 */
[----:B------:R-:W-:Y:S01]  /*2bf20*/  ULDC UR5, c[0x0][0x2f0] ;  /* 0x0000bc0000057ab9 */ /* 0x000fe20000000800 */
[----:B------:R-:W-:-:S04]  /*2bf30*/  USEL UR4, UR4, 0x1, UP0 ;  /* 0x0000000104047887 */ /* 0x000fc80008000000 */
[----:B------:R-:W-:-:S03]  /*2bf40*/  UIMAD UR4, UR4, UR5, URZ ;  /* 0x00000005040472a4 */ /* 0x000fc6000f8e023f */
[----:B------:R-:W-:Y:S02]  /*2bf50*/  ULDC UR5, c[0x0][0x348] ;  /* 0x0000d20000057ab9 */ /* 0x000fe40000000800 */
[----:B0-----:R-:W-:Y:S01]  /*2bf60*/  IMAD.U32 R6, RZ, RZ, UR5 ;  /* 0x00000005ff067e24 */ /* 0x001fe2000f8e00ff */
[----:B---3--:R0:W-:Y:S01]  /*2bf70*/  STL [R1+0x1c], R8 ;  /* 0x00001c0801007387 */ /* 0x0081e20000100800 */
[----:B------:R-:W-:-:S03]  /*2bf80*/  IMAD.MOV.U32 R9, RZ, RZ, R8 ;  /* 0x000000ffff097224 */ /* 0x000fc600078e0008 */
[----:B--2---:R1:W-:Y:S01]  /*2bf90*/  STL [R1+0x10], R11 ;  /* 0x0000100b01007387 */ /* 0x0043e20000100800 */
[----:B0-----:R-:W-:Y:S01]  /*2bfa0*/  IMAD.U32 R8, RZ, RZ, UR4 ;  /* 0x00000004ff087e24 */ /* 0x001fe2000f8e00ff */
[----:B------:R-:W-:Y:S06]  /*2bfb0*/  @P2 BRA `(.L_x_2938) ;  /* 0x0000000000142947 */ /* 0x000fec0003800000 */
[----:B------:R-:W-:Y:S05]  /*2bfc0*/  @!P0 BRA `(.L_x_2938) ;  /* 0x0000000000108947 */ /* 0x000fea0003800000 */
[----:B------:R-:W2:Y:S04]  /*2bfd0*/  LDG.E R7, desc[UR60][R2.64] ;  /* 0x0000003c02077981 */ /* 0x000ea8000c1e1900 */
[----:B------:R-:W2:Y:S02]  /*2bfe0*/  LDG.E R10, desc[UR60][R2.64+0x4] ;  /* 0x0000043c020a7981 */ /* 0x000ea4000c1e1900 */
[----:B--2---:R-:W-:-:S05]  /*2bff0*/  IADD3 R9, -R7, R10, RZ ;  /* 0x0000000a07097210 */ /* 0x004fca0007ffe1ff */
[----:B------:R0:W-:Y:S02]  /*2c000*/  STL [R1+0x1c], R9 ;  /* 0x00001c0901007387 */ /* 0x0001e40000100800 */
.L_x_2938:
[----:B------:R-:W-:Y:S01]  /*2c010*/  ULDC.64 UR4, c[0x0][0xa20] ;  /* 0x0002880000047ab9 */ /* 0x000fe20000000a00 */
[C---:B------:R-:W-:Y:S01]  /*2c020*/  LOP3.LUT R2, R26.reuse, 0xff000000, RZ, 0xc0, !PT ;  /* 0xff0000001a027812 */ /* 0x040fe200078ec0ff */
[----:B------:R-:W-:Y:S01]  /*2c030*/  IMAD.MOV.U32 R32, RZ, RZ, R31 ;  /* 0x000000ffff207224 */ /* 0x000fe200078e001f */
[----:B------:R-:W-:Y:S02]  /*2c040*/  ISETP.NE.U32.AND P0, PT, RZ, UR4, PT ;  /* 0x00000004ff007c0c */ /* 0x000fe4000bf05070 */
[----:B------:R-:W-:Y:S02]  /*2c050*/  SHF.R.U32.HI R2, RZ, 0x8, R2 ;  /* 0x00000008ff027819 */ /* 0x000fe40000011602 */
[----:B------:R-:W-:Y:S02]  /*2c060*/  ISETP.NE.AND.EX P0, PT, RZ, UR5, PT, P0 ;  /* 0x00000005ff007c0c */ /* 0x000fe4000bf05300 */
[C---:B------:R-:W-:Y:S02]  /*2c070*/  LOP3.LUT R7, R26.reuse, 0xff0000, RZ, 0xc0, !PT ;  /* 0x00ff00001a077812 */ /* 0x040fe400078ec0ff */
[----:B------:R-:W-:-:S02]  /*2c080*/  LOP3.LUT R26, R26, 0xffff, RZ, 0xc0, !PT ;  /* 0x0000ffff1a1a7812 */ /* 0x000fc400078ec0ff */
[----:B------:R-:W-:-:S07]  /*2c090*/  LEA.HI R7, R7, R2, RZ, 0x10 ;  /* 0x0000000207077211 */ /* 0x000fce00078f80ff */
[----:B------:R-:W-:Y:S05]  /*2c0a0*/  @!P0 BRA `(.L_x_2939) ;  /* 0x0000000000108947 */ /* 0x000fea0003800000 */
[----:B------:R-:W-:-:S04]  /*2c0b0*/  IADD3 R2, P0, R17, UR4, RZ ;  /* 0x0000000411027c10 */ /* 0x000fc8000ff1e0ff */
[----:B------:R-:W-:-:S05]  /*2c0c0*/  IADD3.X R3, R19, UR5, RZ, P0, !PT ;  /* 0x0000000513037c10 */ /* 0x000fca00087fe4ff */
[----:B------:R2:W5:Y:S01]  /*2c0d0*/  LDG.E R8, desc[UR60][R2.64] ;  /* 0x0000003c02087981 */ /* 0x000562000c1e1900 */
[----:B------:R-:W-:Y:S05]  /*2c0e0*/  BRA `(.L_x_2940) ;  /* 0x0000000000247947 */ /* 0x000fea0003800000 */
.L_x_2939:
[----:B------:R-:W-:Y:S02]  /*2c0f0*/  ULDC.64 UR4, c[0x0][0xa08] ;  /* 0x0002820000047ab9 */ /* 0x000fe40000000a00 */
[----:B------:R-:W-:-:S04]  /*2c100*/  ISETP.NE.U32.AND P0, PT, RZ, UR4, PT ;  /* 0x00000004ff007c0c */ /* 0x000fc8000bf05070 */
[----:B------:R-:W-:-:S13]  /*2c110*/  ISETP.NE.AND.EX P0, PT, RZ, UR5, PT, P0 ;  /* 0x00000005ff007c0c */ /* 0x000fda000bf05300 */
[----:B------:R-:W-:Y:S05]  /*2c120*/  @!P0 BRA `(.L_x_2940) ;  /* 0x0000000000148947 */ /* 0x000fea0003800000 */
[----:B------:R-:W2:Y:S02]  /*2c130*/  LDC.64 R2, c[0x0][0xa08] ;  /* 0x00028200ff027b82 */ /* 0x000ea40000000a00 */
[----:B--2---:R-:W-:-:S05]  /*2c140*/  IMAD.WIDE R2, R32, 0x4, R2 ;  /* 0x0000000420027825 */ /* 0x004fca00078e0202 */
[----:B------:R-:W2:Y:S04]  /*2c150*/  LDG.E R8, desc[UR60][R2.64] ;  /* 0x0000003c02087981 */ /* 0x000ea8000c1e1900 */
[----:B------:R-:W2:Y:S02]  /*2c160*/  LDG.E R2, desc[UR60][R2.64+0x4] ;  /* 0x0000043c02027981 */ /* 0x000ea4000c1e1900 */
[----:B--2---:R-:W-:-:S07]  /*2c170*/  IMAD.IADD R8, R2, 0x1, -R8 ;  /* 0x0000000102087824 */ /* 0x004fce00078e0a08 */
.L_x_2940:
[----:B--2---:R-:W2:Y:S01]  /*2c180*/  @P1 LDG.E R2, desc[UR60][R4.64] ;  /* 0x0000003c04021981 */ /* 0x004ea2000c1e1900 */
[----:B------:R-:W3:Y:S03]  /*2c190*/  LDC R3, c[0x0][0x448] ;  /* 0x00011200ff037b82 */ /* 0x000ee60000000800 */
[----:B------:R4:W2:Y:S01]  /*2c1a0*/  @P1 LDG.E R5, desc[UR60][R4.64+0x4] ;  /* 0x0000043c04051981 */ /* 0x0008a2000c1e1900 */
[----:B-----5:R-:W-:Y:S01]  /*2c1b0*/  IMAD.IADD R8, R8, 0x1, -R11 ;  /* 0x0000000108087824 */ /* 0x020fe200078e0a0b */
[----:B------:R-:W-:Y:S01]  /*2c1c0*/  BSSY B0, `(.L_x_2941) ;  /* 0x0000037000007945 */ /* 0x000fe20003800000 */
[----:B------:R-:W-:Y:S02]  /*2c1d0*/  LOP3.LUT R21, R7, 0xff, RZ, 0xc0, !PT ;  /* 0x000000ff07157812 */ /* 0x000fe400078ec0ff */
[----:B---3--:R-:W-:-:S13]  /*2c1e0*/  ISETP.NE.AND P0, PT, R3, 0x1, PT ;  /* 0x000000010300780c */ /* 0x008fda0003f05270 */
[----:B----4-:R-:W3:Y:S08]  /*2c1f0*/  @P0 LDC R4, c[0x0][0x44c] ;  /* 0x00011300ff040b82 */ /* 0x010ef00000000800 */
[----:B------:R-:W4:Y:S01]  /*2c200*/  @P0 LDC R3, c[0x0][0x450] ;  /* 0x00011400ff030b82 */ /* 0x000f220000000800 */
[----:B--2---:R-:W-:Y:S01]  /*2c210*/  @P1 IMAD.IADD R6, R5, 0x1, -R2 ;  /* 0x0000000105061824 */ /* 0x004fe200078e0a02 */
[----:B------:R-:W-:-:S05]  /*2c220*/  SHF.L.U32 R2, R25, 0x7, RZ ;  /* 0x0000000719027819 */ /* 0x000fca00000006ff */
[----:B------:R-:W-:-:S04]  /*2c230*/  VIADD R2, R2, 0x7f ;  /* 0x0000007f02027836 */ /* 0x000fc80000000000 */
[----:B---3--:R-:W-:-:S05]  /*2c240*/  @P0 IMAD.HI.U32 R4, R2, R4, RZ ;  /* 0x0000000402040227 */ /* 0x008fca00078e00ff */
[----:B----4-:R-:W-:Y:S01]  /*2c250*/  @P0 SHF.R.U32.HI R2, RZ, R3, R4 ;  /* 0x00000003ff020219 */ /* 0x010fe20000011604 */
[----:B------:R-:W-:Y:S01]  /*2c260*/  IMAD.IADD R3, R8, 0x1, R6 ;  /* 0x0000000108037824 */ /* 0x000fe200078e0206 */
[----:B------:R-:W-:-:S04]  /*2c270*/  SHF.R.U32.HI R4, RZ, 0x10, R7 ;  /* 0x00000010ff047819 */ /* 0x000fc80000011607 */
[C---:B------:R-:W-:Y:S01]  /*2c280*/  IADD3 R20, R3.reuse, 0x4f, RZ ;  /* 0x0000004f03147810 */ /* 0x040fe20007ffe0ff */
[----:B------:R2:W-:Y:S01]  /*2c290*/  STL [R1+0x8], R3 ;  /* 0x0000080301007387 */ /* 0x0005e20000100800 */
[----:B------:R-:W-:-:S03]  /*2c2a0*/  IADD3 R5, R3, 0x50, -R9 ;  /* 0x0000005003057810 */ /* 0x000fc60007ffe809 */
[----:B------:R-:W-:-:S04]  /*2c2b0*/  IMAD.HI R20, R20, 0x66666667, RZ ;  /* 0x6666666714147827 */ /* 0x000fc800078e02ff */
[----:B------:R-:W-:Y:S01]  /*2c2c0*/  IMAD.IADD R2, R5, 0x1, R2 ;  /* 0x0000000105027824 */ /* 0x000fe200078e0202 */
[----:B--2---:R-:W-:-:S03]  /*2c2d0*/  SHF.R.U32.HI R3, RZ, 0x1f, R20 ;  /* 0x0000001fff037819 */ /* 0x004fc60000011614 */
[----:B------:R-:W-:Y:S01]  /*2c2e0*/  IMAD.HI R2, R2, 0x66666667, RZ ;  /* 0x6666666702027827 */ /* 0x000fe200078e02ff */
[----:B------:R-:W-:-:S04]  /*2c2f0*/  LEA.HI.SX32 R20, R20, R3, 0x1b ;  /* 0x0000000314147211 */ /* 0x000fc800078fdaff */
[----:B------:R-:W-:-:S04]  /*2c300*/  SHF.R.U32.HI R3, RZ, 0x1f, R2 ;  /* 0x0000001fff037819 */ /* 0x000fc80000011602 */
[----:B------:R-:W-:Y:S01]  /*2c310*/  LEA.HI.SX32 R3, R2, R3, 0x1b ;  /* 0x0000000302037211 */ /* 0x000fe200078fdaff */
[----:B------:R-:W-:-:S03]  /*2c320*/  IMAD.MOV.U32 R2, RZ, RZ, RZ ;  /* 0x000000ffff027224 */ /* 0x000fc600078e00ff */
[----:B0-----:R-:W-:-:S04]  /*2c330*/  VIMNMX R9, R20, R3, PT ;  /* 0x0000000314097248 */ /* 0x001fc80003fe0100 */
[----:B------:R-:W-:-:S13]  /*2c340*/  ISETP.GE.AND P0, PT, R9, 0x1, PT ;  /* 0x000000010900780c */ /* 0x000fda0003f06270 */
[----:B------:R-:W-:Y:S05]  /*2c350*/  @!P0 BRA `(.L_x_2942) ;  /* 0x0000000000748947 */ /* 0x000fea0003800000 */
[----:B------:R-:W-:Y:S01]  /*2c360*/  ISETP.NE.AND P0, PT, R4, RZ, PT ;  /* 0x000000ff0400720c */ /* 0x000fe20003f05270 */
[----:B------:R-:W-:-:S03]  /*2c370*/  ULDC UR4, c[0x0][0x9f0] ;  /* 0x00027c0000047ab9 */ /* 0x000fc60000000800 */
[----:B------:R-:W-:-:S04]  /*2c380*/  SEL R7, R4, UR4, P0 ;  /* 0x0000000404077c07 */ /* 0x000fc80008000000 */
[----:B------:R-:W-:Y:S02]  /*2c390*/  IABS R10, R7 ;  /* 0x00000007000a7213 */ /* 0x000fe40000000000 */
[----:B-1----:R-:W-:Y:S02]  /*2c3a0*/  IADD3 R11, R7, -0x1, R9 ;  /* 0xffffffff070b7810 */ /* 0x002fe40007ffe009 */
[----:B------:R-:W0:Y:S08]  /*2c3b0*/  I2F.RP R2, R10 ;  /* 0x0000000a00027306 */ /* 0x000e300000209400 */
[----:B0-----:R-:W0:Y:S02]  /*2c3c0*/  MUFU.RCP R2, R2 ;  /* 0x0000000200027308 */ /* 0x001e240000001000 */
[----:B0-----:R-:W-:-:S06]  /*2c3d0*/  VIADD R2, R2, 0xffffffe ;  /* 0x0ffffffe02027836 */ /* 0x001fcc0000000000 */
[----:B------:R0:W1:Y:S02]  /*2c3e0*/  F2I.FTZ.U32.TRUNC.NTZ R3, R2 ;  /* 0x0000000200037305 */ /* 0x000064000021f000 */
[----:B0-----:R-:W-:-:S04]  /*2c3f0*/  LOP3.LUT R2, R11, R7, RZ, 0x3c, !PT ;  /* 0x000000070b027212 */ /* 0x001fc800078e3cff */
[----:B------:R-:W-:Y:S02]  /*2c400*/  ISETP.GE.AND P3, PT, R2, RZ, PT ;  /* 0x000000ff0200720c */ /* 0x000fe40003f66270 */
[----:B-1----:R-:W-:-:S05]  /*2c410*/  IADD3 R2, RZ, -R3, RZ ;  /* 0x80000003ff027210 */ /* 0x002fca0007ffe0ff */
[----:B------:R-:W-:Y:S02]  /*2c420*/  IMAD R12, R2, R10, RZ ;  /* 0x0000000a020c7224 */ /* 0x000fe400078e02ff */
[----:B------:R-:W-:-:S04]  /*2c430*/  IMAD.MOV.U32 R2, RZ, RZ, RZ ;  /* 0x000000ffff027224 */ /* 0x000fc800078e00ff */
[----:B------:R-:W-:Y:S01]  /*2c440*/  IMAD.HI.U32 R12, R3, R12, R2 ;  /* 0x0000000c030c7227 */ /* 0x000fe200078e0002 */
[----:B------:R-:W-:Y:S02]  /*2c450*/  IABS R2, R7 ;  /* 0x0000000700027213 */ /* 0x000fe40000000000 */
[----:B------:R-:W-:-:S03]  /*2c460*/  IABS R3, R11 ;  /* 0x0000000b00037213 */ /* 0x000fc60000000000 */
[----:B------:R-:W-:-:S04]  /*2c470*/  IMAD.MOV R2, RZ, RZ, -R2 ;  /* 0x000000ffff027224 */ /* 0x000fc800078e0a02 */
        /* <DEDUP_REMOVED lines=11> */
.L_x_2942:
[----:B------:R-:W-:Y:S05]  /*2c530*/  BSYNC B0 ;  /* 0x0000000000007941 */ /* 0x000fea0003800000 */
.L_x_2941:
[-C--:B------:R-:W-:Y:S01]  /*2c540*/  IMAD R3, R21, R2.reuse, RZ ;  /* 0x0000000215037224 */ /* 0x080fe200078e02ff */
[----:B------:R-:W-:Y:S04]  /*2c550*/  BSSY B0, `(.L_x_2943) ;  /* 0x0000191000007945 */ /* 0x000fe80003800000 */
        /* <DEDUP_REMOVED lines=22> */
[----:B------:R0:W2:Y:S02]  /*2c6c0*/  SHFL.IDX PT, R14, R7, RZ, 0x1f ;  /* 0x00001fff070e7589 */ /* 0x0000a400000e0000 */
.L_x_3154:
[----:B--2---:R-:W-:Y:S02]  /*2c6d0*/  ISETP.NE.AND P0, PT, R14, RZ, PT ;  /* 0x000000ff0e00720c */ /* 0x004fe40003f05270 */
[----:B------:R-:W-:-:S11]  /*2c6e0*/  PLOP3.LUT P6, PT, PT, PT, PT, 0x8, 0x0 ;  /* 0x000000000000781c */ /* 0x000fd60003fce170 */
[----:B------:R-:W-:Y:S05]  /*2c6f0*/  @P0 BRA `(.L_x_2946) ;  /* 0x00000000000c0947 */ /* 0x000fea0003800000 */
[----:B------:R-:W-:-:S03]  /*2c700*/  UMOV UR4, 0xffffffff ;  /* 0xffffffff00047882 */ /* 0x000fc60000000000 */
[----:B------:R-:W-:Y:S05]  /*2c710*/  BRA.DIV UR4, `(.L_x_2947) ;  /* 0x0000008204f47947 */ /* 0x000fea000b800000 */
[----:B------:R-:W-:-:S13]  /*2c720*/  ELECT P6, URZ, PT ;  /* 0x00000000003f782f */ /* 0x000fda00038c0000 */
.L_x_2946:
[----:B0-----:R-:W2:Y:S01]  /*2c730*/  LDL R7, [R1+0x2c] ;  /* 0x00002c0001077983 */ /* 0x001ea20000100800 */
[----:B------:R-:W-:Y:S01]  /*2c740*/  BSSY B1, `(.L_x_2948) ;  /* 0x0000008000017945 */ /* 0x000fe20003800000 */
[----:B--2---:R-:W-:-:S05]  /*2c750*/  VIADD R7, R7, 0x1 ;  /* 0x0000000107077836 */ /* 0x004fca0000000000 */
[----:B------:R-:W-:-:S04]  /*2c760*/  LEA.HI R8, R7, R7, RZ, 0x1 ;  /* 0x0000000707087211 */ /* 0x000fc800078f08ff */
[----:B------:R-:W-:-:S05]  /*2c770*/  LOP3.LUT R8, R8, 0xfffffffe, RZ, 0xc0, !PT ;  /* 0xfffffffe08087812 */ /* 0x000fca00078ec0ff */
[----:B------:R-:W-:-:S05]  /*2c780*/  IMAD.IADD R7, R7, 0x1, -R8 ;  /* 0x0000000107077824 */ /* 0x000fca00078e0a08 */
[----:B------:R-:W-:-:S04]  /*2c790*/  SHF.L.U32 R7, R7, 0x1f, RZ ;  /* 0x0000001f07077819 */ /* 0x000fc800000006ff */
[----:B------:R-:W0:Y:S02]  /*2c7a0*/  SYNCS.PHASECHK.TRANS64.TRYWAIT P0, [R16+URZ+0x38820], R7 ;  /* 0x03882007100075a7 */ /* 0x000e24000800017f */
[----:B0-----:R-:W-:Y:S05]  /*2c7b0*/  @!P0 BRA `(.L_x_2949) ;  /* 0x0000008000ec8947 */ /* 0x001fea0003800000 */
.L_x_3157:
[----:B------:R-:W-:Y:S05]  /*2c7c0*/  BSYNC B1 ;  /* 0x0000000000017941 */ /* 0x000fea0003800000 */
.L_x_2948:
[----:B------:R-:W-:Y:S04]  /*2c7d0*/  BSSY B1, `(.L_x_2950) ;  /* 0x00000ab000017945 */ /* 0x000fe80003800000 */
[----:B------:R-:W-:Y:S05]  /*2c7e0*/  @!P6 BRA `(.L_x_2951) ;  /* 0x0000000800a4e947 */ /* 0x000fea0003800000 */
[----:B-1----:R-:W-:Y:S01]  /*2c7f0*/  LEA R11, R28, R16, 0x3 ;  /* 0x000000101c0b7211 */ /* 0x002fe200078e18ff */
[----:B------:R-:W1:Y:S01]  /*2c800*/  S2R R8, SR_TID.X ;  /* 0x0000000000087919 */ /* 0x000e620000002100 */
[----:B------:R-:W-:Y:S01]  /*2c810*/  SHF.L.U32 R10, R30, 0x1f, RZ ;  /* 0x0000001f1e0a7819 */ /* 0x000fe200000006ff */
[----:B------:R-:W-:Y:S03]  /*2c820*/  BSSY B2, `(.L_x_2952) ;  /* 0x0000005000027945 */ /* 0x000fe60003800000 */
[----:B------:R-:W2:Y:S01]  /*2c830*/  SYNCS.PHASECHK.TRANS64.TRYWAIT P0, [R11+URZ+0x388a0], R10 ;  /* 0x0388a00a0b0075a7 */ /* 0x000ea2000800017f */
[----:B-1----:R-:W-:-:S04]  /*2c840*/  LOP3.LUT R8, R8, 0x7f, RZ, 0xc0, !PT ;  /* 0x0000007f08087812 */ /* 0x002fc800078ec0ff */
[----:B------:R-:W-:Y:S01]  /*2c850*/  ISETP.NE.AND P1, PT, R8, RZ, PT ;  /* 0x000000ff0800720c */ /* 0x000fe20003f25270 */
[----:B--2---:R-:W-:-:S12]  /*2c860*/  @!P0 BRA `(.L_x_2953) ;  /* 0x0000008000d48947 */ /* 0x004fd80003800000 */
.L_x_3158:
[----:B------:R-:W-:Y:S05]  /*2c870*/  BSYNC B2 ;  /* 0x0000000000027941 */ /* 0x000fea0003800000 */
.L_x_2952:
        /* <DEDUP_REMOVED lines=9> */
.L_x_2955:
[----:B------:R-:W-:Y:S05]  /*2c910*/  BSYNC B2 ;  /* 0x0000000000027941 */ /* 0x000fea0003800000 */
.L_x_2954:
[----:B0-----:R-:W-:Y:S01]  /*2c920*/  IMAD.MOV.U32 R7, RZ, RZ, RZ ;  /* 0x000000ffff077224 */ /* 0x001fe200078e00ff */
[----:B------:R-:W-:Y:S01]  /*2c930*/  UIADD3 UR4, UP0, UR36, 0x570, URZ ;  /* 0x0000057024047890 */ /* 0x000fe2000ff1e03f */
[----:B------:R-:W-:Y:S01]  /*2c940*/  IMAD R8, R3, 0x50, R0 ;  /* 0x0000005003087824 */ /* 0x000fe200078e0200 */
[----:B------:R-:W-:Y:S01]  /*2c950*/  PLOP3.LUT P0, PT, PT, PT, PT, 0x80, 0x0 ;  /* 0x000000000000781c */ /* 0x000fe20003f0f070 */
[----:B------:R-:W-:Y:S01]  /*2c960*/  IMAD R9, R28, 0xa000, R16 ;  /* 0x0000a0001c097824 */ /* 0x000fe200078e0210 */
[----:B------:R-:W-:Y:S01]  /*2c970*/  R2UR UR10, R7 ;  /* 0x00000000070a72ca */ /* 0x000fe200000e0000 */
[----:B------:R-:W-:Y:S01]  /*2c980*/  VIADD R8, R8, 0xffffffb0 ;  /* 0xffffffb008087836 */ /* 0x000fe20000000000 */
[----:B------:R-:W-:Y:S01]  /*2c990*/  IADD3 R7, R11, 0x38890, RZ ;  /* 0x000388900b077810 */ /* 0x000fe20007ffe0ff */
[----:B------:R-:W-:Y:S01]  /*2c9a0*/  VIADD R12, R9, 0x24400 ;  /* 0x00024400090c7836 */ /* 0x000fe20000000000 */
[----:B------:R-:W-:Y:S01]  /*2c9b0*/  UIADD3.X UR5, URZ, UR37, URZ, UP0, !UPT ;  /* 0x000000253f057290 */ /* 0x000fe200087fe43f */
[----:B------:R-:W-:Y:S01]  /*2c9c0*/  UMOV UR6, 0x0 ;  /* 0x0000000000067882 */ /* 0x000fe20000000000 */
[----:B------:R-:W-:-:S10]  /*2c9d0*/  UMOV UR7, 0x12f00000 ;  /* 0x12f0000000077882 */ /* 0x000fd40000000000 */
.L_x_2956:
        /* <DEDUP_REMOVED lines=16> */
.L_x_2957:
        /* <DEDUP_REMOVED lines=16> */
.L_x_2958:
        /* <DEDUP_REMOVED lines=16> */
.L_x_2959:
        /* <DEDUP_REMOVED lines=13> */
.L_x_3159:
[----:B------:R-:W-:Y:S05]  /*2cdb0*/  BSYNC B2 ;  /* 0x0000000000027941 */ /* 0x000fea0003800000 */
.L_x_2960:
[----:B------:R-:W-:Y:S01]  /*2cdc0*/  BSSY B2, `(.L_x_2962) ;  /* 0x000000b000027945 */ /* 0x000fe20003800000 */
[----:B------:R-:W-:Y:S01]  /*2cdd0*/  MOV R12, 0x0 ;  /* 0x00000000000c7802 */ /* 0x000fe20000000f00 */
[----:B------:R-:W-:Y:S02]  /*2cde0*/  IMAD.MOV.U32 R13, RZ, RZ, 0x12f00000 ;  /* 0x12f00000ff0d7424 */ /* 0x000fe400078e00ff */
[----:B------:R-:W-:Y:S05]  /*2cdf0*/  @P1 BRA `(.L_x_2963) ;  /* 0x00000000001c1947 */ /* 0x000fea0003800000 */
[----:B01----:R-:W0:Y:S01]  /*2ce00*/  S2R R10, SR_TID.X ;  /* 0x00000000000a7919 */ /* 0x003e220000002100 */
[----:B------:R-:W-:-:S04]  /*2ce10*/  IMAD.MOV.U32 R7, RZ, RZ, 0xa000 ;  /* 0x0000a000ff077424 */ /* 0x000fc800078e00ff */
[----:B------:R2:W-:Y:S01]  /*2ce20*/  SYNCS.ARRIVE.TRANS64 RZ, [R11+URZ+0x388b0], R7 ;  /* 0x0388b0070bff79a7 */ /* 0x0005e2000800003f */
[----:B0-----:R-:W-:-:S04]  /*2ce30*/  LOP3.LUT R10, R10, 0x1f, RZ, 0xc0, !PT ;  /* 0x0000001f0a0a7812 */ /* 0x001fc800078ec0ff */
[----:B------:R-:W-:-:S13]  /*2ce40*/  ISETP.NE.AND P0, PT, R10, RZ, PT ;  /* 0x000000ff0a00720c */ /* 0x000fda0003f05270 */
[----:B--2---:R-:W-:Y:S05]  /*2ce50*/  @!P0 BRA `(.L_x_2963) ;  /* 0x0000000000048947 */ /* 0x004fea0003800000 */
[----:B------:R-:W-:Y:S01]  /*2ce60*/  BPT.TRAP 0x1 ;  /* 0x000000040000795c */ /* 0x000fe20000300000 */
.L_x_2963:
[----:B------:R-:W-:Y:S05]  /*2ce70*/  BSYNC B2 ;  /* 0x0000000000027941 */ /* 0x000fea0003800000 */
.L_x_2962:
[----:B------:R-:W-:Y:S01]  /*2ce80*/  R2UR UR6, R12 ;  /* 0x000000000c0672ca */ /* 0x000fe200000e0000 */
[----:B------:R-:W-:Y:S01]  /*2ce90*/  IMAD.MOV.U32 R7, RZ, RZ, RZ ;  /* 0x000000ffff077224 */ /* 0x000fe200078e00ff */
[----:B------:R-:W-:Y:S01]  /*2cea0*/  R2UR UR7, R13 ;  /* 0x000000000d0772ca */ /* 0x000fe200000e0000 */
[----:B------:R-:W-:Y:S01]  /*2ceb0*/  UIADD3 UR4, UP0, UR36, 0x670, URZ ;  /* 0x0000067024047890 */ /* 0x000fe2000ff1e03f */
[----:B------:R-:W-:Y:S02]  /*2cec0*/  PLOP3.LUT P0, PT, PT, PT, PT, 0x80, 0x0 ;  /* 0x000000000000781c */ /* 0x000fe40003f0f070 */
[----:B------:R-:W-:Y:S01]  /*2ced0*/  R2UR UR10, R7 ;  /* 0x00000000070a72ca */ /* 0x000fe200000e0000 */
[----:B------:R-:W-:Y:S01]  /*2cee0*/  VIADD R7, R9, 0x400 ;  /* 0x0000040009077836 */ /* 0x000fe20000000000 */
[----:B01----:R-:W-:Y:S01]  /*2cef0*/  IADD3 R11, R11, 0x388b0, RZ ;  /* 0x000388b00b0b7810 */ /* 0x003fe20007ffe0ff */
[----:B------:R-:W-:-:S12]  /*2cf00*/  UIADD3.X UR5, URZ, UR37, URZ, UP0, !UPT ;  /* 0x000000253f057290 */ /* 0x000fd800087fe43f */
.L_x_2964:
        /* <DEDUP_REMOVED lines=15> */
.L_x_2965:
        /* <DEDUP_REMOVED lines=15> */
.L_x_2966:
        /* <DEDUP_REMOVED lines=15> */
.L_x_2967:
        /* <DEDUP_REMOVED lines=9> */
[----:B--2---:R-:W-:Y:S05]  /*2d270*/  @P0 BRA.U.ANY `(.L_x_2967) ;  /* 0xfffffffd00d80947 */ /* 0x004fea000393ffff */
.L_x_2951:
[----:B------:R-:W-:Y:S05]  /*2d280*/  BSYNC B1 ;  /* 0x0000000000017941 */ /* 0x000fea0003800000 */
.L_x_2950:
[----:B-1----:R-:W-:Y:S01]  /*2d290*/  VIADD R11, R3, 0xfffffffe ;  /* 0xfffffffe030b7836 */ /* 0x002fe20000000000 */
        /* <DEDUP_REMOVED lines=8> */
.L_x_2986:
[----:B------:R-:W-:Y:S05]  /*2d320*/  YIELD ;  /* 0x0000000000007946 */ /* 0x000fea0003800000 */
        /* <DEDUP_REMOVED lines=10> */
.L_x_3160:
[----:B------:R-:W-:Y:S05]  /*2d3d0*/  BSYNC B2 ;  /* 0x0000000000027941 */ /* 0x000fea0003800000 */
.L_x_2970:
[----:B------:R-:W-:Y:S04]  /*2d3e0*/  BSSY B2, `(.L_x_2972) ;  /* 0x0000009000027945 */ /* 0x000fe80003800000 */
[----:B------:R-:W-:Y:S05]  /*2d3f0*/  @P2 BRA `(.L_x_2973) ;  /* 0x00000000001c2947 */ /* 0x000fea0003800000 */
[----:B0-----:R-:W0:Y:S01]  /*2d400*/  S2R R7, SR_TID.X ;  /* 0x0000000000077919 */ /* 0x001e220000002100 */
[----:B------:R-:W-:-:S04]  /*2d410*/  MOV R3, 0xa000 ;  /* 0x0000a00000037802 */ /* 0x000fc80000000f00 */
[----:B------:R2:W-:Y:S01]  /*2d420*/  SYNCS.ARRIVE.TRANS64 RZ, [R10+URZ+0x38890], R3 ;  /* 0x038890030aff79a7 */ /* 0x0005e2000800003f */
[----:B0-----:R-:W-:-:S04]  /*2d430*/  LOP3.LUT R7, R7, 0x1f, RZ, 0xc0, !PT ;  /* 0x0000001f07077812 */ /* 0x001fc800078ec0ff */
[----:B------:R-:W-:-:S13]  /*2d440*/  ISETP.NE.AND P1, PT, R7, RZ, PT ;  /* 0x000000ff0700720c */ /* 0x000fda0003f25270 */
[----:B--2---:R-:W-:Y:S05]  /*2d450*/  @!P1 BRA `(.L_x_2973) ;  /* 0x0000000000049947 */ /* 0x004fea0003800000 */
[----:B------:R-:W-:Y:S01]  /*2d460*/  BPT.TRAP 0x1 ;  /* 0x000000040000795c */ /* 0x000fe20000300000 */
.L_x_2973:
[----:B------:R-:W-:Y:S05]  /*2d470*/  BSYNC B2 ;  /* 0x0000000000027941 */ /* 0x000fea0003800000 */
.L_x_2972:
[----:B------:R-:W-:Y:S01]  /*2d480*/  IMAD.MOV.U32 R14, RZ, RZ, RZ ;  /* 0x000000ffff0e7224 */ /* 0x000fe200078e00ff */
[----:B------:R-:W-:Y:S01]  /*2d490*/  UIADD3 UR4, UP0, UR36, 0x570, URZ ;  /* 0x0000057024047890 */ /* 0x000fe2000ff1e03f */
[----:B------:R-:W-:Y:S01]  /*2d4a0*/  IMAD R8, R28, 0xa000, R16 ;  /* 0x0000a0001c087824 */ /* 0x000fe200078e0210 */
[----:B------:R-:W-:Y:S01]  /*2d4b0*/  PLOP3.LUT P1, PT, PT, PT, PT, 0x80, 0x0 ;  /* 0x000000000000781c */ /* 0x000fe20003f2f070 */
[----:B0-----:R-:W-:Y:S01]  /*2d4c0*/  IMAD R7, R11, 0x50, R0 ;  /* 0x000000500b077824 */ /* 0x001fe200078e0200 */
[----:B------:R-:W-:Y:S01]  /*2d4d0*/  R2UR UR10, R14 ;  /* 0x000000000e0a72ca */ /* 0x000fe200000e0000 */
[----:B------:R-:W-:Y:S01]  /*2d4e0*/  VIADD R3, R10, 0x38890 ;  /* 0x000388900a037836 */ /* 0x000fe20000000000 */
[----:B------:R-:W-:Y:S01]  /*2d4f0*/  UIADD3.X UR5, URZ, UR37, URZ, UP0, !UPT ;  /* 0x000000253f057290 */ /* 0x000fe200087fe43f */
[----:B------:R-:W-:Y:S01]  /*2d500*/  VIADD R12, R8, 0x24400 ;  /* 0x00024400080c7836 */ /* 0x000fe20000000000 */
[----:B------:R-:W-:Y:S01]  /*2d510*/  UMOV UR6, 0x0 ;  /* 0x0000000000067882 */ /* 0x000fe20000000000 */
[----:B------:R-:W-:-:S10]  /*2d520*/  UMOV UR7, 0x12f00000 ;  /* 0x12f0000000077882 */ /* 0x000fd40000000000 */
.L_x_2974:
        /* <DEDUP_REMOVED lines=11> */
[----:B------:R-:W-:Y:S01]  /*2d5e0*/  UMOV UR6, 0x0 ;  /* 0x0000000000067882 */ /* 0x000fe20000000000 */
[----:B------:R-:W-:Y:S01]  /*2d5f0*/  PLOP3.LUT P1, PT, PT, PT, PT, 0x80, 0x0 ;  /* 0x000000000000781c */ /* 0x000fe20003f2f070 */
[----:B------:R-:W-:Y:S01]  /*2d600*/  UMOV UR7, 0x12f00000 ;  /* 0x12f0000000077882 */ /* 0x000fe20000000000 */
[----:B------:R-:W-:Y:S01]  /*2d610*/  R2UR UR10, R12 ;  /* 0x000000000c0a72ca */ /* 0x000fe200000e0000 */
[----:B------:R-:W-:-:S14]  /*2d620*/  VIADD R12, R8, 0x26c00 ;  /* 0x00026c00080c7836 */ /* 0x000fdc0000000000 */
.L_x_2975:
        /* <DEDUP_REMOVED lines=16> */
.L_x_2976:
        /* <DEDUP_REMOVED lines=16> */
.L_x_2977:
        /* <DEDUP_REMOVED lines=13> */
.L_x_3161:
[----:B------:R-:W-:Y:S05]  /*2d900*/  BSYNC B2 ;  /* 0x0000000000027941 */ /* 0x000fea0003800000 */
.L_x_2978:
[----:B------:R-:W-:Y:S01]  /*2d910*/  BSSY B2, `(.L_x_2980) ;  /* 0x000000b000027945 */ /* 0x000fe20003800000 */
[----:B------:R-:W-:Y:S02]  /*2d920*/  IMAD.MOV.U32 R12, RZ, RZ, 0x0 ;  /* 0x00000000ff0c7424 */ /* 0x000fe400078e00ff */
[----:B------:R-:W-:Y:S01]  /*2d930*/  IMAD.MOV.U32 R13, RZ, RZ, 0x12f00000 ;  /* 0x12f00000ff0d7424 */ /* 0x000fe200078e00ff */
[----:B------:R-:W-:Y:S06]  /*2d940*/  @P2 BRA `(.L_x_2981) ;  /* 0x00000000001c2947 */ /* 0x000fec0003800000 */
[----:B01----:R-:W0:Y:S01]  /*2d950*/  S2R R9, SR_TID.X ;  /* 0x0000000000097919 */ /* 0x003e220000002100 */
[----:B------:R-:W-:-:S04]  /*2d960*/  MOV R3, 0xa000 ;  /* 0x0000a00000037802 */ /* 0x000fc80000000f00 */
[----:B------:R2:W-:Y:S01]  /*2d970*/  SYNCS.ARRIVE.TRANS64 RZ, [R10+URZ+0x388b0], R3 ;  /* 0x0388b0030aff79a7 */ /* 0x0005e2000800003f */
[----:B0-----:R-:W-:-:S04]  /*2d980*/  LOP3.LUT R9, R9, 0x1f, RZ, 0xc0, !PT ;  /* 0x0000001f09097812 */ /* 0x001fc800078ec0ff */
[----:B------:R-:W-:-:S13]  /*2d990*/  ISETP.NE.AND P1, PT, R9, RZ, PT ;  /* 0x000000ff0900720c */ /* 0x000fda0003f25270 */
[----:B--2---:R-:W-:Y:S05]  /*2d9a0*/  @!P1 BRA `(.L_x_2981) ;  /* 0x0000000000049947 */ /* 0x004fea0003800000 */
[----:B------:R-:W-:Y:S01]  /*2d9b0*/  BPT.TRAP 0x1 ;  /* 0x000000040000795c */ /* 0x000fe20000300000 */
.L_x_2981:
[----:B------:R-:W-:Y:S05]  /*2d9c0*/  BSYNC B2 ;  /* 0x0000000000027941 */ /* 0x000fea0003800000 */
.L_x_2980:
[----:B------:R-:W-:Y:S01]  /*2d9d0*/  R2UR UR10, R14 ;  /* 0x000000000e0a72ca */ /* 0x000fe200000e0000 */
[----:B------:R-:W-:Y:S01]  /*2d9e0*/  UIADD3 UR4, UP0, UR36, 0x670, URZ ;  /* 0x0000067024047890 */ /* 0x000fe2000ff1e03f */
[----:B------:R-:W-:Y:S01]  /*2d9f0*/  R2UR UR6, R12 ;  /* 0x000000000c0672ca */ /* 0x000fe200000e0000 */
[----:B01----:R-:W-:Y:S01]  /*2da00*/  VIADD R10, R10, 0x388b0 ;  /* 0x000388b00a0a7836 */ /* 0x003fe20000000000 */
[----:B------:R-:W-:Y:S01]  /*2da10*/  R2UR UR7, R13 ;  /* 0x000000000d0772ca */ /* 0x000fe200000e0000 */
[----:B------:R-:W-:Y:S01]  /*2da20*/  VIADD R3, R8, 0x400 ;  /* 0x0000040008037836 */ /* 0x000fe20000000000 */
[----:B------:R-:W-:Y:S01]  /*2da30*/  PLOP3.LUT P1, PT, PT, PT, PT, 0x80, 0x0 ;  /* 0x000000000000781c */ /* 0x000fe20003f2f070 */
[----:B------:R-:W-:-:S12]  /*2da40*/  UIADD3.X UR5, URZ, UR37, URZ, UP0, !UPT ;  /* 0x000000253f057290 */ /* 0x000fd800087fe43f */
.L_x_2982:
        /* <DEDUP_REMOVED lines=11> */
[----:B------:R-:W-:Y:S02]  /*2db00*/  R2UR UR6, R12 ;  /* 0x000000000c0672ca */ /* 0x000fe400000e0000 */
[----:B------:R-:W-:Y:S02]  /*2db10*/  R2UR UR7, R13 ;  /* 0x000000000d0772ca */ /* 0x000fe400000e0000 */
[----:B------:R-:W-:Y:S02]  /*2db20*/  R2UR UR10, R9 ;  /* 0x00000000090a72ca */ /* 0x000fe400000e0000 */
[----:B------:R-:W-:Y:S02]  /*2db30*/  PLOP3.LUT P1, PT, PT, PT, PT, 0x80, 0x0 ;  /* 0x000000000000781c */ /* 0x000fe40003f2f070 */
[----:B------:R-:W-:-:S11]  /*2db40*/  IADD3 R3, R8, 0x2c00, RZ ;  /* 0x00002c0008037810 */ /* 0x000fd60007ffe0ff */
.L_x_2983:
        /* <DEDUP_REMOVED lines=15> */
.L_x_2984:
        /* <DEDUP_REMOVED lines=15> */
.L_x_2985:
        /* <DEDUP_REMOVED lines=10> */
.L_x_2969:
[----:B------:R-:W-:Y:S05]  /*2ddd0*/  BSYNC B1 ;  /* 0x0000000000017941 */ /* 0x000fea0003800000 */
.L_x_2968:
[C---:B------:R-:W-:Y:S01]  /*2dde0*/  ISETP.GT.AND P2, PT, R11.reuse, R6, PT ;  /* 0x000000060b00720c */ /* 0x040fe20003f44270 */
[----:B------:R-:W-:Y:S01]  /*2ddf0*/  VIADD R28, R28, 0x1 ;  /* 0x000000011c1c7836 */ /* 0x000fe20000000000 */
[----:B------:R-:W-:-:S04]  /*2de00*/  IADD3 R11, R11, -0x1, RZ ;  /* 0xffffffff0b0b7810 */ /* 0x000fc80007ffe0ff */
[----:B------:R-:W-:-:S04]  /*2de10*/  ISETP.NE.AND P1, PT, R28, 0x2, PT ;  /* 0x000000021c00780c */ /* 0x000fc80003f25270 */
[----:B------:R-:W-:Y:S02]  /*2de20*/  SEL R3, RZ, 0x1, P1 ;  /* 0x00000001ff037807 */ /* 0x000fe40000800000 */
[----:B------:R-:W-:Y:S02]  /*2de30*/  SEL R28, R28, RZ, P1 ;  /* 0x000000ff1c1c7207 */ /* 0x000fe40000800000 */
[----:B------:R-:W-:Y:S01]  /*2de40*/  LOP3.LUT R30, R30, R3, RZ, 0x3c, !PT ;  /* 0x000000031e1e7212 */ /* 0x000fe200078e3cff */
[----:B------:R-:W-:Y:S06]  /*2de50*/  @P2 BRA `(.L_x_2986) ;  /* 0xfffffff400302947 */ /* 0x000fec000383ffff */
.L_x_2944:
[----:B------:R-:W-:Y:S05]  /*2de60*/  BSYNC B0 ;  /* 0x0000000000007941 */ /* 0x000fea0003800000 */
.L_x_2943:
[----:B------:R-:W2:Y:S01]  /*2de70*/  LDC R0, c[0x0][0x448] ;  /* 0x00011200ff007b82 */ /* 0x000ea20000000800 */
[----:B------:R-:W-:Y:S01]  /*2de80*/  LEA R2, R25, 0x7f, 0x7 ;  /* 0x0000007f19027811 */ /* 0x000fe200078e38ff */
[----:B------:R-:W-:Y:S06]  /*2de90*/  @!P0 WARPSYNC.ALL ;  /* 0x0000000000008948 */ /* 0x000fec0003800000 */
[----:B------:R-:W-:Y:S01]  /*2dea0*/  @!P0 BAR.SYNC.DEFER_BLOCKING 0xc, 0x180 ;  /* 0x0306000000008b1d */ /* 0x000fe20000010000 */
[----:B------:R-:W-:-:S05]  /*2deb0*/  ISETP.NE.AND P2, PT, R4, RZ, PT ;  /* 0x000000ff0400720c */ /* 0x000fca0003f45270 */
[----:B------:R-:W-:Y:S08]  /*2dec0*/  BSSY B0, `(.L_x_2987) ;  /* 0x0000029000007945 */ /* 0x000ff00003800000 */
[----:B------:R-:W3:Y:S01]  /*2ded0*/  @!P2 LDC R4, c[0x0][0x9f0] ;  /* 0x00027c00ff04ab82 */ /* 0x000ee20000000800 */
[----:B--2---:R-:W-:-:S13]  /*2dee0*/  ISETP.NE.AND P1, PT, R0, 0x1, PT ;  /* 0x000000010000780c */ /* 0x004fda0003f25270 */
[----:B------:R-:W2:Y:S08]  /*2def0*/  @P1 LDC R3, c[0x0][0x44c] ;  /* 0x00011300ff031b82 */ /* 0x000eb00000000800 */
[----:B------:R-:W4:Y:S01]  /*2df00*/  @P1 LDC R0, c[0x0][0x450] ;  /* 0x00011400ff001b82 */ /* 0x000f220000000800 */
[----:B--2---:R-:W-:-:S05]  /*2df10*/  @P1 IMAD.HI.U32 R3, R2, R3, RZ ;  /* 0x0000000302031227 */ /* 0x004fca00078e00ff */
[----:B----4-:R-:W-:Y:S01]  /*2df20*/  @P1 SHF.R.U32.HI R2, RZ, R0, R3 ;  /* 0x00000000ff021219 */ /* 0x010fe20000011603 */
[----:B------:R-:W-:-:S04]  /*2df30*/  IMAD.MOV.U32 R0, RZ, RZ, RZ ;  /* 0x000000ffff007224 */ /* 0x000fc800078e00ff */
[----:B------:R-:W-:-:S04]  /*2df40*/  IMAD.IADD R2, R5, 0x1, R2 ;  /* 0x0000000105027824 */ /* 0x000fc800078e0202 */
[----:B------:R-:W-:-:S05]  /*2df50*/  IMAD.HI R2, R2, 0x66666667, RZ ;  /* 0x6666666702027827 */ /* 0x000fca00078e02ff */
[----:B------:R-:W-:-:S04]  /*2df60*/  SHF.R.U32.HI R3, RZ, 0x1f, R2 ;  /* 0x0000001fff037819 */ /* 0x000fc80000011602 */
[----:B------:R-:W-:-:S04]  /*2df70*/  LEA.HI.SX32 R3, R2, R3, 0x1b ;  /* 0x0000000302037211 */ /* 0x000fc800078fdaff */
[----:B------:R-:W-:-:S04]  /*2df80*/  VIMNMX R20, R20, R3, PT ;  /* 0x0000000314147248 */ /* 0x000fc80003fe0100 */
[----:B------:R-:W-:-:S13]  /*2df90*/  ISETP.GE.AND P1, PT, R20, 0x1, PT ;  /* 0x000000011400780c */ /* 0x000fda0003f26270 */
[----:B---3--:R-:W-:Y:S05]  /*2dfa0*/  @!P1 BRA `(.L_x_2988) ;  /* 0x0000000000689947 */ /* 0x008fea0003800000 */
[-C--:B------:R-:W-:Y:S02]  /*2dfb0*/  IABS R0, R4.reuse ;  /* 0x0000000400007213 */ /* 0x080fe40000000000 */
[----:B------:R-:W-:Y:S02]  /*2dfc0*/  IABS R6, R4 ;  /* 0x0000000400067213 */ /* 0x000fe40000000000 */
[----:B0-----:R-:W0:Y:S03]  /*2dfd0*/  I2F.RP R7, R0 ;  /* 0x0000000000077306 */ /* 0x001e260000209400 */
        /* <DEDUP_REMOVED lines=15> */
[----:B------:R-:W-:Y:S01]  /*2e0d0*/  @!P1 IMAD.IADD R2, R2, 0x1, -R0 ;  /* 0x0000000102029824 */ /* 0x000fe200078e0a00 */
[----:B------:R-:W-:Y:S02]  /*2e0e0*/  @!P1 IADD3 R5, R5, 0x1, RZ ;  /* 0x0000000105059810 */ /* 0x000fe40007ffe0ff */
[----:B------:R-:W-:Y:S02]  /*2e0f0*/  ISETP.NE.AND P1, PT, R4, RZ, PT ;  /* 0x000000ff0400720c */ /* 0x000fe40003f25270 */
[----:B------:R-:W-:-:S13]  /*2e100*/  ISETP.GE.U32.AND P0, PT, R2, R0, PT ;  /* 0x000000000200720c */ /* 0x000fda0003f06070 */
[----:B------:R-:W-:-:S04]  /*2e110*/  @P0 VIADD R5, R5, 0x1 ;  /* 0x0000000105050836 */ /* 0x000fc80000000000 */
[----:B------:R-:W-:-:S04]  /*2e120*/  IMAD.MOV.U32 R0, RZ, RZ, R5 ;  /* 0x000000ffff007224 */ /* 0x000fc800078e0005 */
[----:B------:R-:W-:Y:S01]  /*2e130*/  @!P2 IMAD.MOV R0, RZ, RZ, -R0 ;  /* 0x000000ffff00a224 */ /* 0x000fe200078e0a00 */
[----:B------:R-:W-:-:S07]  /*2e140*/  @!P1 LOP3.LUT R0, RZ, R4, RZ, 0x33, !PT ;  /* 0x00000004ff009212 */ /* 0x000fce00078e33ff */
.L_x_2988:
[----:B------:R-:W-:Y:S05]  /*2e150*/  BSYNC B0 ;  /* 0x0000000000007941 */ /* 0x000fea0003800000 */
.L_x_2987:
[-C--:B------:R-:W-:Y:S01]  /*2e160*/  IMAD R3, R21, R0.reuse, RZ ;  /* 0x0000000015037224 */ /* 0x080fe200078e02ff */
[----:B------:R-:W-:Y:S04]  /*2e170*/  BSSY B7, `(.L_x_2989) ;  /* 0x000037e000077945 */ /* 0x000fe80003800000 */
[----:B------:R-:W-:Y:S01]  /*2e180*/  VIADDMNMX R2, R3, R0, R20, PT ;  /* 0x0000000003027246 */ /* 0x000fe20003800114 */
[----:B------:R2:W-:Y:S03]  /*2e190*/  STL [R1+0xc], R3 ;  /* 0x00000c0301007387 */ /* 0x0005e60000100800 */
[----:B------:R-:W-:Y:S01]  /*2e1a0*/  ISETP.GT.AND P0, PT, R2, R3, PT ;  /* 0x000000030200720c */ /* 0x000fe20003f04270 */
[----:B------:R2:W-:-:S12]  /*2e1b0*/  STL [R1+0x28], R2 ;  /* 0x0000280201007387 */ /* 0x0005d80000100800 */
[----:B--2---:R-:W-:Y:S05]  /*2e1c0*/  @P0 BRA `(.L_x_2990) ;  /* 0x0000000000440947 */ /* 0x004fea0003800000 */
[----:B------:R-:W2:Y:S02]  /*2e1d0*/  S2R R2, SR_TID.X ;  /* 0x0000000000027919 */ /* 0x000ea40000002100 */
[----:B--2---:R-:W-:-:S04]  /*2e1e0*/  LOP3.LUT R2, R2, 0x7f, RZ, 0xc0, !PT ;  /* 0x0000007f02027812 */ /* 0x004fc800078ec0ff */
[----:B------:R-:W-:-:S13]  /*2e1f0*/  ISETP.NE.AND P0, PT, R2, RZ, PT ;  /* 0x000000ff0200720c */ /* 0x000fda0003f05270 */
[----:B------:R-:W-:Y:S05]  /*2e200*/  @P0 BRA `(.L_x_2991) ;  /* 0x0000003400d00947 */ /* 0x000fea0003800000 */
[----:B------:R-:W2:Y:S01]  /*2e210*/  S2R R5, SR_LANEID ;  /* 0x0000000000057919 */ /* 0x000ea20000000000 */
[----:B------:R-:W-:Y:S01]  /*2e220*/  VOTEU.ANY UR4, UPT, PT ;  /* 0x0000000000047886 */ /* 0x000fe200038e0100 */
[----:B------:R-:W3:Y:S01]  /*2e230*/  LDC.64 R2, c[0x0][0xc60] ;  /* 0x00031800ff027b82 */ /* 0x000ee20000000a00 */
[----:B------:R-:W2:Y:S02]  /*2e240*/  FLO.U32 R0, UR4 ;  /* 0x0000000400007d00 */ /* 0x000ea400080e0000 */
[----:B--2---:R-:W-:-:S06]  /*2e250*/  ISETP.EQ.U32.AND P0, PT, R0, R5, PT ;  /* 0x000000050000720c */ /* 0x004fcc0003f02070 */
[----:B------:R-:W3:Y:S07]  /*2e260*/  POPC R5, UR4 ;  /* 0x0000000400057d09 */ /* 0x000eee0008000000 */
[----:B---3--:R-:W2:Y:S01]  /*2e270*/  @P0 ATOMG.E.ADD.STRONG.GPU PT, R3, desc[UR60][R2.64], R5 ;  /* 0x00000005020309a8 */ /* 0x008ea200081ee1fc */
[----:B------:R-:W3:Y:S02]  /*2e280*/  S2R R4, SR_LTMASK ;  /* 0x0000000000047919 */ /* 0x000ee40000003900 */
[----:B---3--:R-:W-:-:S04]  /*2e290*/  LOP3.LUT R4, R4, UR4, RZ, 0xc0, !PT ;  /* 0x0000000404047c12 */ /* 0x008fc8000f8ec0ff */
[----:B0-----:R-:W0:Y:S01]  /*2e2a0*/  POPC R7, R4 ;  /* 0x0000000400077309 */ /* 0x001e220000000000 */
[----:B--2---:R-:W0:Y:S02]  /*2e2b0*/  SHFL.IDX PT, R0, R3, R0, 0x1f ;  /* 0x00001f0003007589 */ /* 0x004e2400000e0000 */
[----:B0-----:R-:W-:Y:S01]  /*2e2c0*/  IADD3 R24, R0, UR38, R7 ;  /* 0x0000002600187c10 */ /* 0x001fe2000fffe007 */
[----:B------:R-:W-:Y:S06]  /*2e2d0*/  BRA `(.L_x_2991) ;  /* 0x00000034009c7947 */ /* 0x000fec0003800000 */
.L_x_2990:
        /* <DEDUP_REMOVED lines=8> */
[----:B------:R-:W-:Y:S01]  /*2e360*/  IMAD.U32 R4, RZ, RZ, UR6 ;  /* 0x00000006ff047e24 */ /* 0x000fe2000f8e00ff */
[----:B0-----:R-:W-:Y:S01]  /*2e370*/  MOV R7, UR9 ;  /* 0x0000000900077c02 */ /* 0x001fe20008000f00 */
[----:B------:R-:W0:Y:S01]  /*2e380*/  LDC.64 R2, c[0x4][R2] ;  /* 0x0100000002027b82 */ /* 0x000e220000000a00 */
[----:B------:R-:W-:Y:S01]  /*2e390*/  IMAD.U32 R5, RZ, RZ, UR7 ;  /* 0x00000007ff057e24 */ /* 0x000fe2000f8e00ff */
[----:B------:R-:W-:Y:S01]  /*2e3a0*/  MOV R12, 0x1 ;  /* 0x00000001000c7802 */ /* 0x000fe20000000f00 */
[----:B------:R-:W-:Y:S02]  /*2e3b0*/  IMAD.U32 R6, RZ, RZ, UR8 ;  /* 0x00000008ff067e24 */ /* 0x000fe4000f8e00ff */
[----:B------:R-:W-:-:S02]  /*2e3c0*/  IMAD.U32 R10, RZ, RZ, UR4 ;  /* 0x00000004ff0a7e24 */ /* 0x000fc4000f8e00ff */
[----:B-1----:R-:W-:Y:S02]  /*2e3d0*/  IMAD.U32 R11, RZ, RZ, UR5 ;  /* 0x00000005ff0b7e24 */ /* 0x002fe4000f8e00ff */
[----:B------:R-:W-:Y:S02]  /*2e3e0*/  IMAD.MOV.U32 R8, RZ, RZ, 0x70 ;  /* 0x00000070ff087424 */ /* 0x000fe400078e00ff */
[----:B------:R-:W-:-:S07]  /*2e3f0*/  IMAD.MOV.U32 R13, RZ, RZ, RZ ;  /* 0x000000ffff0d7224 */ /* 0x000fce00078e00ff */
[----:B------:R-:W-:-:S07]  /*2e400*/  LEPC R20, `(.L_x_2993) ;  /* 0x000000001014794e */ /* 0x000fce0000000000 */
[----:B0-----:R-:W-:Y:S05]  /*2e410*/  CALL.ABS.NOINC R2 ;  /* 0x0000000002007343 */ /* 0x001fea0003c00000 */
.L_x_2993:
[----:B------:R-:W-:Y:S05]  /*2e420*/  BSYNC B6 ;  /* 0x0000000000067941 */ /* 0x000fea0003800000 */
.L_x_2992:
        /* <DEDUP_REMOVED lines=8> */
[----:B------:R2:W3:Y:S01]  /*2e4b0*/  LDC.64 R2, c[0x4][R22] ;  /* 0x0100000016027b82 */ /* 0x0004e20000000a00 */
[----:B------:R-:W-:Y:S01]  /*2e4c0*/  IMAD.U32 R4, RZ, RZ, UR6 ;  /* 0x00000006ff047e24 */ /* 0x000fe2000f8e00ff */
[----:B------:R-:W-:Y:S01]  /*2e4d0*/  MOV R5, UR7 ;  /* 0x0000000700057c02 */ /* 0x000fe20008000f00 */
[----:B------:R-:W-:Y:S01]  /*2e4e0*/  IMAD.U32 R6, RZ, RZ, UR8 ;  /* 0x00000008ff067e24 */ /* 0x000fe2000f8e00ff */
[----:B-1----:R-:W-:Y:S01]  /*2e4f0*/  MOV R11, UR5 ;  /* 0x00000005000b7c02 */ /* 0x002fe20008000f00 */
[----:B0-----:R-:W-:Y:S02]  /*2e500*/  IMAD.U32 R7, RZ, RZ, UR9 ;  /* 0x00000009ff077e24 */ /* 0x001fe4000f8e00ff */
[----:B------:R-:W-:-:S02]  /*2e510*/  IMAD.U32 R10, RZ, RZ, UR4 ;  /* 0x00000004ff0a7e24 */ /* 0x000fc4000f8e00ff */
[----:B------:R-:W-:Y:S02]  /*2e520*/  IMAD.MOV.U32 R8, RZ, RZ, 0x70 ;  /* 0x00000070ff087424 */ /* 0x000fe400078e00ff */
[----:B------:R-:W-:Y:S02]  /*2e530*/  IMAD.MOV.U32 R12, RZ, RZ, 0x1 ;  /* 0x00000001ff0c7424 */ /* 0x000fe400078e00ff */
[----:B--2---:R-:W-:-:S07]  /*2e540*/  IMAD.MOV.U32 R13, RZ, RZ, RZ ;  /* 0x000000ffff0d7224 */ /* 0x004fce00078e00ff */
[----:B------:R-:W-:-:S07]  /*2e550*/  LEPC R20, `(.L_x_2996) ;  /* 0x000000001014794e */ /* 0x000fce0000000000 */
[----:B---3--:R-:W-:Y:S05]  /*2e560*/  CALL.ABS.NOINC R2 ;  /* 0x0000000002007343 */ /* 0x008fea0003c00000 */
.L_x_2996:
[----:B------:R0:W1:Y:S01]  /*2e570*/  LDC.64 R2, c[0x4][R22] ;  /* 0x0100000016027b82 */ /* 0x0000620000000a00 */
[----:B------:R-:W-:Y:S01]  /*2e580*/  ULDC.64 UR4, c[0x4][0xa8] ;  /* 0x01002a0000047ab9 */ /* 0x000fe20000000a00 */
[----:B------:R-:W-:Y:S01]  /*2e590*/  ULDC.64 UR6, c[0x4][0xb0] ;  /* 0x01002c0000067ab9 */ /* 0x000fe20000000a00 */
[----:B------:R-:W-:Y:S01]  /*2e5a0*/  ULDC.64 UR8, c[0x4][0x18] ;  /* 0x0100060000087ab9 */ /* 0x000fe20000000a00 */
[----:B------:R-:W-:Y:S01]  /*2e5b0*/  MOV R4, UR4 ;  /* 0x0000000400047c02 */ /* 0x000fe20008000f00 */
[----:B------:R-:W-:Y:S01]  /*2e5c0*/  IMAD.U32 R5, RZ, RZ, UR5 ;  /* 0x00000005ff057e24 */ /* 0x000fe2000f8e00ff */
[----:B------:R-:W-:Y:S01]  /*2e5d0*/  MOV R10, UR8 ;  /* 0x00000008000a7c02 */ /* 0x000fe20008000f00 */
[----:B------:R-:W-:Y:S01]  /*2e5e0*/  IMAD.U32 R6, RZ, RZ, UR6 ;  /* 0x00000006ff067e24 */ /* 0x000fe2000f8e00ff */
[----:B------:R-:W-:Y:S01]  /*2e5f0*/  MOV R13, RZ ;  /* 0x000000ff000d7202 */ /* 0x000fe20000000f00 */
[----:B------:R-:W-:Y:S02]  /*2e600*/  IMAD.U32 R7, RZ, RZ, UR7 ;  /* 0x00000007ff077e24 */ /* 0x000fe4000f8e00ff */
[----:B------:R-:W-:-:S02]  /*2e610*/  IMAD.U32 R11, RZ, RZ, UR9 ;  /* 0x00000009ff0b7e24 */ /* 0x000fc4000f8e00ff */
[----:B------:R-:W-:Y:S02]  /*2e620*/  IMAD.MOV.U32 R8, RZ, RZ, 0x70 ;  /* 0x00000070ff087424 */ /* 0x000fe400078e00ff */
[----:B0-----:R-:W-:-:S07]  /*2e630*/  IMAD.MOV.U32 R12, RZ, RZ, 0x1 ;  /* 0x00000001ff0c7424 */ /* 0x001fce00078e00ff */
[----:B------:R-:W-:-:S07]  /*2e640*/  LEPC R20, `(.L_x_2995) ;  /* 0x000000001014794e */ /* 0x000fce0000000000 */
[----:B-1----:R-:W-:Y:S05]  /*2e650*/  CALL.ABS.NOINC R2 ;  /* 0x0000000002007343 */ /* 0x002fea0003c00000 */
.L_x_2995:
[----:B------:R-:W-:Y:S05]  /*2e660*/  BSYNC B6 ;  /* 0x0000000000067941 */ /* 0x000fea0003800000 */
.L_x_2994:
[----:B------:R-:W2:Y:S01]  /*2e670*/  LDL R22, [R1+0x28] ;  /* 0x0000280001167983 */ /* 0x000ea20000100800 */
[----:B------:R-:W-:Y:S01]  /*2e680*/  ULDC.64 UR4, c[0x0][0x9f8] ;  /* 0x00027e0000047ab9 */ /* 0x000fe20000000a00 */
[----:B------:R-:W3:Y:S02]  /*2e690*/  LDC R0, c[0x0][0x430] ;  /* 0x00010c00ff007b82 */ /* 0x000ee40000000800 */
[----:B------:R-:W4:Y:S01]  /*2e6a0*/  LDL R6, [R1+0x8] ;  /* 0x0000080001067983 */ /* 0x000f220000100800 */
[----:B------:R-:W-:-:S03]  /*2e6b0*/  ISETP.NE.U32.AND P0, PT, RZ, UR4, PT ;  /* 0x00000004ff007c0c */ /* 0x000fc6000bf05070 */
[----:B------:R-:W4:Y:S01]  /*2e6c0*/  LDL R21, [R1+0x10] ;  /* 0x0000100001157983 */ /* 0x000f220000100800 */
[----:B------:R-:W-:Y:S01]  /*2e6d0*/  ISETP.NE.AND.EX P0, PT, RZ, UR5, PT, P0 ;  /* 0x00000005ff007c0c */ /* 0x000fe2000bf05300 */
[----:B------:R-:W0:-:S12]  /*2e6e0*/  S2R R20, SR_TID.X ;  /* 0x0000000000147919 */ /* 0x000e180000002100 */
[----:B------:R-:W-:Y:S01]  /*2e6f0*/  @P0 IADD3 R2, P1, R17, UR4, RZ ;  /* 0x0000000411020c10 */ /* 0x000fe2000ff3e0ff */
[----:B------:R-:W-:-:S03]  /*2e700*/  ULDC UR4, c[0x0][0x2f4] ;  /* 0x0000bd0000047ab9 */ /* 0x000fc60000000800 */
[----:B------:R-:W-:-:S05]  /*2e710*/  @P0 IADD3.X R3, R19, UR5, RZ, P1, !PT ;  /* 0x0000000513030c10 */ /* 0x000fca0008ffe4ff */
[----:B------:R1:W4:Y:S01]  /*2e720*/  @P0 LDG.E R32, desc[UR60][R2.64] ;  /* 0x0000003c02200981 */ /* 0x000322000c1e1900 */
[----:B0-----:R-:W-:-:S04]  /*2e730*/  LOP3.LUT R20, R20, 0x7f, RZ, 0xc0, !PT ;  /* 0x0000007f14147812 */ /* 0x001fc800078ec0ff */
[----:B------:R-:W-:Y:S02]  /*2e740*/  SHF.R.U32.HI R4, RZ, 0x3, R20 ;  /* 0x00000003ff047819 */ /* 0x000fe40000011614 */
[----:B------:R-:W0:Y:S01]  /*2e750*/  S2R R20, SR_TID.X ;  /* 0x0000000000147919 */ /* 0x000e220000002100 */
[----:B---3--:R-:W-:-:S13]  /*2e760*/  ISETP.NE.AND P1, PT, R0, 0x1, PT ;  /* 0x000000010000780c */ /* 0x008fda0003f25270 */
[----:B-1----:R-:W1:Y:S01]  /*2e770*/  @P1 LDC R2, c[0x0][0x438] ;  /* 0x00010e00ff021b82 */ /* 0x002e620000000800 */
        /* <DEDUP_REMOVED lines=9> */
[C---:B----4-:R-:W-:Y:S01]  /*2e810*/  ISETP.GE.AND P0, PT, R5.reuse, R6, PT ;  /* 0x000000060500720c */ /* 0x050fe20003f06270 */
[----:B------:R-:W-:-:S03]  /*2e820*/  IMAD.IADD R5, R5, 0x1, R21 ;  /* 0x0000000105057824 */ /* 0x000fc600078e0215 */
[----:B------:R-:W-:Y:S01]  /*2e830*/  ISETP.GT.U32.OR P0, PT, R20, 0x4f, P0 ;  /* 0x0000004f1400780c */ /* 0x000fe20000704470 */
[----:B0-----:R-:W-:Y:S01]  /*2e840*/  @P1 IMAD.HI.U32 R3, R5, R4, RZ ;  /* 0x0000000405031227 */ /* 0x001fe200078e00ff */
[----:B------:R-:W-:-:S04]  /*2e850*/  MOV R4, R5 ;  /* 0x0000000500047202 */ /* 0x000fc80000000f00 */
[----:B-1----:R-:W-:-:S07]  /*2e860*/  @P1 SHF.R.U32.HI R4, RZ, R2, R3 ;  /* 0x00000002ff041219 */ /* 0x002fce0000011603 */
[----:B------:R-:W0:Y:S01]  /*2e870*/  @!P0 LDC.64 R2, c[0x0][0x428] ;  /* 0x00010a00ff028b82 */ /* 0x000e220000000a00 */
[----:B------:R-:W-:Y:S01]  /*2e880*/  IMAD.MOV R6, RZ, RZ, -R4 ;  /* 0x000000ffff067224 */ /* 0x000fe200078e0a04 */
[----:B------:R-:W-:-:S03]  /*2e890*/  SHF.R.S32.HI R7, RZ, 0x1f, R32 ;  /* 0x0000001fff077819 */ /* 0x000fc60000011420 */
[----:B------:R-:W-:Y:S01]  /*2e8a0*/  IMAD R0, R0, R6, R5 ;  /* 0x0000000600007224 */ /* 0x000fe200078e0205 */
[--C-:B------:R-:W-:Y:S01]  /*2e8b0*/  @!P0 SHF.R.S32.HI R5, RZ, 0x1f, R4.reuse ;  /* 0x0000001fff058819 */ /* 0x100fe20000011404 */
[-C--:B0-----:R-:W-:Y:S02]  /*2e8c0*/  @!P0 IMAD R6, R7, R2.reuse, RZ ;  /* 0x0000000207068224 */ /* 0x081fe400078e02ff */
[----:B------:R-:W-:-:S04]  /*2e8d0*/  @!P0 IMAD.WIDE.U32 R4, R32, R2, R4 ;  /* 0x0000000220048225 */ /* 0x000fc800078e0004 */
[----:B------:R-:W-:Y:S02]  /*2e8e0*/  @!P0 IMAD R6, R32, R3, R6 ;  /* 0x0000000320068224 */ /* 0x000fe400078e0206 */
[----:B------:R-:W0:Y:S02]  /*2e8f0*/  @!P0 LDC.64 R2, c[0x0][0x418] ;  /* 0x00010600ff028b82 */ /* 0x000e240000000a00 */
[----:B------:R-:W-:Y:S01]  /*2e900*/  @!P0 IMAD.IADD R6, R5, 0x1, R6 ;  /* 0x0000000105068824 */ /* 0x000fe200078e0206 */
[----:B------:R-:W-:Y:S02]  /*2e910*/  MOV R5, UR39 ;  /* 0x0000002700057c02 */ /* 0x000fe40008000f00 */
        /* <DEDUP_REMOVED lines=23> */
.L_x_3164:
[----:B------:R-:W-:Y:S05]  /*2ea90*/  @!P2 BRA `(.L_x_2998) ;  /* 0x000000000004a947 */ /* 0x000fea0003800000 */
[----:B------:R-:W-:Y:S01]  /*2eaa0*/  BPT.TRAP 0x1 ;  /* 0x000000040000795c */ /* 0x000fe20000300000 */
.L_x_2998:
        /* <DEDUP_REMOVED lines=23> */
.L_x_3165:
[----:B------:R-:W-:Y:S05]  /*2ec20*/  BSYNC B0 ;  /* 0x0000000000007941 */ /* 0x000fea0003800000 */
.L_x_2999:
        /* <DEDUP_REMOVED lines=27> */
[C---:B------:R-:W-:Y:S02]  /*2ede0*/  LOP3.LUT P5, RZ, R18.reuse, 0x10, RZ, 0xc0, !PT ;  /* 0x0000001012ff7812 */ /* 0x040fe400078ac0ff */
[C---:B------:R-:W-:Y:S01]  /*2edf0*/  LOP3.LUT P4, RZ, R18.reuse, 0x8, RZ, 0xc0, !PT ;  /* 0x0000000812ff7812 */ /* 0x040fe2000788c0ff */
[----:B------:R-:W1:Y:S01]  /*2ee00*/  SHFL.IDX PT, R2, R6, RZ, 0x181f ;  /* 0x00181fff06027589 */ /* 0x000e6200000e0000 */
[C---:B------:R-:W-:Y:S02]  /*2ee10*/  LOP3.LUT P3, RZ, R18.reuse, 0x4, RZ, 0xc0, !PT ;  /* 0x0000000412ff7812 */ /* 0x040fe4000786c0ff */
[----:B------:R-:W-:Y:S01]  /*2ee20*/  LOP3.LUT P2, RZ, R18, 0x2, RZ, 0xc0, !PT ;  /* 0x0000000212ff7812 */ /* 0x000fe2000784c0ff */
[----:B------:R-:W-:Y:S01]  /*2ee30*/  SHFL.IDX PT, R8, R6, 0x1, 0x181f ;  /* 0x00381f0006087f89 */ /* 0x000fe200000e0000 */
[----:B------:R-:W-:Y:S02]  /*2ee40*/  @P0 LEA R9, R7, R16, 0x1 ;  /* 0x0000001007090211 */ /* 0x000fe400078e08ff */
        /* <DEDUP_REMOVED lines=21> */
[----:B------:R-:W-:-:S02]  /*2efa0*/  @P0 LEA R9, R7, R16, 0x1 ;  /* 0x0000001007090211 */ /* 0x000fc400078e08ff */
        /* <DEDUP_REMOVED lines=18> */
.L_x_3177:
[----:B------:R-:W-:Y:S01]  /*2f0d0*/  ISETP.GE.AND P0, PT, R4, 0x41, PT ;  /* 0x000000410400780c */ /* 0x000fe20003f06270 */
[----:B------:R-:W-:-:S12]  /*2f0e0*/  BSSY B0, `(.L_x_3002) ;  /* 0x0000010000007945 */ /* 0x000fd80003800000 */
[----:B------:R-:W-:Y:S05]  /*2f0f0*/  @!P0 BRA `(.L_x_3003) ;  /* 0x0000000000388947 */ /* 0x000fea0003800000 */
[C---:B------:R-:W-:Y:S02]  /*2f100*/  LOP3.LUT P4, RZ, R18.reuse, 0x10, RZ, 0xc0, !PT ;  /* 0x0000001012ff7812 */ /* 0x040fe4000788c0ff */
        /* <DEDUP_REMOVED lines=13> */
.L_x_3003:
[----:B------:R-:W-:Y:S05]  /*2f1e0*/  BSYNC B0 ;  /* 0x0000000000007941 */ /* 0x000fea0003800000 */
.L_x_3002:
[----:B------:R-:W-:Y:S01]  /*2f1f0*/  NOP ;  /* 0x0000000000007918 */ /* 0x000fe20000000000 */
[----:B------:R-:W-:-:S13]  /*2f200*/  PLOP3.LUT P0, PT, PT, PT, PT, 0x80, 0x0 ;  /* 0x000000000000781c */ /* 0x000fda0003f0f070 */
.L_x_3004:
        /* <DEDUP_REMOVED lines=10> */
.L_x_3005:
        /* <DEDUP_REMOVED lines=17> */
[----:B0-----:R-:W-:Y:S02]  /*2f3c0*/  VIADD R2, R16, 0x14400 ;  /* 0x0001440010027836 */ /* 0x001fe40000000000 */
[----:B------:R-:W-:-:S03]  /*2f3d0*/  IMAD.IADD R35, R5, 0x1, R0 ;  /* 0x0000000105237824 */ /* 0x000fc600078e0200 */
        /* <DEDUP_REMOVED lines=11> */
[----:B------:R-:W-:Y:S02]  /*2f490*/  IMAD.U32 R7, RZ, RZ, UR7 ;  /* 0x00000007ff077e24 */ /* 0x000fe4000f8e00ff */
[----:B------:R-:W-:-:S02]  /*2f4a0*/  IMAD.U32 R10, RZ, RZ, UR8 ;  /* 0x00000008ff0a7e24 */ /* 0x000fc4000f8e00ff */
[----:B--2---:R-:W-:Y:S02]  /*2f4b0*/  IMAD.MOV.U32 R8, RZ, RZ, 0x70 ;  /* 0x00000070ff087424 */ /* 0x004fe400078e00ff */
[----:B------:R-:W-:Y:S02]  /*2f4c0*/  IMAD.MOV.U32 R12, RZ, RZ, 0x1 ;  /* 0x00000001ff0c7424 */ /* 0x000fe400078e00ff */
[----:B------:R-:W-:-:S07]  /*2f4d0*/  IMAD.MOV.U32 R13, RZ, RZ, RZ ;  /* 0x000000ffff0d7224 */ /* 0x000fce00078e00ff */
[----:B------:R-:W-:-:S07]  /*2f4e0*/  LEPC R20, `(.L_x_3007) ;  /* 0x000000001014794e */ /* 0x000fce0000000000 */
[----:B0-----:R-:W-:Y:S05]  /*2f4f0*/  CALL.ABS.NOINC R2 ;  /* 0x0000000002007343 */ /* 0x001fea0003c00000 */
.L_x_3007:
[----:B------:R-:W-:Y:S05]  /*2f500*/  BSYNC B6 ;  /* 0x0000000000067941 */ /* 0x000fea0003800000 */
.L_x_3006:
[----:B------:R-:W3:Y:S01]  /*2f510*/  LDL.LU R20, [R1+0x30] ;  /* 0x0000300001147983 */ /* 0x000ee20000300800 */
[----:B------:R-:W-:Y:S01]  /*2f520*/  ULDC.64 UR4, c[0x0][0x2d8] ;  /* 0x0000b60000047ab9 */ /* 0x000fe20000000a00 */
[----:B------:R-:W0:Y:S02]  /*2f530*/  LDC R6, c[0x0][0x448] ;  /* 0x00011200ff067b82 */ /* 0x000e240000000800 */
[----:B------:R-:W4:Y:S04]  /*2f540*/  LDL.LU.64 R2, [R1+0x20] ;  /* 0x0000200001027983 */ /* 0x000f280000300a00 */
[----:B------:R1:W5:Y:S01]  /*2f550*/  LDL R9, [R1+0x1c] ;  /* 0x00001c0001097983 */ /* 0x0003620000100800 */
[----:B0-----:R-:W-:-:S13]  /*2f560*/  ISETP.NE.AND P0, PT, R6, 0x1, PT ;  /* 0x000000010600780c */ /* 0x001fda0003f05270 */
[----:B------:R-:W0:Y:S01]  /*2f570*/  @P0 LDC R7, c[0x0][0x44c] ;  /* 0x00011300ff070b82 */ /* 0x000e220000000800 */
[C---:B------:R-:W-:Y:S02]  /*2f580*/  LOP3.LUT R10, R34.reuse, 0x40, RZ, 0xfc, !PT ;  /* 0x00000040220a7812 */ /* 0x040fe400078efcff */
[----:B--2---:R-:W-:Y:S02]  /*2f590*/  LOP3.LUT R8, R34, 0x80, RZ, 0xfc, !PT ;  /* 0x0000008022087812 */ /* 0x004fe400078efcff */
[----:B----4-:R-:W-:-:S03]  /*2f5a0*/  MOV R3, R35 ;  /* 0x0000002300037202 */ /* 0x010fc60000000f00 */
        /* <DEDUP_REMOVED lines=14> */
[----:B------:R-:W-:-:S05]  /*2f690*/  LOP3.LUT R20, R21, 0x70, R20, 0xf8, !PT ;  /* 0x0000007015147812 */ /* 0x000fca00078ef814 */
[----:B------:R-:W-:-:S04]  /*2f6a0*/  IMAD R5, R25, 0x80, R20 ;  /* 0x0000008019057824 */ /* 0x000fc800078e0214 */
[----:B0-----:R-:W-:Y:S01]  /*2f6b0*/  @P0 IMAD.HI.U32 R7, R5, R7, RZ ;  /* 0x0000000705070227 */ /* 0x001fe200078e00ff */
[----:B------:R-:W-:-:S04]  /*2f6c0*/  MOV R4, R5 ;  /* 0x0000000500047202 */ /* 0x000fc80000000f00 */
        /* <DEDUP_REMOVED lines=17> */
[----:B------:R-:W-:Y:S01]  /*2f7e0*/  ULDC UR4, c[0x0][0x2b8] ;  /* 0x0000ae0000047ab9 */ /* 0x000fe20000000800 */
[----:B0-----:R-:W-:-:S03]  /*2f7f0*/  LOP3.LUT R20, R20, 0x7f, RZ, 0xc0, !PT ;  /* 0x0000007f14147812 */ /* 0x001fc600078ec0ff */
[----:B------:R-:W-:Y:S01]  /*2f800*/  LEA.HI.X R0, R2, UR5, R0, 0x1, P0 ;  /* 0x0000000502007c11 */ /* 0x000fe200080f0c00 */
[----:B------:R-:W-:Y:S01]  /*2f810*/  UMOV UR5, 0xffffffff ;  /* 0xffffffff00057882 */ /* 0x000fe20000000000 */
[----:B------:R-:W-:Y:S02]  /*2f820*/  ISETP.GE.AND P4, PT, R34, UR4, PT ;  /* 0x0000000422007c0c */ /* 0x000fe4000bf86270 */
[----:B------:R-:W-:Y:S02]  /*2f830*/  ISETP.GE.AND P3, PT, R10, UR4, PT ;  /* 0x000000040a007c0c */ /* 0x000fe4000bf66270 */
[----:B------:R-:W-:Y:S02]  /*2f840*/  ISETP.GE.AND P2, PT, R8, UR4, PT ;  /* 0x0000000408007c0c */ /* 0x000fe4000bf46270 */
[----:B------:R-:W-:Y:S02]  /*2f850*/  ISETP.GE.AND P1, PT, R37, UR4, PT ;  /* 0x0000000425007c0c */ /* 0x000fe4000bf26270 */
[----:B------:R-:W-:Y:S01]  /*2f860*/  SHF.R.U32.HI R8, RZ, 0x3, R20 ;  /* 0x00000003ff087819 */ /* 0x000fe20000011614 */
[----:B-1----:R-:W-:Y:S10]  /*2f870*/  BRA.DIV UR5, `(.L_x_3008) ;  /* 0x0000005e05387947 */ /* 0x002ff4000b800000 */
[----:B------:R-:W0:Y:S01]  /*2f880*/  SHFL.IDX PT, R3, R4, RZ, 0x181f ;  /* 0x00181fff04037589 */ /* 0x000e2200000e0000 */
[----:B-----5:R-:W-:Y:S01]  /*2f890*/  IMAD R5, R9, R6, RZ ;  /* 0x0000000609057224 */ /* 0x020fe200078e02ff */
[----:B------:R-:W-:Y:S02]  /*2f8a0*/  LEA R25, R25, R8, 0x7 ;  /* 0x0000000819197211 */ /* 0x000fe400078e38ff */
        /* <DEDUP_REMOVED lines=83> */
.L_x_3194:
[----:B0-----:R-:W-:Y:S01]  /*2fde0*/  VIADD R0, R25, 0x70 ;  /* 0x0000007019007836 */ /* 0x001fe20000000000 */
[----:B------:R-:W-:Y:S04]  /*2fdf0*/  BSSY B0, `(.L_x_3009) ;  /* 0x000000c000007945 */ /* 0x000fe80003800000 */
[----:B------:R-:W-:-:S13]  /*2fe00*/  ISETP.GE.AND P0, PT, R0, R5, PT ;  /* 0x000000050000720c */ /* 0x000fda0003f06270 */
[----:B------:R-:W-:Y:S05]  /*2fe10*/  @P0 BRA `(.L_x_3010) ;  /* 0x0000000000240947 */ /* 0x000fea0003800000 */
[----:B------:R-:W-:-:S04]  /*2fe20*/  LEA R2, P0, R34, R14, 0x1 ;  /* 0x0000000e22027211 */ /* 0x000fc800078008ff */
[----:B-1----:R-:W-:-:S05]  /*2fe30*/  IADD3.X R3, RZ, R6, RZ, P0, !PT ;  /* 0x00000006ff037210 */ /* 0x002fca00007fe4ff */
[----:B------:R-:W-:Y:S01]  /*2fe40*/  @!PT LDS RZ, [RZ] ;  /* 0x00000000fffff984 */ /* 0x000fe20000000800 */
[----:B------:R-:W-:Y:S01]  /*2fe50*/  @!PT LDS RZ, [RZ] ;  /* 0x00000000fffff984 */ /* 0x000fe20000000800 */
[----:B------:R-:W-:Y:S01]  /*2fe60*/  @!PT LDS RZ, [RZ] ;  /* 0x00000000fffff984 */ /* 0x000fe20000000800 */
[----:B------:R0:W-:Y:S04]  /*2fe70*/  LDGSTS.E.BYPASS.LTC128B.128 [R36+0x17c00], desc[UR60][R2.64], !P4 ;  /* 0x17c0000002247fae */ /* 0x0001e8000e101d7c */
[----:B------:R0:W-:Y:S04]  /*2fe80*/  LDGSTS.E.BYPASS.LTC128B.128 [R36+0x1bc00], desc[UR60][R2.64+0x80], !P3 ;  /* 0x1bc0008002247fae */ /* 0x0001e8000d901d7c */
[----:B------:R0:W-:Y:S04]  /*2fe90*/  LDGSTS.E.BYPASS.LTC128B.128 [R36+0x1fc00], desc[UR60][R2.64+0x100], !P2 ;  /* 0x1fc0010002247fae */ /* 0x0001e8000d101d7c */
[----:B------:R0:W-:Y:S02]  /*2fea0*/  LDGSTS.E.BYPASS.LTC128B.128 [R36+0x23c00], desc[UR60][R2.64+0x180], !P1 ;  /* 0x23c0018002247fae */ /* 0x0001e4000c901d7c */
.L_x_3010:
[----:B------:R-:W-:Y:S05]  /*2feb0*/  BSYNC B0 ;  /* 0x0000000000007941 */ /* 0x000fea0003800000 */
.L_x_3009:
[----:B------:R-:W-:Y:S01]  /*2fec0*/  NOP ;  /* 0x0000000000007918 */ /* 0x000fe20000000000 */
[----:B------:R-:W-:-:S13]  /*2fed0*/  PLOP3.LUT P0, PT, PT, PT, PT, 0x80, 0x0 ;  /* 0x000000000000781c */ /* 0x000fda0003f0f070 */
.L_x_3011:
        /* <DEDUP_REMOVED lines=20> */
.L_x_3195:
[----:B------:R-:W-:Y:S05]  /*30020*/  BSYNC B0 ;  /* 0x0000000000007941 */ /* 0x000fea0003800000 */
.L_x_3012:
[----:B------:R-:W2:Y:S01]  /*30030*/  LDL R2, [R1+0xc] ;  /* 0x00000c0001027983 */ /* 0x000ea20000100800 */
[----:B------:R-:W-:Y:S01]  /*30040*/  BSSY B0, `(.L_x_3014) ;  /* 0x0000112000007945 */ /* 0x000fe20003800000 */
[----:B--2---:R-:W-:-:S13]  /*30050*/  ISETP.GE.AND P0, PT, R0, R2, PT ;  /* 0x000000020000720c */ /* 0x004fda0003f06270 */
[----:B------:R-:W-:Y:S05]  /*30060*/  @!P0 BRA `(.L_x_3015) ;  /* 0x00000010003c8947 */ /* 0x000fea0003800000 */
[C---:B------:R-:W-:Y:S01]  /*30070*/  LOP3.LUT R4, R34.reuse, 0x40, RZ, 0xfc, !PT ;  /* 0x0000004022047812 */ /* 0x040fe200078efcff */
[----:B------:R-:W-:Y:S01]  /*30080*/  ULDC UR4, c[0x0][0x2f4] ;  /* 0x0000bd0000047ab9 */ /* 0x000fe20000000800 */
[C---:B------:R-:W-:Y:S01]  /*30090*/  LOP3.LUT R2, R34.reuse, 0x80, RZ, 0xfc, !PT ;  /* 0x0000008022027812 */ /* 0x040fe200078efcff */
[----:B------:R-:W-:Y:S01]  /*300a0*/  IMAD.MOV.U32 R20, RZ, RZ, R29 ;  /* 0x000000ffff147224 */ /* 0x000fe200078e001d */
[----:B------:R-:W-:Y:S01]  /*300b0*/  MOV R7, R23 ;  /* 0x0000001700077202 */ /* 0x000fe20000000f00 */
[----:B------:R-:W-:Y:S01]  /*300c0*/  IMAD.MOV.U32 R31, RZ, RZ, R22 ;  /* 0x000000ffff1f7224 */ /* 0x000fe200078e0016 */
[----:B------:R-:W-:Y:S02]  /*300d0*/  ISETP.GE.AND P4, PT, R34, UR4, PT ;  /* 0x0000000422007c0c */ /* 0x000fe4000bf86270 */
[----:B------:R-:W-:Y:S02]  /*300e0*/  ISETP.GE.AND P3, PT, R4, UR4, PT ;  /* 0x0000000404007c0c */ /* 0x000fe4000bf66270 */
[----:B------:R-:W-:-:S02]  /*300f0*/  ISETP.GE.AND P2, PT, R2, UR4, PT ;  /* 0x0000000402007c0c */ /* 0x000fc4000bf46270 */
[----:B------:R-:W-:-:S13]  /*30100*/  ISETP.GE.AND P1, PT, R37, UR4, PT ;  /* 0x0000000425007c0c */ /* 0x000fda000bf26270 */
.L_x_3028:
[----:B------:R-:W1:Y:S01]  /*30110*/  LDL R5, [R1+0x10] ;  /* 0x0000100001057983 */ /* 0x000e620000100800 */
[----:B------:R-:W2:Y:S03]  /*30120*/  LDC R11, c[0x0][0x430] ;  /* 0x00010c00ff0b7b82 */ /* 0x000ea60000000800 */
[----:B------:R-:W3:Y:S01]  /*30130*/  LDL R8, [R1+0x14] ;  /* 0x0000140001087983 */ /* 0x000ee20000100800 */
[----:B------:R-:W4:Y:S01]  /*30140*/  S2R R2, SR_TID.X ;  /* 0x0000000000027919 */ /* 0x000f220000002100 */
[----:B------:R-:W4:Y:S01]  /*30150*/  S2R R4, SR_TID.X ;  /* 0x0000000000047919 */ /* 0x000f220000002100 */
[----:B--2---:R-:W-:-:S13]  /*30160*/  ISETP.NE.AND P0, PT, R11, 0x1, PT ;  /* 0x000000010b00780c */ /* 0x004fda0003f05270 */
[----:B0-----:R-:W0:Y:S01]  /*30170*/  @P0 LDC R3, c[0x0][0x434] ;  /* 0x00010d00ff030b82 */ /* 0x001e220000000800 */
[----:B----4-:R-:W-:Y:S01]  /*30180*/  LOP3.LUT R2, R2, 0x7f, RZ, 0xc0, !PT ;  /* 0x0000007f02027812 */ /* 0x010fe200078ec0ff */
[----:B------:R-:W-:-:S03]  /*30190*/  IMAD.SHL.U32 R4, R4, 0x10, RZ ;  /* 0x0000001004047824 */ /* 0x000fc600078e00ff */
[----:B------:R-:W-:-:S04]  /*301a0*/  SHF.R.U32.HI R2, RZ, 0x3, R2 ;  /* 0x00000003ff027819 */ /* 0x000fc80000011602 */
[----:B------:R-:W-:Y:S02]  /*301b0*/  LOP3.LUT R4, R2, 0x70, R4, 0xf8, !PT ;  /* 0x0000007002047812 */ /* 0x000fe400078ef804 */
[----:B------:R-:W2:Y:S02]  /*301c0*/  @P0 LDC R2, c[0x0][0x438] ;  /* 0x00010e00ff020b82 */ /* 0x000ea40000000800 */
[----:B------:R-:W-:Y:S01]  /*301d0*/  ISETP.GT.U32.AND P6, PT, R4, 0x4f, PT ;  /* 0x0000004f0400780c */ /* 0x000fe20003fc4070 */
[----:B-1----:R-:W-:-:S05]  /*301e0*/  IMAD R6, R0, 0x50, R5 ;  /* 0x0000005000067824 */ /* 0x002fca00078e0205 */
[----:B------:R-:W-:-:S07]  /*301f0*/  IADD3 R6, R4, R6, RZ ;  /* 0x0000000604067210 */ /* 0x000fce0007ffe0ff */
[----:B------:R-:W1:Y:S01]  /*30200*/  @!P6 LDC.64 R4, c[0x0][0x428] ;  /* 0x00010a00ff04eb82 */ /* 0x000e620000000a00 */
[----:B0-----:R-:W-:-:S04]  /*30210*/  @P0 IMAD.HI.U32 R3, R6, R3, RZ ;  /* 0x0000000306030227 */ /* 0x001fc800078e00ff */
[----:B------:R-:W-:Y:S01]  /*30220*/  IMAD.MOV.U32 R10, RZ, RZ, R6 ;  /* 0x000000ffff0a7224 */ /* 0x000fe200078e0006 */
[----:B--2---:R-:W-:-:S04]  /*30230*/  @P0 SHF.R.U32.HI R10, RZ, R2, R3 ;  /* 0x00000002ff0a0219 */ /* 0x004fc80000011603 */
[--C-:B------:R-:W-:Y:S01]  /*30240*/  @!P6 SHF.R.S32.HI R3, RZ, 0x1f, R10.reuse ;  /* 0x0000001fff03e819 */ /* 0x100fe2000001140a */
[----:B------:R-:W-:-:S04]  /*30250*/  @!P6 IMAD.MOV.U32 R2, RZ, RZ, R10 ;  /* 0x000000ffff02e224 */ /* 0x000fc800078e000a */
[----:B-1----:R-:W-:-:S04]  /*30260*/  @!P6 IMAD.WIDE.U32 R2, R32, R4, R2 ;  /* 0x000000042002e225 */ /* 0x002fc800078e0002 */
[----:B---3--:R-:W-:Y:S02]  /*30270*/  @!P6 IMAD R4, R8, R4, RZ ;  /* 0x000000040804e224 */ /* 0x008fe400078e02ff */
[----:B------:R-:W0:Y:S02]  /*30280*/  @!P6 LDC.64 R8, c[0x0][0x418] ;  /* 0x00010600ff08eb82 */ /* 0x000e240000000a00 */
[----:B------:R-:W-:-:S04]  /*30290*/  @!P6 IMAD R5, R32, R5, R4 ;  /* 0x000000052005e224 */ /* 0x000fc800078e0204 */
[----:B------:R-:W-:Y:S02]  /*302a0*/  @!P6 IMAD.IADD R3, R5, 0x1, R3 ;  /* 0x000000010503e824 */ /* 0x000fe400078e0203 */
[----:B------:R-:W-:Y:S01]  /*302b0*/  IMAD.MOV.U32 R4, RZ, RZ, RZ ;  /* 0x000000ffff047224 */ /* 0x000fe200078e00ff */
[----:B0-----:R-:W-:-:S04]  /*302c0*/  @!P6 LEA R8, P0, R2, R8, 0x2 ;  /* 0x000000080208e211 */ /* 0x001fc800078010ff */
[----:B------:R-:W-:-:S05]  /*302d0*/  @!P6 LEA.HI.X R9, R2, R9, R3, 0x2, P0 ;  /* 0x000000090209e211 */ /* 0x000fca00000f1403 */
[----:B------:R0:W5:Y:S01]  /*302e0*/  @!P6 LDG.E R4, desc[UR60][R8.64] ;  /* 0x0000003c0804e981 */ /* 0x000162000c1e1900 */
[----:B------:R-:W-:Y:S01]  /*302f0*/  LOP3.LUT P5, RZ, R18, 0x20, RZ, 0xc0, !PT ;  /* 0x0000002012ff7812 */ /* 0x000fe200078ac0ff */
[----:B------:R-:W-:Y:S01]  /*30300*/  VIADD R23, R7, 0x1 ;  /* 0x0000000107177836 */ /* 0x000fe20000000000 */
[----:B------:R-:W-:-:S04]  /*30310*/  IADD3 R5, -R10, RZ, RZ ;  /* 0x000000ff0a057210 */ /* 0x000fc80007ffe1ff */
[----:B------:R-:W-:Y:S01]  /*30320*/  ISETP.NE.AND P0, PT, R23, 0x2, PT ;  /* 0x000000021700780c */ /* 0x000fe20003f05270 */
[----:B------:R-:W-:Y:S05]  /*30330*/  YIELD ;  /* 0x0000000000007946 */ /* 0x000fea0003800000 */
[----:B------:R-:W-:Y:S01]  /*30340*/  SEL R29, RZ, 0x1, P0 ;  /* 0x00000001ff1d7807 */ /* 0x000fe20000000000 */
[----:B------:R-:W-:Y:S01]  /*30350*/  IMAD R5, R11, R5, R6 ;  /* 0x000000050b057224 */ /* 0x000fe200078e0206 */
[----:B------:R-:W-:Y:S01]  /*30360*/  SEL R23, R23, RZ, P0 ;  /* 0x000000ff17177207 */ /* 0x000fe20000000000 */
[----:B------:R-:W-:Y:S01]  /*30370*/  IMAD.MOV.U32 R22, RZ, RZ, R0 ;  /* 0x000000ffff167224 */ /* 0x000fe200078e0000 */
[----:B------:R-:W-:Y:S01]  /*30380*/  LOP3.LUT R29, R20, R29, RZ, 0x3c, !PT ;  /* 0x0000001d141d7212 */ /* 0x000fe200078e3cff */
[----:B0-----:R-:W-:Y:S06]  /*30390*/  @!P5 BRA `(.L_x_3016) ;  /* 0x000000000004d947 */ /* 0x001fec0003800000 */
[----:B------:R-:W-:Y:S01]  /*303a0*/  BPT.TRAP 0x1 ;  /* 0x000000040000795c */ /* 0x000fe20000300000 */
.L_x_3016:
[----:B------:R-:W-:Y:S01]  /*303b0*/  LEA R6, R23, R16, 0x3 ;  /* 0x0000001017067211 */ /* 0x000fe200078e18ff */
[----:B------:R-:W-:Y:S01]  /*303c0*/  BSSY B1, `(.L_x_3017) ;  /* 0x0000004000017945 */ /* 0x000fe20003800000 */
[----:B------:R-:W-:-:S04]  /*303d0*/  SHF.L.U32 R3, R29, 0x1f, RZ ;  /* 0x0000001f1d037819 */ /* 0x000fc800000006ff */
[----:B------:R-:W0:Y:S02]  /*303e0*/  SYNCS.PHASECHK.TRANS64.TRYWAIT P0, [R6+URZ+0x38840], R3 ;  /* 0x03884003060075a7 */ /* 0x000e24000800017f */
[----:B0-----:R-:W-:Y:S05]  /*303f0*/  @!P0 BRA `(.L_x_3018) ;  /* 0x0000005c00408947 */ /* 0x001fea0003800000 */
.L_x_3196:
[----:B------:R-:W-:Y:S05]  /*30400*/  BSYNC B1 ;  /* 0x0000000000017941 */ /* 0x000fea0003800000 */
.L_x_3017:
        /* <DEDUP_REMOVED lines=57> */
[----:B0-----:R-:W-:-:S04]  /*307a0*/  IADD3 R2, P0, R2, R0, RZ ;  /* 0x0000000002027210 */ /* 0x001fc80007f1e0ff */
[----:B------:R-:W-:Y:S02]  /*307b0*/  IADD3.X R3, RZ, R35, RZ, P0, !PT ;  /* 0x00000023ff037210 */ /* 0x000fe400007fe4ff */
        /* <DEDUP_REMOVED lines=8> */
.L_x_3208:
        /* <DEDUP_REMOVED lines=17> */
.L_x_3020:
        /* <DEDUP_REMOVED lines=10> */
.L_x_3021:
[----:B------:R2:W-:Y:S01]  /*309f0*/  SYNCS.ARRIVE.TRANS64.A1T0 RZ, [R6+URZ+0x38830], RZ ;  /* 0x038830ff06ff79a7 */ /* 0x0005e2000810003f */
[----:B------:R-:W-:Y:S05]  /*30a00*/  @!P6 BRA `(.L_x_3022) ;  /* 0x000000000004e947 */ /* 0x000fea0003800000 */
[----:B------:R-:W-:Y:S01]  /*30a10*/  BPT.TRAP 0x1 ;  /* 0x000000040000795c */ /* 0x000fe20000300000 */
.L_x_3022:
[----:B-1----:R-:W-:Y:S01]  /*30a20*/  SHF.L.U32 R2, R20, 0x1f, RZ ;  /* 0x0000001f14027819 */ /* 0x002fe200000006ff */
[----:B--2---:R-:W-:Y:S01]  /*30a30*/  IMAD R6, R7, 0x8, R16 ;  /* 0x0000000807067824 */ /* 0x004fe200078e0210 */
[----:B------:R-:W-:Y:S03]  /*30a40*/  BSSY B1, `(.L_x_3023) ;  /* 0x0000003000017945 */ /* 0x000fe60003800000 */
[----:B------:R-:W1:Y:S02]  /*30a50*/  SYNCS.PHASECHK.TRANS64.TRYWAIT P0, [R6+URZ+0x38860], R2 ;  /* 0x03886002060075a7 */ /* 0x000e64000800017f */
[----:B-1----:R-:W-:Y:S05]  /*30a60*/  @!P0 BRA `(.L_x_3024) ;  /* 0x0000005c007c8947 */ /* 0x002fea0003800000 */
.L_x_3209:
[----:B------:R-:W-:Y:S05]  /*30a70*/  BSYNC B1 ;  /* 0x0000000000017941 */ /* 0x000fea0003800000 */
.L_x_3023:
        /* <DEDUP_REMOVED lines=12> */
[----:B0-----:R-:W-:-:S04]  /*30b40*/  IADD3 R2, P0, R2, R0, RZ ;  /* 0x0000000002027210 */ /* 0x001fc80007f1e0ff */
[----:B-1----:R-:W-:Y:S02]  /*30b50*/  IADD3.X R3, RZ, R3, RZ, P0, !PT ;  /* 0x00000003ff037210 */ /* 0x002fe400007fe4ff */
        /* <DEDUP_REMOVED lines=47> */
.L_x_3221:
        /* <DEDUP_REMOVED lines=31> */
.L_x_3026:
        /* <DEDUP_REMOVED lines=10> */
.L_x_3027:
[----:B------:R-:W2:Y:S01]  /*310e0*/  LDL R2, [R1+0xc] ;  /* 0x00000c0001027983 */ /* 0x000ea20000100800 */
[----:B------:R3:W-:Y:S01]  /*310f0*/  SYNCS.ARRIVE.TRANS64.A1T0 RZ, [R6+URZ+0x38850], RZ ;  /* 0x038850ff06ff79a7 */ /* 0x0007e2000810003f */
[C---:B------:R-:W-:Y:S01]  /*31100*/  IADD3 R0, R22.reuse, -0x1, RZ ;  /* 0xffffffff16007810 */ /* 0x040fe20007ffe0ff */
[----:B------:R-:W-:Y:S02]  /*31110*/  IMAD.MOV.U32 R7, RZ, RZ, R23 ;  /* 0x000000ffff077224 */ /* 0x000fe400078e0017 */
[----:B------:R-:W-:Y:S02]  /*31120*/  IMAD.MOV.U32 R20, RZ, RZ, R29 ;  /* 0x000000ffff147224 */ /* 0x000fe400078e001d */
[----:B------:R-:W-:Y:S01]  /*31130*/  IMAD.MOV.U32 R31, RZ, RZ, R22 ;  /* 0x000000ffff1f7224 */ /* 0x000fe200078e0016 */
[----:B--2---:R-:W-:-:S13]  /*31140*/  ISETP.GT.AND P0, PT, R22, R2, PT ;  /* 0x000000021600720c */ /* 0x004fda0003f04270 */
[----:B---3--:R-:W-:Y:S05]  /*31150*/  @P0 BRA `(.L_x_3028) ;  /* 0xffffffec00ec0947 */ /* 0x008fea000383ffff */
.L_x_3015:
[----:B------:R-:W-:Y:S05]  /*31160*/  BSYNC B0 ;  /* 0x0000000000007941 */ /* 0x000fea0003800000 */
.L_x_3014:
        /* <DEDUP_REMOVED lines=17> */
.L_x_3030:
[----:B------:R-:W-:Y:S05]  /*31280*/  BSYNC B0 ;  /* 0x0000000000007941 */ /* 0x000fea0003800000 */
.L_x_3029:
[----:B------:R-:W-:-:S13]  /*31290*/  LOP3.LUT P0, RZ, R18, 0x20, RZ, 0xc0, !PT ;  /* 0x0000002012ff7812 */ /* 0x000fda000780c0ff */
[----:B------:R-:W-:Y:S05]  /*312a0*/  @!P0 BRA `(.L_x_3031) ;  /* 0x0000000000048947 */ /* 0x000fea0003800000 */
[----:B------:R-:W-:Y:S01]  /*312b0*/  BPT.TRAP 0x1 ;  /* 0x000000040000795c */ /* 0x000fe20000300000 */
.L_x_3031:
[----:B------:R-:W2:Y:S01]  /*312c0*/  LDL.LU R0, [R1+0x8] ;  /* 0x0000080001007983 */ /* 0x000ea20000300800 */
[----:B------:R-:W-:Y:S01]  /*312d0*/  LEA R4, R23, R16, 0x3 ;  /* 0x0000001017047211 */ /* 0x000fe200078e18ff */
[----:B------:R-:W-:Y:S01]  /*312e0*/  BSSY B0, `(.L_x_3032) ;  /* 0x0000005000007945 */ /* 0x000fe20003800000 */
[----:B0-----:R-:W-:-:S04]  /*312f0*/  SHF.L.U32 R3, R29, 0x1f, RZ ;  /* 0x0000001f1d037819 */ /* 0x001fc800000006ff */
[----:B------:R-:W0:Y:S01]  /*31300*/  SYNCS.PHASECHK.TRANS64.TRYWAIT P0, [R4+URZ+0x38860], R3 ;  /* 0x03886003040075a7 */ /* 0x000e22000800017f */
[----:B--2---:R-:W-:Y:S01]  /*31310*/  IMAD R5, R22, -0x50, R0 ;  /* 0xffffffb016057824 */ /* 0x004fe200078e0200 */
[----:B0-----:R-:W-:Y:S06]  /*31320*/  @!P0 BRA `(.L_x_3033) ;  /* 0x0000005c003c8947 */ /* 0x001fec0003800000 */
.L_x_3222:
[----:B------:R-:W-:Y:S05]  /*31330*/  BSYNC B0 ;  /* 0x0000000000007941 */ /* 0x000fea0003800000 */
.L_x_3032:
[----:B------:R-:W2:Y:S01]  /*31340*/  S2R R0, SR_TID.X ;  /* 0x0000000000007919 */ /* 0x000ea20000002100 */
[----:B------:R-:W-:Y:S01]  /*31350*/  UMOV UR4, 0xffffffff ;  /* 0xffffffff00047882 */ /* 0x000fe20000000000 */
[----:B------:R-:W-:Y:S01]  /*31360*/  IMAD R7, R23, 0x5000, R33 ;  /* 0x0000500017077824 */ /* 0x000fe200078e0221 */
        /* <DEDUP_REMOVED lines=16> */
[----:B------:R-:W1:Y:S02]  /*31470*/  SHFL.IDX PT, R14, R17, 0x1, 0x181f ;  /* 0x00381f00110e7f89 */ /* 0x000e6400000e0000 */
[----:B0-----:R-:W-:Y:S02]  /*31480*/  IADD3.X R7, RZ, R3, RZ, P0, !PT ;  /* 0x00000003ff077210 */ /* 0x001fe400007fe4ff */
        /* <DEDUP_REMOVED lines=22> */
[----:B------:R-:W1:Y:S02]  /*315f0*/  SHFL.IDX PT, R14, R17, 0x3, 0x181f ;  /* 0x00781f00110e7f89 */ /* 0x000e6400000e0000 */
[----:B0-----:R-:W-:Y:S01]  /*31600*/  IMAD.X R7, RZ, RZ, R7, P4 ;  /* 0x000000ffff077224 */ /* 0x001fe200020e0607 */
        /* <DEDUP_REMOVED lines=21> */
.L_x_3234:
[C---:B------:R-:W-:Y:S02]  /*31760*/  ISETP.LT.OR P3, PT, R5.reuse, 0x41, P3 ;  /* 0x000000410500780c */ /* 0x040fe40001f61670 */
[C---:B------:R-:W-:Y:S02]  /*31770*/  ISETP.LT.OR P2, PT, R5.reuse, 0x41, P2 ;  /* 0x000000410500780c */ /* 0x040fe40001741670 */
[C---:B------:R-:W-:Y:S02]  /*31780*/  ISETP.LT.OR P1, PT, R5.reuse, 0x41, P1 ;  /* 0x000000410500780c */ /* 0x040fe40000f21670 */
[----:B------:R-:W-:Y:S02]  /*31790*/  ISETP.LT.OR P0, PT, R5, 0x41, P0 ;  /* 0x000000410500780c */ /* 0x000fe40000701670 */
[----:B0--3--:R-:W-:-:S04]  /*317a0*/  IADD3 R2, P4, R14, R8, RZ ;  /* 0x000000080e027210 */ /* 0x009fc80007f9e0ff */
[----:B------:R-:W-:-:S05]  /*317b0*/  IADD3.X R3, RZ, R19, RZ, P4, !PT ;  /* 0x00000013ff037210 */ /* 0x000fca00027fe4ff */
        /* <DEDUP_REMOVED lines=9> */
.L_x_3035:
        /* <DEDUP_REMOVED lines=10> */
.L_x_3036:
[----:B------:R1:W-:Y:S01]  /*318f0*/  SYNCS.ARRIVE.TRANS64.A1T0 RZ, [R4+URZ+0x38850], RZ ;  /* 0x038850ff04ff79a7 */ /* 0x0003e2000810003f */
[----:B------:R-:W-:-:S05]  /*31900*/  VIADD R23, R23, 0x1 ;  /* 0x0000000117177836 */ /* 0x000fca0000000000 */
[----:B------:R-:W-:-:S04]  /*31910*/  ISETP.NE.AND P0, PT, R23, 0x2, PT ;  /* 0x000000021700780c */ /* 0x000fc80003f05270 */
[----:B0-----:R-:W-:Y:S02]  /*31920*/  SEL R0, RZ, 0x1, P0 ;  /* 0x00000001ff007807 */ /* 0x001fe40000000000 */
[----:B------:R-:W-:Y:S02]  /*31930*/  SEL R23, R23, RZ, P0 ;  /* 0x000000ff17177207 */ /* 0x000fe40000000000 */
[----:B-1----:R-:W-:-:S07]  /*31940*/  LOP3.LUT R29, R29, R0, RZ, 0x3c, !PT ;  /* 0x000000001d1d7212 */ /* 0x002fce00078e3cff */
.L_x_2991:
[----:B------:R-:W-:Y:S05]  /*31950*/  BSYNC B7 ;  /* 0x0000000000077941 */ /* 0x000fea0003800000 */
.L_x_2989:
[----:B------:R-:W-:-:S13]  /*31960*/  LOP3.LUT P0, RZ, R18, 0x40, RZ, 0xc0, !PT ;  /* 0x0000004012ff7812 */ /* 0x000fda000780c0ff */
[----:B------:R-:W-:Y:S05]  /*31970*/  @!P0 BRA `(.L_x_3037) ;  /* 0x0000000000248947 */ /* 0x000fea0003800000 */
[----:B------:R-:W-:Y:S05]  /*31980*/  WARPSYNC.ALL ;  /* 0x0000000000007948 */ /* 0x000fea0003800000 */
[----:B------:R-:W2:Y:S08]  /*31990*/  S2UR UR5, SR_CgaCtaId ;  /* 0x00000000000579c3 */ /* 0x000eb00000008800 */
[----:B------:R-:W-:Y:S06]  /*319a0*/  BAR.SYNC.DEFER_BLOCKING 0x5, 0x180 ;  /* 0x0146000000007b1d */ /* 0x000fec0000010000 */
[----:B------:R-:W-:-:S02]  /*319b0*/  UMOV UR4, 0x400 ;  /* 0x0000040000047882 */ /* 0x000fc40000000000 */
[----:B--2---:R-:W-:-:S06]  /*319c0*/  ULEA UR4, UR5, UR4, 0x18 ;  /* 0x0000000405047291 */ /* 0x004fcc000f8ec03f */
[----:B0-----:R-:W-:-:S05]  /*319d0*/  IMAD.U32 R16, RZ, RZ, UR4 ;  /* 0x00000004ff107e24 */ /* 0x001fca000f8e00ff */
[----:B------:R0:W2:Y:S01]  /*319e0*/  LDS.128 R24, [R16+0x388d0] ;  /* 0x0388d00010187984 */ /* 0x0000a20000000c00 */
[----:B------:R-:W-:Y:S06]  /*319f0*/  BAR.ARV 0x4, 0x180 ;  /* 0x0106000000007b1d */ /* 0x000fec0000002000 */
[----:B------:R-:W-:Y:S05]  /*31a00*/  BRA `(.L_x_3038) ;  /* 0x0000000c00d47947 */ /* 0x000fea0003800000 */
.L_x_3037:
[----:B------:R-:W2:Y:S01]  /*31a10*/  S2R R10, SR_TID.X ;  /* 0x00000000000a7919 */ /* 0x000ea20000002100 */
[----:B------:R-:W-:Y:S01]  /*31a20*/  UMOV UR4, 0xffffffff ;  /* 0xffffffff00047882 */ /* 0x000fe20000000000 */
[----:B--2---:R-:W-:-:S04]  /*31a30*/  LOP3.LUT R10, R10, 0x1f, RZ, 0xc0, !PT ;  /* 0x0000001f0a0a7812 */ /* 0x004fc800078ec0ff */
[----:B------:R-:W-:Y:S01]  /*31a40*/  ISETP.NE.AND P0, PT, R10, 0x1f, PT ;  /* 0x0000001f0a00780c */ /* 0x000fe20003f05270 */
[----:B------:R-:W-:-:S12]  /*31a50*/  BRA.DIV UR4, `(.L_x_3039) ;  /* 0x0000005e04847947 */ /* 0x000fd8000b800000 */
[----:B------:R-:W-:Y:S01]  /*31a60*/  IMAD.IADD R9, R27, 0x1, R10 ;  /* 0x000000011b097824 */ /* 0x000fe200078e020a */
[----:B------:R-:W-:-:S04]  /*31a70*/  ULDC UR4, c[0x0][0xc3c] ;  /* 0x00030f0000047ab9 */ /* 0x000fc80000000800 */
[----:B------:R-:W-:-:S13]  /*31a80*/  ISETP.GE.OR P1, PT, R9, UR4, !P0 ;  /* 0x0000000409007c0c */ /* 0x000fda000c726670 */
[----:B------:R-:W2:Y:S08]  /*31a90*/  @!P1 LDC.64 R2, c[0x0][0xc80] ;  /* 0x00032000ff029b82 */ /* 0x000eb00000000a00 */
[----:B------:R-:W3:Y:S01]  /*31aa0*/  @!P1 LDC.64 R4, c[0x0][0xc78] ;  /* 0x00031e00ff049b82 */ /* 0x000ee20000000a00 */
[----:B--2---:R-:W-:-:S05]  /*31ab0*/  @!P1 IMAD.WIDE R2, R9, 0x4, R2 ;  /* 0x0000000409029825 */ /* 0x004fca00078e0202 */
[----:B0-----:R3:W2:Y:S02]  /*31ac0*/  @!P1 LDG.E R7, desc[UR60][R2.64] ;  /* 0x0000003c02079981 */ /* 0x0016a4000c1e1900 */
[----:B---3--:R-:W-:-:S05]  /*31ad0*/  @!P1 IMAD.WIDE R2, R9, 0x4, R4 ;  /* 0x0000000409029825 */ /* 0x008fca00078e0204 */
[----:B------:R-:W3:Y:S01]  /*31ae0*/  @!P1 LDG.E R4, desc[UR60][R2.64] ;  /* 0x0000003c02049981 */ /* 0x000ee2000c1e1900 */
[----:B------:R-:W-:Y:S01]  /*31af0*/  MOV R25, RZ ;  /* 0x000000ff00197202 */ /* 0x000fe20000000f00 */
[----:B------:R-:W-:Y:S01]  /*31b00*/  IMAD.MOV.U32 R8, RZ, RZ, RZ ;  /* 0x000000ffff087224 */ /* 0x000fe200078e00ff */
[C---:B------:R-:W-:Y:S01]  /*31b10*/  ISETP.GE.U32.AND P2, PT, R10.reuse, 0x2, PT ;  /* 0x000000020a00780c */ /* 0x040fe20003f46070 */
[----:B------:R-:W-:Y:S01]  /*31b20*/  SHFL.IDX PT, R0, R24, RZ, 0x1f ;  /* 0x00001fff18007589 */ /* 0x000fe200000e0000 */
[C---:B------:R-:W-:Y:S02]  /*31b30*/  ISETP.GE.U32.AND P3, PT, R10.reuse, 0x4, PT ;  /* 0x000000040a00780c */ /* 0x040fe40003f66070 */
[C---:B------:R-:W-:Y:S01]  /*31b40*/  ISETP.GE.U32.AND P4, PT, R10.reuse, 0x8, PT ;  /* 0x000000080a00780c */ /* 0x040fe20003f86070 */
[----:B------:R0:W-:Y:S01]  /*31b50*/  SHFL.IDX PT, R6, R24, 0x1, 0x1f ;  /* 0x00201f0018067f89 */ /* 0x0001e200000e0000 */
[----:B------:R-:W-:Y:S01]  /*31b60*/  ISETP.GE.U32.AND P5, PT, R10, 0x10, PT ;  /* 0x000000100a00780c */ /* 0x000fe20003fa6070 */
[----:B0-----:R-:W-:-:S02]  /*31b70*/  IMAD.MOV.U32 R24, RZ, RZ, RZ ;  /* 0x000000ffff187224 */ /* 0x001fc400078e00ff */
[----:B--2---:R-:W-:Y:S02]  /*31b80*/  @!P1 IMAD.MOV.U32 R25, RZ, RZ, R7 ;  /* 0x000000ffff199224 */ /* 0x004fe400078e0007 */
[----:B---3--:R-:W-:Y:S01]  /*31b90*/  @!P1 IMAD.MOV.U32 R8, RZ, RZ, R4 ;  /* 0x000000ffff089224 */ /* 0x008fe200078e0004 */
        /* <DEDUP_REMOVED lines=17> */
[----:B------:R0:W2:Y:S02]  /*31cb0*/  SHFL.IDX PT, R14, R3, 0x1f, 0x1f ;  /* 0x03e01f00030e7f89 */ /* 0x0000a400000e0000 */
.L_x_3244:
[----:B------:R-:W-:Y:S02]  /*31cc0*/  ULDC UR4, c[0x0][0xc38] ;  /* 0x00030e0000047ab9 */ /* 0x000fe40000000800 */
[----:B------:R-:W-:-:S04]  /*31cd0*/  IMAD.U32 R4, RZ, RZ, UR4 ;  /* 0x00000004ff047e24 */ /* 0x000fc8000f8e00ff */
[----:B--2---:R-:W-:-:S04]  /*31ce0*/  IMAD R5, R14, R4, RZ ;  /* 0x000000040e057224 */ /* 0x004fc800078e02ff */
[----:B------:R-:W-:-:S05]  /*31cf0*/  IMAD.IADD R6, R6, 0x1, R5 ;  /* 0x0000000106067824 */ /* 0x000fca00078e0205 */
[----:B------:R-:W-:-:S13]  /*31d00*/  ISETP.GT.AND P6, PT, R6, R0, PT ;  /* 0x000000000600720c */ /* 0x000fda0003fc4270 */
[----:B------:R-:W-:Y:S05]  /*31d10*/  @P6 BRA `(.L_x_3040) ;  /* 0x0000000000a46947 */ /* 0x000fea0003800000 */
.L_x_3043:
[----:B------:R-:W2:Y:S01]  /*31d20*/  LDC R2, c[0x0][0xc3c] ;  /* 0x00030f00ff027b82 */ /* 0x000ea20000000800 */
[----:B------:R-:W-:-:S04]  /*31d30*/  IADD3 R27, R27, 0x1f, RZ ;  /* 0x0000001f1b1b7810 */ /* 0x000fc80007ffe0ff */
[----:B--2---:R-:W-:-:S13]  /*31d40*/  ISETP.GE.AND P6, PT, R27, R2, PT ;  /* 0x000000021b00720c */ /* 0x004fda0003fc6270 */
[----:B------:R-:W-:Y:S05]  /*31d50*/  @P6 BRA `(.L_x_3041) ;  /* 0x0000000800bc6947 */ /* 0x000fea0003800000 */
[----:B0-----:R-:W0:Y:S01]  /*31d60*/  S2R R3, SR_TID.X ;  /* 0x0000000000037919 */ /* 0x001e220000002100 */
[----:B------:R-:W-:Y:S01]  /*31d70*/  IMAD.MOV.U32 R25, RZ, RZ, RZ ;  /* 0x000000ffff197224 */ /* 0x000fe200078e00ff */
[----:B0-----:R-:W-:-:S05]  /*31d80*/  LOP3.LUT R3, R3, 0x1f, RZ, 0xc0, !PT ;  /* 0x0000001f03037812 */ /* 0x001fca00078ec0ff */
[----:B------:R-:W-:-:S05]  /*31d90*/  IMAD.IADD R7, R27, 0x1, R3 ;  /* 0x000000011b077824 */ /* 0x000fca00078e0203 */
[----:B------:R-:W-:-:S13]  /*31da0*/  ISETP.GE.OR P6, PT, R7, R2, !P0 ;  /* 0x000000020700720c */ /* 0x000fda00047c6670 */
[----:B------:R-:W0:Y:S08]  /*31db0*/  @!P6 LDC.64 R2, c[0x0][0xc80] ;  /* 0x00032000ff02eb82 */ /* 0x000e300000000a00 */
[----:B------:R-:W2:Y:S01]  /*31dc0*/  @!P6 LDC.64 R4, c[0x0][0xc78] ;  /* 0x00031e00ff04eb82 */ /* 0x000ea20000000a00 */
[----:B------:R-:W-:Y:S02]  /*31dd0*/  IMAD.MOV.U32 R8, RZ, RZ, RZ ;  /* 0x000000ffff087224 */ /* 0x000fe400078e00ff */
[----:B0-----:R-:W-:-:S05]  /*31de0*/  @!P6 IMAD.WIDE R2, R7, 0x4, R2 ;  /* 0x000000040702e825 */ /* 0x001fca00078e0202 */
[----:B------:R2:W3:Y:S02]  /*31df0*/  @!P6 LDG.E R25, desc[UR60][R2.64] ;  /* 0x0000003c0219e981 */ /* 0x0004e4000c1e1900 */
[----:B--2---:R-:W-:-:S05]  /*31e00*/  @!P6 IMAD.WIDE R2, R7, 0x4, R4 ;  /* 0x000000040702e825 */ /* 0x004fca00078e0204 */
[----:B------:R-:W3:Y:S01]  /*31e10*/  @!P6 LDG.E R8, desc[UR60][R2.64] ;  /* 0x0000003c0208e981 */ /* 0x000ee2000c1e1900 */
[----:B------:R-:W-:Y:S01]  /*31e20*/  UMOV UR4, 0xffffffff ;  /* 0xffffffff00047882 */ /* 0x000fe20000000000 */
[----:B---3--:R-:W-:Y:S02]  /*31e30*/  IMAD R13, R8, R25, RZ ;  /* 0x00000019080d7224 */ /* 0x008fe400078e02ff */
[----:B------:R-:W-:Y:S05]  /*31e40*/  BRA.DIV UR4, `(.L_x_3042) ;  /* 0x0000005e04c07947 */ /* 0x000fea000b800000 */
        /* <DEDUP_REMOVED lines=16> */
.L_x_3252:
[----:B------:R-:W-:Y:S02]  /*31f50*/  ULDC UR4, c[0x0][0xc38] ;  /* 0x00030e0000047ab9 */ /* 0x000fe40000000800 */
[----:B------:R-:W-:-:S04]  /*31f60*/  IMAD.U32 R4, RZ, RZ, UR4 ;  /* 0x00000004ff047e24 */ /* 0x000fc8000f8e00ff */
[----:B--2---:R-:W-:-:S04]  /*31f70*/  IMAD R5, R14, R4, RZ ;  /* 0x000000040e057224 */ /* 0x004fc800078e02ff */
[----:B------:R-:W-:-:S05]  /*31f80*/  IMAD.IADD R6, R5, 0x1, R6 ;  /* 0x0000000105067824 */ /* 0x000fca00078e0206 */
[----:B------:R-:W-:-:S13]  /*31f90*/  ISETP.GT.AND P6, PT, R6, R0, PT ;  /* 0x000000000600720c */ /* 0x000fda0003fc4270 */
[----:B------:R-:W-:Y:S05]  /*31fa0*/  @!P6 BRA `(.L_x_3043) ;  /* 0xfffffffc005ce947 */ /* 0x000fea000383ffff */
.L_x_3040:
[----:B------:R-:W-:Y:S01]  /*31fb0*/  IMAD.IADD R5, R6, 0x1, -R5 ;  /* 0x0000000106057824 */ /* 0x000fe200078e0a05 */
[----:B------:R-:W-:-:S03]  /*31fc0*/  UMOV UR4, 0xffffffff ;  /* 0xffffffff00047882 */ /* 0x000fc60000000000 */
[----:B------:R-:W-:-:S05]  /*31fd0*/  IMAD R7, R3, R4, R5 ;  /* 0x0000000403077224 */ /* 0x000fca00078e0205 */
[----:B------:R-:W-:Y:S01]  /*31fe0*/  ISETP.GT.AND P6, PT, R7, R0, PT ;  /* 0x000000000700720c */ /* 0x000fe20003fc4270 */
[----:B------:R-:W-:-:S12]  /*31ff0*/  BRA.DIV UR4, `(.L_x_3044) ;  /* 0x00000062040c7947 */ /* 0x000fd8000b800000 */
[----:B------:R-:W-:-:S04]  /*32000*/  VOTE.ANY R2, PT, !P6 ;  /* 0x0000000000027806 */ /* 0x000fc800070e0100 */
[----:B------:R-:W2:Y:S02]  /*32010*/  POPC R12, R2 ;  /* 0x00000002000c7309 */ /* 0x000ea40000000000 */
[----:B--2---:R2:W3:Y:S01]  /*32020*/  SHFL.IDX PT, R25, R25, R12, 0x1f ;  /* 0x00001f0c19197589 */ /* 0x0044e200000e0000 */
[----:B------:R-:W-:-:S03]  /*32030*/  IADD3 R27, R12, R27, RZ ;  /* 0x0000001b0c1b7210 */ /* 0x000fc60007ffe0ff */
[----:B------:R2:W4:Y:S04]  /*32040*/  SHFL.IDX PT, R8, R8, R12, 0x1f ;  /* 0x00001f0c08087589 */ /* 0x00052800000e0000 */
.L_x_3257:
[----:B------:R-:W-:-:S13]  /*32050*/  ISETP.NE.AND P0, PT, R2, RZ, PT ;  /* 0x000000ff0200720c */ /* 0x000fda0003f05270 */
[----:B------:R-:W-:Y:S05]  /*32060*/  @!P0 BRA `(.L_x_3045) ;  /* 0x0000000000108947 */ /* 0x000fea0003800000 */
[----:B------:R-:W-:Y:S01]  /*32070*/  UMOV UR4, 0xffffffff ;  /* 0xffffffff00047882 */ /* 0x000fe20000000000 */
[----:B--2---:R-:W-:Y:S02]  /*32080*/  VIADD R12, R12, 0xffffffff ;  /* 0xffffffff0c0c7836 */ /* 0x004fe40000000000 */
[----:B------:R-:W-:Y:S05]  /*32090*/  BRA.DIV UR4, `(.L_x_3046) ;  /* 0x0000006204407947 */ /* 0x000fea000b800000 */
[----:B------:R2:W0:Y:S02]  /*320a0*/  SHFL.IDX PT, R24, R3, R12, 0x1f ;  /* 0x00001f0c03187589 */ /* 0x00042400000e0000 */
.L_x_3045:
[----:B----4-:R-:W-:Y:S01]  /*320b0*/  ISETP.NE.AND P0, PT, R8, 0x1, PT ;  /* 0x000000010800780c */ /* 0x010fe20003f05270 */
[----:B0-----:R-:W-:-:S04]  /*320c0*/  IMAD R24, R24, R4, R5 ;  /* 0x0000000418187224 */ /* 0x001fc800078e0205 */
[----:B------:R-:W-:-:S08]  /*320d0*/  IMAD.IADD R0, R0, 0x1, -R24 ;  /* 0x0000000100007824 */ /* 0x000fd000078e0a18 */
[----:B------:R-:W-:Y:S05]  /*320e0*/  @!P0 BRA `(.L_x_3047) ;  /* 0x0000000000dc8947 */ /* 0x000fea0003800000 */
[----:B---3--:R-:W-:Y:S02]  /*320f0*/  IABS R4, R25 ;  /* 0x0000001900047213 */ /* 0x008fe40000000000 */
[----:B------:R-:W-:Y:S02]  /*32100*/  IABS R5, R8 ;  /* 0x0000000800057213 */ /* 0x000fe40000000000 */
[----:B------:R-:W0:Y:S08]  /*32110*/  I2F.RP R6, R4 ;  /* 0x0000000400067306 */ /* 0x000e300000209400 */
[----:B------:R-:W3:Y:S08]  /*32120*/  I2F.RP R9, R5 ;  /* 0x0000000500097306 */ /* 0x000ef00000209400 */
[----:B0-----:R-:W0:Y:S08]  /*32130*/  MUFU.RCP R6, R6 ;  /* 0x0000000600067308 */ /* 0x001e300000001000 */
[----:B---3--:R-:W-:Y:S01]  /*32140*/  MUFU.RCP R9, R9 ;  /* 0x0000000900097308 */ /* 0x008fe20000001000 */
[----:B0-----:R-:W-:-:S07]  /*32150*/  VIADD R2, R6, 0xffffffe ;  /* 0x0ffffffe06027836 */ /* 0x001fce0000000000 */
[----:B--2---:R0:W2:Y:S02]  /*32160*/  F2I.FTZ.U32.TRUNC.NTZ R3, R2 ;  /* 0x0000000200037305 */ /* 0x0040a4000021f000 */
[----:B0-----:R-:W-:Y:S01]  /*32170*/  IMAD.MOV.U32 R2, RZ, RZ, RZ ;  /* 0x000000ffff027224 */ /* 0x001fe200078e00ff */
[----:B--2---:R-:W-:-:S05]  /*32180*/  IADD3 R7, RZ, -R3, RZ ;  /* 0x80000003ff077210 */ /* 0x004fca0007ffe0ff */
        /* <DEDUP_REMOVED lines=19> */
[----:B------:R-:W-:Y:S02]  /*322c0*/  ISETP.GE.AND P2, PT, R2, RZ, PT ;  /* 0x000000ff0200720c */ /* 0x000fe40003f46270 */
[----:B------:R-:W-:Y:S02]  /*322d0*/  @P0 IADD3 R6, R6, 0x1, RZ ;  /* 0x0000000106060810 */ /* 0x000fe40007ffe0ff */
[----:B------:R-:W-:-:S05]  /*322e0*/  IABS R2, R8 ;  /* 0x0000000800027213 */ /* 0x000fca0000000000 */
[----:B------:R-:W-:-:S04]  /*322f0*/  IMAD.MOV R2, RZ, RZ, -R2 ;  /* 0x000000ffff027224 */ /* 0x000fc800078e0a02 */
[----:B------:R-:W-:Y:S01]  /*32300*/  @!P2 IMAD.MOV R6, RZ, RZ, -R6 ;  /* 0x000000ffff06a224 */ /* 0x000fe200078e0a06 */
[----:B------:R-:W-:-:S04]  /*32310*/  @!P1 LOP3.LUT R6, RZ, R25, RZ, 0x33, !PT ;  /* 0x00000019ff069212 */ /* 0x000fc800078e33ff */
[----:B------:R-:W-:-:S05]  /*32320*/  IABS R3, R6 ;  /* 0x0000000600037213 */ /* 0x000fca0000000000 */
[----:B------:R-:W-:-:S04]  /*32330*/  IMAD.HI.U32 R4, R4, R3, RZ ;  /* 0x0000000304047227 */ /* 0x000fc800078e00ff */
[----:B------:R-:W-:-:S05]  /*32340*/  IMAD R2, R4, R2, R3 ;  /* 0x0000000204027224 */ /* 0x000fca00078e0203 */
[----:B------:R-:W-:-:S13]  /*32350*/  ISETP.GT.U32.AND P1, PT, R5, R2, PT ;  /* 0x000000020500720c */ /* 0x000fda0003f24070 */
[----:B------:R-:W-:Y:S01]  /*32360*/  @!P1 IMAD.IADD R2, R2, 0x1, -R5 ;  /* 0x0000000102029824 */ /* 0x000fe200078e0a05 */
[----:B------:R-:W-:Y:S02]  /*32370*/  @!P1 IADD3 R4, R4, 0x1, RZ ;  /* 0x0000000104049810 */ /* 0x000fe40007ffe0ff */
        /* <DEDUP_REMOVED lines=14> */
.L_x_3047:
[----:B--2---:R-:W0:Y:S02]  /*32460*/  LDC.64 R2, c[0x0][0xc90] ;  /* 0x00032400ff027b82 */ /* 0x004e240000000a00 */
[----:B0-----:R-:W-:-:S05]  /*32470*/  IMAD.WIDE R2, R27, 0x4, R2 ;  /* 0x000000041b027825 */ /* 0x001fca00078e0202 */
[----:B------:R0:W3:Y:S02]  /*32480*/  LDG.E R7, desc[UR60][R2.64] ;  /* 0x0000003c02077981 */ /* 0x0000e4000c1e1900 */
[----:B0-----:R-:W-:Y:S02]  /*32490*/  IMAD.MOV.U32 R2, RZ, RZ, RZ ;  /* 0x000000ffff027224 */ /* 0x001fe400078e00ff */
[----:B---3--:R-:W-:-:S05]  /*324a0*/  IMAD R5, R25, R7, RZ ;  /* 0x0000000719057224 */ /* 0x008fca00078e02ff */
[----:B------:R-:W-:-:S04]  /*324b0*/  IABS R6, R5 ;  /* 0x0000000500067213 */ /* 0x000fc80000000000 */
[----:B------:R-:W0:Y:S08]  /*324c0*/  I2F.RP R8, R6 ;  /* 0x0000000600087306 */ /* 0x000e300000209400 */
[----:B0-----:R-:W0:Y:S02]  /*324d0*/  MUFU.RCP R8, R8 ;  /* 0x0000000800087308 */ /* 0x001e240000001000 */
[----:B0-----:R-:W-:-:S06]  /*324e0*/  VIADD R9, R8, 0xffffffe ;  /* 0x0ffffffe08097836 */ /* 0x001fcc0000000000 */
[----:B------:R-:W1:Y:S02]  /*324f0*/  F2I.FTZ.U32.TRUNC.NTZ R3, R9 ;  /* 0x0000000900037305 */ /* 0x000e64000021f000 */
[----:B-1----:R-:W-:-:S05]  /*32500*/  IADD3 R11, RZ, -R3, RZ ;  /* 0x80000003ff0b7210 */ /* 0x002fca0007ffe0ff */
        /* <DEDUP_REMOVED lines=8> */
[----:B------:R-:W-:Y:S01]  /*32590*/  @!P1 IMAD.IADD R3, R3, 0x1, -R6 ;  /* 0x0000000103039824 */ /* 0x000fe200078e0a06 */
[----:B------:R-:W-:Y:S02]  /*325a0*/  @!P1 IADD3 R2, R2, 0x1, RZ ;  /* 0x0000000102029810 */ /* 0x000fe40007ffe0ff */
        /* <DEDUP_REMOVED lines=16> */
[----:B0-----:R-:W-:-:S06]  /*326b0*/  IADD3 R3, R8, 0xffffffe, RZ ;  /* 0x0ffffffe08037810 */ /* 0x001fcc0007ffe0ff */
[----:B------:R-:W0:Y:S02]  /*326c0*/  F2I.FTZ.U32.TRUNC.NTZ R3, R3 ;  /* 0x0000000300037305 */ /* 0x000e24000021f000 */
[----:B0-----:R-:W-:-:S04]  /*326d0*/  IMAD.MOV R0, RZ, RZ, -R3 ;  /* 0x000000ffff007224 */ /* 0x001fc800078e0a03 */
[----:B------:R-:W-:Y:S01]  /*326e0*/  IMAD R9, R0, R7, RZ ;  /* 0x0000000700097224 */ /* 0x000fe200078e02ff */
[----:B------:R-:W-:-:S03]  /*326f0*/  IABS R0, R4 ;  /* 0x0000000400007213 */ /* 0x000fc60000000000 */
[----:B------:R-:W-:Y:S01]  /*32700*/  IMAD.HI.U32 R2, R3, R9, R2 ;  /* 0x0000000903027227 */ /* 0x000fe200078e0002 */
[----:B------:R-:W-:Y:S02]  /*32710*/  IABS R9, R5 ;  /* 0x0000000500097213 */ /* 0x000fe40000000000 */
[----:B------:R-:W-:-:S03]  /*32720*/  IADD3 R0, RZ, -R0, RZ ;  /* 0x80000000ff007210 */ /* 0x000fc60007ffe0ff */
        /* <DEDUP_REMOVED lines=15> */
.L_x_3048:
[----:B------:R-:W-:-:S05]  /*32820*/  LOP3.LUT R2, RZ, R2, RZ, 0x33, !PT ;  /* 0x00000002ff027212 */ /* 0x000fca00078e33ff */
[----:B------:R-:W-:Y:S01]  /*32830*/  IMAD.IADD R25, R25, 0x1, R2 ;  /* 0x0000000119197824 */ /* 0x000fe200078e0202 */
[----:B------:R-:W-:Y:S06]  /*32840*/  BRA `(.L_x_3049) ;  /* 0x00000000001c7947 */ /* 0x000fec0003800000 */
.L_x_3041:
[----:B------:R-:W-:Y:S01]  /*32850*/  UMOV UR4, URZ ;  /* 0x0000003f00047c82 */ /* 0x000fe20008000000 */
[----:B------:R-:W-:Y:S01]  /*32860*/  UMOV UR5, URZ ;  /* 0x0000003f00057c82 */ /* 0x000fe20008000000 */
[----:B------:R-:W-:Y:S01]  /*32870*/  ULDC UR6, c[0x0][0xc3c] ;  /* 0x00030f0000067ab9 */ /* 0x000fe20000000800 */
[----:B------:R-:W-:Y:S01]  /*32880*/  IMAD.MOV.U32 R24, RZ, RZ, R0 ;  /* 0x000000ffff187224 */ /* 0x000fe200078e0000 */
[----:B------:R-:W-:Y:S01]  /*32890*/  MOV R25, UR4 ;  /* 0x0000000400197c02 */ /* 0x000fe20008000f00 */
[----:B------:R-:W-:Y:S02]  /*328a0*/  IMAD.U32 R26, RZ, RZ, UR5 ;  /* 0x00000005ff1a7e24 */ /* 0x000fe4000f8e00ff */
[----:B------:R-:W-:-:S07]  /*328b0*/  IMAD.U32 R27, RZ, RZ, UR6 ;  /* 0x00000006ff1b7e24 */ /* 0x000fce000f8e00ff */
.L_x_3049:
[----:B------:R-:W2:Y:S01]  /*328c0*/  S2R R0, SR_TID.X ;  /* 0x0000000000007919 */ /* 0x000ea20000002100 */
[----:B------:R-:W-:Y:S05]  /*328d0*/  WARPSYNC.ALL ;  /* 0x0000000000007948 */ /* 0x000fea0003800000 */
[----:B------:R-:W-:Y:S01]  /*328e0*/  BAR.SYNC.DEFER_BLOCKING 0x4, 0x180 ;  /* 0x0106000000007b1d */ /* 0x000fe20000010000 */
[----:B--2---:R-:W-:-:S04]  /*328f0*/  LOP3.LUT R0, R0, 0x1f, RZ, 0xc0, !PT ;  /* 0x0000001f00007812 */ /* 0x004fc800078ec0ff */
[----:B------:R-:W-:-:S13]  /*32900*/  ISETP.NE.AND P0, PT, R0, RZ, PT ;  /* 0x000000ff0000720c */ /* 0x000fda0003f05270 */
[----:B0-----:R-:W0:Y:S01]  /*32910*/  @!P0 S2R R3, SR_CgaCtaId ;  /* 0x0000000000038919 */ /* 0x001e220000008800 */
[----:B------:R-:W-:-:S04]  /*32920*/  @!P0 MOV R0, 0x400 ;  /* 0x0000040000008802 */ /* 0x000fc80000000f00 */
[----:B0-----:R-:W-:-:S05]  /*32930*/  @!P0 LEA R16, R3, R0, 0x18 ;  /* 0x0000000003108211 */ /* 0x001fca00078ec0ff */
[----:B------:R3:W-:Y:S01]  /*32940*/  @!P0 STS.128 [R16+0x388d0], R24 ;  /* 0x0388d01810008388 */ /* 0x0007e20000000c00 */
[----:B------:R-:W-:Y:S06]  /*32950*/  BAR.ARV 0x5, 0x180 ;  /* 0x0146000000007b1d */ /* 0x000fec0000002000 */
.L_x_3038:
[----:B------:R-:W-:Y:S02]  /*32960*/  ULDC UR4, c[0x0][0xc3c] ;  /* 0x00030f0000047ab9 */ /* 0x000fe40000000800 */
[----:B--2---:R-:W-:-:S13]  /*32970*/  ISETP.GE.AND P0, PT, R27, UR4, PT ;  /* 0x000000041b007c0c */ /* 0x004fda000bf06270 */
[----:B------:R-:W-:Y:S05]  /*32980*/  @!P0 BRA `(.L_x_3050) ;  /* 0xffffff9000c08947 */ /* 0x000fea000383ffff */
[----:B------:R-:W-:Y:S05]  /*32990*/  BSYNC B8 ;  /* 0x0000000000087941 */ /* 0x000fea0003800000 */
.L_x_2937:
[----:B------:R-:W2:Y:S01]  /*329a0*/  LDL.LU R0, [R1+0x2c] ;  /* 0x00002c0001007983 */ /* 0x000ea20000300800 */
[----:B------:R-:W-:Y:S01]  /*329b0*/  BSSY B0, `(.L_x_3051) ;  /* 0x000000b000007945 */ /* 0x000fe20003800000 */
[----:B------:R-:W4:Y:S01]  /*329c0*/  S2R R5, SR_CgaCtaId ;  /* 0x0000000000057919 */ /* 0x000f220000008800 */
[----:B--2---:R-:W-:-:S05]  /*329d0*/  VIADD R0, R0, 0x1 ;  /* 0x0000000100007836 */ /* 0x004fca0000000000 */
[----:B-1----:R-:W-:-:S04]  /*329e0*/  LEA.HI R2, R0, R0, RZ, 0x1 ;  /* 0x0000000000027211 */ /* 0x002fc800078f08ff */
[----:B------:R-:W-:Y:S02]  /*329f0*/  LOP3.LUT R3, R2, 0xfffffffe, RZ, 0xc0, !PT ;  /* 0xfffffffe02037812 */ /* 0x000fe400078ec0ff */
[----:B------:R-:W-:Y:S02]  /*32a00*/  MOV R2, 0x400 ;  /* 0x0000040000027802 */ /* 0x000fe40000000f00 */
[----:B------:R-:W-:Y:S02]  /*32a10*/  IADD3 R0, R0, -R3, RZ ;  /* 0x8000000300007210 */ /* 0x000fe40007ffe0ff */
[----:B----4-:R-:W-:Y:S02]  /*32a20*/  LEA R5, R5, R2, 0x18 ;  /* 0x0000000205057211 */ /* 0x010fe400078ec0ff */
[----:B------:R-:W-:-:S04]  /*32a30*/  SHF.L.U32 R0, R0, 0x1f, RZ ;  /* 0x0000001f00007819 */ /* 0x000fc800000006ff */
[----:B------:R-:W1:Y:S02]  /*32a40*/  SYNCS.PHASECHK.TRANS64.TRYWAIT P0, [R5+URZ+0x38820], R0 ;  /* 0x03882000050075a7 */ /* 0x000e64000800017f */
[----:B-1----:R-:W-:Y:S05]  /*32a50*/  @!P0 BRA `(.L_x_3052) ;  /* 0x0000005400f88947 */ /* 0x002fea0003800000 */
.L_x_3260:
[----:B------:R-:W-:Y:S05]  /*32a60*/  BSYNC B0 ;  /* 0x0000000000007941 */ /* 0x000fea0003800000 */
.L_x_3051:
[----:B------:R-:W-:-:S03]  /*32a70*/  UMOV UR4, 0xffffffff ;  /* 0xffffffff00047882 */ /* 0x000fc60000000000 */
[----:B------:R-:W-:Y:S05]  /*32a80*/  BRA.DIV UR4, `(.L_x_3053) ;  /* 0x0000005a04007947 */ /* 0x000fea000b800000 */
[----:B-1----:R-:W1:Y:S02]  /*32a90*/  S2R R0, SR_TID.X ;  /* 0x0000000000007919 */ /* 0x002e640000002100 */
[----:B-1----:R-:W-:-:S04]  /*32aa0*/  SHF.R.U32.HI R0, RZ, 0x5, R0 ;  /* 0x00000005ff007819 */ /* 0x002fc80000011600 */
[----:B------:R-:W-:-:S05]  /*32ab0*/  LOP3.LUT R0, R0, 0x3, RZ, 0xc0, !PT ;  /* 0x0000000300007812 */ /* 0x000fca00078ec0ff */
[----:B------:R1:W2:Y:S02]  /*32ac0*/  SHFL.IDX PT, R14, R0, RZ, 0x1f ;  /* 0x00001fff000e7589 */ /* 0x0002a400000e0000 */
.L_x_3263:
[----:B--2---:R-:W-:-:S13]  /*32ad0*/  ISETP.NE.AND P0, PT, R14, RZ, PT ;  /* 0x000000ff0e00720c */ /* 0x004fda0003f05270 */
[----:B------:R-:W-:Y:S05]  /*32ae0*/  @P0 BRA `(.L_x_2649) ;  /* 0x0000000000900947 */ /* 0x000fea0003800000 */
[----:B------:R-:W-:-:S03]  /*32af0*/  UMOV UR4, 0xffffffff ;  /* 0xffffffff00047882 */ /* 0x000fc60000000000 */
[----:B------:R-:W-:Y:S05]  /*32b00*/  BRA.DIV UR4, `(.L_x_3054) ;  /* 0x0000005a04147947 */ /* 0x000fea000b800000 */
[----:B------:R-:W-:-:S13]  /*32b10*/  ELECT P6, URZ, PT ;  /* 0x00000000003f782f */ /* 0x000fda00038c0000 */
.L_x_3266:
        /* <DEDUP_REMOVED lines=8> */
.L_x_3055:
[----:B------:R-:W-:Y:S01]  /*32ba0*/  IMAD R3, R23, 0x8, R5 ;  /* 0x0000000817037824 */ /* 0x000fe200078e0205 */
[----:B------:R-:W-:Y:S01]  /*32bb0*/  SHF.L.U32 R2, R29, 0x1f, RZ ;  /* 0x0000001f1d027819 */ /* 0x000fe200000006ff */
[----:B------:R-:W-:-:S03]  /*32bc0*/  VIADD R23, R23, 0x1 ;  /* 0x0000000117177836 */ /* 0x000fc60000000000 */
[----:B------:R-:W1:Y:S02]  /*32bd0*/  SYNCS.PHASECHK.TRANS64.TRYWAIT P1, [R3+URZ+0x38840], R2 ;  /* 0x03884002030075a7 */ /* 0x000e64000802017f */
[----:B------:R-:W-:-:S04]  /*32be0*/  ISETP.NE.AND P2, PT, R23, 0x2, PT ;  /* 0x000000021700780c */ /* 0x000fc80003f45270 */
[----:B------:R-:W-:Y:S01]  /*32bf0*/  SEL R0, RZ, 0x1, P2 ;  /* 0x00000001ff007807 */ /* 0x000fe20001000000 */
[----:B-1----:R-:W-:Y:S08]  /*32c00*/  @!P1 BRA `(.L_x_3056) ;  /* 0x0000005400f49947 */ /* 0x002ff00003800000 */
.L_x_3267:
[----:B------:R-:W-:Y:S02]  /*32c10*/  SEL R23, R23, RZ, P2 ;  /* 0x000000ff17177207 */ /* 0x000fe40001000000 */
[----:B------:R-:W-:Y:S01]  /*32c20*/  LOP3.LUT R0, R29, R0, RZ, 0x3c, !PT ;  /* 0x000000001d007212 */ /* 0x000fe200078e3cff */
[----:B------:R-:W-:Y:S06]  /*32c30*/  @!P0 BRA `(.L_x_3057) ;  /* 0x0000000000048947 */ /* 0x000fec0003800000 */
[----:B------:R-:W-:Y:S01]  /*32c40*/  BPT.TRAP 0x1 ;  /* 0x000000040000795c */ /* 0x000fe20000300000 */
.L_x_3057:
[----:B------:R-:W-:Y:S02]  /*32c50*/  LEA R23, R23, R5, 0x3 ;  /* 0x0000000517177211 */ /* 0x000fe400078e18ff */
[----:B------:R-:W-:-:S04]  /*32c60*/  SHF.L.U32 R0, R0, 0x1f, RZ ;  /* 0x0000001f00007819 */ /* 0x000fc800000006ff */
[----:B------:R-:W2:Y:S02]  /*32c70*/  SYNCS.PHASECHK.TRANS64.TRYWAIT P1, [R23+URZ+0x38840], R0 ;  /* 0x03884000170075a7 */ /* 0x000ea4000802017f */
[----:B--2---:R-:W-:Y:S05]  /*32c80*/  @!P1 BRA `(.L_x_3058) ;  /* 0x0000005400e89947 */ /* 0x004fea0003800000 */
.L_x_3268:
[----:B------:R-:W-:Y:S05]  /*32c90*/  @!P0 BRA `(.L_x_3059) ;  /* 0x0000000000048947 */ /* 0x000fea0003800000 */
[----:B------:R-:W-:Y:S01]  /*32ca0*/  BPT.TRAP 0x1 ;  /* 0x000000040000795c */ /* 0x000fe20000300000 */
.L_x_3059:
[----:B------:R-:W4:Y:S02]  /*32cb0*/  SYNCS.PHASECHK.TRANS64.TRYWAIT P1, [R3+URZ+0x38860], R2 ;  /* 0x03886002030075a7 */ /* 0x000f24000802017f */
[----:B----4-:R-:W-:Y:S05]  /*32cc0*/  @!P1 BRA `(.L_x_3060) ;  /* 0x0000005400ec9947 */ /* 0x010fea0003800000 */
.L_x_3269:
[----:B------:R-:W-:Y:S05]  /*32cd0*/  @!P0 BRA `(.L_x_3061) ;  /* 0x0000000000048947 */ /* 0x000fea0003800000 */
[----:B------:R-:W-:Y:S01]  /*32ce0*/  BPT.TRAP 0x1 ;  /* 0x000000040000795c */ /* 0x000fe20000300000 */
.L_x_3061:
[----:B------:R0:W0:Y:S02]  /*32cf0*/  SYNCS.PHASECHK.TRANS64.TRYWAIT P0, [R23+URZ+0x38860], R0 ;  /* 0x03886000170075a7 */ /* 0x000024000800017f */
[----:B0-----:R-:W-:Y:S05]  /*32d00*/  @!P0 NANOSLEEP.SYNCS 0x989680 ;  /* 0x009896800000895d */ /* 0x001fea0003900000 */
[----:B------:R-:W0:Y:S02]  /*32d10*/  @!P0 SYNCS.PHASECHK.TRANS64 P0, [R23+URZ+0x38860], R0 ;  /* 0x03886000170085a7 */ /* 0x000e24000800007f */
[----:B0-----:R-:W-:Y:S05]  /*32d20*/  @!P0 BRA `(.L_x_3061) ;  /* 0xfffffffc00f08947 */ /* 0x001fea000383ffff */
.L_x_2649:
[----:B------:R-:W-:Y:S05]  /*32d30*/  BSYNC B9 ;  /* 0x0000000000097941 */ /* 0x000fea0003800000 */
.L_x_2646:
[----:B------:R-:W-:Y:S05]  /*32d40*/  EXIT ;  /* 0x000000000000794d */ /* 0x000fea0003800000 */
.L_x_2671:
[----:B0-----:R0:W1:Y:S02]  /*32d50*/  SYNCS.PHASECHK.TRANS64.TRYWAIT P6, [R88+URZ+0x38890], R89 ;  /* 0x03889059580075a7 */ /* 0x00106400080c017f */
[----:B-1----:R-:W-:Y:S05]  /*32d60*/  @!P6 NANOSLEEP.SYNCS 0x989680 ;  /* 0x009896800000e95d */ /* 0x002fea0003900000 */
[----:B------:R-:W1:Y:S02]  /*32d70*/  @!P6 SYNCS.PHASECHK.TRANS64 P6, [R88+URZ+0x38890], R89 ;  /* 0x038890595800e5a7 */ /* 0x000e6400080c007f */
[----:B-1----:R-:W-:Y:S05]  /*32d80*/  @!P6 BRA `(.L_x_2671) ;  /* 0xfffffffc00f0e947 */ /* 0x002fea000383ffff */
[----:B------:R-:W-:Y:S05]  /*32d90*/  BRA `(.L_x_3062) ;  /* 0xfffffd1400647947 */ /* 0x000fea000383ffff */
.L_x_2672:
[----:B------:R-:W-:Y:S01]  /*32da0*/  BSSY B1, `(.L_x_3063) ;  /* 0x0000008000017945 */ /* 0x000fe20003800000 */
[----:B------:R-:W-:Y:S01]  /*32db0*/  IMAD.MOV.U32 R13, RZ, RZ, R118 ;  /* 0x000000ffff0d7224 */ /* 0x000fe200078e0076 */
[----:B------:R-:W-:Y:S01]  /*32dc0*/  MOV R15, 0xffffffff ;  /* 0xffffffff000f7802 */ /* 0x000fe20000000f00 */
[----:B------:R-:W-:Y:S02]  /*32dd0*/  IMAD.MOV.U32 R12, RZ, RZ, RZ ;  /* 0x000000ffff0c7224 */ /* 0x000fe400078e00ff */
[----:B------:R-:W-:-:S07]  /*32de0*/  IMAD.MOV.U32 R11, RZ, RZ, 0x181f ;  /* 0x0000181fff0b7424 */ /* 0x000fce00078e00ff */
[----:B0-----:R-:W-:Y:S05]  /*32df0*/  WARPSYNC.COLLECTIVE R15, `(.L_x_3064) ;  /* 0x000000000f087348 */ /* 0x001fea0003c00000 */
[----:B------:R1:W2:Y:S02]  /*32e00*/  SHFL.IDX P6, R14, R13, R12, R11 ;  /* 0x0000000c0d0e7389 */ /* 0x0002a400000c000b */
[----:B012---:R-:W-:Y:S01]  /*32e10*/  ENDCOLLECTIVE ;  /* 0x000000000000791b */ /* 0x007fe20003800000 */
.L_x_3064:
[----:B------:R-:W-:Y:S05]  /*32e20*/  BSYNC B1 ;  /* 0x0000000000017941 */ /* 0x000fea0003800000 */
.L_x_3063:
        /* <DEDUP_REMOVED lines=8> */
.L_x_3065:
[----:B------:R-:W-:Y:S01]  /*32eb0*/  IMAD.MOV.U32 R11, RZ, RZ, R14 ;  /* 0x000000ffff0b7224 */ /* 0x000fe200078e000e */
[----:B------:R-:W-:Y:S06]  /*32ec0*/  BRA `(.L_x_3066) ;  /* 0xfffffd14002c7947 */ /* 0x000fec000383ffff */
.L_x_2689:
        /* <DEDUP_REMOVED lines=8> */
.L_x_3068:
[----:B------:R-:W-:Y:S05]  /*32f50*/  BSYNC B1 ;  /* 0x0000000000017941 */ /* 0x000fea0003800000 */
.L_x_3067:
        /* <DEDUP_REMOVED lines=8> */
.L_x_3069:
[----:B------:R-:W-:Y:S01]  /*32fe0*/  MOV R11, R14 ;  /* 0x0000000e000b7202 */ /* 0x000fe20000000f00 */
[----:B------:R-:W-:Y:S06]  /*32ff0*/  BRA `(.L_x_3070) ;  /* 0xfffffd2000587947 */ /* 0x000fec000383ffff */
.L_x_2706:
[----:B------:R-:W-:Y:S01]  /*33000*/  BSSY B1, `(.L_x_3071) ;  /* 0x0000008000017945 */ /* 0x000fe20003800000 */
[----:B0---4-:R-:W-:Y:S01]  /*33010*/  IMAD.MOV.U32 R13, RZ, RZ, R118 ;  /* 0x000000ffff0d7224 */ /* 0x011fe200078e0076 */
[----:B------:R-:W-:Y:S01]  /*33020*/  MOV R15, 0xffffffff ;  /* 0xffffffff000f7802 */ /* 0x000fe20000000f00 */
[----:B------:R-:W-:Y:S02]  /*33030*/  IMAD.MOV.U32 R12, RZ, RZ, 0x2 ;  /* 0x00000002ff0c7424 */ /* 0x000fe400078e00ff */
[----:B------:R-:W-:-:S07]  /*33040*/  IMAD.MOV.U32 R11, RZ, RZ, 0x181f ;  /* 0x0000181fff0b7424 */ /* 0x000fce00078e00ff */
[----:B-123--:R-:W-:Y:S05]  /*33050*/  WARPSYNC.COLLECTIVE R15, `(.L_x_3072) ;  /* 0x000000000f087348 */ /* 0x00efea0003c00000 */
[----:B------:R0:W4:Y:S02]  /*33060*/  SHFL.IDX P6, R14, R13, R12, R11 ;  /* 0x0000000c0d0e7389 */ /* 0x00012400000c000b */
[----:B01234-:R-:W-:Y:S01]  /*33070*/  ENDCOLLECTIVE ;  /* 0x000000000000791b */ /* 0x01ffe20003800000 */
.L_x_3072:
[----:B------:R-:W-:Y:S05]  /*33080*/  BSYNC B1 ;  /* 0x0000000000017941 */ /* 0x000fea0003800000 */
.L_x_3071:
        /* <DEDUP_REMOVED lines=8> */
.L_x_3073:
[----:B------:R-:W-:Y:S01]  /*33110*/  IMAD.MOV.U32 R119, RZ, RZ, R14 ;  /* 0x000000ffff777224 */ /* 0x000fe200078e000e */
[----:B------:R-:W-:Y:S06]  /*33120*/  BRA `(.L_x_3074) ;  /* 0xfffffd2c00a47947 */ /* 0x000fec000383ffff */
.L_x_2730:
[----:B0-----:R0:W1:Y:S02]  /*33130*/  SYNCS.PHASECHK.TRANS64.TRYWAIT P6, [R88+URZ+0x38890], R89 ;  /* 0x03889059580075a7 */ /* 0x00106400080c017f */
[----:B-1----:R-:W-:Y:S05]  /*33140*/  @!P6 NANOSLEEP.SYNCS 0x989680 ;  /* 0x009896800000e95d */ /* 0x002fea0003900000 */
[----:B------:R-:W1:Y:S02]  /*33150*/  @!P6 SYNCS.PHASECHK.TRANS64 P6, [R88+URZ+0x38890], R89 ;  /* 0x038890595800e5a7 */ /* 0x000e6400080c007f */
[----:B-1----:R-:W-:Y:S05]  /*33160*/  @!P6 BRA `(.L_x_2730) ;  /* 0xfffffffc00f0e947 */ /* 0x002fea000383ffff */
[----:B------:R-:W-:Y:S05]  /*33170*/  BRA `(.L_x_3075) ;  /* 0xfffffd4800287947 */ /* 0x000fea000383ffff */
.L_x_2731:
        /* <DEDUP_REMOVED lines=8> */
.L_x_3077:
[----:B------:R-:W-:Y:S05]  /*33200*/  BSYNC B1 ;  /* 0x0000000000017941 */ /* 0x000fea0003800000 */
.L_x_3076:
[----:B------:R-:W-:Y:S01]  /*33210*/  MOV R13, R119 ;  /* 0x00000077000d7202 */ /* 0x000fe20000000f00 */
[----:B------:R-:W-:Y:S02]  /*33220*/  IMAD.MOV.U32 R12, RZ, RZ, RZ ;  /* 0x000000ffff0c7224 */ /* 0x000fe400078e00ff */
[----:B------:R-:W-:Y:S02]  /*33230*/  IMAD.MOV.U32 R11, RZ, RZ, 0x181f ;  /* 0x0000181fff0b7424 */ /* 0x000fe400078e00ff */
[----:B------:R-:W-:Y:S02]  /*33240*/  IMAD.MOV.U32 R15, RZ, RZ, -0x1 ;  /* 0xffffffffff0f7424 */ /* 0x000fe400078e00ff */
[----:B------:R-:W-:-:S07]  /*33250*/  IMAD.MOV.U32 R121, RZ, RZ, R14 ;  /* 0x000000ffff797224 */ /* 0x000fce00078e000e */
[----:B------:R-:W-:Y:S05]  /*33260*/  WARPSYNC.COLLECTIVE R15, `(.L_x_3078) ;  /* 0x000000000f087348 */ /* 0x000fea0003c00000 */
[----:B------:R0:W1:Y:S02]  /*33270*/  SHFL.IDX P6, R14, R13, R12, R11 ;  /* 0x0000000c0d0e7389 */ /* 0x00006400000c000b */
[----:B01----:R-:W-:Y:S01]  /*33280*/  ENDCOLLECTIVE ;  /* 0x000000000000791b */ /* 0x003fe20003800000 */
.L_x_3078:
[----:B------:R-:W-:Y:S01]  /*33290*/  MOV R11, R14 ;  /* 0x0000000e000b7202 */ /* 0x000fe20000000f00 */
[----:B------:R-:W-:Y:S06]  /*332a0*/  BRA `(.L_x_3079) ;  /* 0xfffffd4400f87947 */ /* 0x000fec000383ffff */
.L_x_2740:
[----:B------:R-:W-:Y:S01]  /*332b0*/  BSSY B1, `(.L_x_3080) ;  /* 0x0000008000017945 */ /* 0x000fe20003800000 */
[----:B---34-:R-:W-:Y:S01]  /*332c0*/  IMAD.MOV.U32 R13, RZ, RZ, R118 ;  /* 0x000000ffff0d7224 */ /* 0x018fe200078e0076 */
[----:B------:R-:W-:Y:S01]  /*332d0*/  MOV R15, 0xffffffff ;  /* 0xffffffff000f7802 */ /* 0x000fe20000000f00 */
[----:B------:R-:W-:Y:S02]  /*332e0*/  IMAD.MOV.U32 R12, RZ, RZ, 0x1 ;  /* 0x00000001ff0c7424 */ /* 0x000fe400078e00ff */
[----:B------:R-:W-:-:S07]  /*332f0*/  IMAD.MOV.U32 R11, RZ, RZ, 0x181f ;  /* 0x0000181fff0b7424 */ /* 0x000fce00078e00ff */
[----:B012---:R-:W-:Y:S05]  /*33300*/  WARPSYNC.COLLECTIVE R15, `(.L_x_3081) ;  /* 0x000000000f087348 */ /* 0x007fea0003c00000 */
[----:B------:R3:W4:Y:S02]  /*33310*/  SHFL.IDX P6, R14, R13, R12, R11 ;  /* 0x0000000c0d0e7389 */ /* 0x00072400000c000b */
[----:B01234-:R-:W-:Y:S01]  /*33320*/  ENDCOLLECTIVE ;  /* 0x000000000000791b */ /* 0x01ffe20003800000 */
.L_x_3081:
[----:B------:R-:W-:Y:S05]  /*33330*/  BSYNC B1 ;  /* 0x0000000000017941 */ /* 0x000fea0003800000 */
.L_x_3080:
        /* <DEDUP_REMOVED lines=8> */
.L_x_3082:
[----:B------:R-:W-:Y:S01]  /*333c0*/  IMAD.MOV.U32 R11, RZ, RZ, R14 ;  /* 0x000000ffff0b7224 */ /* 0x000fe200078e000e */
[----:B------:R-:W-:Y:S06]  /*333d0*/  BRA `(.L_x_3083) ;  /* 0xfffffd5400b87947 */ /* 0x000fec000383ffff */
.L_x_2749:
[----:B------:R-:W-:Y:S01]  /*333e0*/  BSSY B1, `(.L_x_3084) ;  /* 0x0000008000017945 */ /* 0x000fe20003800000 */
[----:B0--3--:R-:W-:Y:S01]  /*333f0*/  IMAD.MOV.U32 R13, RZ, RZ, R118 ;  /* 0x000000ffff0d7224 */ /* 0x009fe200078e0076 */
[----:B------:R-:W-:Y:S01]  /*33400*/  MOV R12, 0x2 ;  /* 0x00000002000c7802 */ /* 0x000fe20000000f00 */
[----:B------:R-:W-:Y:S02]  /*33410*/  IMAD.MOV.U32 R11, RZ, RZ, 0x181f ;  /* 0x0000181fff0b7424 */ /* 0x000fe400078e00ff */
[----:B------:R-:W-:-:S07]  /*33420*/  IMAD.MOV.U32 R15, RZ, RZ, -0x1 ;  /* 0xffffffffff0f7424 */ /* 0x000fce00078e00ff */
[----:B-12-4-:R-:W-:Y:S05]  /*33430*/  WARPSYNC.COLLECTIVE R15, `(.L_x_3085) ;  /* 0x000000000f087348 */ /* 0x016fea0003c00000 */
[----:B------:R0:W3:Y:S02]  /*33440*/  SHFL.IDX P6, R14, R13, R12, R11 ;  /* 0x0000000c0d0e7389 */ /* 0x0000e400000c000b */
[----:B01234-:R-:W-:Y:S01]  /*33450*/  ENDCOLLECTIVE ;  /* 0x000000000000791b */ /* 0x01ffe20003800000 */
.L_x_3085:
[----:B------:R-:W-:Y:S05]  /*33460*/  BSYNC B1 ;  /* 0x0000000000017941 */ /* 0x000fea0003800000 */
.L_x_3084:
        /* <DEDUP_REMOVED lines=8> */
.L_x_3086:
[----:B------:R-:W-:Y:S01]  /*334f0*/  MOV R119, R14 ;  /* 0x0000000e00777202 */ /* 0x000fe20000000f00 */
[----:B------:R-:W-:Y:S06]  /*33500*/  BRA `(.L_x_3087) ;  /* 0xfffffd6400847947 */ /* 0x000fec000383ffff */
.L_x_2758:
[----:B0-----:R0:W1:Y:S02]  /*33510*/  SYNCS.PHASECHK.TRANS64.TRYWAIT P3, [R88+URZ+0x38890], R89 ;  /* 0x03889059580075a7 */ /* 0x001064000806017f */
[----:B-1----:R-:W-:Y:S05]  /*33520*/  @!P3 NANOSLEEP.SYNCS 0x989680 ;  /* 0x009896800000b95d */ /* 0x002fea0003900000 */
[----:B------:R-:W1:Y:S02]  /*33530*/  @!P3 SYNCS.PHASECHK.TRANS64 P3, [R88+URZ+0x38890], R89 ;  /* 0x038890595800b5a7 */ /* 0x000e64000806007f */
[----:B-1----:R-:W-:Y:S05]  /*33540*/  @!P3 BRA `(.L_x_2758) ;  /* 0xfffffffc00f0b947 */ /* 0x002fea000383ffff */
[----:B------:R-:W-:Y:S05]  /*33550*/  BRA `(.L_x_3088) ;  /* 0xfffffd7400a07947 */ /* 0x000fea000383ffff */
.L_x_2759:
        /* <DEDUP_REMOVED lines=8> */
.L_x_3090:
[----:B------:R-:W-:Y:S05]  /*335e0*/  BSYNC B1 ;  /* 0x0000000000017941 */ /* 0x000fea0003800000 */
.L_x_3089:
        /* <DEDUP_REMOVED lines=8> */
.L_x_3091:
[----:B------:R-:W-:Y:S01]  /*33670*/  IMAD.MOV.U32 R11, RZ, RZ, R14 ;  /* 0x000000ffff0b7224 */ /* 0x000fe200078e000e */
[----:B------:R-:W-:Y:S06]  /*33680*/  BRA `(.L_x_3092) ;  /* 0xfffffd7400bc7947 */ /* 0x000fec000383ffff */
.L_x_2762:
        /* <DEDUP_REMOVED lines=8> */
.L_x_3094:
[----:B------:R-:W-:Y:S05]  /*33710*/  BSYNC B1 ;  /* 0x0000000000017941 */ /* 0x000fea0003800000 */
.L_x_3093:
        /* <DEDUP_REMOVED lines=8> */
.L_x_3095:
[----:B------:R-:W-:Y:S01]  /*337a0*/  MOV R11, R14 ;  /* 0x0000000e000b7202 */ /* 0x000fe20000000f00 */
[----:B------:R-:W-:Y:S06]  /*337b0*/  BRA `(.L_x_3096) ;  /* 0xfffffd7400e07947 */ /* 0x000fec000383ffff */
.L_x_2765:
[----:B------:R-:W-:Y:S01]  /*337c0*/  BSSY B1, `(.L_x_3097) ;  /* 0x0000008000017945 */ /* 0x000fe20003800000 */
[----:B0---4-:R-:W-:Y:S01]  /*337d0*/  IMAD.MOV.U32 R13, RZ, RZ, R35 ;  /* 0x000000ffff0d7224 */ /* 0x011fe200078e0023 */
[----:B------:R-:W-:Y:S01]  /*337e0*/  MOV R15, 0xffffffff ;  /* 0xffffffff000f7802 */ /* 0x000fe20000000f00 */
[----:B------:R-:W-:Y:S02]  /*337f0*/  IMAD.MOV.U32 R12, RZ, RZ, 0x2 ;  /* 0x00000002ff0c7424 */ /* 0x000fe400078e00ff */
[----:B---3--:R-:W-:-:S07]  /*33800*/  IMAD.MOV.U32 R11, RZ, RZ, 0x181f ;  /* 0x0000181fff0b7424 */ /* 0x008fce00078e00ff */
[----:B-12---:R-:W-:Y:S05]  /*33810*/  WARPSYNC.COLLECTIVE R15, `(.L_x_3098) ;  /* 0x000000000f087348 */ /* 0x006fea0003c00000 */
[----:B------:R0:W3:Y:S02]  /*33820*/  SHFL.IDX P6, R14, R13, R12, R11 ;  /* 0x0000000c0d0e7389 */ /* 0x0000e400000c000b */
[----:B0123--:R-:W-:Y:S01]  /*33830*/  ENDCOLLECTIVE ;  /* 0x000000000000791b */ /* 0x00ffe20003800000 */
.L_x_3098:
[----:B------:R-:W-:Y:S05]  /*33840*/  BSYNC B1 ;  /* 0x0000000000017941 */ /* 0x000fea0003800000 */
.L_x_3097:
        /* <DEDUP_REMOVED lines=8> */
.L_x_3099:
[----:B------:R-:W-:Y:S01]  /*338d0*/  IMAD.MOV.U32 R34, RZ, RZ, R14 ;  /* 0x000000ffff227224 */ /* 0x000fe200078e000e */
[----:B------:R-:W-:Y:S06]  /*338e0*/  BRA `(.L_x_3100) ;  /* 0xfffffd7800087947 */ /* 0x000fec000383ffff */
.L_x_2769:
[----:B------:R0:W0:Y:S02]  /*338f0*/  SYNCS.PHASECHK.TRANS64.TRYWAIT P0, [R88+URZ+0x388b0], R89 ;  /* 0x0388b059580075a7 */ /* 0x000024000800017f */
[----:B0-----:R-:W-:Y:S05]  /*33900*/  @!P0 NANOSLEEP.SYNCS 0x989680 ;  /* 0x009896800000895d */ /* 0x001fea0003900000 */
[----:B------:R-:W0:Y:S02]  /*33910*/  @!P0 SYNCS.PHASECHK.TRANS64 P0, [R88+URZ+0x388b0], R89 ;  /* 0x0388b059580085a7 */ /* 0x000e24000800007f */
[----:B0-----:R-:W-:Y:S05]  /*33920*/  @!P0 BRA `(.L_x_2769) ;  /* 0xfffffffc00f08947 */ /* 0x001fea000383ffff */
[----:B------:R-:W-:Y:S05]  /*33930*/  BRA `(.L_x_3101) ;  /* 0xfffffd7800a87947 */ /* 0x000fea000383ffff */
.L_x_2791:
        /* <DEDUP_REMOVED lines=8> */
.L_x_3103:
[----:B------:R-:W-:Y:S05]  /*339c0*/  BSYNC B1 ;  /* 0x0000000000017941 */ /* 0x000fea0003800000 */
.L_x_3102:
        /* <DEDUP_REMOVED lines=8> */
.L_x_3104:
[----:B------:R-:W-:Y:S01]  /*33a50*/  IMAD.MOV.U32 R13, RZ, RZ, R31 ;  /* 0x000000ffff0d7224 */ /* 0x000fe200078e001f */
[----:B------:R-:W-:-:S07]  /*33a60*/  MOV R6, R14 ;  /* 0x0000000e00067202 */ /* 0x000fce0000000f00 */
[----:B------:R-:W-:Y:S05]  /*33a70*/  WARPSYNC.COLLECTIVE R15, `(.L_x_3105) ;  /* 0x000000000f087348 */ /* 0x000fea0003c00000 */
[----:B------:R0:W1:Y:S02]  /*33a80*/  SHFL.IDX P6, R14, R13, R12, R11 ;  /* 0x0000000c0d0e7389 */ /* 0x00006400000c000b */
[----:B01----:R-:W-:Y:S01]  /*33a90*/  ENDCOLLECTIVE ;  /* 0x000000000000791b */ /* 0x003fe20003800000 */
.L_x_3105:
[----:B------:R-:W-:Y:S02]  /*33aa0*/  IMAD.MOV.U32 R13, RZ, RZ, R30 ;  /* 0x000000ffff0d7224 */ /* 0x000fe400078e001e */
[----:B------:R-:W-:-:S07]  /*33ab0*/  IMAD.MOV.U32 R9, RZ, RZ, R14 ;  /* 0x000000ffff097224 */ /* 0x000fce00078e000e */
[----:B------:R-:W-:Y:S05]  /*33ac0*/  WARPSYNC.COLLECTIVE R15, `(.L_x_3106) ;  /* 0x000000000f087348 */ /* 0x000fea0003c00000 */
[----:B------:R0:W1:Y:S02]  /*33ad0*/  SHFL.IDX P6, R14, R13, R12, R11 ;  /* 0x0000000c0d0e7389 */ /* 0x00006400000c000b */
[----:B01----:R-:W-:Y:S01]  /*33ae0*/  ENDCOLLECTIVE ;  /* 0x000000000000791b */ /* 0x003fe20003800000 */
.L_x_3106:
[----:B------:R-:W-:Y:S01]  /*33af0*/  MOV R8, R14 ;  /* 0x0000000e00087202 */ /* 0x000fe20000000f00 */
[----:B------:R-:W-:Y:S06]  /*33b00*/  BRA `(.L_x_3107) ;  /* 0xfffffd8c00f87947 */ /* 0x000fec000383ffff */
.L_x_2794:
[----:B------:R-:W-:Y:S01]  /*33b10*/  BSSY B1, `(.L_x_3108) ;  /* 0x0000008000017945 */ /* 0x000fe20003800000 */
[----:B------:R-:W-:Y:S01]  /*33b20*/  IMAD.MOV.U32 R13, RZ, RZ, R33 ;  /* 0x000000ffff0d7224 */ /* 0x000fe200078e0021 */
[----:B------:R-:W-:Y:S01]  /*33b30*/  MOV R15, 0xffffffff ;  /* 0xffffffff000f7802 */ /* 0x000fe20000000f00 */
[----:B------:R-:W-:Y:S02]  /*33b40*/  IMAD.MOV.U32 R12, RZ, RZ, 0x1 ;  /* 0x00000001ff0c7424 */ /* 0x000fe400078e00ff */
[----:B------:R-:W-:-:S07]  /*33b50*/  IMAD.MOV.U32 R11, RZ, RZ, 0x181f ;  /* 0x0000181fff0b7424 */ /* 0x000fce00078e00ff */
[----:B0--34-:R-:W-:Y:S05]  /*33b60*/  WARPSYNC.COLLECTIVE R15, `(.L_x_3109) ;  /* 0x000000000f087348 */ /* 0x019fea0003c00000 */
[----:B------:R1:W2:Y:S02]  /*33b70*/  SHFL.IDX P6, R14, R13, R12, R11 ;  /* 0x0000000c0d0e7389 */ /* 0x0002a400000c000b */
[----:B01234-:R-:W-:Y:S01]  /*33b80*/  ENDCOLLECTIVE ;  /* 0x000000000000791b */ /* 0x01ffe20003800000 */
.L_x_3109:
[----:B------:R-:W-:Y:S05]  /*33b90*/  BSYNC B1 ;  /* 0x0000000000017941 */ /* 0x000fea0003800000 */
.L_x_3108:
        /* <DEDUP_REMOVED lines=8> */
.L_x_3110:
[----:B------:R-:W-:Y:S02]  /*33c20*/  IMAD.MOV.U32 R13, RZ, RZ, R31 ;  /* 0x000000ffff0d7224 */ /* 0x000fe400078e001f */
[----:B------:R-:W-:-:S07]  /*33c30*/  IMAD.MOV.U32 R6, RZ, RZ, R14 ;  /* 0x000000ffff067224 */ /* 0x000fce00078e000e */
[----:B------:R-:W-:Y:S05]  /*33c40*/  WARPSYNC.COLLECTIVE R15, `(.L_x_3111) ;  /* 0x000000000f087348 */ /* 0x000fea0003c00000 */
[----:B------:R0:W1:Y:S02]  /*33c50*/  SHFL.IDX P6, R14, R13, R12, R11 ;  /* 0x0000000c0d0e7389 */ /* 0x00006400000c000b */
[----:B01----:R-:W-:Y:S01]  /*33c60*/  ENDCOLLECTIVE ;  /* 0x000000000000791b */ /* 0x003fe20003800000 */
.L_x_3111:
[----:B------:R-:W-:Y:S01]  /*33c70*/  IMAD.MOV.U32 R13, RZ, RZ, R30 ;  /* 0x000000ffff0d7224 */ /* 0x000fe200078e001e */
[----:B------:R-:W-:-:S07]  /*33c80*/  MOV R9, R14 ;  /* 0x0000000e00097202 */ /* 0x000fce0000000f00 */
[----:B------:R-:W-:Y:S05]  /*33c90*/  WARPSYNC.COLLECTIVE R15, `(.L_x_3112) ;  /* 0x000000000f087348 */ /* 0x000fea0003c00000 */
[----:B------:R0:W1:Y:S02]  /*33ca0*/  SHFL.IDX P6, R14, R13, R12, R11 ;  /* 0x0000000c0d0e7389 */ /* 0x00006400000c000b */
[----:B01----:R-:W-:Y:S01]  /*33cb0*/  ENDCOLLECTIVE ;  /* 0x000000000000791b */ /* 0x003fe20003800000 */
.L_x_3112:
[----:B------:R-:W-:Y:S01]  /*33cc0*/  IMAD.MOV.U32 R8, RZ, RZ, R14 ;  /* 0x000000ffff087224 */ /* 0x000fe200078e000e */
[----:B------:R-:W-:Y:S06]  /*33cd0*/  BRA `(.L_x_3113) ;  /* 0xfffffd9400107947 */ /* 0x000fec000383ffff */
.L_x_2797:
[----:B------:R-:W-:Y:S01]  /*33ce0*/  BSSY B1, `(.L_x_3114) ;  /* 0x0000008000017945 */ /* 0x000fe20003800000 */
[----:B------:R-:W-:Y:S01]  /*33cf0*/  IMAD.MOV.U32 R13, RZ, RZ, R33 ;  /* 0x000000ffff0d7224 */ /* 0x000fe200078e0021 */
[----:B------:R-:W-:Y:S01]  /*33d00*/  MOV R12, 0x2 ;  /* 0x00000002000c7802 */ /* 0x000fe20000000f00 */
[----:B------:R-:W-:Y:S02]  /*33d10*/  IMAD.MOV.U32 R11, RZ, RZ, 0x181f ;  /* 0x0000181fff0b7424 */ /* 0x000fe400078e00ff */
[----:B------:R-:W-:-:S07]  /*33d20*/  IMAD.MOV.U32 R15, RZ, RZ, -0x1 ;  /* 0xffffffffff0f7424 */ /* 0x000fce00078e00ff */
[----:B-1-34-:R-:W-:Y:S05]  /*33d30*/  WARPSYNC.COLLECTIVE R15, `(.L_x_3115) ;  /* 0x000000000f087348 */ /* 0x01afea0003c00000 */
[----:B------:R0:W2:Y:S02]  /*33d40*/  SHFL.IDX P6, R14, R13, R12, R11 ;  /* 0x0000000c0d0e7389 */ /* 0x0000a400000c000b */
[----:B01234-:R-:W-:Y:S01]  /*33d50*/  ENDCOLLECTIVE ;  /* 0x000000000000791b */ /* 0x01ffe20003800000 */
.L_x_3115:
[----:B------:R-:W-:Y:S05]  /*33d60*/  BSYNC B1 ;  /* 0x0000000000017941 */ /* 0x000fea0003800000 */
.L_x_3114:
        /* <DEDUP_REMOVED lines=8> */
.L_x_3116:
[----:B------:R-:W-:Y:S01]  /*33df0*/  IMAD.MOV.U32 R13, RZ, RZ, R31 ;  /* 0x000000ffff0d7224 */ /* 0x000fe200078e001f */
[----:B------:R-:W-:-:S07]  /*33e00*/  MOV R6, R14 ;  /* 0x0000000e00067202 */ /* 0x000fce0000000f00 */
[----:B------:R-:W-:Y:S05]  /*33e10*/  WARPSYNC.COLLECTIVE R15, `(.L_x_3117) ;  /* 0x000000000f087348 */ /* 0x000fea0003c00000 */
[----:B------:R0:W1:Y:S02]  /*33e20*/  SHFL.IDX P6, R14, R13, R12, R11 ;  /* 0x0000000c0d0e7389 */ /* 0x00006400000c000b */
[----:B01----:R-:W-:Y:S01]  /*33e30*/  ENDCOLLECTIVE ;  /* 0x000000000000791b */ /* 0x003fe20003800000 */
.L_x_3117:
[----:B------:R-:W-:Y:S02]  /*33e40*/  IMAD.MOV.U32 R13, RZ, RZ, R30 ;  /* 0x000000ffff0d7224 */ /* 0x000fe400078e001e */
[----:B------:R-:W-:-:S07]  /*33e50*/  IMAD.MOV.U32 R9, RZ, RZ, R14 ;  /* 0x000000ffff097224 */ /* 0x000fce00078e000e */
[----:B------:R-:W-:Y:S05]  /*33e60*/  WARPSYNC.COLLECTIVE R15, `(.L_x_3118) ;  /* 0x000000000f087348 */ /* 0x000fea0003c00000 */
[----:B------:R0:W1:Y:S02]  /*33e70*/  SHFL.IDX P6, R14, R13, R12, R11 ;  /* 0x0000000c0d0e7389 */ /* 0x00006400000c000b */
[----:B01----:R-:W-:Y:S01]  /*33e80*/  ENDCOLLECTIVE ;  /* 0x000000000000791b */ /* 0x003fe20003800000 */
.L_x_3118:
[----:B------:R-:W-:Y:S01]  /*33e90*/  MOV R8, R14 ;  /* 0x0000000e00087202 */ /* 0x000fe20000000f00 */
[----:B------:R-:W-:Y:S06]  /*33ea0*/  BRA `(.L_x_3119) ;  /* 0xfffffd98000c7947 */ /* 0x000fec000383ffff */
.L_x_2800:
[----:B------:R-:W-:Y:S01]  /*33eb0*/  BSSY B1, `(.L_x_3120) ;  /* 0x0000008000017945 */ /* 0x000fe20003800000 */
[----:B------:R-:W-:Y:S01]  /*33ec0*/  IMAD.MOV.U32 R13, RZ, RZ, R33 ;  /* 0x000000ffff0d7224 */ /* 0x000fe200078e0021 */
[----:B------:R-:W-:Y:S01]  /*33ed0*/  MOV R15, 0xffffffff ;  /* 0xffffffff000f7802 */ /* 0x000fe20000000f00 */
[----:B------:R-:W-:Y:S02]  /*33ee0*/  IMAD.MOV.U32 R12, RZ, RZ, 0x3 ;  /* 0x00000003ff0c7424 */ /* 0x000fe400078e00ff */
[----:B------:R-:W-:-:S07]  /*33ef0*/  IMAD.MOV.U32 R11, RZ, RZ, 0x181f ;  /* 0x0000181fff0b7424 */ /* 0x000fce00078e00ff */
[----:B-1-34-:R-:W-:Y:S05]  /*33f00*/  WARPSYNC.COLLECTIVE R15, `(.L_x_3121) ;  /* 0x000000000f087348 */ /* 0x01afea0003c00000 */
[----:B------:R0:W2:Y:S02]  /*33f10*/  SHFL.IDX P6, R14, R13, R12, R11 ;  /* 0x0000000c0d0e7389 */ /* 0x0000a400000c000b */
[----:B01234-:R-:W-:Y:S01]  /*33f20*/  ENDCOLLECTIVE ;  /* 0x000000000000791b */ /* 0x01ffe20003800000 */
.L_x_3121:
[----:B------:R-:W-:Y:S05]  /*33f30*/  BSYNC B1 ;  /* 0x0000000000017941 */ /* 0x000fea0003800000 */
.L_x_3120:
        /* <DEDUP_REMOVED lines=8> */
.L_x_3122:
[----:B------:R-:W-:Y:S02]  /*33fc0*/  IMAD.MOV.U32 R13, RZ, RZ, R31 ;  /* 0x000000ffff0d7224 */ /* 0x000fe400078e001f */
[----:B------:R-:W-:-:S07]  /*33fd0*/  IMAD.MOV.U32 R80, RZ, RZ, R14 ;  /* 0x000000ffff507224 */ /* 0x000fce00078e000e */
[----:B------:R-:W-:Y:S05]  /*33fe0*/  WARPSYNC.COLLECTIVE R15, `(.L_x_3123) ;  /* 0x000000000f087348 */ /* 0x000fea0003c00000 */
[----:B------:R0:W1:Y:S02]  /*33ff0*/  SHFL.IDX P6, R14, R13, R12, R11 ;  /* 0x0000000c0d0e7389 */ /* 0x00006400000c000b */
[----:B01----:R-:W-:Y:S01]  /*34000*/  ENDCOLLECTIVE ;  /* 0x000000000000791b */ /* 0x003fe20003800000 */
.L_x_3123:
[----:B------:R-:W-:Y:S01]  /*34010*/  IMAD.MOV.U32 R13, RZ, RZ, R30 ;  /* 0x000000ffff0d7224 */ /* 0x000fe200078e001e */
[----:B------:R-:W-:-:S07]  /*34020*/  MOV R79, R14 ;  /* 0x0000000e004f7202 */ /* 0x000fce0000000f00 */
[----:B------:R-:W-:Y:S05]  /*34030*/  WARPSYNC.COLLECTIVE R15, `(.L_x_3124) ;  /* 0x000000000f087348 */ /* 0x000fea0003c00000 */
[----:B------:R0:W1:Y:S02]  /*34040*/  SHFL.IDX P6, R14, R13, R12, R11 ;  /* 0x0000000c0d0e7389 */ /* 0x00006400000c000b */
[----:B01----:R-:W-:Y:S01]  /*34050*/  ENDCOLLECTIVE ;  /* 0x000000000000791b */ /* 0x003fe20003800000 */
.L_x_3124:
[----:B------:R-:W-:Y:S01]  /*34060*/  IMAD.MOV.U32 R12, RZ, RZ, R14 ;  /* 0x000000ffff0c7224 */ /* 0x000fe200078e000e */
[----:B------:R-:W-:Y:S06]  /*34070*/  BRA `(.L_x_3125) ;  /* 0xfffffd9c00107947 */ /* 0x000fec000383ffff */
.L_x_2804:
[----:B0-----:R0:W1:Y:S02]  /*34080*/  SYNCS.PHASECHK.TRANS64.TRYWAIT P0, [R23+URZ+0x38800], R0 ;  /* 0x03880000170075a7 */ /* 0x001064000800017f */
[----:B-1----:R-:W-:Y:S05]  /*34090*/  @!P0 NANOSLEEP.SYNCS 0x989680 ;  /* 0x009896800000895d */ /* 0x002fea0003900000 */
[----:B------:R-:W1:Y:S02]  /*340a0*/  @!P0 SYNCS.PHASECHK.TRANS64 P0, [R23+URZ+0x38800], R0 ;  /* 0x03880000170085a7 */ /* 0x000e64000800007f */
[----:B-1----:R-:W-:Y:S05]  /*340b0*/  @!P0 BRA `(.L_x_2804) ;  /* 0xfffffffc00f08947 */ /* 0x002fea000383ffff */
[----:B------:R-:W-:Y:S05]  /*340c0*/  BRA `(.L_x_3126) ;  /* 0xfffffda0000c7947 */ /* 0x000fea000383ffff */
.L_x_2836:
        /* <DEDUP_REMOVED lines=8> */
.L_x_3128:
[----:B------:R-:W-:Y:S05]  /*34150*/  BSYNC B1 ;  /* 0x0000000000017941 */ /* 0x000fea0003800000 */
.L_x_3127:
        /* <DEDUP_REMOVED lines=8> */
.L_x_3129:
[----:B------:R-:W-:Y:S01]  /*341e0*/  IMAD.MOV.U32 R13, RZ, RZ, R20 ;  /* 0x000000ffff0d7224 */ /* 0x000fe200078e0014 */
[----:B------:R-:W-:-:S07]  /*341f0*/  MOV R6, R14 ;  /* 0x0000000e00067202 */ /* 0x000fce0000000f00 */
[----:B------:R-:W-:Y:S05]  /*34200*/  WARPSYNC.COLLECTIVE R15, `(.L_x_3130) ;  /* 0x000000000f087348 */ /* 0x000fea0003c00000 */
[----:B------:R0:W1:Y:S02]  /*34210*/  SHFL.IDX P6, R14, R13, R12, R11 ;  /* 0x0000000c0d0e7389 */ /* 0x00006400000c000b */
[----:B01----:R-:W-:Y:S01]  /*34220*/  ENDCOLLECTIVE ;  /* 0x000000000000791b */ /* 0x003fe20003800000 */
.L_x_3130:
[----:B------:R-:W-:Y:S02]  /*34230*/  IMAD.MOV.U32 R13, RZ, RZ, R3 ;  /* 0x000000ffff0d7224 */ /* 0x000fe400078e0003 */
[----:B------:R-:W-:-:S07]  /*34240*/  IMAD.MOV.U32 R9, RZ, RZ, R14 ;  /* 0x000000ffff097224 */ /* 0x000fce00078e000e */
[----:B------:R-:W-:Y:S05]  /*34250*/  WARPSYNC.COLLECTIVE R15, `(.L_x_3131) ;  /* 0x000000000f087348 */ /* 0x000fea0003c00000 */
[----:B------:R0:W1:Y:S02]  /*34260*/  SHFL.IDX P6, R14, R13, R12, R11 ;  /* 0x0000000c0d0e7389 */ /* 0x00006400000c000b */
[----:B01----:R-:W-:Y:S01]  /*34270*/  ENDCOLLECTIVE ;  /* 0x000000000000791b */ /* 0x003fe20003800000 */
.L_x_3131:
[----:B------:R-:W-:Y:S05]  /*34280*/  BRA `(.L_x_3132) ;  /* 0xfffffdd000547947 */ /* 0x000fea000383ffff */
.L_x_2839:
        /* <DEDUP_REMOVED lines=8> */
.L_x_3134:
[----:B------:R-:W-:Y:S05]  /*34310*/  BSYNC B1 ;  /* 0x0000000000017941 */ /* 0x000fea0003800000 */
.L_x_3133:
[----:B------:R-:W-:Y:S01]  /*34320*/  IMAD.MOV.U32 R13, RZ, RZ, R21 ;  /* 0x000000ffff0d7224 */ /* 0x000fe200078e0015 */
[----:B------:R-:W-:Y:S01]  /*34330*/  MOV R15, 0xffffffff ;  /* 0xffffffff000f7802 */ /* 0x000fe20000000f00 */
[----:B------:R-:W-:Y:S01]  /*34340*/  IMAD.MOV.U32 R12, RZ, RZ, 0x1 ;  /* 0x00000001ff0c7424 */ /* 0x000fe200078e00ff */
[----:B------:R-:W-:Y:S01]  /*34350*/  MOV R7, R14 ;  /* 0x0000000e00077202 */ /* 0x000fe20000000f00 */
[----:B------:R-:W-:-:S07]  /*34360*/  IMAD.MOV.U32 R11, RZ, RZ, 0x181f ;  /* 0x0000181fff0b7424 */ /* 0x000fce00078e00ff */
[----:B------:R-:W-:Y:S05]  /*34370*/  WARPSYNC.COLLECTIVE R15, `(.L_x_3135) ;  /* 0x000000000f087348 */ /* 0x000fea0003c00000 */
[----:B------:R0:W1:Y:S02]  /*34380*/  SHFL.IDX P6, R14, R13, R12, R11 ;  /* 0x0000000c0d0e7389 */ /* 0x00006400000c000b */
[----:B01----:R-:W-:Y:S01]  /*34390*/  ENDCOLLECTIVE ;  /* 0x000000000000791b */ /* 0x003fe20003800000 */
.L_x_3135:
[----:B------:R-:W-:Y:S02]  /*343a0*/  IMAD.MOV.U32 R13, RZ, RZ, R20 ;  /* 0x000000ffff0d7224 */ /* 0x000fe400078e0014 */
[----:B------:R-:W-:-:S07]  /*343b0*/  IMAD.MOV.U32 R6, RZ, RZ, R14 ;  /* 0x000000ffff067224 */ /* 0x000fce00078e000e */
[----:B------:R-:W-:Y:S05]  /*343c0*/  WARPSYNC.COLLECTIVE R15, `(.L_x_3136) ;  /* 0x000000000f087348 */ /* 0x000fea0003c00000 */
[----:B------:R0:W1:Y:S02]  /*343d0*/  SHFL.IDX P6, R14, R13, R12, R11 ;  /* 0x0000000c0d0e7389 */ /* 0x00006400000c000b */
[----:B01----:R-:W-:Y:S01]  /*343e0*/  ENDCOLLECTIVE ;  /* 0x000000000000791b */ /* 0x003fe20003800000 */
.L_x_3136:
[----:B------:R-:W-:Y:S01]  /*343f0*/  MOV R13, R3 ;  /* 0x00000003000d7202 */ /* 0x000fe20000000f00 */
[----:B------:R-:W-:-:S07]  /*34400*/  IMAD.MOV.U32 R9, RZ, RZ, R14 ;  /* 0x000000ffff097224 */ /* 0x000fce00078e000e */
[----:B------:R-:W-:Y:S05]  /*34410*/  WARPSYNC.COLLECTIVE R15, `(.L_x_3137) ;  /* 0x000000000f087348 */ /* 0x000fea0003c00000 */
[----:B------:R0:W1:Y:S02]  /*34420*/  SHFL.IDX P6, R14, R13, R12, R11 ;  /* 0x0000000c0d0e7389 */ /* 0x00006400000c000b */
[----:B01----:R-:W-:Y:S01]  /*34430*/  ENDCOLLECTIVE ;  /* 0x000000000000791b */ /* 0x003fe20003800000 */
.L_x_3137:
[----:B------:R-:W-:Y:S05]  /*34440*/  BRA `(.L_x_3138) ;  /* 0xfffffdd4001c7947 */ /* 0x000fea000383ffff */
.L_x_2842:
[----:B------:R-:W-:Y:S01]  /*34450*/  BSSY B1, `(.L_x_3139) ;  /* 0x0000008000017945 */ /* 0x000fe20003800000 */
[----:B------:R-:W-:Y:S01]  /*34460*/  IMAD.MOV.U32 R13, RZ, RZ, R72 ;  /* 0x000000ffff0d7224 */ /* 0x000fe200078e0048 */
[----:B------:R-:W-:Y:S01]  /*34470*/  MOV R15, 0xffffffff ;  /* 0xffffffff000f7802 */ /* 0x000fe20000000f00 */
[----:B------:R-:W-:Y:S02]  /*34480*/  IMAD.MOV.U32 R12, RZ, RZ, 0x2 ;  /* 0x00000002ff0c7424 */ /* 0x000fe400078e00ff */
[----:B------:R-:W-:-:S07]  /*34490*/  IMAD.MOV.U32 R11, RZ, RZ, 0x181f ;  /* 0x0000181fff0b7424 */ /* 0x000fce00078e00ff */
[----:B-1--4-:R-:W-:Y:S05]  /*344a0*/  WARPSYNC.COLLECTIVE R15, `(.L_x_3140) ;  /* 0x000000000f087348 */ /* 0x012fea0003c00000 */
[----:B------:R0:W2:Y:S02]  /*344b0*/  SHFL.IDX P6, R14, R13, R12, R11 ;  /* 0x0000000c0d0e7389 */ /* 0x0000a400000c000b */
[----:B012-4-:R-:W-:Y:S01]  /*344c0*/  ENDCOLLECTIVE ;  /* 0x000000000000791b */ /* 0x017fe20003800000 */
.L_x_3140:
[----:B------:R-:W-:Y:S05]  /*344d0*/  BSYNC B1 ;  /* 0x0000000000017941 */ /* 0x000fea0003800000 */
.L_x_3139:
        /* <DEDUP_REMOVED lines=8> */
.L_x_3141:
[----:B------:R-:W-:Y:S02]  /*34560*/  IMAD.MOV.U32 R13, RZ, RZ, R20 ;  /* 0x000000ffff0d7224 */ /* 0x000fe400078e0014 */
[----:B------:R-:W-:-:S07]  /*34570*/  IMAD.MOV.U32 R6, RZ, RZ, R14 ;  /* 0x000000ffff067224 */ /* 0x000fce00078e000e */
[----:B------:R-:W-:Y:S05]  /*34580*/  WARPSYNC.COLLECTIVE R15, `(.L_x_3142) ;  /* 0x000000000f087348 */ /* 0x000fea0003c00000 */
[----:B------:R0:W1:Y:S02]  /*34590*/  SHFL.IDX P6, R14, R13, R12, R11 ;  /* 0x0000000c0d0e7389 */ /* 0x00006400000c000b */
[----:B01----:R-:W-:Y:S01]  /*345a0*/  ENDCOLLECTIVE ;  /* 0x000000000000791b */ /* 0x003fe20003800000 */
.L_x_3142:
[----:B------:R-:W-:Y:S01]  /*345b0*/  IMAD.MOV.U32 R13, RZ, RZ, R3 ;  /* 0x000000ffff0d7224 */ /* 0x000fe200078e0003 */
[----:B------:R-:W-:-:S07]  /*345c0*/  MOV R9, R14 ;  /* 0x0000000e00097202 */ /* 0x000fce0000000f00 */
[----:B------:R-:W-:Y:S05]  /*345d0*/  WARPSYNC.COLLECTIVE R15, `(.L_x_3143) ;  /* 0x000000000f087348 */ /* 0x000fea0003c00000 */
[----:B------:R0:W1:Y:S02]  /*345e0*/  SHFL.IDX P6, R14, R13, R12, R11 ;  /* 0x0000000c0d0e7389 */ /* 0x00006400000c000b */
[----:B01----:R-:W-:Y:S01]  /*345f0*/  ENDCOLLECTIVE ;  /* 0x000000000000791b */ /* 0x003fe20003800000 */
.L_x_3143:
[----:B------:R-:W-:Y:S01]  /*34600*/  IMAD.MOV.U32 R8, RZ, RZ, R14 ;  /* 0x000000ffff087224 */ /* 0x000fe200078e000e */
[----:B------:R-:W-:Y:S06]  /*34610*/  BRA `(.L_x_3144) ;  /* 0xfffffdd400bc7947 */ /* 0x000fec000383ffff */
.L_x_2845:
[----:B------:R-:W-:Y:S01]  /*34620*/  BSSY B1, `(.L_x_3145) ;  /* 0x0000008000017945 */ /* 0x000fe20003800000 */
[----:B------:R-:W-:Y:S01]  /*34630*/  IMAD.MOV.U32 R13, RZ, RZ, R72 ;  /* 0x000000ffff0d7224 */ /* 0x000fe200078e0048 */
[----:B------:R-:W-:Y:S01]  /*34640*/  MOV R12, 0x3 ;  /* 0x00000003000c7802 */ /* 0x000fe20000000f00 */
[----:B------:R-:W-:Y:S02]  /*34650*/  IMAD.MOV.U32 R11, RZ, RZ, 0x181f ;  /* 0x0000181fff0b7424 */ /* 0x000fe400078e00ff */
[----:B------:R-:W-:-:S07]  /*34660*/  IMAD.MOV.U32 R15, RZ, RZ, -0x1 ;  /* 0xffffffffff0f7424 */ /* 0x000fce00078e00ff */
[----:B-1--4-:R-:W-:Y:S05]  /*34670*/  WARPSYNC.COLLECTIVE R15, `(.L_x_3146) ;  /* 0x000000000f087348 */ /* 0x012fea0003c00000 */
[----:B------:R0:W2:Y:S02]  /*34680*/  SHFL.IDX P6, R14, R13, R12, R11 ;  /* 0x0000000c0d0e7389 */ /* 0x0000a400000c000b */
[----:B012-4-:R-:W-:Y:S01]  /*34690*/  ENDCOLLECTIVE ;  /* 0x000000000000791b */ /* 0x017fe20003800000 */
.L_x_3146:
[----:B------:R-:W-:Y:S05]  /*346a0*/  BSYNC B1 ;  /* 0x0000000000017941 */ /* 0x000fea0003800000 */
.L_x_3145:
        /* <DEDUP_REMOVED lines=8> */
.L_x_3147:
[----:B------:R-:W-:Y:S01]  /*34730*/  IMAD.MOV.U32 R13, RZ, RZ, R20 ;  /* 0x000000ffff0d7224 */ /* 0x000fe200078e0014 */
[----:B------:R-:W-:-:S07]  /*34740*/  MOV R78, R14 ;  /* 0x0000000e004e7202 */ /* 0x000fce0000000f00 */
[----:B------:R-:W-:Y:S05]  /*34750*/  WARPSYNC.COLLECTIVE R15, `(.L_x_3148) ;  /* 0x000000000f087348 */ /* 0x000fea0003c00000 */
[----:B------:R0:W1:Y:S02]  /*34760*/  SHFL.IDX P6, R14, R13, R12, R11 ;  /* 0x0000000c0d0e7389 */ /* 0x00006400000c000b */
[----:B01----:R-:W-:Y:S01]  /*34770*/  ENDCOLLECTIVE ;  /* 0x000000000000791b */ /* 0x003fe20003800000 */
.L_x_3148:
[----:B------:R-:W-:Y:S02]  /*34780*/  IMAD.MOV.U32 R13, RZ, RZ, R3 ;  /* 0x000000ffff0d7224 */ /* 0x000fe400078e0003 */
[----:B------:R-:W-:-:S07]  /*34790*/  IMAD.MOV.U32 R21, RZ, RZ, R14 ;  /* 0x000000ffff157224 */ /* 0x000fce00078e000e */
[----:B------:R-:W-:Y:S05]  /*347a0*/  WARPSYNC.COLLECTIVE R15, `(.L_x_3149) ;  /* 0x000000000f087348 */ /* 0x000fea0003c00000 */
[----:B------:R0:W1:Y:S02]  /*347b0*/  SHFL.IDX P6, R14, R13, R12, R11 ;  /* 0x0000000c0d0e7389 */ /* 0x00006400000c000b */
[----:B01----:R-:W-:Y:S01]  /*347c0*/  ENDCOLLECTIVE ;  /* 0x000000000000791b */ /* 0x003fe20003800000 */
.L_x_3149:
[----:B------:R-:W-:Y:S01]  /*347d0*/  MOV R3, R14 ;  /* 0x0000000e00037202 */ /* 0x000fe20000000f00 */
[----:B------:R-:W-:Y:S06]  /*347e0*/  BRA `(.L_x_3150) ;  /* 0xfffffdd800647947 */ /* 0x000fec000383ffff */
.L_x_2849:
[----:B----4-:R4:W0:Y:S02]  /*347f0*/  SYNCS.PHASECHK.TRANS64.TRYWAIT P0, [R23+URZ+0x38800], R0 ;  /* 0x03880000170075a7 */ /* 0x010824000800017f */
[----:B0-----:R-:W-:Y:S05]  /*34800*/  @!P0 NANOSLEEP.SYNCS 0x989680 ;  /* 0x009896800000895d */ /* 0x001fea0003900000 */
[----:B------:R-:W0:Y:S02]  /*34810*/  @!P0 SYNCS.PHASECHK.TRANS64 P0, [R23+URZ+0x38800], R0 ;  /* 0x03880000170085a7 */ /* 0x000e24000800007f */
[----:B0-----:R-:W-:Y:S05]  /*34820*/  @!P0 BRA `(.L_x_2849) ;  /* 0xfffffffc00f08947 */ /* 0x001fea000383ffff */
[----:B------:R-:W-:Y:S05]  /*34830*/  BRA `(.L_x_3151) ;  /* 0xfffffddc000c7947 */ /* 0x000fea000383ffff */
.L_x_2867:
[----:B--2---:R2:W4:Y:S02]  /*34840*/  SYNCS.PHASECHK.TRANS64.TRYWAIT P1, [R0+URZ+0x38830], R3 ;  /* 0x03883003000075a7 */ /* 0x004524000802017f */
[----:B----4-:R-:W-:Y:S05]  /*34850*/  @!P1 NANOSLEEP.SYNCS 0x989680 ;  /* 0x009896800000995d */ /* 0x010fea0003900000 */
[----:B------:R-:W4:Y:S02]  /*34860*/  @!P1 SYNCS.PHASECHK.TRANS64 P1, [R0+URZ+0x38830], R3 ;  /* 0x03883003000095a7 */ /* 0x000f24000802007f */
[----:B----4-:R-:W-:Y:S05]  /*34870*/  @!P1 BRA `(.L_x_2867) ;  /* 0xfffffffc00f09947 */ /* 0x010fea000383ffff */
[----:B------:R-:W-:Y:S05]  /*34880*/  BRA `(.L_x_2866) ;  /* 0xfffffe1400647947 */ /* 0x000fea000383ffff */
.L_x_2875:
[----:B-1----:R1:W2:Y:S02]  /*34890*/  SYNCS.PHASECHK.TRANS64.TRYWAIT P1, [R9+URZ+0x38830], R4 ;  /* 0x03883004090075a7 */ /* 0x0022a4000802017f */
[----:B--2---:R-:W-:Y:S05]  /*348a0*/  @!P1 NANOSLEEP.SYNCS 0x989680 ;  /* 0x009896800000995d */ /* 0x004fea0003900000 */
[----:B------:R-:W2:Y:S02]  /*348b0*/  @!P1 SYNCS.PHASECHK.TRANS64 P1, [R9+URZ+0x38830], R4 ;  /* 0x03883004090095a7 */ /* 0x000ea4000802007f */
[----:B--2---:R-:W-:Y:S05]  /*348c0*/  @!P1 BRA `(.L_x_2875) ;  /* 0xfffffffc00f09947 */ /* 0x004fea000383ffff */
[----:B------:R-:W-:Y:S05]  /*348d0*/  BRA `(.L_x_2874) ;  /* 0xfffffe6400047947 */ /* 0x000fea000383ffff */
.L_x_2880:
[----:B-1----:R1:W2:Y:S02]  /*348e0*/  SYNCS.PHASECHK.TRANS64.TRYWAIT P1, [R7+URZ+0x38850], R0 ;  /* 0x03885000070075a7 */ /* 0x0022a4000802017f */
[----:B--2---:R-:W-:Y:S05]  /*348f0*/  @!P1 NANOSLEEP.SYNCS 0x989680 ;  /* 0x009896800000995d */ /* 0x004fea0003900000 */
[----:B------:R-:W2:Y:S02]  /*34900*/  @!P1 SYNCS.PHASECHK.TRANS64 P1, [R7+URZ+0x38850], R0 ;  /* 0x03885000070095a7 */ /* 0x000ea4000802007f */
[----:B--2---:R-:W-:Y:S05]  /*34910*/  @!P1 BRA `(.L_x_2880) ;  /* 0xfffffffc00f09947 */ /* 0x004fea000383ffff */
[----:B------:R-:W-:Y:S05]  /*34920*/  BRA `(.L_x_2879) ;  /* 0xfffffe9800c07947 */ /* 0x000fea000383ffff */
.L_x_2890:
[----:B-1----:R1:W2:Y:S02]  /*34930*/  SYNCS.PHASECHK.TRANS64.TRYWAIT P1, [R4+URZ+0x38830], R5 ;  /* 0x03883005040075a7 */ /* 0x0022a4000802017f */
[----:B--2---:R-:W-:Y:S05]  /*34940*/  @!P1 NANOSLEEP.SYNCS 0x989680 ;  /* 0x009896800000995d */ /* 0x004fea0003900000 */
[----:B------:R-:W2:Y:S02]  /*34950*/  @!P1 SYNCS.PHASECHK.TRANS64 P1, [R4+URZ+0x38830], R5 ;  /* 0x03883005040095a7 */ /* 0x000ea4000802007f */
[----:B--2---:R-:W-:Y:S05]  /*34960*/  @!P1 BRA `(.L_x_2890) ;  /* 0xfffffffc00f09947 */ /* 0x004fea000383ffff */
[----:B------:R-:W-:Y:S05]  /*34970*/  BRA `(.L_x_2889) ;  /* 0xfffffeb8001c7947 */ /* 0x000fea000383ffff */
.L_x_2895:
[----:B-1----:R1:W2:Y:S02]  /*34980*/  SYNCS.PHASECHK.TRANS64.TRYWAIT P1, [R6+URZ+0x38850], R0 ;  /* 0x03885000060075a7 */ /* 0x0022a4000802017f */
[----:B--2---:R-:W-:Y:S05]  /*34990*/  @!P1 NANOSLEEP.SYNCS 0x989680 ;  /* 0x009896800000995d */ /* 0x004fea0003900000 */
[----:B------:R-:W2:Y:S02]  /*349a0*/  @!P1 SYNCS.PHASECHK.TRANS64 P1, [R6+URZ+0x38850], R0 ;  /* 0x03885000060095a7 */ /* 0x000ea4000802007f */
[----:B--2---:R-:W-:Y:S05]  /*349b0*/  @!P1 BRA `(.L_x_2895) ;  /* 0xfffffffc00f09947 */ /* 0x004fea000383ffff */
[----:B------:R-:W-:Y:S05]  /*349c0*/  BRA `(.L_x_2894) ;  /* 0xfffffeec00d87947 */ /* 0x000fea000383ffff */
.L_x_2903:
[----:B-1----:R1:W2:Y:S02]  /*349d0*/  SYNCS.PHASECHK.TRANS64.TRYWAIT P1, [R10+URZ+0x38850], R0 ;  /* 0x038850000a0075a7 */ /* 0x0022a4000802017f */
[----:B--2---:R-:W-:Y:S05]  /*349e0*/  @!P1 NANOSLEEP.SYNCS 0x989680 ;  /* 0x009896800000995d */ /* 0x004fea0003900000 */
[----:B------:R-:W2:Y:S02]  /*349f0*/  @!P1 SYNCS.PHASECHK.TRANS64 P1, [R10+URZ+0x38850], R0 ;  /* 0x038850000a0095a7 */ /* 0x000ea4000802007f */
[----:B--2---:R-:W-:Y:S05]  /*34a00*/  @!P1 BRA `(.L_x_2903) ;  /* 0xfffffffc00f09947 */ /* 0x004fea000383ffff */
[----:B------:R-:W-:Y:S05]  /*34a10*/  BRA `(.L_x_2902) ;  /* 0xffffff0c004c7947 */ /* 0x000fea000383ffff */
.L_x_2945:
[----:B------:R-:W0:Y:S01]  /*34a20*/  S2R R10, SR_TID.X ;  /* 0x00000000000a7919 */ /* 0x000e220000002100 */
[----:B------:R-:W-:Y:S01]  /*34a30*/  BSSY B1, `(.L_x_3152) ;  /* 0x000000a000017945 */ /* 0x000fe20003800000 */
[----:B------:R-:W-:Y:S01]  /*34a40*/  IMAD.MOV.U32 R12, RZ, RZ, RZ ;  /* 0x000000ffff0c7224 */ /* 0x000fe200078e00ff */
[----:B------:R-:W-:Y:S01]  /*34a50*/  MOV R15, 0xffffffff ;  /* 0xffffffff000f7802 */ /* 0x000fe20000000f00 */
[----:B-1----:R-:W-:Y:S01]  /*34a60*/  IMAD.MOV.U32 R11, RZ, RZ, 0x1f ;  /* 0x0000001fff0b7424 */ /* 0x002fe200078e00ff */
[----:B0-----:R-:W-:-:S04]  /*34a70*/  SHF.R.U32.HI R10, RZ, 0x5, R10 ;  /* 0x00000005ff0a7819 */ /* 0x001fc8000001160a */
[----:B------:R-:W-:-:S05]  /*34a80*/  LOP3.LUT R10, R10, 0x3, RZ, 0xc0, !PT ;  /* 0x000000030a0a7812 */ /* 0x000fca00078ec0ff */
[----:B------:R-:W-:-:S07]  /*34a90*/  IMAD.MOV.U32 R13, RZ, RZ, R10 ;  /* 0x000000ffff0d7224 */ /* 0x000fce00078e000a */
[----:B------:R-:W-:Y:S05]  /*34aa0*/  WARPSYNC.COLLECTIVE R15, `(.L_x_3153) ;  /* 0x000000000f087348 */ /* 0x000fea0003c00000 */
[----:B------:R0:W1:Y:S02]  /*34ab0*/  SHFL.IDX P6, R14, R13, R12, R11 ;  /* 0x0000000c0d0e7389 */ /* 0x00006400000c000b */
[----:B01----:R-:W-:Y:S01]  /*34ac0*/  ENDCOLLECTIVE ;  /* 0x000000000000791b */ /* 0x003fe20003800000 */
.L_x_3153:
[----:B------:R-:W-:Y:S05]  /*34ad0*/  BSYNC B1 ;  /* 0x0000000000017941 */ /* 0x000fea0003800000 */
.L_x_3152:
[----:B------:R-:W-:Y:S05]  /*34ae0*/  BRA `(.L_x_3154) ;  /* 0xffffff7800f87947 */ /* 0x000fea000383ffff */
.L_x_2947:
[----:B------:R-:W-:Y:S01]  /*34af0*/  BSSY B1, `(.L_x_3155) ;  /* 0x0000006000017945 */ /* 0x000fe20003800000 */
[----:B------:R-:W-:-:S07]  /*34b00*/  IMAD.MOV.U32 R15, RZ, RZ, -0x1 ;  /* 0xffffffffff0f7424 */ /* 0x000fce00078e00ff */
[----:B01----:R-:W-:Y:S05]  /*34b10*/  WARPSYNC.COLLECTIVE R15, `(.L_x_3156) ;  /* 0x000000000f0c7348 */ /* 0x003fea0003c00000 */
[----:B------:R-:W-:Y:S02]  /*34b20*/  ELECT P6, UR62, PT ;  /* 0x00000000003e782f */ /* 0x000fe400038c0000 */
[----:B------:R-:W-:Y:S01]  /*34b30*/  MOV R14, UR62 ;  /* 0x0000003e000e7c02 */ /* 0x000fe20008000f00 */
[----:B01----:R-:W-:Y:S10]  /*34b40*/  ENDCOLLECTIVE ;  /* 0x000000000000791b */ /* 0x003ff40003800000 */
.L_x_3156:
[----:B------:R-:W-:Y:S05]  /*34b50*/  BSYNC B1 ;  /* 0x0000000000017941 */ /* 0x000fea0003800000 */
.L_x_3155:
[----:B------:R-:W-:Y:S05]  /*34b60*/  BRA `(.L_x_2946) ;  /* 0xffffff7800f07947 */ /* 0x000fea000383ffff */
.L_x_2949:
[----:B0-----:R0:W2:Y:S02]  /*34b70*/  SYNCS.PHASECHK.TRANS64.TRYWAIT P0, [R16+URZ+0x38820], R7 ;  /* 0x03882007100075a7 */ /* 0x0010a4000800017f */
[----:B--2---:R-:W-:Y:S05]  /*34b80*/  @!P0 NANOSLEEP.SYNCS 0x989680 ;  /* 0x009896800000895d */ /* 0x004fea0003900000 */
[----:B------:R-:W2:Y:S02]  /*34b90*/  @!P0 SYNCS.PHASECHK.TRANS64 P0, [R16+URZ+0x38820], R7 ;  /* 0x03882007100085a7 */ /* 0x000ea4000800007f */
[----:B--2---:R-:W-:Y:S05]  /*34ba0*/  @!P0 BRA `(.L_x_2949) ;  /* 0xfffffffc00f08947 */ /* 0x004fea000383ffff */
[----:B------:R-:W-:Y:S05]  /*34bb0*/  BRA `(.L_x_3157) ;  /* 0xffffff7c00007947 */ /* 0x000fea000383ffff */
.L_x_2953:
[----:B-1----:R1:W2:Y:S02]  /*34bc0*/  SYNCS.PHASECHK.TRANS64.TRYWAIT P0, [R11+URZ+0x388a0], R10 ;  /* 0x0388a00a0b0075a7 */ /* 0x0022a4000800017f */
[----:B--2---:R-:W-:Y:S05]  /*34bd0*/  @!P0 NANOSLEEP.SYNCS 0x989680 ;  /* 0x009896800000895d */ /* 0x004fea0003900000 */
[----:B------:R-:W2:Y:S02]  /*34be0*/  @!P0 SYNCS.PHASECHK.TRANS64 P0, [R11+URZ+0x388a0], R10 ;  /* 0x0388a00a0b0085a7 */ /* 0x000ea4000800007f */
[----:B--2---:R-:W-:Y:S05]  /*34bf0*/  @!P0 BRA `(.L_x_2953) ;  /* 0xfffffffc00f08947 */ /* 0x004fea000383ffff */
[----:B------:R-:W-:Y:S05]  /*34c00*/  BRA `(.L_x_3158) ;  /* 0xffffff7c00187947 */ /* 0x000fea000383ffff */
.L_x_2961:
[----:B0-----:R0:W2:Y:S02]  /*34c10*/  SYNCS.PHASECHK.TRANS64.TRYWAIT P0, [R11+URZ+0x388c0], R10 ;  /* 0x0388c00a0b0075a7 */ /* 0x0010a4000800017f */
[----:B--2---:R-:W-:Y:S05]  /*34c20*/  @!P0 NANOSLEEP.SYNCS 0x989680 ;  /* 0x009896800000895d */ /* 0x004fea0003900000 */
[----:B------:R-:W2:Y:S02]  /*34c30*/  @!P0 SYNCS.PHASECHK.TRANS64 P0, [R11+URZ+0x388c0], R10 ;  /* 0x0388c00a0b0085a7 */ /* 0x000ea4000800007f */
[----:B--2---:R-:W-:Y:S05]  /*34c40*/  @!P0 BRA `(.L_x_2961) ;  /* 0xfffffffc00f08947 */ /* 0x004fea000383ffff */
[----:B------:R-:W-:Y:S05]  /*34c50*/  BRA `(.L_x_3159) ;  /* 0xffffff8000547947 */ /* 0x000fea000383ffff */
.L_x_2971:
[----:B-1----:R1:W2:Y:S02]  /*34c60*/  SYNCS.PHASECHK.TRANS64.TRYWAIT P1, [R10+URZ+0x388a0], R9 ;  /* 0x0388a0090a0075a7 */ /* 0x0022a4000802017f */
[----:B--2---:R-:W-:Y:S05]  /*34c70*/  @!P1 NANOSLEEP.SYNCS 0x989680 ;  /* 0x009896800000995d */ /* 0x004fea0003900000 */
[----:B------:R-:W2:Y:S02]  /*34c80*/  @!P1 SYNCS.PHASECHK.TRANS64 P1, [R10+URZ+0x388a0], R9 ;  /* 0x0388a0090a0095a7 */ /* 0x000ea4000802007f */
[----:B--2---:R-:W-:Y:S05]  /*34c90*/  @!P1 BRA `(.L_x_2971) ;  /* 0xfffffffc00f09947 */ /* 0x004fea000383ffff */
[----:B------:R-:W-:Y:S05]  /*34ca0*/  BRA `(.L_x_3160) ;  /* 0xffffff8400c87947 */ /* 0x000fea000383ffff */
.L_x_2979:
[----:B0-----:R0:W2:Y:S02]  /*34cb0*/  SYNCS.PHASECHK.TRANS64.TRYWAIT P1, [R10+URZ+0x388c0], R9 ;  /* 0x0388c0090a0075a7 */ /* 0x0010a4000802017f */
[----:B--2---:R-:W-:Y:S05]  /*34cc0*/  @!P1 NANOSLEEP.SYNCS 0x989680 ;  /* 0x009896800000995d */ /* 0x004fea0003900000 */
[----:B------:R-:W2:Y:S02]  /*34cd0*/  @!P1 SYNCS.PHASECHK.TRANS64 P1, [R10+URZ+0x388c0], R9 ;  /* 0x0388c0090a0095a7 */ /* 0x000ea4000802007f */
[----:B--2---:R-:W-:Y:S05]  /*34ce0*/  @!P1 BRA `(.L_x_2979) ;  /* 0xfffffffc00f09947 */ /* 0x004fea000383ffff */
[----:B------:R-:W-:Y:S05]  /*34cf0*/  BRA `(.L_x_3161) ;  /* 0xffffff8c00007947 */ /* 0x000fea000383ffff */
.L_x_2997:
        /* <DEDUP_REMOVED lines=11> */
.L_x_3163:
[----:B------:R-:W-:Y:S05]  /*34db0*/  BSYNC B0 ;  /* 0x0000000000007941 */ /* 0x000fea0003800000 */
.L_x_3162:
[----:B------:R-:W-:Y:S05]  /*34dc0*/  BRA `(.L_x_3164) ;  /* 0xffffff9c00307947 */ /* 0x000fea000383ffff */
.L_x_3000:
[----:B0-----:R0:W1:Y:S02]  /*34dd0*/  SYNCS.PHASECHK.TRANS64.TRYWAIT P0, [R5+URZ+0x38840], R2 ;  /* 0x03884002050075a7 */ /* 0x001064000800017f */
[----:B-1----:R-:W-:Y:S05]  /*34de0*/  @!P0 NANOSLEEP.SYNCS 0x989680 ;  /* 0x009896800000895d */ /* 0x002fea0003900000 */
[----:B------:R-:W1:Y:S02]  /*34df0*/  @!P0 SYNCS.PHASECHK.TRANS64 P0, [R5+URZ+0x38840], R2 ;  /* 0x03884002050085a7 */ /* 0x000e64000800007f */
[----:B-1----:R-:W-:Y:S05]  /*34e00*/  @!P0 BRA `(.L_x_3000) ;  /* 0xfffffffc00f08947 */ /* 0x002fea000383ffff */
[----:B------:R-:W-:Y:S05]  /*34e10*/  BRA `(.L_x_3165) ;  /* 0xffffff9c00807947 */ /* 0x000fea000383ffff */
.L_x_3001:
        /* <DEDUP_REMOVED lines=8> */
.L_x_3167:
[----:B------:R-:W-:Y:S05]  /*34ea0*/  BSYNC B0 ;  /* 0x0000000000007941 */ /* 0x000fea0003800000 */
.L_x_3166:
[----:B------:R-:W-:Y:S01]  /*34eb0*/  IMAD.MOV.U32 R13, RZ, RZ, R0 ;  /* 0x000000ffff0d7224 */ /* 0x000fe200078e0000 */
[----:B------:R-:W-:Y:S01]  /*34ec0*/  MOV R12, RZ ;  /* 0x000000ff000c7202 */ /* 0x000fe20000000f00 */
[----:B------:R-:W-:Y:S01]  /*34ed0*/  IMAD.MOV.U32 R11, RZ, RZ, 0x181f ;  /* 0x0000181fff0b7424 */ /* 0x000fe200078e00ff */
[C---:B------:R-:W-:Y:S01]  /*34ee0*/  LOP3.LUT P5, RZ, R18.reuse, 0x10, RZ, 0xc0, !PT ;  /* 0x0000001012ff7812 */ /* 0x040fe200078ac0ff */
[----:B------:R-:W-:Y:S01]  /*34ef0*/  IMAD.MOV.U32 R15, RZ, RZ, -0x1 ;  /* 0xffffffffff0f7424 */ /* 0x000fe200078e00ff */
[C---:B------:R-:W-:Y:S01]  /*34f00*/  LOP3.LUT P4, RZ, R18.reuse, 0x8, RZ, 0xc0, !PT ;  /* 0x0000000812ff7812 */ /* 0x040fe2000788c0ff */
[----:B------:R-:W-:Y:S01]  /*34f10*/  IMAD.MOV.U32 R2, RZ, RZ, R14 ;  /* 0x000000ffff027224 */ /* 0x000fe200078e000e */
[----:B------:R-:W-:Y:S01]  /*34f20*/  LOP3.LUT P3, RZ, R18, 0x4, RZ, 0xc0, !PT ;  /* 0x0000000412ff7812 */ /* 0x000fe2000786c0ff */
[----:B------:R-:W-:-:S12]  /*34f30*/  @P0 IMAD R9, R7, 0x2, R16 ;  /* 0x0000000207090824 */ /* 0x000fd800078e0210 */
[----:B------:R-:W-:Y:S05]  /*34f40*/  WARPSYNC.COLLECTIVE R15, `(.L_x_3168) ;  /* 0x000000000f087348 */ /* 0x000fea0003c00000 */
[----:B------:R0:W1:Y:S02]  /*34f50*/  SHFL.IDX P6, R14, R13, R12, R11 ;  /* 0x0000000c0d0e7389 */ /* 0x00006400000c000b */
[----:B01----:R-:W-:Y:S01]  /*34f60*/  ENDCOLLECTIVE ;  /* 0x000000000000791b */ /* 0x003fe20003800000 */
.L_x_3168:
[----:B------:R-:W-:Y:S01]  /*34f70*/  LOP3.LUT P2, RZ, R18, 0x2, RZ, 0xc0, !PT ;  /* 0x0000000212ff7812 */ /* 0x000fe2000784c0ff */
[----:B------:R-:W-:Y:S02]  /*34f80*/  IMAD.MOV.U32 R13, RZ, RZ, R6 ;  /* 0x000000ffff0d7224 */ /* 0x000fe400078e0006 */
[----:B------:R-:W-:Y:S02]  /*34f90*/  IMAD.MOV.U32 R12, RZ, RZ, 0x1 ;  /* 0x00000001ff0c7424 */ /* 0x000fe400078e00ff */
[----:B------:R-:W-:-:S08]  /*34fa0*/  IMAD.MOV.U32 R3, RZ, RZ, R14 ;  /* 0x000000ffff037224 */ /* 0x000fd000078e000e */
[----:B------:R-:W-:Y:S05]  /*34fb0*/  WARPSYNC.COLLECTIVE R15, `(.L_x_3169) ;  /* 0x000000000f087348 */ /* 0x000fea0003c00000 */
[----:B------:R0:W1:Y:S02]  /*34fc0*/  SHFL.IDX P6, R14, R13, R12, R11 ;  /* 0x0000000c0d0e7389 */ /* 0x00006400000c000b */
[----:B01----:R-:W-:Y:S01]  /*34fd0*/  ENDCOLLECTIVE ;  /* 0x000000000000791b */ /* 0x003fe20003800000 */
.L_x_3169:
[----:B------:R-:W-:-:S04]  /*34fe0*/  @P0 LEA R3, P1, R34, R3, 0x1 ;  /* 0x0000000322030211 */ /* 0x000fc800078208ff */
[----:B------:R-:W-:-:S04]  /*34ff0*/  @P0 IADD3.X R2, RZ, R2, RZ, P1, !PT ;  /* 0x00000002ff020210 */ /* 0x000fc80000ffe4ff */
        /* <DEDUP_REMOVED lines=12> */
.L_x_3170:
[----:B------:R-:W-:Y:S01]  /*350c0*/  @!PT LDS RZ, [RZ] ;  /* 0x00000000fffff984 */ /* 0x000fe20000000800 */
[----:B------:R-:W-:Y:S01]  /*350d0*/  @!PT LDS RZ, [RZ] ;  /* 0x00000000fffff984 */ /* 0x000fe20000000800 */
[----:B------:R-:W-:Y:S01]  /*350e0*/  @!PT LDS RZ, [RZ] ;  /* 0x00000000fffff984 */ /* 0x000fe20000000800 */
[----:B------:R-:W-:Y:S04]  /*350f0*/  @P0 LDGSTS.E.BYPASS.LTC128B.128 [R9+0x26c00], desc[UR60][R2.64+0x80], !P4 ;  /* 0x26c0008002090fae */ /* 0x000fe8000e101d7c */
[----:B------:R-:W-:Y:S04]  /*35100*/  @P0 LDGSTS.E.BYPASS.LTC128B.128 [R9+0x29400], desc[UR60][R2.64+0x100], !P3 ;  /* 0x2940010002090fae */ /* 0x000fe8000d901d7c */
[----:B------:R0:W-:Y:S01]  /*35110*/  @P0 LDGSTS.E.BYPASS.LTC128B.128 [R9+0x2bc00], desc[UR60][R2.64+0x180], !P2 ;  /* 0x2bc0018002090fae */ /* 0x0001e2000d101d7c */
[----:B------:R-:W-:Y:S01]  /*35120*/  ISETP.GE.AND P0, PT, R4, 0x11, PT ;  /* 0x000000110400780c */ /* 0x000fe20003f06270 */
[----:B------:R-:W-:-:S02]  /*35130*/  IMAD.MOV.U32 R13, RZ, RZ, R6 ;  /* 0x000000ffff0d7224 */ /* 0x000fc400078e0006 */
[----:B------:R-:W-:Y:S02]  /*35140*/  IMAD.MOV.U32 R12, RZ, RZ, 0x2 ;  /* 0x00000002ff0c7424 */ /* 0x000fe400078e00ff */
[----:B0-----:R-:W-:-:S08]  /*35150*/  IMAD.MOV.U32 R2, RZ, RZ, R14 ;  /* 0x000000ffff027224 */ /* 0x001fd000078e000e */
[----:B------:R-:W-:Y:S05]  /*35160*/  WARPSYNC.COLLECTIVE R15, `(.L_x_3171) ;  /* 0x000000000f087348 */ /* 0x000fea0003c00000 */
[----:B------:R0:W1:Y:S02]  /*35170*/  SHFL.IDX P6, R14, R13, R12, R11 ;  /* 0x0000000c0d0e7389 */ /* 0x00006400000c000b */
[----:B01----:R-:W-:Y:S01]  /*35180*/  ENDCOLLECTIVE ;  /* 0x000000000000791b */ /* 0x003fe20003800000 */
.L_x_3171:
[----:B------:R-:W-:Y:S02]  /*35190*/  @P0 LEA R21, R7, R16, 0x1 ;  /* 0x0000001007150211 */ /* 0x000fe400078e08ff */
[----:B------:R-:W-:-:S05]  /*351a0*/  @P0 LEA R2, P1, R34, R2, 0x1 ;  /* 0x0000000222020211 */ /* 0x000fca00078208ff */
[----:B------:R-:W-:-:S05]  /*351b0*/  @P0 IMAD.X R3, RZ, RZ, R8, P1 ;  /* 0x000000ffff030224 */ /* 0x000fca00008e0608 */
        /* <DEDUP_REMOVED lines=13> */
.L_x_3172:
[----:B------:R-:W-:Y:S01]  /*35290*/  @P0 IMAD R9, R7, 0x2, R16 ;  /* 0x0000000207090824 */ /* 0x000fe200078e0210 */
[----:B------:R-:W-:Y:S01]  /*352a0*/  MOV R13, R6 ;  /* 0x00000006000d7202 */ /* 0x000fe20000000f00 */
[----:B------:R-:W-:Y:S02]  /*352b0*/  IMAD.MOV.U32 R12, RZ, RZ, 0x3 ;  /* 0x00000003ff0c7424 */ /* 0x000fe400078e00ff */
[----:B------:R-:W-:-:S07]  /*352c0*/  IMAD.MOV.U32 R2, RZ, RZ, R14 ;  /* 0x000000ffff027224 */ /* 0x000fce00078e000e */
[----:B------:R-:W-:Y:S05]  /*352d0*/  WARPSYNC.COLLECTIVE R15, `(.L_x_3173) ;  /* 0x000000000f087348 */ /* 0x000fea0003c00000 */
[----:B------:R0:W1:Y:S02]  /*352e0*/  SHFL.IDX P6, R14, R13, R12, R11 ;  /* 0x0000000c0d0e7389 */ /* 0x00006400000c000b */
[----:B01----:R-:W-:Y:S01]  /*352f0*/  ENDCOLLECTIVE ;  /* 0x000000000000791b */ /* 0x003fe20003800000 */
.L_x_3173:
        /* <DEDUP_REMOVED lines=15> */
.L_x_3174:
[----:B------:R-:W-:Y:S02]  /*353f0*/  @P0 IMAD R21, R7, 0x2, R16 ;  /* 0x0000000207150824 */ /* 0x000fe400078e0210 */
[----:B------:R-:W-:Y:S01]  /*35400*/  IMAD.MOV.U32 R13, RZ, RZ, R6 ;  /* 0x000000ffff0d7224 */ /* 0x000fe200078e0006 */
[----:B------:R-:W-:Y:S02]  /*35410*/  MOV R12, 0x4 ;  /* 0x00000004000c7802 */ /* 0x000fe40000000f00 */
[----:B------:R-:W-:-:S07]  /*35420*/  MOV R2, R14 ;  /* 0x0000000e00027202 */ /* 0x000fce0000000f00 */
[----:B------:R-:W-:Y:S05]  /*35430*/  WARPSYNC.COLLECTIVE R15, `(.L_x_3175) ;  /* 0x000000000f087348 */ /* 0x000fea0003c00000 */
[----:B------:R0:W1:Y:S02]  /*35440*/  SHFL.IDX P6, R14, R13, R12, R11 ;  /* 0x0000000c0d0e7389 */ /* 0x00006400000c000b */
[----:B01----:R-:W-:Y:S01]  /*35450*/  ENDCOLLECTIVE ;  /* 0x000000000000791b */ /* 0x003fe20003800000 */
.L_x_3175:
        /* <DEDUP_REMOVED lines=14> */
.L_x_3176:
[----:B------:R-:W-:Y:S01]  /*35540*/  IMAD.MOV.U32 R0, RZ, RZ, R14 ;  /* 0x000000ffff007224 */ /* 0x000fe200078e000e */
[----:B------:R-:W-:Y:S06]  /*35550*/  BRA `(.L_x_3177) ;  /* 0xffffff9800dc7947 */ /* 0x000fec000383ffff */
.L_x_3008:
[----:B------:R-:W-:Y:S01]  /*35560*/  MOV R13, R0 ;  /* 0x00000000000d7202 */ /* 0x000fe20000000f00 */
        /* <DEDUP_REMOVED lines=8> */
.L_x_3178:
[----:B------:R-:W-:Y:S01]  /*355f0*/  ISETP.GE.AND P0, PT, R25, R5, PT ;  /* 0x000000051900720c */ /* 0x000fe20003f06270 */
[----:B------:R-:W-:Y:S01]  /*35600*/  IMAD.MOV.U32 R13, RZ, RZ, R4 ;  /* 0x000000ffff0d7224 */ /* 0x000fe200078e0004 */
[----:B------:R-:W-:-:S11]  /*35610*/  MOV R2, R14 ;  /* 0x0000000e00027202 */ /* 0x000fd60000000f00 */
[----:B------:R-:W-:Y:S05]  /*35620*/  WARPSYNC.COLLECTIVE R15, `(.L_x_3179) ;  /* 0x000000000f087348 */ /* 0x000fea0003c00000 */
[----:B------:R0:W1:Y:S02]  /*35630*/  SHFL.IDX P6, R14, R13, R12, R11 ;  /* 0x0000000c0d0e7389 */ /* 0x00006400000c000b */
[----:B01----:R-:W-:Y:S01]  /*35640*/  ENDCOLLECTIVE ;  /* 0x000000000000791b */ /* 0x003fe20003800000 */
.L_x_3179:
[----:B------:R-:W-:Y:S01]  /*35650*/  IMAD.MOV.U32 R13, RZ, RZ, R0 ;  /* 0x000000ffff0d7224 */ /* 0x000fe200078e0000 */
[----:B------:R-:W-:Y:S01]  /*35660*/  MOV R12, 0x1 ;  /* 0x00000001000c7802 */ /* 0x000fe20000000f00 */
[----:B------:R-:W-:-:S07]  /*35670*/  IMAD.MOV.U32 R3, RZ, RZ, R14 ;  /* 0x000000ffff037224 */ /* 0x000fce00078e000e */
[----:B------:R-:W-:Y:S05]  /*35680*/  WARPSYNC.COLLECTIVE R15, `(.L_x_3180) ;  /* 0x000000000f087348 */ /* 0x000fea0003c00000 */
[----:B------:R0:W1:Y:S02]  /*35690*/  SHFL.IDX P6, R14, R13, R12, R11 ;  /* 0x0000000c0d0e7389 */ /* 0x00006400000c000b */
[----:B01----:R-:W-:Y:S01]  /*356a0*/  ENDCOLLECTIVE ;  /* 0x000000000000791b */ /* 0x003fe20003800000 */
.L_x_3180:
        /* <DEDUP_REMOVED lines=17> */
.L_x_3181:
[----:B------:R-:W-:Y:S01]  /*357c0*/  MOV R13, R0 ;  /* 0x00000000000d7202 */ /* 0x000fe20000000f00 */
[----:B------:R-:W-:Y:S02]  /*357d0*/  IMAD.MOV.U32 R12, RZ, RZ, 0x2 ;  /* 0x00000002ff0c7424 */ /* 0x000fe400078e00ff */
[----:B------:R-:W-:-:S07]  /*357e0*/  IMAD.MOV.U32 R3, RZ, RZ, R14 ;  /* 0x000000ffff037224 */ /* 0x000fce00078e000e */
[----:B------:R-:W-:Y:S05]  /*357f0*/  WARPSYNC.COLLECTIVE R15, `(.L_x_3182) ;  /* 0x000000000f087348 */ /* 0x000fea0003c00000 */
[----:B------:R0:W1:Y:S02]  /*35800*/  SHFL.IDX P6, R14, R13, R12, R11 ;  /* 0x0000000c0d0e7389 */ /* 0x00006400000c000b */
[----:B01----:R-:W-:Y:S01]  /*35810*/  ENDCOLLECTIVE ;  /* 0x000000000000791b */ /* 0x003fe20003800000 */
.L_x_3182:
        /* <DEDUP_REMOVED lines=18> */
.L_x_3183:
[----:B------:R-:W-:Y:S02]  /*35940*/  IMAD.MOV.U32 R13, RZ, RZ, R0 ;  /* 0x000000ffff0d7224 */ /* 0x000fe400078e0000 */
[----:B------:R-:W-:Y:S01]  /*35950*/  IMAD.MOV.U32 R12, RZ, RZ, 0x3 ;  /* 0x00000003ff0c7424 */ /* 0x000fe200078e00ff */
[----:B------:R-:W-:-:S07]  /*35960*/  MOV R3, R14 ;  /* 0x0000000e00037202 */ /* 0x000fce0000000f00 */
[----:B------:R-:W-:Y:S05]  /*35970*/  WARPSYNC.COLLECTIVE R15, `(.L_x_3184) ;  /* 0x000000000f087348 */ /* 0x000fea0003c00000 */
[----:B------:R0:W1:Y:S02]  /*35980*/  SHFL.IDX P6, R14, R13, R12, R11 ;  /* 0x0000000c0d0e7389 */ /* 0x00006400000c000b */
[----:B01----:R-:W-:Y:S01]  /*35990*/  ENDCOLLECTIVE ;  /* 0x000000000000791b */ /* 0x003fe20003800000 */
.L_x_3184:
[----:B------:R-:W-:-:S05]  /*359a0*/  @!P0 LEA R6, P5, R34, R3, 0x1 ;  /* 0x0000000322068211 */ /* 0x000fca00078a08ff */
[----:B------:R-:W-:Y:S02]  /*359b0*/  @!P0 IMAD.X R7, RZ, RZ, R2, P5 ;  /* 0x000000ffff078224 */ /* 0x000fe400028e0602 */
[----:B------:R-:W-:Y:S01]  /*359c0*/  @!P0 IMAD.MOV.U32 R2, RZ, RZ, R6 ;  /* 0x000000ffff028224 */ /* 0x000fe200078e0006 */
[----:B------:R-:W-:Y:S01]  /*359d0*/  IADD3 R6, R25, 0x30, RZ ;  /* 0x0000003019067810 */ /* 0x000fe20007ffe0ff */
[----:B------:R-:W-:Y:S01]  /*359e0*/  @!P0 IMAD.MOV.U32 R3, RZ, RZ, R7 ;  /* 0x000000ffff038224 */ /* 0x000fe200078e0007 */
[----:B------:R-:W-:-:S04]  /*359f0*/  MOV R13, R4 ;  /* 0x00000004000d7202 */ /* 0x000fc80000000f00 */
        /* <DEDUP_REMOVED lines=12> */
.L_x_3185:
[----:B------:R-:W-:Y:S02]  /*35ac0*/  IMAD.MOV.U32 R13, RZ, RZ, R0 ;  /* 0x000000ffff0d7224 */ /* 0x000fe400078e0000 */
[----:B------:R-:W-:Y:S02]  /*35ad0*/  IMAD.MOV.U32 R12, RZ, RZ, 0x4 ;  /* 0x00000004ff0c7424 */ /* 0x000fe400078e00ff */
[----:B------:R-:W-:-:S07]  /*35ae0*/  IMAD.MOV.U32 R3, RZ, RZ, R14 ;  /* 0x000000ffff037224 */ /* 0x000fce00078e000e */
[----:B------:R-:W-:Y:S05]  /*35af0*/  WARPSYNC.COLLECTIVE R15, `(.L_x_3186) ;  /* 0x000000000f087348 */ /* 0x000fea0003c00000 */
[----:B------:R0:W1:Y:S02]  /*35b00*/  SHFL.IDX P6, R14, R13, R12, R11 ;  /* 0x0000000c0d0e7389 */ /* 0x00006400000c000b */
[----:B01----:R-:W-:Y:S01]  /*35b10*/  ENDCOLLECTIVE ;  /* 0x000000000000791b */ /* 0x003fe20003800000 */
.L_x_3186:
[----:B------:R-:W-:-:S05]  /*35b20*/  @!P0 LEA R6, P5, R34, R3, 0x1 ;  /* 0x0000000322068211 */ /* 0x000fca00078a08ff */
[----:B------:R-:W-:Y:S02]  /*35b30*/  @!P0 IMAD.X R7, RZ, RZ, R2, P5 ;  /* 0x000000ffff078224 */ /* 0x000fe400028e0602 */
[----:B------:R-:W-:Y:S02]  /*35b40*/  @!P0 IMAD.MOV.U32 R2, RZ, RZ, R6 ;  /* 0x000000ffff028224 */ /* 0x000fe400078e0006 */
[----:B------:R-:W-:Y:S01]  /*35b50*/  VIADD R6, R25, 0x40 ;  /* 0x0000004019067836 */ /* 0x000fe20000000000 */
[----:B------:R-:W-:Y:S01]  /*35b60*/  @!P0 MOV R3, R7 ;  /* 0x0000000700038202 */ /* 0x000fe20000000f00 */
[----:B------:R-:W-:-:S04]  /*35b70*/  IMAD.MOV.U32 R13, RZ, RZ, R4 ;  /* 0x000000ffff0d7224 */ /* 0x000fc800078e0004 */
        /* <DEDUP_REMOVED lines=12> */
.L_x_3187:
[----:B------:R-:W-:Y:S01]  /*35c40*/  IMAD.MOV.U32 R13, RZ, RZ, R0 ;  /* 0x000000ffff0d7224 */ /* 0x000fe200078e0000 */
[----:B------:R-:W-:Y:S01]  /*35c50*/  MOV R12, 0x5 ;  /* 0x00000005000c7802 */ /* 0x000fe20000000f00 */
[----:B------:R-:W-:-:S07]  /*35c60*/  IMAD.MOV.U32 R3, RZ, RZ, R14 ;  /* 0x000000ffff037224 */ /* 0x000fce00078e000e */
[----:B------:R-:W-:Y:S05]  /*35c70*/  WARPSYNC.COLLECTIVE R15, `(.L_x_3188) ;  /* 0x000000000f087348 */ /* 0x000fea0003c00000 */
[----:B------:R0:W1:Y:S02]  /*35c80*/  SHFL.IDX P6, R14, R13, R12, R11 ;  /* 0x0000000c0d0e7389 */ /* 0x00006400000c000b */
[----:B01----:R-:W-:Y:S01]  /*35c90*/  ENDCOLLECTIVE ;  /* 0x000000000000791b */ /* 0x003fe20003800000 */
.L_x_3188:
        /* <DEDUP_REMOVED lines=18> */
.L_x_3189:
[----:B------:R-:W-:Y:S01]  /*35dc0*/  MOV R13, R0 ;  /* 0x00000000000d7202 */ /* 0x000fe20000000f00 */
[----:B------:R-:W-:Y:S02]  /*35dd0*/  IMAD.MOV.U32 R12, RZ, RZ, 0x6 ;  /* 0x00000006ff0c7424 */ /* 0x000fe400078e00ff */
[----:B------:R-:W-:-:S07]  /*35de0*/  IMAD.MOV.U32 R3, RZ, RZ, R14 ;  /* 0x000000ffff037224 */ /* 0x000fce00078e000e */
[----:B------:R-:W-:Y:S05]  /*35df0*/  WARPSYNC.COLLECTIVE R15, `(.L_x_3190) ;  /* 0x000000000f087348 */ /* 0x000fea0003c00000 */
[----:B------:R0:W1:Y:S02]  /*35e00*/  SHFL.IDX P6, R14, R13, R12, R11 ;  /* 0x0000000c0d0e7389 */ /* 0x00006400000c000b */
[----:B01----:R-:W-:Y:S01]  /*35e10*/  ENDCOLLECTIVE ;  /* 0x000000000000791b */ /* 0x003fe20003800000 */
.L_x_3190:
        /* <DEDUP_REMOVED lines=18> */
.L_x_3191:
[----:B------:R-:W-:Y:S01]  /*35f40*/  MOV R13, R0 ;  /* 0x00000000000d7202 */ /* 0x000fe20000000f00 */
[----:B------:R-:W-:Y:S01]  /*35f50*/  IMAD.MOV.U32 R12, RZ, RZ, 0x7 ;  /* 0x00000007ff0c7424 */ /* 0x000fe200078e00ff */
[----:B------:R-:W-:-:S07]  /*35f60*/  MOV R3, R14 ;  /* 0x0000000e00037202 */ /* 0x000fce0000000f00 */
[----:B------:R-:W-:Y:S05]  /*35f70*/  WARPSYNC.COLLECTIVE R15, `(.L_x_3192) ;  /* 0x000000000f087348 */ /* 0x000fea0003c00000 */
[----:B------:R0:W1:Y:S02]  /*35f80*/  SHFL.IDX P6, R14, R13, R12, R11 ;  /* 0x0000000c0d0e7389 */ /* 0x00006400000c000b */
[----:B01----:R-:W-:Y:S01]  /*35f90*/  ENDCOLLECTIVE ;  /* 0x000000000000791b */ /* 0x003fe20003800000 */
.L_x_3192:
[----:B------:R-:W-:-:S05]  /*35fa0*/  @!P0 LEA R6, P5, R34, R3, 0x1 ;  /* 0x0000000322068211 */ /* 0x000fca00078a08ff */
[----:B------:R-:W-:Y:S02]  /*35fb0*/  @!P0 IMAD.X R7, RZ, RZ, R2, P5 ;  /* 0x000000ffff078224 */ /* 0x000fe400028e0602 */
[----:B------:R-:W-:Y:S02]  /*35fc0*/  @!P0 IMAD.MOV.U32 R2, RZ, RZ, R6 ;  /* 0x000000ffff028224 */ /* 0x000fe400078e0006 */
[----:B------:R-:W-:Y:S02]  /*35fd0*/  @!P0 IMAD.MOV.U32 R3, RZ, RZ, R7 ;  /* 0x000000ffff038224 */ /* 0x000fe400078e0007 */
[----:B------:R-:W-:-:S03]  /*35fe0*/  IMAD.MOV.U32 R13, RZ, RZ, R4 ;  /* 0x000000ffff0d7224 */ /* 0x000fc600078e0004 */
[----:B------:R-:W-:Y:S01]  /*35ff0*/  @!PT LDS RZ, [RZ] ;  /* 0x00000000fffff984 */ /* 0x000fe20000000800 */
[----:B------:R-:W-:Y:S01]  /*36000*/  @!PT LDS RZ, [RZ] ;  /* 0x00000000fffff984 */ /* 0x000fe20000000800 */
[----:B------:R-:W-:Y:S01]  /*36010*/  @!PT LDS RZ, [RZ] ;  /* 0x00000000fffff984 */ /* 0x000fe20000000800 */
[----:B------:R0:W-:Y:S04]  /*36020*/  @!P0 LDGSTS.E.BYPASS.LTC128B.128 [R36+0x17400], desc[UR60][R2.64], !P4 ;  /* 0x1740000002248fae */ /* 0x0001e8000e101d7c */
[----:B------:R0:W-:Y:S04]  /*36030*/  @!P0 LDGSTS.E.BYPASS.LTC128B.128 [R36+0x1b400], desc[UR60][R2.64+0x80], !P3 ;  /* 0x1b40008002248fae */ /* 0x0001e8000d901d7c */
[----:B------:R0:W-:Y:S01]  /*36040*/  @!P0 LDGSTS.E.BYPASS.LTC128B.128 [R36+0x1f400], desc[UR60][R2.64+0x100], !P2 ;  /* 0x1f40010002248fae */ /* 0x0001e2000d101d7c */
[----:B------:R-:W-:-:S03]  /*36050*/  IMAD.MOV.U32 R6, RZ, RZ, R14 ;  /* 0x000000ffff067224 */ /* 0x000fc600078e000e */
[----:B------:R0:W-:Y:S04]  /*36060*/  @!P0 LDGSTS.E.BYPASS.LTC128B.128 [R36+0x23400], desc[UR60][R2.64+0x180], !P1 ;  /* 0x2340018002248fae */ /* 0x0001e8000c901d7c */
[----:B0-----:R-:W-:Y:S05]  /*36070*/  WARPSYNC.COLLECTIVE R15, `(.L_x_3193) ;  /* 0x000000000f087348 */ /* 0x001fea0003c00000 */
[----:B------:R1:W2:Y:S02]  /*36080*/  SHFL.IDX P6, R14, R13, R12, R11 ;  /* 0x0000000c0d0e7389 */ /* 0x0002a400000c000b */
[----:B012---:R-:W-:Y:S01]  /*36090*/  ENDCOLLECTIVE ;  /* 0x000000000000791b */ /* 0x007fe20003800000 */
.L_x_3193:
[----:B------:R-:W-:Y:S05]  /*360a0*/  BRA `(.L_x_3194) ;  /* 0xffffff9c004c7947 */ /* 0x000fea000383ffff */
.L_x_3013:
[----:B0-----:R0:W2:Y:S02]  /*360b0*/  SYNCS.PHASECHK.TRANS64.TRYWAIT P0, [R16+URZ+0x38820], R3 ;  /* 0x03882003100075a7 */ /* 0x0010a4000800017f */
[----:B--2---:R-:W-:Y:S05]  /*360c0*/  @!P0 NANOSLEEP.SYNCS 0x989680 ;  /* 0x009896800000895d */ /* 0x004fea0003900000 */
[----:B------:R-:W2:Y:S02]  /*360d0*/  @!P0 SYNCS.PHASECHK.TRANS64 P0, [R16+URZ+0x38820], R3 ;  /* 0x03882003100085a7 */ /* 0x000ea4000800007f */
[----:B--2---:R-:W-:Y:S05]  /*360e0*/  @!P0 BRA `(.L_x_3013) ;  /* 0xfffffffc00f08947 */ /* 0x004fea000383ffff */
[----:B------:R-:W-:Y:S05]  /*360f0*/  BRA `(.L_x_3195) ;  /* 0xffffff9c00c87947 */ /* 0x000fea000383ffff */
.L_x_3018:
[----:B0-----:R0:W1:Y:S02]  /*36100*/  SYNCS.PHASECHK.TRANS64.TRYWAIT P0, [R6+URZ+0x38840], R3 ;  /* 0x03884003060075a7 */ /* 0x001064000800017f */
[----:B-1----:R-:W-:Y:S05]  /*36110*/  @!P0 NANOSLEEP.SYNCS 0x989680 ;  /* 0x009896800000895d */ /* 0x002fea0003900000 */
[----:B------:R-:W1:Y:S02]  /*36120*/  @!P0 SYNCS.PHASECHK.TRANS64 P0, [R6+URZ+0x38840], R3 ;  /* 0x03884003060085a7 */ /* 0x000e64000800007f */
[----:B-1----:R-:W-:Y:S05]  /*36130*/  @!P0 BRA `(.L_x_3018) ;  /* 0xfffffffc00f08947 */ /* 0x002fea000383ffff */
[----:B------:R-:W-:Y:S05]  /*36140*/  BRA `(.L_x_3196) ;  /* 0xffffffa000ac7947 */ /* 0x000fea000383ffff */
.L_x_3019:
        /* <DEDUP_REMOVED lines=8> */
.L_x_3198:
[----:B------:R-:W-:Y:S05]  /*361d0*/  BSYNC B1 ;  /* 0x0000000000017941 */ /* 0x000fea0003800000 */
.L_x_3197:
[----:B------:R-:W-:Y:S01]  /*361e0*/  IMAD.MOV.U32 R13, RZ, RZ, R8 ;  /* 0x000000ffff0d7224 */ /* 0x000fe200078e0008 */
[----:B------:R-:W-:Y:S01]  /*361f0*/  MOV R15, 0xffffffff ;  /* 0xffffffff000f7802 */ /* 0x000fe20000000f00 */
[----:B------:R-:W-:Y:S01]  /*36200*/  IMAD.MOV.U32 R12, RZ, RZ, RZ ;  /* 0x000000ffff0c7224 */ /* 0x000fe200078e00ff */
[----:B------:R-:W-:Y:S01]  /*36210*/  MOV R3, R14 ;  /* 0x0000000e00037202 */ /* 0x000fe20000000f00 */
[----:B------:R-:W-:Y:S01]  /*36220*/  IMAD.MOV.U32 R11, RZ, RZ, 0x181f ;  /* 0x0000181fff0b7424 */ /* 0x000fe200078e00ff */
[----:B------:R-:W-:Y:S01]  /*36230*/  LOP3.LUT R18, R18, 0xfffffdff, RZ, 0xc0, !PT ;  /* 0xfffffdff12127812 */ /* 0x000fe200078ec0ff */
[----:B------:R-:W-:Y:S01]  /*36240*/  IMAD.SHL.U32 R0, R34, 0x2, RZ ;  /* 0x0000000222007824 */ /* 0x000fe200078e00ff */
[----:B------:R-:W-:-:S07]  /*36250*/  LEA R9, R9, R16, 0x1 ;  /* 0x0000001009097211 */ /* 0x000fce00078e08ff */
[----:B------:R-:W-:Y:S05]  /*36260*/  WARPSYNC.COLLECTIVE R15, `(.L_x_3199) ;  /* 0x000000000f087348 */ /* 0x000fea0003c00000 */
[----:B------:R0:W1:Y:S02]  /*36270*/  SHFL.IDX P6, R14, R13, R12, R11 ;  /* 0x0000000c0d0e7389 */ /* 0x00006400000c000b */
[----:B01----:R-:W-:Y:S01]  /*36280*/  ENDCOLLECTIVE ;  /* 0x000000000000791b */ /* 0x003fe20003800000 */
.L_x_3199:
[----:B------:R-:W-:-:S04]  /*36290*/  @P3 LOP3.LUT R18, R18, 0x200, RZ, 0xfc, !PT ;  /* 0x0000020012123812 */ /* 0x000fc800078efcff */
[C---:B------:R-:W-:Y:S02]  /*362a0*/  LOP3.LUT P3, RZ, R18.reuse, 0x10, RZ, 0xc0, !PT ;  /* 0x0000001012ff7812 */ /* 0x040fe4000786c0ff */
[----:B------:R-:W-:-:S04]  /*362b0*/  LOP3.LUT R18, R18, 0xfffffeff, RZ, 0xc0, !PT ;  /* 0xfffffeff12127812 */ /* 0x000fc800078ec0ff */
[----:B------:R-:W-:Y:S01]  /*362c0*/  @P2 LOP3.LUT R18, R18, 0x100, RZ, 0xfc, !PT ;  /* 0x0000010012122812 */ /* 0x000fe200078efcff */
[----:B------:R-:W-:-:S03]  /*362d0*/  IMAD.MOV.U32 R13, RZ, RZ, R10 ;  /* 0x000000ffff0d7224 */ /* 0x000fc600078e000a */
[C---:B------:R-:W-:Y:S01]  /*362e0*/  LOP3.LUT P2, RZ, R18.reuse, 0x8, RZ, 0xc0, !PT ;  /* 0x0000000812ff7812 */ /* 0x040fe2000784c0ff */
[----:B------:R-:W-:Y:S01]  /*362f0*/  IMAD.MOV.U32 R12, RZ, RZ, 0x1 ;  /* 0x00000001ff0c7424 */ /* 0x000fe200078e00ff */
[----:B------:R-:W-:-:S04]  /*36300*/  LOP3.LUT R18, R18, 0xffffff7f, RZ, 0xc0, !PT ;  /* 0xffffff7f12127812 */ /* 0x000fc800078ec0ff */
[----:B------:R-:W-:Y:S01]  /*36310*/  @P1 LOP3.LUT R18, R18, 0x80, RZ, 0xfc, !PT ;  /* 0x0000008012121812 */ /* 0x000fe200078efcff */
[----:B------:R-:W-:-:S03]  /*36320*/  IMAD.MOV.U32 R2, RZ, RZ, R14 ;  /* 0x000000ffff027224 */ /* 0x000fc600078e000e */
[----:B------:R-:W-:-:S13]  /*36330*/  LOP3.LUT P1, RZ, R18, 0x4, RZ, 0xc0, !PT ;  /* 0x0000000412ff7812 */ /* 0x000fda000782c0ff */
[----:B------:R-:W-:Y:S05]  /*36340*/  WARPSYNC.COLLECTIVE R15, `(.L_x_3200) ;  /* 0x000000000f087348 */ /* 0x000fea0003c00000 */
[----:B------:R0:W1:Y:S02]  /*36350*/  SHFL.IDX P6, R14, R13, R12, R11 ;  /* 0x0000000c0d0e7389 */ /* 0x00006400000c000b */
[----:B01----:R-:W-:Y:S01]  /*36360*/  ENDCOLLECTIVE ;  /* 0x000000000000791b */ /* 0x003fe20003800000 */
.L_x_3200:
[----:B------:R-:W-:-:S05]  /*36370*/  IADD3 R2, P0, R2, R0, RZ ;  /* 0x0000000002027210 */ /* 0x000fca0007f1e0ff */
[----:B------:R-:W-:-:S05]  /*36380*/  IMAD.X R3, RZ, RZ, R3, P0 ;  /* 0x000000ffff037224 */ /* 0x000fca00000e0603 */
[----:B------:R-:W-:Y:S01]  /*36390*/  @!PT LDS RZ, [RZ] ;  /* 0x00000000fffff984 */ /* 0x000fe20000000800 */
[----:B------:R-:W-:Y:S01]  /*363a0*/  @!PT LDS RZ, [RZ] ;  /* 0x00000000fffff984 */ /* 0x000fe20000000800 */
[----:B------:R-:W-:Y:S01]  /*363b0*/  @!PT LDS RZ, [RZ] ;  /* 0x00000000fffff984 */ /* 0x000fe20000000800 */
[----:B------:R0:W-:Y:S01]  /*363c0*/  LDGSTS.E.BYPASS.LTC128B.128 [R9+0x24400], desc[UR60][R2.64], !P3 ;  /* 0x2440000002097fae */ /* 0x0001e2000d901d7c */
[----:B------:R-:W-:-:S03]  /*363d0*/  MOV R13, R8 ;  /* 0x00000008000d7202 */ /* 0x000fc60000000f00 */
[----:B------:R0:W-:Y:S04]  /*363e0*/  LDGSTS.E.BYPASS.LTC128B.128 [R9+0x26c00], desc[UR60][R2.64+0x80], !P2 ;  /* 0x26c0008002097fae */ /* 0x0001e8000d101d7c */
[----:B------:R0:W-:Y:S01]  /*363f0*/  LDGSTS.E.BYPASS.LTC128B.128 [R9+0x29400], desc[UR60][R2.64+0x100], !P1 ;  /* 0x2940010002097fae */ /* 0x0001e2000c901d7c */
[----:B------:R-:W-:-:S03]  /*36400*/  IMAD.MOV.U32 R35, RZ, RZ, R14 ;  /* 0x000000ffff237224 */ /* 0x000fc600078e000e */
[----:B------:R0:W-:Y:S04]  /*36410*/  LDGSTS.E.BYPASS.LTC128B.128 [R9+0x2bc00], desc[UR60][R2.64+0x180], !P5 ;  /* 0x2bc0018002097fae */ /* 0x0001e8000e901d7c */
[----:B0-----:R-:W-:Y:S05]  /*36420*/  WARPSYNC.COLLECTIVE R15, `(.L_x_3201) ;  /* 0x000000000f087348 */ /* 0x001fea0003c00000 */
[----:B------:R1:W2:Y:S02]  /*36430*/  SHFL.IDX P6, R14, R13, R12, R11 ;  /* 0x0000000c0d0e7389 */ /* 0x0002a400000c000b */
[----:B012---:R-:W-:Y:S01]  /*36440*/  ENDCOLLECTIVE ;  /* 0x000000000000791b */ /* 0x007fe20003800000 */
.L_x_3201:
[----:B------:R-:W-:Y:S01]  /*36450*/  IMAD.MOV.U32 R13, RZ, RZ, R10 ;  /* 0x000000ffff0d7224 */ /* 0x000fe200078e000a */
[----:B------:R-:W-:Y:S01]  /*36460*/  MOV R12, 0x2 ;  /* 0x00000002000c7802 */ /* 0x000fe20000000f00 */
[----:B------:R-:W-:-:S07]  /*36470*/  IMAD.MOV.U32 R2, RZ, RZ, R14 ;  /* 0x000000ffff027224 */ /* 0x000fce00078e000e */
[----:B------:R-:W-:Y:S05]  /*36480*/  WARPSYNC.COLLECTIVE R15, `(.L_x_3202) ;  /* 0x000000000f087348 */ /* 0x000fea0003c00000 */
[----:B------:R0:W1:Y:S02]  /*36490*/  SHFL.IDX P6, R14, R13, R12, R11 ;  /* 0x0000000c0d0e7389 */ /* 0x00006400000c000b */
[----:B01----:R-:W-:Y:S01]  /*364a0*/  ENDCOLLECTIVE ;  /* 0x000000000000791b */ /* 0x003fe20003800000 */
.L_x_3202:
        /* <DEDUP_REMOVED lines=14> */
.L_x_3203:
[----:B------:R-:W-:Y:S02]  /*36590*/  IMAD.MOV.U32 R13, RZ, RZ, R10 ;  /* 0x000000ffff0d7224 */ /* 0x000fe400078e000a */
[----:B------:R-:W-:Y:S02]  /*365a0*/  IMAD.MOV.U32 R12, RZ, RZ, 0x3 ;  /* 0x00000003ff0c7424 */ /* 0x000fe400078e00ff */
[----:B------:R-:W-:-:S07]  /*365b0*/  IMAD.MOV.U32 R2, RZ, RZ, R14 ;  /* 0x000000ffff027224 */ /* 0x000fce00078e000e */
[----:B------:R-:W-:Y:S05]  /*365c0*/  WARPSYNC.COLLECTIVE R15, `(.L_x_3204) ;  /* 0x000000000f087348 */ /* 0x000fea0003c00000 */
[----:B------:R0:W1:Y:S02]  /*365d0*/  SHFL.IDX P6, R14, R13, R12, R11 ;  /* 0x0000000c0d0e7389 */ /* 0x00006400000c000b */
[----:B01----:R-:W-:Y:S01]  /*365e0*/  ENDCOLLECTIVE ;  /* 0x000000000000791b */ /* 0x003fe20003800000 */
.L_x_3204:
[----:B------:R-:W-:-:S04]  /*365f0*/  IADD3 R2, P0, R2, R0, RZ ;  /* 0x0000000002027210 */ /* 0x000fc80007f1e0ff */
[----:B------:R-:W-:-:S05]  /*36600*/  IADD3.X R3, RZ, R35, RZ, P0, !PT ;  /* 0x00000023ff037210 */ /* 0x000fca00007fe4ff */
        /* <DEDUP_REMOVED lines=12> */
.L_x_3205:
[----:B------:R-:W-:Y:S01]  /*366d0*/  IMAD.MOV.U32 R13, RZ, RZ, R10 ;  /* 0x000000ffff0d7224 */ /* 0x000fe200078e000a */
[----:B------:R-:W-:Y:S01]  /*366e0*/  MOV R12, 0x4 ;  /* 0x00000004000c7802 */ /* 0x000fe20000000f00 */
[----:B------:R-:W-:-:S07]  /*366f0*/  IMAD.MOV.U32 R2, RZ, RZ, R14 ;  /* 0x000000ffff027224 */ /* 0x000fce00078e000e */
[----:B------:R-:W-:Y:S05]  /*36700*/  WARPSYNC.COLLECTIVE R15, `(.L_x_3206) ;  /* 0x000000000f087348 */ /* 0x000fea0003c00000 */
[----:B------:R0:W1:Y:S02]  /*36710*/  SHFL.IDX P6, R14, R13, R12, R11 ;  /* 0x0000000c0d0e7389 */ /* 0x00006400000c000b */
[----:B01----:R-:W-:Y:S01]  /*36720*/  ENDCOLLECTIVE ;  /* 0x000000000000791b */ /* 0x003fe20003800000 */
.L_x_3206:
        /* <DEDUP_REMOVED lines=17> */
.L_x_3207:
[----:B------:R-:W-:Y:S01]  /*36840*/  IMAD.MOV.U32 R2, RZ, RZ, R14 ;  /* 0x000000ffff027224 */ /* 0x000fe200078e000e */
[----:B------:R-:W-:Y:S06]  /*36850*/  BRA `(.L_x_3208) ;  /* 0xffffff9c00f87947 */ /* 0x000fec000383ffff */
.L_x_3024:
[----:B-1----:R1:W2:Y:S02]  /*36860*/  SYNCS.PHASECHK.TRANS64.TRYWAIT P0, [R6+URZ+0x38860], R2 ;  /* 0x03886002060075a7 */ /* 0x0022a4000800017f */
[----:B--2---:R-:W-:Y:S05]  /*36870*/  @!P0 NANOSLEEP.SYNCS 0x989680 ;  /* 0x009896800000895d */ /* 0x004fea0003900000 */
[----:B------:R-:W2:Y:S02]  /*36880*/  @!P0 SYNCS.PHASECHK.TRANS64 P0, [R6+URZ+0x38860], R2 ;  /* 0x03886002060085a7 */ /* 0x000ea4000800007f */
[----:B--2---:R-:W-:Y:S05]  /*36890*/  @!P0 BRA `(.L_x_3024) ;  /* 0xfffffffc00f08947 */ /* 0x004fea000383ffff */
[----:B------:R-:W-:Y:S05]  /*368a0*/  BRA `(.L_x_3209) ;  /* 0xffffffa000707947 */ /* 0x000fea000383ffff */
.L_x_3025:
        /* <DEDUP_REMOVED lines=8> */
.L_x_3211:
[----:B------:R-:W-:Y:S05]  /*36930*/  BSYNC B1 ;  /* 0x0000000000017941 */ /* 0x000fea0003800000 */
.L_x_3210:
[----:B------:R-:W-:Y:S01]  /*36940*/  IMAD.MOV.U32 R13, RZ, RZ, R17 ;  /* 0x000000ffff0d7224 */ /* 0x000fe200078e0011 */
[----:B------:R-:W-:Y:S01]  /*36950*/  MOV R15, 0xffffffff ;  /* 0xffffffff000f7802 */ /* 0x000fe20000000f00 */
[----:B------:R-:W-:Y:S01]  /*36960*/  IMAD.MOV.U32 R12, RZ, RZ, RZ ;  /* 0x000000ffff0c7224 */ /* 0x000fe200078e00ff */
[----:B------:R-:W-:Y:S01]  /*36970*/  MOV R3, R14 ;  /* 0x0000000e00037202 */ /* 0x000fe20000000f00 */
[----:B------:R-:W-:Y:S02]  /*36980*/  IMAD.MOV.U32 R11, RZ, RZ, 0x181f ;  /* 0x0000181fff0b7424 */ /* 0x000fe400078e00ff */
[----:B------:R-:W-:-:S07]  /*36990*/  IMAD R7, R7, 0x2, R16 ;  /* 0x0000000207077824 */ /* 0x000fce00078e0210 */
[----:B------:R-:W-:Y:S05]  /*369a0*/  WARPSYNC.COLLECTIVE R15, `(.L_x_3212) ;  /* 0x000000000f087348 */ /* 0x000fea0003c00000 */
[----:B------:R0:W1:Y:S02]  /*369b0*/  SHFL.IDX P6, R14, R13, R12, R11 ;  /* 0x0000000c0d0e7389 */ /* 0x00006400000c000b */
[----:B01----:R-:W-:Y:S01]  /*369c0*/  ENDCOLLECTIVE ;  /* 0x000000000000791b */ /* 0x003fe20003800000 */
.L_x_3212:
[----:B------:R-:W-:Y:S01]  /*369d0*/  MOV R13, R19 ;  /* 0x00000013000d7202 */ /* 0x000fe20000000f00 */
[----:B------:R-:W-:Y:S02]  /*369e0*/  IMAD.MOV.U32 R12, RZ, RZ, 0x1 ;  /* 0x00000001ff0c7424 */ /* 0x000fe400078e00ff */
[----:B------:R-:W-:-:S07]  /*369f0*/  IMAD.MOV.U32 R2, RZ, RZ, R14 ;  /* 0x000000ffff027224 */ /* 0x000fce00078e000e */
[----:B------:R-:W-:Y:S05]  /*36a00*/  WARPSYNC.COLLECTIVE R15, `(.L_x_3213) ;  /* 0x000000000f087348 */ /* 0x000fea0003c00000 */
[----:B------:R0:W1:Y:S02]  /*36a10*/  SHFL.IDX P6, R14, R13, R12, R11 ;  /* 0x0000000c0d0e7389 */ /* 0x00006400000c000b */
[----:B01----:R-:W-:Y:S01]  /*36a20*/  ENDCOLLECTIVE ;  /* 0x000000000000791b */ /* 0x003fe20003800000 */
.L_x_3213:
        /* <DEDUP_REMOVED lines=18> */
.L_x_3214:
[----:B------:R-:W-:Y:S02]  /*36b50*/  IMAD.MOV.U32 R13, RZ, RZ, R19 ;  /* 0x000000ffff0d7224 */ /* 0x000fe400078e0013 */
[----:B------:R-:W-:Y:S01]  /*36b60*/  IMAD.MOV.U32 R12, RZ, RZ, 0x2 ;  /* 0x00000002ff0c7424 */ /* 0x000fe200078e00ff */
[----:B------:R-:W-:-:S07]  /*36b70*/  MOV R2, R14 ;  /* 0x0000000e00027202 */ /* 0x000fce0000000f00 */
[----:B------:R-:W-:Y:S05]  /*36b80*/  WARPSYNC.COLLECTIVE R15, `(.L_x_3215) ;  /* 0x000000000f087348 */ /* 0x000fea0003c00000 */
[----:B------:R0:W1:Y:S02]  /*36b90*/  SHFL.IDX P6, R14, R13, R12, R11 ;  /* 0x0000000c0d0e7389 */ /* 0x00006400000c000b */
[----:B01----:R-:W-:Y:S01]  /*36ba0*/  ENDCOLLECTIVE ;  /* 0x000000000000791b */ /* 0x003fe20003800000 */
.L_x_3215:
        /* <DEDUP_REMOVED lines=18> */
.L_x_3216:
[----:B------:R-:W-:Y:S01]  /*36cd0*/  MOV R13, R19 ;  /* 0x00000013000d7202 */ /* 0x000fe20000000f00 */
[----:B------:R-:W-:Y:S02]  /*36ce0*/  IMAD.MOV.U32 R12, RZ, RZ, 0x3 ;  /* 0x00000003ff0c7424 */ /* 0x000fe400078e00ff */
[----:B------:R-:W-:-:S07]  /*36cf0*/  IMAD.MOV.U32 R2, RZ, RZ, R14 ;  /* 0x000000ffff027224 */ /* 0x000fce00078e000e */
[----:B------:R-:W-:Y:S05]  /*36d00*/  WARPSYNC.COLLECTIVE R15, `(.L_x_3217) ;  /* 0x000000000f087348 */ /* 0x000fea0003c00000 */
[----:B------:R0:W1:Y:S02]  /*36d10*/  SHFL.IDX P6, R14, R13, R12, R11 ;  /* 0x0000000c0d0e7389 */ /* 0x00006400000c000b */
[----:B01----:R-:W-:Y:S01]  /*36d20*/  ENDCOLLECTIVE ;  /* 0x000000000000791b */ /* 0x003fe20003800000 */
.L_x_3217:
        /* <DEDUP_REMOVED lines=18> */
.L_x_3218:
[----:B------:R-:W-:Y:S02]  /*36e50*/  IMAD.MOV.U32 R13, RZ, RZ, R19 ;  /* 0x000000ffff0d7224 */ /* 0x000fe400078e0013 */
[----:B------:R-:W-:Y:S01]  /*36e60*/  IMAD.MOV.U32 R12, RZ, RZ, 0x4 ;  /* 0x00000004ff0c7424 */ /* 0x000fe200078e00ff */
[----:B------:R-:W-:-:S07]  /*36e70*/  MOV R2, R14 ;  /* 0x0000000e00027202 */ /* 0x000fce0000000f00 */
[----:B------:R-:W-:Y:S05]  /*36e80*/  WARPSYNC.COLLECTIVE R15, `(.L_x_3219) ;  /* 0x000000000f087348 */ /* 0x000fea0003c00000 */
[----:B------:R0:W1:Y:S02]  /*36e90*/  SHFL.IDX P6, R14, R13, R12, R11 ;  /* 0x0000000c0d0e7389 */ /* 0x00006400000c000b */
[----:B01----:R-:W-:Y:S01]  /*36ea0*/  ENDCOLLECTIVE ;  /* 0x000000000000791b */ /* 0x003fe20003800000 */
.L_x_3219:
        /* <DEDUP_REMOVED lines=8> */
[----:B------:R-:W-:Y:S02]  /*36f30*/  ISETP.LT.OR P0, PT, R8, 0x31, P3 ;  /* 0x000000310800780c */ /* 0x000fe40001f01670 */
[----:B------:R-:W-:-:S11]  /*36f40*/  MOV R19, R14 ;  /* 0x0000000e00137202 */ /* 0x000fd60000000f00 */
[----:B0-----:R-:W-:Y:S05]  /*36f50*/  WARPSYNC.COLLECTIVE R15, `(.L_x_3220) ;  /* 0x000000000f087348 */ /* 0x001fea0003c00000 */
[----:B------:R1:W2:Y:S02]  /*36f60*/  SHFL.IDX P6, R14, R13, R12, R11 ;  /* 0x0000000c0d0e7389 */ /* 0x0002a400000c000b */
[----:B012---:R-:W-:Y:S01]  /*36f70*/  ENDCOLLECTIVE ;  /* 0x000000000000791b */ /* 0x007fe20003800000 */
.L_x_3220:
        /* <DEDUP_REMOVED lines=10> */
.L_x_3033:
[----:B0-----:R0:W2:Y:S02]  /*37020*/  SYNCS.PHASECHK.TRANS64.TRYWAIT P0, [R4+URZ+0x38860], R3 ;  /* 0x03886003040075a7 */ /* 0x0010a4000800017f */
[----:B--2---:R-:W-:Y:S05]  /*37030*/  @!P0 NANOSLEEP.SYNCS 0x989680 ;  /* 0x009896800000895d */ /* 0x004fea0003900000 */
[----:B------:R-:W2:Y:S02]  /*37040*/  @!P0 SYNCS.PHASECHK.TRANS64 P0, [R4+URZ+0x38860], R3 ;  /* 0x03886003040085a7 */ /* 0x000ea4000800007f */
[----:B--2---:R-:W-:Y:S05]  /*37050*/  @!P0 BRA `(.L_x_3033) ;  /* 0xfffffffc00f08947 */ /* 0x004fea000383ffff */
[----:B------:R-:W-:Y:S05]  /*37060*/  BRA `(.L_x_3222) ;  /* 0xffffffa000b07947 */ /* 0x000fea000383ffff */
.L_x_3034:
        /* <DEDUP_REMOVED lines=8> */
.L_x_3224:
[----:B------:R-:W-:Y:S05]  /*370f0*/  BSYNC B0 ;  /* 0x0000000000007941 */ /* 0x000fea0003800000 */
.L_x_3223:
[----:B------:R-:W-:Y:S01]  /*37100*/  MOV R13, R17 ;  /* 0x00000011000d7202 */ /* 0x000fe20000000f00 */
[----:B------:R-:W-:Y:S01]  /*37110*/  IMAD.MOV.U32 R12, RZ, RZ, RZ ;  /* 0x000000ffff0c7224 */ /* 0x000fe200078e00ff */
[C---:B------:R-:W-:Y:S01]  /*37120*/  SHF.L.U32 R8, R34.reuse, 0x1, RZ ;  /* 0x0000000122087819 */ /* 0x040fe200000006ff */
[----:B------:R-:W-:Y:S01]  /*37130*/  IMAD.MOV.U32 R11, RZ, RZ, 0x181f ;  /* 0x0000181fff0b7424 */ /* 0x000fe200078e00ff */
[C---:B------:R-:W-:Y:S01]  /*37140*/  LOP3.LUT R0, R34.reuse, 0x40, RZ, 0xfc, !PT ;  /* 0x0000004022007812 */ /* 0x040fe200078efcff */
[----:B------:R-:W-:Y:S01]  /*37150*/  IMAD.MOV.U32 R15, RZ, RZ, -0x1 ;  /* 0xffffffffff0f7424 */ /* 0x000fe200078e00ff */
[----:B------:R-:W-:Y:S01]  /*37160*/  LOP3.LUT R6, R34, 0x80, RZ, 0xfc, !PT ;  /* 0x0000008022067812 */ /* 0x000fe200078efcff */
[----:B------:R-:W-:-:S07]  /*37170*/  IMAD.MOV.U32 R3, RZ, RZ, R14 ;  /* 0x000000ffff037224 */ /* 0x000fce00078e000e */
[----:B------:R-:W-:Y:S05]  /*37180*/  WARPSYNC.COLLECTIVE R15, `(.L_x_3225) ;  /* 0x000000000f087348 */ /* 0x000fea0003c00000 */
[----:B------:R0:W1:Y:S02]  /*37190*/  SHFL.IDX P6, R14, R13, R12, R11 ;  /* 0x0000000c0d0e7389 */ /* 0x00006400000c000b */
[----:B01----:R-:W-:Y:S01]  /*371a0*/  ENDCOLLECTIVE ;  /* 0x000000000000791b */ /* 0x003fe20003800000 */
.L_x_3225:
[----:B------:R-:W-:Y:S02]  /*371b0*/  ULDC UR4, c[0x0][0x2f4] ;  /* 0x0000bd0000047ab9 */ /* 0x000fe40000000800 */
[----:B------:R-:W-:Y:S02]  /*371c0*/  ISETP.GE.AND P3, PT, R34, UR4, PT ;  /* 0x0000000422007c0c */ /* 0x000fe4000bf66270 */
[----:B------:R-:W-:Y:S01]  /*371d0*/  ISETP.GE.AND P2, PT, R0, UR4, PT ;  /* 0x0000000400007c0c */ /* 0x000fe2000bf46270 */
[----:B------:R-:W-:Y:S01]  /*371e0*/  IMAD R0, R7, 0x2, R16 ;  /* 0x0000000207007824 */ /* 0x000fe200078e0210 */
[----:B------:R-:W-:Y:S02]  /*371f0*/  ISETP.LT.OR P4, PT, R5, 0x1, P3 ;  /* 0x000000010500780c */ /* 0x000fe40001f81670 */
[----:B------:R-:W-:Y:S01]  /*37200*/  ISETP.GE.AND P1, PT, R6, UR4, PT ;  /* 0x0000000406007c0c */ /* 0x000fe2000bf26270 */
[----:B------:R-:W-:Y:S01]  /*37210*/  IMAD.MOV.U32 R13, RZ, RZ, R19 ;  /* 0x000000ffff0d7224 */ /* 0x000fe200078e0013 */
[----:B------:R-:W-:-:S02]  /*37220*/  MOV R12, 0x1 ;  /* 0x00000001000c7802 */ /* 0x000fc40000000f00 */
        /* <DEDUP_REMOVED lines=13> */
.L_x_3226:
        /* <DEDUP_REMOVED lines=11> */
.L_x_3227:
[----:B------:R-:W-:Y:S01]  /*373b0*/  MOV R13, R19 ;  /* 0x00000013000d7202 */ /* 0x000fe20000000f00 */
[----:B------:R-:W-:Y:S01]  /*373c0*/  IMAD.MOV.U32 R12, RZ, RZ, 0x2 ;  /* 0x00000002ff0c7424 */ /* 0x000fe200078e00ff */
[----:B------:R-:W-:-:S13]  /*373d0*/  IADD3 R2, P4, R14, R8, RZ ;  /* 0x000000080e027210 */ /* 0x000fda0007f9e0ff */
[----:B------:R-:W-:Y:S05]  /*373e0*/  WARPSYNC.COLLECTIVE R15, `(.L_x_3228) ;  /* 0x000000000f087348 */ /* 0x000fea0003c00000 */
[----:B------:R0:W1:Y:S02]  /*373f0*/  SHFL.IDX P6, R14, R13, R12, R11 ;  /* 0x0000000c0d0e7389 */ /* 0x00006400000c000b */
[----:B01----:R-:W-:Y:S01]  /*37400*/  ENDCOLLECTIVE ;  /* 0x000000000000791b */ /* 0x003fe20003800000 */
.L_x_3228:
        /* <DEDUP_REMOVED lines=12> */
.L_x_3229:
        /* <DEDUP_REMOVED lines=14> */
.L_x_3230:
        /* <DEDUP_REMOVED lines=17> */
.L_x_3231:
[----:B------:R-:W-:Y:S02]  /*376c0*/  IMAD.MOV.U32 R13, RZ, RZ, R19 ;  /* 0x000000ffff0d7224 */ /* 0x000fe400078e0013 */
[----:B------:R-:W-:Y:S01]  /*376d0*/  IMAD.MOV.U32 R12, RZ, RZ, 0x4 ;  /* 0x00000004ff0c7424 */ /* 0x000fe200078e00ff */
[----:B------:R-:W-:-:S13]  /*376e0*/  IADD3 R2, P4, R14, R8, RZ ;  /* 0x000000080e027210 */ /* 0x000fda0007f9e0ff */
[----:B------:R-:W-:Y:S05]  /*376f0*/  WARPSYNC.COLLECTIVE R15, `(.L_x_3232) ;  /* 0x000000000f087348 */ /* 0x000fea0003c00000 */
[----:B------:R0:W1:Y:S02]  /*37700*/  SHFL.IDX P6, R14, R13, R12, R11 ;  /* 0x0000000c0d0e7389 */ /* 0x00006400000c000b */
[----:B01----:R-:W-:Y:S01]  /*37710*/  ENDCOLLECTIVE ;  /* 0x000000000000791b */ /* 0x003fe20003800000 */
.L_x_3232:
        /* <DEDUP_REMOVED lines=12> */
.L_x_3233:
        /* <DEDUP_REMOVED lines=9> */
.L_x_3039:
[----:B------:R-:W-:Y:S01]  /*37870*/  BSSY B0, `(.L_x_3235) ;  /* 0x0000008000007945 */ /* 0x000fe20003800000 */
[----:B------:R-:W-:Y:S01]  /*37880*/  IMAD.MOV.U32 R13, RZ, RZ, R24 ;  /* 0x000000ffff0d7224 */ /* 0x000fe200078e0018 */
[----:B-1----:R-:W-:Y:S01]  /*37890*/  MOV R11, 0x1f ;  /* 0x0000001f000b7802 */ /* 0x002fe20000000f00 */
[----:B------:R-:W-:Y:S02]  /*378a0*/  IMAD.MOV.U32 R12, RZ, RZ, RZ ;  /* 0x000000ffff0c7224 */ /* 0x000fe400078e00ff */
[----:B------:R-:W-:-:S07]  /*378b0*/  IMAD.MOV.U32 R15, RZ, RZ, -0x1 ;  /* 0xffffffffff0f7424 */ /* 0x000fce00078e00ff */
[----:B0-----:R-:W-:Y:S05]  /*378c0*/  WARPSYNC.COLLECTIVE R15, `(.L_x_3236) ;  /* 0x000000000f087348 */ /* 0x001fea0003c00000 */
[----:B------:R1:W2:Y:S02]  /*378d0*/  SHFL.IDX P6, R14, R13, R12, R11 ;  /* 0x0000000c0d0e7389 */ /* 0x0002a400000c000b */
[----:B012---:R-:W-:Y:S01]  /*378e0*/  ENDCOLLECTIVE ;  /* 0x000000000000791b */ /* 0x007fe20003800000 */
.L_x_3236:
[----:B------:R-:W-:Y:S05]  /*378f0*/  BSYNC B0 ;  /* 0x0000000000007941 */ /* 0x000fea0003800000 */
.L_x_3235:
[----:B------:R-:W-:Y:S01]  /*37900*/  IMAD.MOV.U32 R13, RZ, RZ, R24 ;  /* 0x000000ffff0d7224 */ /* 0x000fe200078e0018 */
[----:B------:R-:W-:Y:S01]  /*37910*/  MOV R12, 0x1 ;  /* 0x00000001000c7802 */ /* 0x000fe20000000f00 */
[----:B------:R-:W-:Y:S01]  /*37920*/  IMAD.MOV.U32 R11, RZ, RZ, 0x1f ;  /* 0x0000001fff0b7424 */ /* 0x000fe200078e00ff */
[----:B------:R-:W-:Y:S01]  /*37930*/  IADD3 R9, R27, R10, RZ ;  /* 0x0000000a1b097210 */ /* 0x000fe20007ffe0ff */
[----:B------:R-:W-:Y:S02]  /*37940*/  IMAD.MOV.U32 R15, RZ, RZ, -0x1 ;  /* 0xffffffffff0f7424 */ /* 0x000fe400078e00ff */
[----:B------:R-:W-:-:S07]  /*37950*/  IMAD.MOV.U32 R0, RZ, RZ, R14 ;  /* 0x000000ffff007224 */ /* 0x000fce00078e000e */
[----:B------:R-:W-:Y:S05]  /*37960*/  WARPSYNC.COLLECTIVE R15, `(.L_x_3237) ;  /* 0x000000000f087348 */ /* 0x000fea0003c00000 */
[----:B------:R0:W1:Y:S02]  /*37970*/  SHFL.IDX P6, R14, R13, R12, R11 ;  /* 0x0000000c0d0e7389 */ /* 0x00006400000c000b */
[----:B01----:R-:W-:Y:S01]  /*37980*/  ENDCOLLECTIVE ;  /* 0x000000000000791b */ /* 0x003fe20003800000 */
.L_x_3237:
[----:B------:R-:W-:Y:S02]  /*37990*/  ULDC UR4, c[0x0][0xc3c] ;  /* 0x00030f0000047ab9 */ /* 0x000fe40000000800 */
[----:B------:R-:W-:-:S13]  /*379a0*/  ISETP.GE.OR P1, PT, R9, UR4, !P0 ;  /* 0x0000000409007c0c */ /* 0x000fda000c726670 */
[----:B------:R-:W0:Y:S08]  /*379b0*/  @!P1 LDC.64 R2, c[0x0][0xc80] ;  /* 0x00032000ff029b82 */ /* 0x000e300000000a00 */
[----:B------:R-:W1:Y:S01]  /*379c0*/  @!P1 LDC.64 R4, c[0x0][0xc78] ;  /* 0x00031e00ff049b82 */ /* 0x000e620000000a00 */
[----:B------:R-:W-:Y:S01]  /*379d0*/  CS2R R24, SRZ ;  /* 0x0000000000187805 */ /* 0x000fe2000001ff00 */
[----:B------:R-:W-:Y:S01]  /*379e0*/  IMAD.MOV.U32 R8, RZ, RZ, RZ ;  /* 0x000000ffff087224 */ /* 0x000fe200078e00ff */
[----:B------:R-:W-:Y:S01]  /*379f0*/  MOV R11, RZ ;  /* 0x000000ff000b7202 */ /* 0x000fe20000000f00 */
[----:B------:R-:W-:-:S02]  /*37a00*/  IMAD.MOV.U32 R6, RZ, RZ, R14 ;  /* 0x000000ffff067224 */ /* 0x000fc400078e000e */
        /* <DEDUP_REMOVED lines=15> */
.L_x_3238:
[----:B------:R-:W-:Y:S01]  /*37b00*/  IMAD.MOV.U32 R12, RZ, RZ, 0x2 ;  /* 0x00000002ff0c7424 */ /* 0x000fe200078e00ff */
[----:B------:R-:W-:-:S05]  /*37b10*/  SEL R4, R14, RZ, P1 ;  /* 0x000000ff0e047207 */ /* 0x000fca0000800000 */
[----:B------:R-:W-:-:S04]  /*37b20*/  IMAD.IADD R4, R13, 0x1, R4 ;  /* 0x000000010d047824 */ /* 0x000fc800078e0204 */
[----:B------:R-:W-:-:S07]  /*37b30*/  IMAD.MOV.U32 R13, RZ, RZ, R4 ;  /* 0x000000ffff0d7224 */ /* 0x000fce00078e0004 */
[----:B------:R-:W-:Y:S05]  /*37b40*/  WARPSYNC.COLLECTIVE R15, `(.L_x_3239) ;  /* 0x000000000f087348 */ /* 0x000fea0003c00000 */
[----:B------:R0:W1:Y:S02]  /*37b50*/  SHFL.UP P6, R14, R13, R12, R11 ;  /* 0x0400000c0d0e7389 */ /* 0x00006400000c000b */
[----:B01----:R-:W-:Y:S01]  /*37b60*/  ENDCOLLECTIVE ;  /* 0x000000000000791b */ /* 0x003fe20003800000 */
.L_x_3239:
[----:B------:R-:W-:Y:S01]  /*37b70*/  IMAD.MOV.U32 R12, RZ, RZ, 0x4 ;  /* 0x00000004ff0c7424 */ /* 0x000fe200078e00ff */
[----:B------:R-:W-:-:S04]  /*37b80*/  SEL R3, R14, RZ, P2 ;  /* 0x000000ff0e037207 */ /* 0x000fc80001000000 */
[----:B------:R-:W-:-:S05]  /*37b90*/  IADD3 R2, R4, R3, RZ ;  /* 0x0000000304027210 */ /* 0x000fca0007ffe0ff */
[----:B------:R-:W-:-:S07]  /*37ba0*/  IMAD.MOV.U32 R13, RZ, RZ, R2 ;  /* 0x000000ffff0d7224 */ /* 0x000fce00078e0002 */
[----:B------:R-:W-:Y:S05]  /*37bb0*/  WARPSYNC.COLLECTIVE R15, `(.L_x_3240) ;  /* 0x000000000f087348 */ /* 0x000fea0003c00000 */
[----:B------:R0:W1:Y:S02]  /*37bc0*/  SHFL.UP P6, R14, R13, R12, R11 ;  /* 0x0400000c0d0e7389 */ /* 0x00006400000c000b */
[----:B01----:R-:W-:Y:S01]  /*37bd0*/  ENDCOLLECTIVE ;  /* 0x000000000000791b */ /* 0x003fe20003800000 */
.L_x_3240:
[----:B------:R-:W-:Y:S01]  /*37be0*/  IMAD.MOV.U32 R12, RZ, RZ, 0x8 ;  /* 0x00000008ff0c7424 */ /* 0x000fe200078e00ff */
[----:B------:R-:W-:-:S05]  /*37bf0*/  SEL R3, R14, RZ, P3 ;  /* 0x000000ff0e037207 */ /* 0x000fca0001800000 */
[----:B------:R-:W-:-:S05]  /*37c00*/  IMAD.IADD R3, R2, 0x1, R3 ;  /* 0x0000000102037824 */ /* 0x000fca00078e0203 */
[----:B------:R-:W-:-:S07]  /*37c10*/  MOV R13, R3 ;  /* 0x00000003000d7202 */ /* 0x000fce0000000f00 */
[----:B------:R-:W-:Y:S05]  /*37c20*/  WARPSYNC.COLLECTIVE R15, `(.L_x_3241) ;  /* 0x000000000f087348 */ /* 0x000fea0003c00000 */
[----:B------:R0:W1:Y:S02]  /*37c30*/  SHFL.UP P6, R14, R13, R12, R11 ;  /* 0x0400000c0d0e7389 */ /* 0x00006400000c000b */
[----:B01----:R-:W-:Y:S01]  /*37c40*/  ENDCOLLECTIVE ;  /* 0x000000000000791b */ /* 0x003fe20003800000 */
.L_x_3241:
[----:B------:R-:W-:Y:S02]  /*37c50*/  MOV R12, 0x10 ;  /* 0x00000010000c7802 */ /* 0x000fe40000000f00 */
[----:B------:R-:W-:-:S05]  /*37c60*/  SEL R4, R14, RZ, P4 ;  /* 0x000000ff0e047207 */ /* 0x000fca0002000000 */
[----:B------:R-:W-:-:S04]  /*37c70*/  IMAD.IADD R4, R3, 0x1, R4 ;  /* 0x0000000103047824 */ /* 0x000fc800078e0204 */
[----:B------:R-:W-:-:S07]  /*37c80*/  IMAD.MOV.U32 R13, RZ, RZ, R4 ;  /* 0x000000ffff0d7224 */ /* 0x000fce00078e0004 */
[----:B------:R-:W-:Y:S05]  /*37c90*/  WARPSYNC.COLLECTIVE R15, `(.L_x_3242) ;  /* 0x000000000f087348 */ /* 0x000fea0003c00000 */
[----:B------:R0:W1:Y:S02]  /*37ca0*/  SHFL.UP P6, R14, R13, R12, R11 ;  /* 0x0400000c0d0e7389 */ /* 0x00006400000c000b */
[----:B01----:R-:W-:Y:S01]  /*37cb0*/  ENDCOLLECTIVE ;  /* 0x000000000000791b */ /* 0x003fe20003800000 */
.L_x_3242:
        /* <DEDUP_REMOVED lines=8> */
.L_x_3243:
[----:B------:R-:W-:Y:S05]  /*37d40*/  BRA `(.L_x_3244) ;  /* 0xffffff9c00dc7947 */ /* 0x000fea000383ffff */
.L_x_3042:
[----:B------:R-:W-:Y:S01]  /*37d50*/  BSSY B0, `(.L_x_3245) ;  /* 0x0000007000007945 */ /* 0x000fe20003800000 */
[----:B------:R-:W-:Y:S02]  /*37d60*/  IMAD.MOV.U32 R12, RZ, RZ, 0x1 ;  /* 0x00000001ff0c7424 */ /* 0x000fe400078e00ff */
[----:B-1----:R-:W-:Y:S02]  /*37d70*/  IMAD.MOV.U32 R11, RZ, RZ, RZ ;  /* 0x000000ffff0b7224 */ /* 0x002fe400078e00ff */
[----:B------:R-:W-:-:S07]  /*37d80*/  IMAD.MOV.U32 R15, RZ, RZ, -0x1 ;  /* 0xffffffffff0f7424 */ /* 0x000fce00078e00ff */
[----:B------:R-:W-:Y:S05]  /*37d90*/  WARPSYNC.COLLECTIVE R15, `(.L_x_3246) ;  /* 0x000000000f087348 */ /* 0x000fea0003c00000 */
[----:B------:R0:W1:Y:S02]  /*37da0*/  SHFL.UP P6, R14, R13, R12, R11 ;  /* 0x0400000c0d0e7389 */ /* 0x00006400000c000b */
[----:B01----:R-:W-:Y:S01]  /*37db0*/  ENDCOLLECTIVE ;  /* 0x000000000000791b */ /* 0x003fe20003800000 */
.L_x_3246:
[----:B------:R-:W-:Y:S05]  /*37dc0*/  BSYNC B0 ;  /* 0x0000000000007941 */ /* 0x000fea0003800000 */
.L_x_3245:
[----:B------:R-:W-:Y:S01]  /*37dd0*/  SEL R14, R14, RZ, P1 ;  /* 0x000000ff0e0e7207 */ /* 0x000fe20000800000 */
[----:B------:R-:W-:Y:S02]  /*37de0*/  IMAD.MOV.U32 R12, RZ, RZ, 0x2 ;  /* 0x00000002ff0c7424 */ /* 0x000fe400078e00ff */
[----:B------:R-:W-:Y:S01]  /*37df0*/  IMAD.MOV.U32 R11, RZ, RZ, RZ ;  /* 0x000000ffff0b7224 */ /* 0x000fe200078e00ff */
[----:B------:R-:W-:Y:S01]  /*37e00*/  IADD3 R13, R13, R14, RZ ;  /* 0x0000000e0d0d7210 */ /* 0x000fe20007ffe0ff */
[----:B------:R-:W-:-:S07]  /*37e10*/  IMAD.MOV.U32 R15, RZ, RZ, -0x1 ;  /* 0xffffffffff0f7424 */ /* 0x000fce00078e00ff */
[----:B------:R-:W-:Y:S05]  /*37e20*/  WARPSYNC.COLLECTIVE R15, `(.L_x_3247) ;  /* 0x000000000f087348 */ /* 0x000fea0003c00000 */
[----:B------:R0:W1:Y:S02]  /*37e30*/  SHFL.UP P6, R14, R13, R12, R11 ;  /* 0x0400000c0d0e7389 */ /* 0x00006400000c000b */
[----:B01----:R-:W-:Y:S01]  /*37e40*/  ENDCOLLECTIVE ;  /* 0x000000000000791b */ /* 0x003fe20003800000 */
.L_x_3247:
[----:B------:R-:W-:Y:S01]  /*37e50*/  IMAD.MOV.U32 R12, RZ, RZ, 0x4 ;  /* 0x00000004ff0c7424 */ /* 0x000fe200078e00ff */
[----:B------:R-:W-:-:S04]  /*37e60*/  SEL R2, R14, RZ, P2 ;  /* 0x000000ff0e027207 */ /* 0x000fc80001000000 */
[----:B------:R-:W-:-:S05]  /*37e70*/  IADD3 R2, R13, R2, RZ ;  /* 0x000000020d027210 */ /* 0x000fca0007ffe0ff */
[----:B------:R-:W-:-:S07]  /*37e80*/  IMAD.MOV.U32 R13, RZ, RZ, R2 ;  /* 0x000000ffff0d7224 */ /* 0x000fce00078e0002 */
[----:B------:R-:W-:Y:S05]  /*37e90*/  WARPSYNC.COLLECTIVE R15, `(.L_x_3248) ;  /* 0x000000000f087348 */ /* 0x000fea0003c00000 */
[----:B------:R0:W1:Y:S02]  /*37ea0*/  SHFL.UP P6, R14, R13, R12, R11 ;  /* 0x0400000c0d0e7389 */ /* 0x00006400000c000b */
[----:B01----:R-:W-:Y:S01]  /*37eb0*/  ENDCOLLECTIVE ;  /* 0x000000000000791b */ /* 0x003fe20003800000 */
.L_x_3248:
[----:B------:R-:W-:Y:S01]  /*37ec0*/  IMAD.MOV.U32 R12, RZ, RZ, 0x8 ;  /* 0x00000008ff0c7424 */ /* 0x000fe200078e00ff */
[----:B------:R-:W-:-:S05]  /*37ed0*/  SEL R3, R14, RZ, P3 ;  /* 0x000000ff0e037207 */ /* 0x000fca0001800000 */
[----:B------:R-:W-:-:S05]  /*37ee0*/  IMAD.IADD R3, R2, 0x1, R3 ;  /* 0x0000000102037824 */ /* 0x000fca00078e0203 */
[----:B------:R-:W-:-:S07]  /*37ef0*/  MOV R13, R3 ;  /* 0x00000003000d7202 */ /* 0x000fce0000000f00 */
[----:B------:R-:W-:Y:S05]  /*37f00*/  WARPSYNC.COLLECTIVE R15, `(.L_x_3249) ;  /* 0x000000000f087348 */ /* 0x000fea0003c00000 */
[----:B------:R0:W1:Y:S02]  /*37f10*/  SHFL.UP P6, R14, R13, R12, R11 ;  /* 0x0400000c0d0e7389 */ /* 0x00006400000c000b */
[----:B01----:R-:W-:Y:S01]  /*37f20*/  ENDCOLLECTIVE ;  /* 0x000000000000791b */ /* 0x003fe20003800000 */
.L_x_3249:
[----:B------:R-:W-:Y:S02]  /*37f30*/  MOV R12, 0x10 ;  /* 0x00000010000c7802 */ /* 0x000fe40000000f00 */
[----:B------:R-:W-:-:S05]  /*37f40*/  SEL R4, R14, RZ, P4 ;  /* 0x000000ff0e047207 */ /* 0x000fca0002000000 */
[----:B------:R-:W-:-:S04]  /*37f50*/  IMAD.IADD R4, R3, 0x1, R4 ;  /* 0x0000000103047824 */ /* 0x000fc800078e0204 */
[----:B------:R-:W-:-:S07]  /*37f60*/  IMAD.MOV.U32 R13, RZ, RZ, R4 ;  /* 0x000000ffff0d7224 */ /* 0x000fce00078e0004 */
[----:B------:R-:W-:Y:S05]  /*37f70*/  WARPSYNC.COLLECTIVE R15, `(.L_x_3250) ;  /* 0x000000000f087348 */ /* 0x000fea0003c00000 */
[----:B------:R0:W1:Y:S02]  /*37f80*/  SHFL.UP P6, R14, R13, R12, R11 ;  /* 0x0400000c0d0e7389 */ /* 0x00006400000c000b */
[----:B01----:R-:W-:Y:S01]  /*37f90*/  ENDCOLLECTIVE ;  /* 0x000000000000791b */ /* 0x003fe20003800000 */
.L_x_3250:
        /* <DEDUP_REMOVED lines=8> */
.L_x_3251:
[----:B------:R-:W-:Y:S05]  /*38020*/  BRA `(.L_x_3252) ;  /* 0xffffff9c00c87947 */ /* 0x000fea000383ffff */
.L_x_3044:
[----:B------:R-:W-:Y:S01]  /*38030*/  BSSY B0, `(.L_x_3253) ;  /* 0x0000006000007945 */ /* 0x000fe20003800000 */
[----:B------:R-:W-:Y:S01]  /*38040*/  PLOP3.LUT P6, PT, P6, PT, PT, 0x8, 0x0 ;  /* 0x000000000000781c */ /* 0x000fe200037ce170 */
[----:B------:R-:W-:-:S12]  /*38050*/  IMAD.MOV.U32 R15, RZ, RZ, -0x1 ;  /* 0xffffffffff0f7424 */ /* 0x000fd800078e00ff */
[----:B01----:R-:W-:Y:S05]  /*38060*/  WARPSYNC.COLLECTIVE R15, `(.L_x_3254) ;  /* 0x000000000f087348 */ /* 0x003fea0003c00000 */
[----:B------:R-:W-:Y:S01]  /*38070*/  VOTE.ANY R14, PT, P6 ;  /* 0x00000000000e7806 */ /* 0x000fe200030e0100 */
[----:B01----:R-:W-:Y:S06]  /*38080*/  ENDCOLLECTIVE ;  /* 0x000000000000791b */ /* 0x003fec0003800000 */
.L_x_3254:
[----:B------:R-:W-:Y:S05]  /*38090*/  BSYNC B0 ;  /* 0x0000000000007941 */ /* 0x000fea0003800000 */
.L_x_3253:
[----:B------:R-:W-:Y:S01]  /*380a0*/  IMAD.MOV.U32 R2, RZ, RZ, R14 ;  /* 0x000000ffff027224 */ /* 0x000fe200078e000e */
[----:B------:R-:W-:Y:S01]  /*380b0*/  MOV R11, 0x1f ;  /* 0x0000001f000b7802 */ /* 0x000fe20000000f00 */
[----:B------:R-:W-:Y:S02]  /*380c0*/  IMAD.MOV.U32 R13, RZ, RZ, R25 ;  /* 0x000000ffff0d7224 */ /* 0x000fe400078e0019 */
[----:B------:R0:W1:Y:S01]  /*380d0*/  POPC R12, R2 ;  /* 0x00000002000c7309 */ /* 0x0000620000000000 */
[----:B------:R-:W-:-:S07]  /*380e0*/  IMAD.MOV.U32 R15, RZ, RZ, -0x1 ;  /* 0xffffffffff0f7424 */ /* 0x000fce00078e00ff */
[----:B01----:R-:W-:Y:S05]  /*380f0*/  WARPSYNC.COLLECTIVE R15, `(.L_x_3255) ;  /* 0x000000000f087348 */ /* 0x003fea0003c00000 */
[----:B-1----:R1:W2:Y:S02]  /*38100*/  SHFL.IDX P6, R14, R13, R12, R11 ;  /* 0x0000000c0d0e7389 */ /* 0x0022a400000c000b */
[----:B012---:R-:W-:Y:S01]  /*38110*/  ENDCOLLECTIVE ;  /* 0x000000000000791b */ /* 0x007fe20003800000 */
.L_x_3255:
[----:B------:R-:W-:Y:S02]  /*38120*/  IMAD.IADD R27, R12, 0x1, R27 ;  /* 0x000000010c1b7824 */ /* 0x000fe400078e021b */
[----:B------:R-:W-:Y:S02]  /*38130*/  IMAD.MOV.U32 R13, RZ, RZ, R8 ;  /* 0x000000ffff0d7224 */ /* 0x000fe400078e0008 */
[----:B------:R-:W-:-:S07]  /*38140*/  IMAD.MOV.U32 R25, RZ, RZ, R14 ;  /* 0x000000ffff197224 */ /* 0x000fce00078e000e */
[----:B------:R-:W-:Y:S05]  /*38150*/  WARPSYNC.COLLECTIVE R15, `(.L_x_3256) ;  /* 0x000000000f087348 */ /* 0x000fea0003c00000 */
[----:B------:R0:W1:Y:S02]  /*38160*/  SHFL.IDX P6, R14, R13, R12, R11 ;  /* 0x0000000c0d0e7389 */ /* 0x00006400000c000b */
[----:B01----:R-:W-:Y:S01]  /*38170*/  ENDCOLLECTIVE ;  /* 0x000000000000791b */ /* 0x003fe20003800000 */
.L_x_3256:
[----:B------:R-:W-:Y:S01]  /*38180*/  MOV R8, R14 ;  /* 0x0000000e00087202 */ /* 0x000fe20000000f00 */
[----:B------:R-:W-:Y:S06]  /*38190*/  BRA `(.L_x_3257) ;  /* 0xffffff9c00ac7947 */ /* 0x000fec000383ffff */
.L_x_3046:
[----:B------:R-:W-:Y:S01]  /*381a0*/  BSSY B0, `(.L_x_3258) ;  /* 0x0000007000007945 */ /* 0x000fe20003800000 */
[----:B------:R-:W-:Y:S01]  /*381b0*/  IMAD.MOV.U32 R13, RZ, RZ, R3 ;  /* 0x000000ffff0d7224 */ /* 0x000fe200078e0003 */
[----:B------:R-:W-:Y:S01]  /*381c0*/  MOV R15, 0xffffffff ;  /* 0xffffffff000f7802 */ /* 0x000fe20000000f00 */
[----:B-1----:R-:W-:-:S07]  /*381d0*/  IMAD.MOV.U32 R11, RZ, RZ, 0x1f ;  /* 0x0000001fff0b7424 */ /* 0x002fce00078e00ff */
[----:B0--34-:R-:W-:Y:S05]  /*381e0*/  WARPSYNC.COLLECTIVE R15, `(.L_x_3259) ;  /* 0x000000000f087348 */ /* 0x019fea0003c00000 */
[----:B------:R1:W2:Y:S02]  /*381f0*/  SHFL.IDX P6, R14, R13, R12, R11 ;  /* 0x0000000c0d0e7389 */ /* 0x0002a400000c000b */
[----:B01234-:R-:W-:Y:S01]  /*38200*/  ENDCOLLECTIVE ;  /* 0x000000000000791b */ /* 0x01ffe20003800000 */
.L_x_3259:
[----:B------:R-:W-:Y:S05]  /*38210*/  BSYNC B0 ;  /* 0x0000000000007941 */ /* 0x000fea0003800000 */
.L_x_3258:
[----:B------:R-:W-:Y:S01]  /*38220*/  IMAD.MOV.U32 R24, RZ, RZ, R14 ;  /* 0x000000ffff187224 */ /* 0x000fe200078e000e */
[----:B------:R-:W-:Y:S06]  /*38230*/  BRA `(.L_x_3045) ;  /* 0xffffff9c009c7947 */ /* 0x000fec000383ffff */
.L_x_3052:
[----:B-1----:R1:W2:Y:S02]  /*38240*/  SYNCS.PHASECHK.TRANS64.TRYWAIT P0, [R5+URZ+0x38820], R0 ;  /* 0x03882000050075a7 */ /* 0x0022a4000800017f */
[----:B--2---:R-:W-:Y:S05]  /*38250*/  @!P0 NANOSLEEP.SYNCS 0x989680 ;  /* 0x009896800000895d */ /* 0x004fea0003900000 */
[----:B------:R-:W2:Y:S02]  /*38260*/  @!P0 SYNCS.PHASECHK.TRANS64 P0, [R5+URZ+0x38820], R0 ;  /* 0x03882000050085a7 */ /* 0x000ea4000800007f */
[----:B--2---:R-:W-:Y:S05]  /*38270*/  @!P0 BRA `(.L_x_3052) ;  /* 0xfffffffc00f08947 */ /* 0x004fea000383ffff */
[----:B------:R-:W-:Y:S05]  /*38280*/  BRA `(.L_x_3260) ;  /* 0xffffffa400f47947 */ /* 0x000fea000383ffff */
.L_x_3053:
[----:B------:R-:W2:Y:S01]  /*38290*/  S2R R2, SR_TID.X ;  /* 0x0000000000027919 */ /* 0x000ea20000002100 */
[----:B------:R-:W-:Y:S01]  /*382a0*/  BSSY B0, `(.L_x_3261) ;  /* 0x000000a000007945 */ /* 0x000fe20003800000 */
[----:B------:R-:W-:Y:S01]  /*382b0*/  IMAD.MOV.U32 R12, RZ, RZ, RZ ;  /* 0x000000ffff0c7224 */ /* 0x000fe200078e00ff */
[----:B------:R-:W-:Y:S01]  /*382c0*/  MOV R11, 0x1f ;  /* 0x0000001f000b7802 */ /* 0x000fe20000000f00 */
[----:B------:R-:W-:Y:S01]  /*382d0*/  IMAD.MOV.U32 R15, RZ, RZ, -0x1 ;  /* 0xffffffffff0f7424 */ /* 0x000fe200078e00ff */
[----:B--2---:R-:W-:-:S04]  /*382e0*/  SHF.R.U32.HI R2, RZ, 0x5, R2 ;  /* 0x00000005ff027819 */ /* 0x004fc80000011602 */
[----:B------:R-:W-:-:S05]  /*382f0*/  LOP3.LUT R2, R2, 0x3, RZ, 0xc0, !PT ;  /* 0x0000000302027812 */ /* 0x000fca00078ec0ff */
[----:B------:R-:W-:-:S07]  /*38300*/  IMAD.MOV.U32 R13, RZ, RZ, R2 ;  /* 0x000000ffff0d7224 */ /* 0x000fce00078e0002 */
[----:B01-3--:R-:W-:Y:S05]  /*38310*/  WARPSYNC.COLLECTIVE R15, `(.L_x_3262) ;  /* 0x000000000f087348 */ /* 0x00bfea0003c00000 */
[----:B------:R2:W4:Y:S02]  /*38320*/  SHFL.IDX P6, R14, R13, R12, R11 ;  /* 0x0000000c0d0e7389 */ /* 0x00052400000c000b */
[----:B01234-:R-:W-:Y:S01]  /*38330*/  ENDCOLLECTIVE ;  /* 0x000000000000791b */ /* 0x01ffe20003800000 */
.L_x_3262:
[----:B------:R-:W-:Y:S05]  /*38340*/  BSYNC B0 ;  /* 0x0000000000007941 */ /* 0x000fea0003800000 */
.L_x_3261:
[----:B------:R-:W-:Y:S05]  /*38350*/  BRA `(.L_x_3263) ;  /* 0xffffffa400dc7947 */ /* 0x000fea000383ffff */
.L_x_3054:
[----:B------:R-:W-:Y:S01]  /*38360*/  BSSY B0, `(.L_x_3264) ;  /* 0x0000006000007945 */ /* 0x000fe20003800000 */
[----:B------:R-:W-:-:S07]  /*38370*/  IMAD.MOV.U32 R15, RZ, RZ, -0x1 ;  /* 0xffffffffff0f7424 */ /* 0x000fce00078e00ff */
[----:B01-3--:R-:W-:Y:S05]  /*38380*/  WARPSYNC.COLLECTIVE R15, `(.L_x_3265) ;  /* 0x000000000f0c7348 */ /* 0x00bfea0003c00000 */
[----:B------:R-:W-:Y:S02]  /*38390*/  ELECT P6, UR62, PT ;  /* 0x00000000003e782f */ /* 0x000fe400038c0000 */
[----:B------:R-:W-:Y:S01]  /*383a0*/  MOV R14, UR62 ;  /* 0x0000003e000e7c02 */ /* 0x000fe20008000f00 */
[----:B01-3--:R-:W-:Y:S10]  /*383b0*/  ENDCOLLECTIVE ;  /* 0x000000000000791b */ /* 0x00bff40003800000 */
.L_x_3265:
[----:B------:R-:W-:Y:S05]  /*383c0*/  BSYNC B0 ;  /* 0x0000000000007941 */ /* 0x000fea0003800000 */
.L_x_3264:
[----:B------:R-:W-:Y:S05]  /*383d0*/  BRA `(.L_x_3266) ;  /* 0xffffffa400d07947 */ /* 0x000fea000383ffff */
.L_x_3056:
[----:B-1----:R1:W2:Y:S02]  /*383e0*/  SYNCS.PHASECHK.TRANS64.TRYWAIT P1, [R3+URZ+0x38840], R2 ;  /* 0x03884002030075a7 */ /* 0x0022a4000802017f */
[----:B--2---:R-:W-:Y:S05]  /*383f0*/  @!P1 NANOSLEEP.SYNCS 0x989680 ;  /* 0x009896800000995d */ /* 0x004fea0003900000 */
[----:B------:R-:W2:Y:S02]  /*38400*/  @!P1 SYNCS.PHASECHK.TRANS64 P1, [R3+URZ+0x38840], R2 ;  /* 0x03884002030095a7 */ /* 0x000ea4000802007f */
[----:B--2---:R-:W-:Y:S05]  /*38410*/  @!P1 BRA `(.L_x_3056) ;  /* 0xfffffffc00f09947 */ /* 0x004fea000383ffff */
[----:B------:R-:W-:Y:S05]  /*38420*/  BRA `(.L_x_3267) ;  /* 0xffffffa400f87947 */ /* 0x000fea000383ffff */
.L_x_3058:
[----:B--2---:R2:W4:Y:S02]  /*38430*/  SYNCS.PHASECHK.TRANS64.TRYWAIT P1, [R23+URZ+0x38840], R0 ;  /* 0x03884000170075a7 */ /* 0x004524000802017f */
[----:B----4-:R-:W-:Y:S05]  /*38440*/  @!P1 NANOSLEEP.SYNCS 0x989680 ;  /* 0x009896800000995d */ /* 0x010fea0003900000 */
[----:B------:R-:W4:Y:S02]  /*38450*/  @!P1 SYNCS.PHASECHK.TRANS64 P1, [R23+URZ+0x38840], R0 ;  /* 0x03884000170095a7 */ /* 0x000f24000802007f */
[----:B----4-:R-:W-:Y:S05]  /*38460*/  @!P1 BRA `(.L_x_3058) ;  /* 0xfffffffc00f09947 */ /* 0x010fea000383ffff */
[----:B------:R-:W-:Y:S05]  /*38470*/  BRA `(.L_x_3268) ;  /* 0xffffffa800047947 */ /* 0x000fea000383ffff */
.L_x_3060:
[----:B----4-:R4:W0:Y:S02]  /*38480*/  SYNCS.PHASECHK.TRANS64.TRYWAIT P1, [R3+URZ+0x38860], R2 ;  /* 0x03886002030075a7 */ /* 0x010824000802017f */
[----:B0-----:R-:W-:Y:S05]  /*38490*/  @!P1 NANOSLEEP.SYNCS 0x989680 ;  /* 0x009896800000995d */ /* 0x001fea0003900000 */
[----:B------:R-:W0:Y:S02]  /*384a0*/  @!P1 SYNCS.PHASECHK.TRANS64 P1, [R3+URZ+0x38860], R2 ;  /* 0x03886002030095a7 */ /* 0x000e24000802007f */
[----:B0-----:R-:W-:Y:S05]  /*384b0*/  @!P1 BRA `(.L_x_3060) ;  /* 0xfffffffc00f09947 */ /* 0x001fea000383ffff */
[----:B------:R-:W-:Y:S05]  /*384c0*/  BRA `(.L_x_3269) ;  /* 0xffffffa800007947 */ /* 0x000fea000383ffff */
.L_x_3270:
        /* <DEDUP_REMOVED lines=11> */
.L_x_3279:


//--------------------- .nv.global.init           --------------------------
	.section	.nv.global.init,"aw",@progbits
.nv.global.init:
	.type		$str$23,@object
	.size		$str$23,($str$24 - $str$23)
$str$23:
        /*0000*/ 	.byte	0x28, 0x61, 0x64, 0x64, 0x72, 0x65, 0x73, 0x73, 0x20, 0x26, 0x20, 0x6d, 0x61, 0x73, 0x6b, 0x29
        /*0010*/ 	.byte	0x20, 0x3d, 0x3d, 0x20, 0x30, 0x00
	.type		$str$24,@object
	.size		$str$24,(__unnamed_9 - $str$24)
$str$24:
        /*0016*/ 	.byte	0x2f, 0x74, 0x6d, 0x70, 0x2f, 0x6f, 0x73, 0x73, 0x5f, 0x6b, 0x65, 0x72, 0x6e, 0x65, 0x6c, 0x73
        /*0026*/ 	.byte	0x5f, 0x73, 0x72, 0x63, 0x2f, 0x66, 0x6c, 0x61, 0x73, 0x68, 0x5f, 0x61, 0x74, 0x74, 0x65, 0x6e
        /*0036*/ 	.byte	0x74, 0x69, 0x6f, 0x6e, 0x2f, 0x63, 0x73, 0x72, 0x63, 0x2f, 0x63, 0x75, 0x74, 0x6c, 0x61, 0x73
        /*0046*/ 	.byte	0x73, 0x2f, 0x69, 0x6e, 0x63, 0x6c, 0x75, 0x64, 0x65, 0x2f, 0x63, 0x75, 0x74, 0x65, 0x2f, 0x70
        /*0056*/ 	.byte	0x6f, 0x69, 0x6e, 0x74, 0x65, 0x72, 0x5f, 0x66, 0x6c, 0x61, 0x67, 0x67, 0x65, 0x64, 0x2e, 0x68
        /*0066*/ 	.byte	0x70, 0x70, 0x00
	.type		__unnamed_9,@object
	.size		__unnamed_9,(__unnamed_5 - __unnamed_9)
__unnamed_9:
        /* <DEDUP_REMOVED lines=23> */
        /*01d9*/ 	.byte	0x3a, 0x43, 0x3c, 0x30, 0x3e, 0x3e, 0x3e, 0x3e, 0x3e, 0x20, 0x26, 0x5d, 0x00
	.type		__unnamed_5,@object
	.size		__unnamed_5,(__unnamed_4 - __unnamed_5)
__unnamed_5:
        /* <DEDUP_REMOVED lines=24> */
	.type		__unnamed_4,@object
	.size		__unnamed_4,(__unnamed_7 - __unnamed_4)
__unnamed_4:
        /* <DEDUP_REMOVED lines=24> */
	.type		__unnamed_7,@object
	.size		__unnamed_7,(__unnamed_8 - __unnamed_7)
__unnamed_7:
        /* <DEDUP_REMOVED lines=28> */
        /*06a6*/ 	.byte	0x36, 0x33, 0x38, 0x34, 0x3e, 0x3e, 0x3e, 0x3e, 0x3e, 0x5d, 0x00
	.type		__unnamed_8,@object
	.size		__unnamed_8,(__unnamed_3 - __unnamed_8)
__unnamed_8:
        /* <DEDUP_REMOVED lines=29> */
	.type		__unnamed_3,@object
	.size		__unnamed_3,(__unnamed_2 - __unnamed_3)
__unnamed_3:
        /* <DEDUP_REMOVED lines=29> */
	.type		__unnamed_2,@object
	.size		__unnamed_2,(__unnamed_6 - __unnamed_2)
__unnamed_2:
        /* <DEDUP_REMOVED lines=29> */
	.type		__unnamed_6,@object
	.size		__unnamed_6,(__unnamed_1 - __unnamed_6)
__unnamed_6:
        /* <DEDUP_REMOVED lines=29> */
	.type		__unnamed_1,@object
	.size		__unnamed_1,(.L_0 - __unnamed_1)
__unnamed_1:
        /* <DEDUP_REMOVED lines=28> */
        /*0fa1*/ 	.byte	0x32, 0x30, 0x34, 0x38, 0x30, 0x3e, 0x3e, 0x3e, 0x3e, 0x3e, 0x20, 0x26, 0x5d, 0x00
.L_0:


//--------------------- .nv.shared._ZN7cutlass13device_kernelIN5flash11enable_sm90INS1_16FlashAttnFwdSm90INS1_25CollectiveMainloopFwdSm90ILi2EN4cute5tupleIJNS5_1CILi1EEES8_S8_EEENS6_IJNS7_ILi128EEENS7_ILi80EEENS7_ILi256EEEEEELi256ENS_6half_tEfNS_4arch4Sm90ELb0ELb0ELb1ELb0ELb1ELb0ELb0ELb1ELb1ELb1ELb1ELb0EEENS1_21CollectiveEpilogueFwdINS6_IJSA_SC_SB_EEES9_SE_SG_Li256ELb0ELb1ELb1ELb0EEENS1_19SingleTileSchedulerILb0ELb1ELb1ELi128EEEEEEEEEvNT_6ParamsE --------------------------
	.section	.nv.shared._ZN7cutlass13device_kernelIN5flash11enable_sm90INS1_16FlashAttnFwdSm90INS1_25CollectiveMainloopFwdSm90ILi2EN4cute5tupleIJNS5_1CILi1EEES8_S8_EEENS6_IJNS7_ILi128EEENS7_ILi80EEENS7_ILi256EEEEEELi256ENS_6half_tEfNS_4arch4Sm90ELb0ELb0ELb1ELb0ELb1ELb0ELb0ELb1ELb1ELb1ELb1ELb0EEENS1_21CollectiveEpilogueFwdINS6_IJSA_SC_SB_EEES9_SE_SG_Li256ELb0ELb1ELb1ELb0EEENS1_19SingleTileSchedulerILb0ELb1ELb1ELi128EEEEEEEEEvNT_6ParamsE,"aw",@nobits
	.sectionflags	@""
	.align	16
	.zero		1024


//--------------------- .nv.shared.reserved.0     --------------------------
	.section	.nv.shared.reserved.0,"aw",@nobits
	.weak		__nv_reservedSMEM_offset_0_alias
	.size		__nv_reservedSMEM_offset_0_alias, 0, 0
	.other		__nv_reservedSMEM_offset_0_alias,@"STO_CUDA_RESERVED_SHARED STV_DEFAULT"
__nv_reservedSMEM_offset_0_alias:
	.zero		0


//--------------------- .nv.global                --------------------------
	.section	.nv.global,"aw",@nobits
.nv.global:
	.type		_ZN86_INTERNAL_aadd2001_50_flash_fwd_hdim256_fp16_paged_split_softcap_sm90_cu_cf07d2ef_42694cute1_E,@object
	.size		_ZN86_INTERNAL_aadd2001_50_flash_fwd_hdim256_fp16_paged_split_softcap_sm90_cu_cf07d2ef_42694cute1_E,(_ZN86_INTERNAL_aadd2001_50_flash_fwd_hdim256_fp16_paged_split_softcap_sm90_cu_cf07d2ef_42694cuda3std3__45__cpo6cbeginE - _ZN86_INTERNAL_aadd2001_50_flash_fwd_hdim256_fp16_paged_split_softcap_sm90_cu_cf07d2ef_42694cute1_E)
_ZN86_INTERNAL_aadd2001_50_flash_fwd_hdim256_fp16_paged_split_softcap_sm90_cu_cf07d2ef_42694cute1_E:
	.zero		1
	.type		_ZN86_INTERNAL_aadd2001_50_flash_fwd_hdim256_fp16_paged_split_softcap_sm90_cu_cf07d2ef_42694cuda3std3__45__cpo6cbeginE,@object
	.size		_ZN86_INTERNAL_aadd2001_50_flash_fwd_hdim256_fp16_paged_split_softcap_sm90_cu_cf07d2ef_42694cuda3std3__45__cpo6cbeginE,(_ZN86_INTERNAL_aadd2001_50_flash_fwd_hdim256_fp16_paged_split_softcap_sm90_cu_cf07d2ef_42694cuda3std3__48in_placeE - _ZN86_INTERNAL_aadd2001_50_flash_fwd_hdim256_fp16_paged_split_softcap_sm90_cu_cf07d2ef_42694cuda3std3__45__cpo6cbeginE)
_ZN86_INTERNAL_aadd2001_50_flash_fwd_hdim256_fp16_paged_split_softcap_sm90_cu_cf07d2ef_42694cuda3std3__45__cpo6cbeginE:
	.zero		1
	.type		_ZN86_INTERNAL_aadd2001_50_flash_fwd_hdim256_fp16_paged_split_softcap_sm90_cu_cf07d2ef_42694cuda3std3__48in_placeE,@object
	.size		_ZN86_INTERNAL_aadd2001_50_flash_fwd_hdim256_fp16_paged_split_softcap_sm90_cu_cf07d2ef_42694cuda3std3__48in_placeE,(_ZN86_INTERNAL_aadd2001_50_flash_fwd_hdim256_fp16_paged_split_softcap_sm90_cu_cf07d2ef_42694cuda3std6ranges3__45__cpo9iter_moveE - _ZN86_INTERNAL_aadd2001_50_flash_fwd_hdim256_fp16_paged_split_softcap_sm90_cu_cf07d2ef_42694cuda3std3__48in_placeE)
_ZN86_INTERNAL_aadd2001_50_flash_fwd_hdim256_fp16_paged_split_softcap_sm90_cu_cf07d2ef_42694cuda3std3__48in_placeE:
	.zero		1
	.type		_ZN86_INTERNAL_aadd2001_50_flash_fwd_hdim256_fp16_paged_split_softcap_sm90_cu_cf07d2ef_42694cuda3std6ranges3__45__cpo9iter_moveE,@object
	.size		_ZN86_INTERNAL_aadd2001_50_flash_fwd_hdim256_fp16_paged_split_softcap_sm90_cu_cf07d2ef_42694cuda3std6ranges3__45__cpo9iter_moveE,(_ZN86_INTERNAL_aadd2001_50_flash_fwd_hdim256_fp16_paged_split_softcap_sm90_cu_cf07d2ef_42694cuda3std3__45__cpo5beginE - _ZN86_INTERNAL_aadd2001_50_flash_fwd_hdim256_fp16_paged_split_softcap_sm90_cu_cf07d2ef_42694cuda3std6ranges3__45__cpo9iter_moveE)
_ZN86_INTERNAL_aadd2001_50_flash_fwd_hdim256_fp16_paged_split_softcap_sm90_cu_cf07d2ef_42694cuda3std6ranges3__45__cpo9iter_moveE:
	.zero		1
	.type		_ZN86_INTERNAL_aadd2001_50_flash_fwd_hdim256_fp16_paged_split_softcap_sm90_cu_cf07d2ef_42694cuda3std3__45__cpo5beginE,@object
	.size		_ZN86_INTERNAL_aadd2001_50_flash_fwd_hdim256_fp16_paged_split_softcap_sm90_cu_cf07d2ef_42694cuda3std3__45__cpo5beginE,(_ZN86_INTERNAL_aadd2001_50_flash_fwd_hdim256_fp16_paged_split_softcap_sm90_cu_cf07d2ef_42694cuda3std3__488_GLOBAL__N__aadd2001_50_flash_fwd_hdim256_fp16_paged_split_softcap_sm90_cu_cf07d2ef_42696ignoreE - _ZN86_INTERNAL_aadd2001_50_flash_fwd_hdim256_fp16_paged_split_softcap_sm90_cu_cf07d2ef_42694cuda3std3__45__cpo5beginE)
_ZN86_INTERNAL_aadd2001_50_flash_fwd_hdim256_fp16_paged_split_softcap_sm90_cu_cf07d2ef_42694cuda3std3__45__cpo5beginE:
	.zero		1
	.type		_ZN86_INTERNAL_aadd2001_50_flash_fwd_hdim256_fp16_paged_split_softcap_sm90_cu_cf07d2ef_42694cuda3std3__488_GLOBAL__N__aadd2001_50_flash_fwd_hdim256_fp16_paged_split_softcap_sm90_cu_cf07d2ef_42696ignoreE,@object
	.size		_ZN86_INTERNAL_aadd2001_50_flash_fwd_hdim256_fp16_paged_split_softcap_sm90_cu_cf07d2ef_42694cuda3std3__488_GLOBAL__N__aadd2001_50_flash_fwd_hdim256_fp16_paged_split_softcap_sm90_cu_cf07d2ef_42696ignoreE,(_ZN86_INTERNAL_aadd2001_50_flash_fwd_hdim256_fp16_paged_split_softcap_sm90_cu_cf07d2ef_42694cute7productE - _ZN86_INTERNAL_aadd2001_50_flash_fwd_hdim256_fp16_paged_split_softcap_sm90_cu_cf07d2ef_42694cuda3std3__488_GLOBAL__N__aadd2001_50_flash_fwd_hdim256_fp16_paged_split_softcap_sm90_cu_cf07d2ef_42696ignoreE)
_ZN86_INTERNAL_aadd2001_50_flash_fwd_hdim256_fp16_paged_split_softcap_sm90_cu_cf07d2ef_42694cuda3std3__488_GLOBAL__N__aadd2001_50_flash_fwd_hdim256_fp16_paged_split_softcap_sm90_cu_cf07d2ef_42696ignoreE:
	.zero		1
	.type		_ZN86_INTERNAL_aadd2001_50_flash_fwd_hdim256_fp16_paged_split_softcap_sm90_cu_cf07d2ef_42694cute7productE,@object
	.size		_ZN86_INTERNAL_aadd2001_50_flash_fwd_hdim256_fp16_paged_split_softcap_sm90_cu_cf07d2ef_42694cute7productE,(_ZN86_INTERNAL_aadd2001_50_flash_fwd_hdim256_fp16_paged_split_softcap_sm90_cu_cf07d2ef_42694cuda3std3__45__cpo3endE - _ZN86_INTERNAL_aadd2001_50_flash_fwd_hdim256_fp16_paged_split_softcap_sm90_cu_cf07d2ef_42694cute7productE)
_ZN86_INTERNAL_aadd2001_50_flash_fwd_hdim256_fp16_paged_split_softcap_sm90_cu_cf07d2ef_42694cute7productE:
	.zero		1
	.type		_ZN86_INTERNAL_aadd2001_50_flash_fwd_hdim256_fp16_paged_split_softcap_sm90_cu_cf07d2ef_42694cuda3std3__45__cpo3endE,@object
	.size		_ZN86_INTERNAL_aadd2001_50_flash_fwd_hdim256_fp16_paged_split_softcap_sm90_cu_cf07d2ef_42694cuda3std3__45__cpo3endE,(_ZN86_INTERNAL_aadd2001_50_flash_fwd_hdim256_fp16_paged_split_softcap_sm90_cu_cf07d2ef_42694cuda3std3__419piecewise_constructE - _ZN86_INTERNAL_aadd2001_50_flash_fwd_hdim256_fp16_paged_split_softcap_sm90_cu_cf07d2ef_42694cuda3std3__45__cpo3endE)
_ZN86_INTERNAL_aadd2001_50_flash_fwd_hdim256_fp16_paged_split_softcap_sm90_cu_cf07d2ef_42694cuda3std3__45__cpo3endE:
	.zero		1
	.type		_ZN86_INTERNAL_aadd2001_50_flash_fwd_hdim256_fp16_paged_split_softcap_sm90_cu_cf07d2ef_42694cuda3std3__419piecewise_constructE,@object
	.size		_ZN86_INTERNAL_aadd2001_50_flash_fwd_hdim256_fp16_paged_split_softcap_sm90_cu_cf07d2ef_42694cuda3std3__419piecewise_constructE,(_ZN86_INTERNAL_aadd2001_50_flash_fwd_hdim256_fp16_paged_split_softcap_sm90_cu_cf07d2ef_42694cuda3std3__45__cpo4cendE - _ZN86_INTERNAL_aadd2001_50_flash_fwd_hdim256_fp16_paged_split_softcap_sm90_cu_cf07d2ef_42694cuda3std3__419piecewise_constructE)
_ZN86_INTERNAL_aadd2001_50_flash_fwd_hdim256_fp16_paged_split_softcap_sm90_cu_cf07d2ef_42694cuda3std3__419piecewise_constructE:
	.zero		1
	.type		_ZN86_INTERNAL_aadd2001_50_flash_fwd_hdim256_fp16_paged_split_softcap_sm90_cu_cf07d2ef_42694cuda3std3__45__cpo4cendE,@object
	.size		_ZN86_INTERNAL_aadd2001_50_flash_fwd_hdim256_fp16_paged_split_softcap_sm90_cu_cf07d2ef_42694cuda3std3__45__cpo4cendE,(_ZN86_INTERNAL_aadd2001_50_flash_fwd_hdim256_fp16_paged_split_softcap_sm90_cu_cf07d2ef_42694cuda3std6ranges3__45__cpo4swapE - _ZN86_INTERNAL_aadd2001_50_flash_fwd_hdim256_fp16_paged_split_softcap_sm90_cu_cf07d2ef_42694cuda3std3__45__cpo4cendE)
_ZN86_INTERNAL_aadd2001_50_flash_fwd_hdim256_fp16_paged_split_softcap_sm90_cu_cf07d2ef_42694cuda3std3__45__cpo4cendE:
	.zero		1
	.type		_ZN86_INTERNAL_aadd2001_50_flash_fwd_hdim256_fp16_paged_split_softcap_sm90_cu_cf07d2ef_42694cuda3std6ranges3__45__cpo4swapE,@object
	.size		_ZN86_INTERNAL_aadd2001_50_flash_fwd_hdim256_fp16_paged_split_softcap_sm90_cu_cf07d2ef_42694cuda3std6ranges3__45__cpo4swapE,(.L_16 - _ZN86_INTERNAL_aadd2001_50_flash_fwd_hdim256_fp16_paged_split_softcap_sm90_cu_cf07d2ef_42694cuda3std6ranges3__45__cpo4swapE)
_ZN86_INTERNAL_aadd2001_50_flash_fwd_hdim256_fp16_paged_split_softcap_sm90_cu_cf07d2ef_42694cuda3std6ranges3__45__cpo4swapE:
	.zero		1
.L_16:


//--------------------- .nv.shared._ZN7cutlass13device_kernelIN5flash11enable_sm90INS1_16FlashAttnFwdSm90INS1_25CollectiveMainloopFwdSm90ILi2EN4cute5tupleIJNS5_1CILi1EEES8_S8_EEENS6_IJNS7_ILi128EEENS7_ILi80EEENS7_ILi256EEEEEELi256ENS_6half_tEfNS_4arch4Sm90ELb0ELb0ELb1ELb1ELb1ELb0ELb0ELb1ELb1ELb1ELb1ELb0EEENS1_21CollectiveEpilogueFwdINS6_IJSA_SC_SB_EEES9_SE_SG_Li256ELb1ELb1ELb1ELb0EEENS1_36VarlenDynamicPersistentTileSchedulerILi128ELi80ELi256ELi128ELb1ELb1ELb1ELb0ELb1ELb1EEEEEEEEEvNT_6ParamsE --------------------------
	.section	.nv.shared._ZN7cutlass13device_kernelIN5flash11enable_sm90INS1_16FlashAttnFwdSm90INS1_25CollectiveMainloopFwdSm90ILi2EN4cute5tupleIJNS5_1CILi1EEES8_S8_EEENS6_IJNS7_ILi128EEENS7_ILi80EEENS7_ILi256EEEEEELi256ENS_6half_tEfNS_4arch4Sm90ELb0ELb0ELb1ELb1ELb1ELb0ELb0ELb1ELb1ELb1ELb1ELb0EEENS1_21CollectiveEpilogueFwdINS6_IJSA_SC_SB_EEES9_SE_SG_Li256ELb1ELb1ELb1ELb0EEENS1_36VarlenDynamicPersistentTileSchedulerILi128ELi80ELi256ELi128ELb1ELb1ELb1ELb0ELb1ELb1EEEEEEEEEvNT_6ParamsE,"aw",@nobits
	.sectionflags	@""
	.align	16
	.zero		1024


//--------------------- .nv.shared._ZN7cutlass13device_kernelIN5flash11enable_sm90INS1_16FlashAttnFwdSm90INS1_25CollectiveMainloopFwdSm90ILi2EN4cute5tupleIJNS5_1CILi1EEES8_S8_EEENS6_IJNS7_ILi128EEENS7_ILi80EEENS7_ILi256EEEEEELi256ENS_6half_tEfNS_4arch4Sm90ELb0ELb0ELb1ELb1ELb1ELb1ELb0ELb1ELb1ELb1ELb1ELb0EEENS1_21CollectiveEpilogueFwdINS6_IJSA_SC_SB_EEES9_SE_SG_Li256ELb1ELb1ELb1ELb0EEENS1_36VarlenDynamicPersistentTileSchedulerILi128ELi80ELi256ELi128ELb1ELb1ELb1ELb0ELb1ELb1EEEEEEEEEvNT_6ParamsE --------------------------
	.section	.nv.shared._ZN7cutlass13device_kernelIN5flash11enable_sm90INS1_16FlashAttnFwdSm90INS1_25CollectiveMainloopFwdSm90ILi2EN4cute5tupleIJNS5_1CILi1EEES8_S8_EEENS6_IJNS7_ILi128EEENS7_ILi80EEENS7_ILi256EEEEEELi256ENS_6half_tEfNS_4arch4Sm90ELb0ELb0ELb1ELb1ELb1ELb1ELb0ELb1ELb1ELb1ELb1ELb0EEENS1_21CollectiveEpilogueFwdINS6_IJSA_SC_SB_EEES9_SE_SG_Li256ELb1ELb1ELb1ELb0EEENS1_36VarlenDynamicPersistentTileSchedulerILi128ELi80ELi256ELi128ELb1ELb1ELb1ELb0ELb1ELb1EEEEEEEEEvNT_6ParamsE,"aw",@nobits
	.sectionflags	@""
	.align	16
	.zero		1024


//--------------------- .nv.shared._ZN7cutlass13device_kernelIN5flash11enable_sm90INS1_16FlashAttnFwdSm90INS1_25CollectiveMainloopFwdSm90ILi2EN4cute5tupleIJNS5_1CILi1EEES8_S8_EEENS6_IJNS7_ILi128EEENS7_ILi64EEENS7_ILi256EEEEEELi256ENS_6half_tEfNS_4arch4Sm90ELb0ELb1ELb1ELb0ELb1ELb0ELb0ELb1ELb1ELb1ELb1ELb0EEENS1_21CollectiveEpilogueFwdINS6_IJSA_SC_SB_EEES9_SE_SG_Li256ELb0ELb1ELb1ELb0EEENS1_19SingleTileSchedulerILb0ELb1ELb1ELi128EEEEEEEEEvNT_6ParamsE --------------------------
	.section	.nv.shared._ZN7cutlass13device_kernelIN5flash11enable_sm90INS1_16FlashAttnFwdSm90INS1_25CollectiveMainloopFwdSm90ILi2EN4cute5tupleIJNS5_1CILi1EEES8_S8_EEENS6_IJNS7_ILi128EEENS7_ILi64EEENS7_ILi256EEEEEELi256ENS_6half_tEfNS_4arch4Sm90ELb0ELb1ELb1ELb0ELb1ELb0ELb0ELb1ELb1ELb1ELb1ELb0EEENS1_21CollectiveEpilogueFwdINS6_IJSA_SC_SB_EEES9_SE_SG_Li256ELb0ELb1ELb1ELb0EEENS1_19SingleTileSchedulerILb0ELb1ELb1ELi128EEEEEEEEEvNT_6ParamsE,"aw",@nobits
	.sectionflags	@""
	.align	16
	.zero		1024


//--------------------- .nv.shared._ZN7cutlass13device_kernelIN5flash11enable_sm90INS1_16FlashAttnFwdSm90INS1_25CollectiveMainloopFwdSm90ILi2EN4cute5tupleIJNS5_1CILi1EEES8_S8_EEENS6_IJNS7_ILi128EEENS7_ILi64EEENS7_ILi256EEEEEELi256ENS_6half_tEfNS_4arch4Sm90ELb0ELb1ELb1ELb1ELb1ELb0ELb0ELb1ELb1ELb1ELb1ELb0EEENS1_21CollectiveEpilogueFwdINS6_IJSA_SC_SB_EEES9_SE_SG_Li256ELb1ELb1ELb1ELb0EEENS1_36VarlenDynamicPersistentTileSchedulerILi128ELi64ELi256ELi128ELb1ELb1ELb1ELb1ELb0ELb1EEEEEEEEEvNT_6ParamsE --------------------------
	.section	.nv.shared._ZN7cutlass13device_kernelIN5flash11enable_sm90INS1_16FlashAttnFwdSm90INS1_25CollectiveMainloopFwdSm90ILi2EN4cute5tupleIJNS5_1CILi1EEES8_S8_EEENS6_IJNS7_ILi128EEENS7_ILi64EEENS7_ILi256EEEEEELi256ENS_6half_tEfNS_4arch4Sm90ELb0ELb1ELb1ELb1ELb1ELb0ELb0ELb1ELb1ELb1ELb1ELb0EEENS1_21CollectiveEpilogueFwdINS6_IJSA_SC_SB_EEES9_SE_SG_Li256ELb1ELb1ELb1ELb0EEENS1_36VarlenDynamicPersistentTileSchedulerILi128ELi64ELi256ELi128ELb1ELb1ELb1ELb1ELb0ELb1EEEEEEEEEvNT_6ParamsE,"aw",@nobits
	.sectionflags	@""
	.align	16
	.zero		1024


//--------------------- .nv.shared._ZN7cutlass13device_kernelIN5flash11enable_sm90INS1_16FlashAttnFwdSm90INS1_25CollectiveMainloopFwdSm90ILi2EN4cute5tupleIJNS5_1CILi1EEES8_S8_EEENS6_IJNS7_ILi128EEENS7_ILi64EEENS7_ILi256EEEEEELi256ENS_6half_tEfNS_4arch4Sm90ELb0ELb1ELb1ELb1ELb1ELb1ELb0ELb1ELb1ELb1ELb1ELb0EEENS1_21CollectiveEpilogueFwdINS6_IJSA_SC_SB_EEES9_SE_SG_Li256ELb1ELb1ELb1ELb0EEENS1_36VarlenDynamicPersistentTileSchedulerILi128ELi64ELi256ELi128ELb1ELb1ELb1ELb1ELb0ELb1EEEEEEEEEvNT_6ParamsE --------------------------
	.section	.nv.shared._ZN7cutlass13device_kernelIN5flash11enable_sm90INS1_16FlashAttnFwdSm90INS1_25CollectiveMainloopFwdSm90ILi2EN4cute5tupleIJNS5_1CILi1EEES8_S8_EEENS6_IJNS7_ILi128EEENS7_ILi64EEENS7_ILi256EEEEEELi256ENS_6half_tEfNS_4arch4Sm90ELb0ELb1ELb1ELb1ELb1ELb1ELb0ELb1ELb1ELb1ELb1ELb0EEENS1_21CollectiveEpilogueFwdINS6_IJSA_SC_SB_EEES9_SE_SG_Li256ELb1ELb1ELb1ELb0EEENS1_36VarlenDynamicPersistentTileSchedulerILi128ELi64ELi256ELi128ELb1ELb1ELb1ELb1ELb0ELb1EEEEEEEEEvNT_6ParamsE,"aw",@nobits
	.sectionflags	@""
	.align	16
	.zero		1024


//--------------------- .nv.shared._ZN7cutlass13device_kernelIN5flash11enable_sm90INS1_16FlashAttnFwdSm90INS1_25CollectiveMainloopFwdSm90ILi2EN4cute5tupleIJNS5_1CILi1EEES8_S8_EEENS6_IJNS7_ILi128EEENS7_ILi80EEENS7_ILi256EEEEEELi256ENS_6half_tEfNS_4arch4Sm90ELb1ELb0ELb1ELb0ELb1ELb0ELb0ELb1ELb1ELb1ELb1ELb0EEENS1_21CollectiveEpilogueFwdINS6_IJSA_SC_SB_EEES9_SE_SG_Li256ELb0ELb1ELb1ELb0EEENS1_19SingleTileSchedulerILb0ELb1ELb1ELi128EEEEEEEEEvNT_6ParamsE --------------------------
	.section	.nv.shared._ZN7cutlass13device_kernelIN5flash11enable_sm90INS1_16FlashAttnFwdSm90INS1_25CollectiveMainloopFwdSm90ILi2EN4cute5tupleIJNS5_1CILi1EEES8_S8_EEENS6_IJNS7_ILi128EEENS7_ILi80EEENS7_ILi256EEEEEELi256ENS_6half_tEfNS_4arch4Sm90ELb1ELb0ELb1ELb0ELb1ELb0ELb0ELb1ELb1ELb1ELb1ELb0EEENS1_21CollectiveEpilogueFwdINS6_IJSA_SC_SB_EEES9_SE_SG_Li256ELb0ELb1ELb1ELb0EEENS1_19SingleTileSchedulerILb0ELb1ELb1ELi128EEEEEEEEEvNT_6ParamsE,"aw",@nobits
	.sectionflags	@""
	.align	16
	.zero		1024


//--------------------- .nv.shared._ZN7cutlass13device_kernelIN5flash11enable_sm90INS1_16FlashAttnFwdSm90INS1_25CollectiveMainloopFwdSm90ILi2EN4cute5tupleIJNS5_1CILi1EEES8_S8_EEENS6_IJNS7_ILi128EEENS7_ILi80EEENS7_ILi256EEEEEELi256ENS_6half_tEfNS_4arch4Sm90ELb1ELb0ELb1ELb1ELb1ELb0ELb0ELb1ELb1ELb1ELb1ELb0EEENS1_21CollectiveEpilogueFwdINS6_IJSA_SC_SB_EEES9_SE_SG_Li256ELb1ELb1ELb1ELb0EEENS1_36VarlenDynamicPersistentTileSchedulerILi128ELi80ELi256ELi128ELb1ELb1ELb1ELb1ELb1ELb1EEEEEEEEEvNT_6ParamsE --------------------------
	.section	.nv.shared._ZN7cutlass13device_kernelIN5flash11enable_sm90INS1_16FlashAttnFwdSm90INS1_25CollectiveMainloopFwdSm90ILi2EN4cute5tupleIJNS5_1CILi1EEES8_S8_EEENS6_IJNS7_ILi128EEENS7_ILi80EEENS7_ILi256EEEEEELi256ENS_6half_tEfNS_4arch4Sm90ELb1ELb0ELb1ELb1ELb1ELb0ELb0ELb1ELb1ELb1ELb1ELb0EEENS1_21CollectiveEpilogueFwdINS6_IJSA_SC_SB_EEES9_SE_SG_Li256ELb1ELb1ELb1ELb0EEENS1_36VarlenDynamicPersistentTileSchedulerILi128ELi80ELi256ELi128ELb1ELb1ELb1ELb1ELb1ELb1EEEEEEEEEvNT_6ParamsE,"aw",@nobits
	.sectionflags	@""
	.align	16
	.zero		1024


//--------------------- .nv.shared._ZN7cutlass13device_kernelIN5flash11enable_sm90INS1_16FlashAttnFwdSm90INS1_25CollectiveMainloopFwdSm90ILi2EN4cute5tupleIJNS5_1CILi1EEES8_S8_EEENS6_IJNS7_ILi128EEENS7_ILi80EEENS7_ILi256EEEEEELi256ENS_6half_tEfNS_4arch4Sm90ELb1ELb0ELb1ELb1ELb1ELb1ELb0ELb1ELb1ELb1ELb1ELb0EEENS1_21CollectiveEpilogueFwdINS6_IJSA_SC_SB_EEES9_SE_SG_Li256ELb1ELb1ELb1ELb0EEENS1_36VarlenDynamicPersistentTileSchedulerILi128ELi80ELi256ELi128ELb1ELb1ELb1ELb1ELb1ELb1EEEEEEEEEvNT_6ParamsE --------------------------
	.section	.nv.shared._ZN7cutlass13device_kernelIN5flash11enable_sm90INS1_16FlashAttnFwdSm90INS1_25CollectiveMainloopFwdSm90ILi2EN4cute5tupleIJNS5_1CILi1EEES8_S8_EEENS6_IJNS7_ILi128EEENS7_ILi80EEENS7_ILi256EEEEEELi256ENS_6half_tEfNS_4arch4Sm90ELb1ELb0ELb1ELb1ELb1ELb1ELb0ELb1ELb1ELb1ELb1ELb0EEENS1_21CollectiveEpilogueFwdINS6_IJSA_SC_SB_EEES9_SE_SG_Li256ELb1ELb1ELb1ELb0EEENS1_36VarlenDynamicPersistentTileSchedulerILi128ELi80ELi256ELi128ELb1ELb1ELb1ELb1ELb1ELb1EEEEEEEEEvNT_6ParamsE,"aw",@nobits
	.sectionflags	@""
	.align	16
	.zero		1024


//--------------------- .nv.constant0._ZN7cutlass13device_kernelIN5flash11enable_sm90INS1_16FlashAttnFwdSm90INS1_25CollectiveMainloopFwdSm90ILi2EN4cute5tupleIJNS5_1CILi1EEES8_S8_EEENS6_IJNS7_ILi128EEENS7_ILi80EEENS7_ILi256EEEEEELi256ENS_6half_tEfNS_4arch4Sm90ELb0ELb0ELb1ELb0ELb1ELb0ELb0ELb1ELb1ELb1ELb1ELb0EEENS1_21CollectiveEpilogueFwdINS6_IJSA_SC_SB_EEES9_SE_SG_Li256ELb0ELb1ELb1ELb0EEENS1_19SingleTileSchedulerILb0ELb1ELb1ELi128EEEEEEEEEvNT_6ParamsE --------------------------
	.section	.nv.constant0._ZN7cutlass13device_kernelIN5flash11enable_sm90INS1_16FlashAttnFwdSm90INS1_25CollectiveMainloopFwdSm90ILi2EN4cute5tupleIJNS5_1CILi1EEES8_S8_EEENS6_IJNS7_ILi128EEENS7_ILi80EEENS7_ILi256EEEEEELi256ENS_6half_tEfNS_4arch4Sm90ELb0ELb0ELb1ELb0ELb1ELb0ELb0ELb1ELb1ELb1ELb1ELb0EEENS1_21CollectiveEpilogueFwdINS6_IJSA_SC_SB_EEES9_SE_SG_Li256ELb0ELb1ELb1ELb0EEENS1_19SingleTileSchedulerILb0ELb1ELb1ELi128EEEEEEEEEvNT_6ParamsE,"a",@progbits
	.sectionflags	@""
	.align	4
.nv.constant0._ZN7cutlass13device_kernelIN5flash11enable_sm90INS1_16FlashAttnFwdSm90INS1_25CollectiveMainloopFwdSm90ILi2EN4cute5tupleIJNS5_1CILi1EEES8_S8_EEENS6_IJNS7_ILi128EEENS7_ILi80EEENS7_ILi256EEEEEELi256ENS_6half_tEfNS_4arch4Sm90ELb0ELb0ELb1ELb0ELb1ELb0ELb0ELb1ELb1ELb1ELb1ELb0EEENS1_21CollectiveEpilogueFwdINS6_IJSA_SC_SB_EEES9_SE_SG_Li256ELb0ELb1ELb1ELb0EEENS1_19SingleTileSchedulerILb0ELb1ELb1ELi128EEEEEEEEEvNT_6ParamsE:
	.zero		3200


//--------------------- .nv.constant0._ZN7cutlass13device_kernelIN5flash11enable_sm90INS1_16FlashAttnFwdSm90INS1_25CollectiveMainloopFwdSm90ILi2EN4cute5tupleIJNS5_1CILi1EEES8_S8_EEENS6_IJNS7_ILi128EEENS7_ILi80EEENS7_ILi256EEEEEELi256ENS_6half_tEfNS_4arch4Sm90ELb0ELb0ELb1ELb1ELb1ELb0ELb0ELb1ELb1ELb1ELb1ELb0EEENS1_21CollectiveEpilogueFwdINS6_IJSA_SC_SB_EEES9_SE_SG_Li256ELb1ELb1ELb1ELb0EEENS1_36VarlenDynamicPersistentTileSchedulerILi128ELi80ELi256ELi128ELb1ELb1ELb1ELb0ELb1ELb1EEEEEEEEEvNT_6ParamsE --------------------------
	.section	.nv.constant0._ZN7cutlass13device_kernelIN5flash11enable_sm90INS1_16FlashAttnFwdSm90INS1_25CollectiveMainloopFwdSm90ILi2EN4cute5tupleIJNS5_1CILi1EEES8_S8_EEENS6_IJNS7_ILi128EEENS7_ILi80EEENS7_ILi256EEEEEELi256ENS_6half_tEfNS_4arch4Sm90ELb0ELb0ELb1ELb1ELb1ELb0ELb0ELb1ELb1ELb1ELb1ELb0EEENS1_21CollectiveEpilogueFwdINS6_IJSA_SC_SB_EEES9_SE_SG_Li256ELb1ELb1ELb1ELb0EEENS1_36VarlenDynamicPersistentTileSchedulerILi128ELi80ELi256ELi128ELb1ELb1ELb1ELb0ELb1ELb1EEEEEEEEEvNT_6ParamsE,"a",@progbits
	.sectionflags	@""
	.align	4
.nv.constant0._ZN7cutlass13device_kernelIN5flash11enable_sm90INS1_16FlashAttnFwdSm90INS1_25CollectiveMainloopFwdSm90ILi2EN4cute5tupleIJNS5_1CILi1EEES8_S8_EEENS6_IJNS7_ILi128EEENS7_ILi80EEENS7_ILi256EEEEEELi256ENS_6half_tEfNS_4arch4Sm90ELb0ELb0ELb1ELb1ELb1ELb0ELb0ELb1ELb1ELb1ELb1ELb0EEENS1_21CollectiveEpilogueFwdINS6_IJSA_SC_SB_EEES9_SE_SG_Li256ELb1ELb1ELb1ELb0EEENS1_36VarlenDynamicPersistentTileSchedulerILi128ELi80ELi256ELi128ELb1ELb1ELb1ELb0ELb1ELb1EEEEEEEEEvNT_6ParamsE:
	.zero		3328


//--------------------- .nv.constant0._ZN7cutlass13device_kernelIN5flash11enable_sm90INS1_16FlashAttnFwdSm90INS1_25CollectiveMainloopFwdSm90ILi2EN4cute5tupleIJNS5_1CILi1EEES8_S8_EEENS6_IJNS7_ILi128EEENS7_ILi80EEENS7_ILi256EEEEEELi256ENS_6half_tEfNS_4arch4Sm90ELb0ELb0ELb1ELb1ELb1ELb1ELb0ELb1ELb1ELb1ELb1ELb0EEENS1_21CollectiveEpilogueFwdINS6_IJSA_SC_SB_EEES9_SE_SG_Li256ELb1ELb1ELb1ELb0EEENS1_36VarlenDynamicPersistentTileSchedulerILi128ELi80ELi256ELi128ELb1ELb1ELb1ELb0ELb1ELb1EEEEEEEEEvNT_6ParamsE --------------------------
	.section	.nv.constant0._ZN7cutlass13device_kernelIN5flash11enable_sm90INS1_16FlashAttnFwdSm90INS1_25CollectiveMainloopFwdSm90ILi2EN4cute5tupleIJNS5_1CILi1EEES8_S8_EEENS6_IJNS7_ILi128EEENS7_ILi80EEENS7_ILi256EEEEEELi256ENS_6half_tEfNS_4arch4Sm90ELb0ELb0ELb1ELb1ELb1ELb1ELb0ELb1ELb1ELb1ELb1ELb0EEENS1_21CollectiveEpilogueFwdINS6_IJSA_SC_SB_EEES9_SE_SG_Li256ELb1ELb1ELb1ELb0EEENS1_36VarlenDynamicPersistentTileSchedulerILi128ELi80ELi256ELi128ELb1ELb1ELb1ELb0ELb1ELb1EEEEEEEEEvNT_6ParamsE,"a",@progbits
	.sectionflags	@""
	.align	4
.nv.constant0._ZN7cutlass13device_kernelIN5flash11enable_sm90INS1_16FlashAttnFwdSm90INS1_25CollectiveMainloopFwdSm90ILi2EN4cute5tupleIJNS5_1CILi1EEES8_S8_EEENS6_IJNS7_ILi128EEENS7_ILi80EEENS7_ILi256EEEEEELi256ENS_6half_tEfNS_4arch4Sm90ELb0ELb0ELb1ELb1ELb1ELb1ELb0ELb1ELb1ELb1ELb1ELb0EEENS1_21CollectiveEpilogueFwdINS6_IJSA_SC_SB_EEES9_SE_SG_Li256ELb1ELb1ELb1ELb0EEENS1_36VarlenDynamicPersistentTileSchedulerILi128ELi80ELi256ELi128ELb1ELb1ELb1ELb0ELb1ELb1EEEEEEEEEvNT_6ParamsE:
	.zero		3328


//--------------------- .nv.constant0._ZN7cutlass13device_kernelIN5flash11enable_sm90INS1_16FlashAttnFwdSm90INS1_25CollectiveMainloopFwdSm90ILi2EN4cute5tupleIJNS5_1CILi1EEES8_S8_EEENS6_IJNS7_ILi128EEENS7_ILi64EEENS7_ILi256EEEEEELi256ENS_6half_tEfNS_4arch4Sm90ELb0ELb1ELb1ELb0ELb1ELb0ELb0ELb1ELb1ELb1ELb1ELb0EEENS1_21CollectiveEpilogueFwdINS6_IJSA_SC_SB_EEES9_SE_SG_Li256ELb0ELb1ELb1ELb0EEENS1_19SingleTileSchedulerILb0ELb1ELb1ELi128EEEEEEEEEvNT_6ParamsE --------------------------
	.section	.nv.constant0._ZN7cutlass13device_kernelIN5flash11enable_sm90INS1_16FlashAttnFwdSm90INS1_25CollectiveMainloopFwdSm90ILi2EN4cute5tupleIJNS5_1CILi1EEES8_S8_EEENS6_IJNS7_ILi128EEENS7_ILi64EEENS7_ILi256EEEEEELi256ENS_6half_tEfNS_4arch4Sm90ELb0ELb1ELb1ELb0ELb1ELb0ELb0ELb1ELb1ELb1ELb1ELb0EEENS1_21CollectiveEpilogueFwdINS6_IJSA_SC_SB_EEES9_SE_SG_Li256ELb0ELb1ELb1ELb0EEENS1_19SingleTileSchedulerILb0ELb1ELb1ELi128EEEEEEEEEvNT_6ParamsE,"a",@progbits
	.sectionflags	@""
	.align	4
.nv.constant0._ZN7cutlass13device_kernelIN5flash11enable_sm90INS1_16FlashAttnFwdSm90INS1_25CollectiveMainloopFwdSm90ILi2EN4cute5tupleIJNS5_1CILi1EEES8_S8_EEENS6_IJNS7_ILi128EEENS7_ILi64EEENS7_ILi256EEEEEELi256ENS_6half_tEfNS_4arch4Sm90ELb0ELb1ELb1ELb0ELb1ELb0ELb0ELb1ELb1ELb1ELb1ELb0EEENS1_21CollectiveEpilogueFwdINS6_IJSA_SC_SB_EEES9_SE_SG_Li256ELb0ELb1ELb1ELb0EEENS1_19SingleTileSchedulerILb0ELb1ELb1ELi128EEEEEEEEEvNT_6ParamsE:
	.zero		3200


//--------------------- .nv.constant0._ZN7cutlass13device_kernelIN5flash11enable_sm90INS1_16FlashAttnFwdSm90INS1_25CollectiveMainloopFwdSm90ILi2EN4cute5tupleIJNS5_1CILi1EEES8_S8_EEENS6_IJNS7_ILi128EEENS7_ILi64EEENS7_ILi256EEEEEELi256ENS_6half_tEfNS_4arch4Sm90ELb0ELb1ELb1ELb1ELb1ELb0ELb0ELb1ELb1ELb1ELb1ELb0EEENS1_21CollectiveEpilogueFwdINS6_IJSA_SC_SB_EEES9_SE_SG_Li256ELb1ELb1ELb1ELb0EEENS1_36VarlenDynamicPersistentTileSchedulerILi128ELi64ELi256ELi128ELb1ELb1ELb1ELb1ELb0ELb1EEEEEEEEEvNT_6ParamsE --------------------------
	.section	.nv.constant0._ZN7cutlass13device_kernelIN5flash11enable_sm90INS1_16FlashAttnFwdSm90INS1_25CollectiveMainloopFwdSm90ILi2EN4cute5tupleIJNS5_1CILi1EEES8_S8_EEENS6_IJNS7_ILi128EEENS7_ILi64EEENS7_ILi256EEEEEELi256ENS_6half_tEfNS_4arch4Sm90ELb0ELb1ELb1ELb1ELb1ELb0ELb0ELb1ELb1ELb1ELb1ELb0EEENS1_21CollectiveEpilogueFwdINS6_IJSA_SC_SB_EEES9_SE_SG_Li256ELb1ELb1ELb1ELb0EEENS1_36VarlenDynamicPersistentTileSchedulerILi128ELi64ELi256ELi128ELb1ELb1ELb1ELb1ELb0ELb1EEEEEEEEEvNT_6ParamsE,"a",@progbits
	.sectionflags	@""
	.align	4
.nv.constant0._ZN7cutlass13device_kernelIN5flash11enable_sm90INS1_16FlashAttnFwdSm90INS1_25CollectiveMainloopFwdSm90ILi2EN4cute5tupleIJNS5_1CILi1EEES8_S8_EEENS6_IJNS7_ILi128EEENS7_ILi64EEENS7_ILi256EEEEEELi256ENS_6half_tEfNS_4arch4Sm90ELb0ELb1ELb1ELb1ELb1ELb0ELb0ELb1ELb1ELb1ELb1ELb0EEENS1_21CollectiveEpilogueFwdINS6_IJSA_SC_SB_EEES9_SE_SG_Li256ELb1ELb1ELb1ELb0EEENS1_36VarlenDynamicPersistentTileSchedulerILi128ELi64ELi256ELi128ELb1ELb1ELb1ELb1ELb0ELb1EEEEEEEEEvNT_6ParamsE:
	.zero		3328


//--------------------- .nv.constant0._ZN7cutlass13device_kernelIN5flash11enable_sm90INS1_16FlashAttnFwdSm90INS1_25CollectiveMainloopFwdSm90ILi2EN4cute5tupleIJNS5_1CILi1EEES8_S8_EEENS6_IJNS7_ILi128EEENS7_ILi64EEENS7_ILi256EEEEEELi256ENS_6half_tEfNS_4arch4Sm90ELb0ELb1ELb1ELb1ELb1ELb1ELb0ELb1ELb1ELb1ELb1ELb0EEENS1_21CollectiveEpilogueFwdINS6_IJSA_SC_SB_EEES9_SE_SG_Li256ELb1ELb1ELb1ELb0EEENS1_36VarlenDynamicPersistentTileSchedulerILi128ELi64ELi256ELi128ELb1ELb1ELb1ELb1ELb0ELb1EEEEEEEEEvNT_6ParamsE --------------------------
	.section	.nv.constant0._ZN7cutlass13device_kernelIN5flash11enable_sm90INS1_16FlashAttnFwdSm90INS1_25CollectiveMainloopFwdSm90ILi2EN4cute5tupleIJNS5_1CILi1EEES8_S8_EEENS6_IJNS7_ILi128EEENS7_ILi64EEENS7_ILi256EEEEEELi256ENS_6half_tEfNS_4arch4Sm90ELb0ELb1ELb1ELb1ELb1ELb1ELb0ELb1ELb1ELb1ELb1ELb0EEENS1_21CollectiveEpilogueFwdINS6_IJSA_SC_SB_EEES9_SE_SG_Li256ELb1ELb1ELb1ELb0EEENS1_36VarlenDynamicPersistentTileSchedulerILi128ELi64ELi256ELi128ELb1ELb1ELb1ELb1ELb0ELb1EEEEEEEEEvNT_6ParamsE,"a",@progbits
	.sectionflags	@""
	.align	4
.nv.constant0._ZN7cutlass13device_kernelIN5flash11enable_sm90INS1_16FlashAttnFwdSm90INS1_25CollectiveMainloopFwdSm90ILi2EN4cute5tupleIJNS5_1CILi1EEES8_S8_EEENS6_IJNS7_ILi128EEENS7_ILi64EEENS7_ILi256EEEEEELi256ENS_6half_tEfNS_4arch4Sm90ELb0ELb1ELb1ELb1ELb1ELb1ELb0ELb1ELb1ELb1ELb1ELb0EEENS1_21CollectiveEpilogueFwdINS6_IJSA_SC_SB_EEES9_SE_SG_Li256ELb1ELb1ELb1ELb0EEENS1_36VarlenDynamicPersistentTileSchedulerILi128ELi64ELi256ELi128ELb1ELb1ELb1ELb1ELb0ELb1EEEEEEEEEvNT_6ParamsE:
	.zero		3328


//--------------------- .nv.constant0._ZN7cutlass13device_kernelIN5flash11enable_sm90INS1_16FlashAttnFwdSm90INS1_25CollectiveMainloopFwdSm90ILi2EN4cute5tupleIJNS5_1CILi1EEES8_S8_EEENS6_IJNS7_ILi128EEENS7_ILi80EEENS7_ILi256EEEEEELi256ENS_6half_tEfNS_4arch4Sm90ELb1ELb0ELb1ELb0ELb1ELb0ELb0ELb1ELb1ELb1ELb1ELb0EEENS1_21CollectiveEpilogueFwdINS6_IJSA_SC_SB_EEES9_SE_SG_Li256ELb0ELb1ELb1ELb0EEENS1_19SingleTileSchedulerILb0ELb1ELb1ELi128EEEEEEEEEvNT_6ParamsE --------------------------
	.section	.nv.constant0._ZN7cutlass13device_kernelIN5flash11enable_sm90INS1_16FlashAttnFwdSm90INS1_25CollectiveMainloopFwdSm90ILi2EN4cute5tupleIJNS5_1CILi1EEES8_S8_EEENS6_IJNS7_ILi128EEENS7_ILi80EEENS7_ILi256EEEEEELi256ENS_6half_tEfNS_4arch4Sm90ELb1ELb0ELb1ELb0ELb1ELb0ELb0ELb1ELb1ELb1ELb1ELb0EEENS1_21CollectiveEpilogueFwdINS6_IJSA_SC_SB_EEES9_SE_SG_Li256ELb0ELb1ELb1ELb0EEENS1_19SingleTileSchedulerILb0ELb1ELb1ELi128EEEEEEEEEvNT_6ParamsE,"a",@progbits
	.sectionflags	@""
	.align	4
.nv.constant0._ZN7cutlass13device_kernelIN5flash11enable_sm90INS1_16FlashAttnFwdSm90INS1_25CollectiveMainloopFwdSm90ILi2EN4cute5tupleIJNS5_1CILi1EEES8_S8_EEENS6_IJNS7_ILi128EEENS7_ILi80EEENS7_ILi256EEEEEELi256ENS_6half_tEfNS_4arch4Sm90ELb1ELb0ELb1ELb0ELb1ELb0ELb0ELb1ELb1ELb1ELb1ELb0EEENS1_21CollectiveEpilogueFwdINS6_IJSA_SC_SB_EEES9_SE_SG_Li256ELb0ELb1ELb1ELb0EEENS1_19SingleTileSchedulerILb0ELb1ELb1ELi128EEEEEEEEEvNT_6ParamsE:
	.zero		3200


//--------------------- .nv.constant0._ZN7cutlass13device_kernelIN5flash11enable_sm90INS1_16FlashAttnFwdSm90INS1_25CollectiveMainloopFwdSm90ILi2EN4cute5tupleIJNS5_1CILi1EEES8_S8_EEENS6_IJNS7_ILi128EEENS7_ILi80EEENS7_ILi256EEEEEELi256ENS_6half_tEfNS_4arch4Sm90ELb1ELb0ELb1ELb1ELb1ELb0ELb0ELb1ELb1ELb1ELb1ELb0EEENS1_21CollectiveEpilogueFwdINS6_IJSA_SC_SB_EEES9_SE_SG_Li256ELb1ELb1ELb1ELb0EEENS1_36VarlenDynamicPersistentTileSchedulerILi128ELi80ELi256ELi128ELb1ELb1ELb1ELb1ELb1ELb1EEEEEEEEEvNT_6ParamsE --------------------------
	.section	.nv.constant0._ZN7cutlass13device_kernelIN5flash11enable_sm90INS1_16FlashAttnFwdSm90INS1_25CollectiveMainloopFwdSm90ILi2EN4cute5tupleIJNS5_1CILi1EEES8_S8_EEENS6_IJNS7_ILi128EEENS7_ILi80EEENS7_ILi256EEEEEELi256ENS_6half_tEfNS_4arch4Sm90ELb1ELb0ELb1ELb1ELb1ELb0ELb0ELb1ELb1ELb1ELb1ELb0EEENS1_21CollectiveEpilogueFwdINS6_IJSA_SC_SB_EEES9_SE_SG_Li256ELb1ELb1ELb1ELb0EEENS1_36VarlenDynamicPersistentTileSchedulerILi128ELi80ELi256ELi128ELb1ELb1ELb1ELb1ELb1ELb1EEEEEEEEEvNT_6ParamsE,"a",@progbits
	.sectionflags	@""
	.align	4
.nv.constant0._ZN7cutlass13device_kernelIN5flash11enable_sm90INS1_16FlashAttnFwdSm90INS1_25CollectiveMainloopFwdSm90ILi2EN4cute5tupleIJNS5_1CILi1EEES8_S8_EEENS6_IJNS7_ILi128EEENS7_ILi80EEENS7_ILi256EEEEEELi256ENS_6half_tEfNS_4arch4Sm90ELb1ELb0ELb1ELb1ELb1ELb0ELb0ELb1ELb1ELb1ELb1ELb0EEENS1_21CollectiveEpilogueFwdINS6_IJSA_SC_SB_EEES9_SE_SG_Li256ELb1ELb1ELb1ELb0EEENS1_36VarlenDynamicPersistentTileSchedulerILi128ELi80ELi256ELi128ELb1ELb1ELb1ELb1ELb1ELb1EEEEEEEEEvNT_6ParamsE:
	.zero		3328


//--------------------- .nv.constant0._ZN7cutlass13device_kernelIN5flash11enable_sm90INS1_16FlashAttnFwdSm90INS1_25CollectiveMainloopFwdSm90ILi2EN4cute5tupleIJNS5_1CILi1EEES8_S8_EEENS6_IJNS7_ILi128EEENS7_ILi80EEENS7_ILi256EEEEEELi256ENS_6half_tEfNS_4arch4Sm90ELb1ELb0ELb1ELb1ELb1ELb1ELb0ELb1ELb1ELb1ELb1ELb0EEENS1_21CollectiveEpilogueFwdINS6_IJSA_SC_SB_EEES9_SE_SG_Li256ELb1ELb1ELb1ELb0EEENS1_36VarlenDynamicPersistentTileSchedulerILi128ELi80ELi256ELi128ELb1ELb1ELb1ELb1ELb1ELb1EEEEEEEEEvNT_6ParamsE --------------------------
	.section	.nv.constant0._ZN7cutlass13device_kernelIN5flash11enable_sm90INS1_16FlashAttnFwdSm90INS1_25CollectiveMainloopFwdSm90ILi2EN4cute5tupleIJNS5_1CILi1EEES8_S8_EEENS6_IJNS7_ILi128EEENS7_ILi80EEENS7_ILi256EEEEEELi256ENS_6half_tEfNS_4arch4Sm90ELb1ELb0ELb1ELb1ELb1ELb1ELb0ELb1ELb1ELb1ELb1ELb0EEENS1_21CollectiveEpilogueFwdINS6_IJSA_SC_SB_EEES9_SE_SG_Li256ELb1ELb1ELb1ELb0EEENS1_36VarlenDynamicPersistentTileSchedulerILi128ELi80ELi256ELi128ELb1ELb1ELb1ELb1ELb1ELb1EEEEEEEEEvNT_6ParamsE,"a",@progbits
	.sectionflags	@""
	.align	4
.nv.constant0._ZN7cutlass13device_kernelIN5flash11enable_sm90INS1_16FlashAttnFwdSm90INS1_25CollectiveMainloopFwdSm90ILi2EN4cute5tupleIJNS5_1CILi1EEES8_S8_EEENS6_IJNS7_ILi128EEENS7_ILi80EEENS7_ILi256EEEEEELi256ENS_6half_tEfNS_4arch4Sm90ELb1ELb0ELb1ELb1ELb1ELb1ELb0ELb1ELb1ELb1ELb1ELb0EEENS1_21CollectiveEpilogueFwdINS6_IJSA_SC_SB_EEES9_SE_SG_Li256ELb1ELb1ELb1ELb0EEENS1_36VarlenDynamicPersistentTileSchedulerILi128ELi80ELi256ELi128ELb1ELb1ELb1ELb1ELb1ELb1EEEEEEEEEvNT_6ParamsE:
	.zero		3328


//--------------------- SYMBOLS --------------------------

	.type		.nv.reservedSmem.offset0,@object
	.size		.nv.reservedSmem.offset0,0x4
	.type		__assertfail,@function
